// Copyright (c) 2024, Jay Shah, Ganesh Bikshandi, Ying Zhang, Vijay Thakkar, Pradeep Ramani, Tri Dao.
// Splitting the different template instantiations to different files to speed up compilation.
// This file is auto-generated. See "generate_kernels.py"

#include "flash_fwd_launch_template.h"

#ifndef FLASHATTENTION_DISABLE_HDIM64
template void run_mha_fwd_<90, cutlass::bfloat16_t, 64, 512, true, false, false, true>(Flash_fwd_params &params, cudaStream_t stream);
#endif


// ===== COMPILED SASS (sm_90a) =====

	.target	sm_90a

	.elftype	@"ET_EXEC"


//--------------------- .note.nv.tkinfo           --------------------------
	.section	.note.nv.tkinfo,"",@"SHT_NOTE"
	.sectionflags	@"SHF_NOTE_NV_TKINFO"
	.tkinfo
        /*0018*/ 	.word	0x00000002
        /*0030*/ 	.string	""
        /*0030*/ 	.string	"ptxas"
        /*0030*/ 	.string	"Cuda compilation tools, release 13.0, V13.0.88"
        /*0030*/ 	.string	"Build cuda_13.0.r13.0/compiler.36424714_0"
        /*0030*/ 	.string	"-arch sm_90a -m 64 "



//--------------------- .note.nv.cuinfo           --------------------------
	.section	.note.nv.cuinfo,"",@"SHT_NOTE"
	.sectionflags	@"SHF_NOTE_NV_CUINFO"
        /*0018*/ 	.short	0x0002
        /*001a*/ 	.short	0x005a
        /*001c*/ 	.short	0x0082
	.zero		2


//--------------------- .nv.info                  --------------------------
	.section	.nv.info,"",@"SHT_CUDA_INFO"
	.align	4


	//----- nvinfo : EIATTR_REGCOUNT
	.align		4
        /*0000*/ 	.byte	0x04, 0x2f
        /*0002*/ 	.short	(.L_20 - .L_19)
	.align		4
.L_19:
        /*0004*/ 	.word	index@(_ZN7cutlass13device_kernelIN5flash11enable_sm90INS1_16FlashAttnFwdSm90INS1_25CollectiveMainloopFwdSm90ILi2EN4cute5tupleIJNS5_1CILi1EEES8_S8_EEENS6_IJNS7_ILi64EEESA_SA_EEELi512ENS_10bfloat16_tEfNS_4arch4Sm90ELb1ELb0ELb0ELb1ELb0ELb1ELb1ELb0ELb0ELb1ELb1ELb0EEENS1_21CollectiveEpilogueFwdINS6_IJSA_NS7_ILi512EEESA_EEES9_SC_SE_Li256ELb1ELb1ELb1ELb0EEENS1_36VarlenDynamicPersistentTileSchedulerILi64ELi64ELi256ELi128ELb1ELb1ELb1ELb1ELb1ELb1EEEEEEEEEvNT_6ParamsE)
        /*0008*/ 	.word	0x000000a8


	//----- nvinfo : EIATTR_FRAME_SIZE
	.align		4
.L_20:
        /*000c*/ 	.byte	0x04, 0x11
        /*000e*/ 	.short	(.L_22 - .L_21)
	.align		4
.L_21:
        /*0010*/ 	.word	index@(_ZN7cutlass13device_kernelIN5flash11enable_sm90INS1_16FlashAttnFwdSm90INS1_25CollectiveMainloopFwdSm90ILi2EN4cute5tupleIJNS5_1CILi1EEES8_S8_EEENS6_IJNS7_ILi64EEESA_SA_EEELi512ENS_10bfloat16_tEfNS_4arch4Sm90ELb1ELb0ELb0ELb1ELb0ELb1ELb1ELb0ELb0ELb1ELb1ELb0EEENS1_21CollectiveEpilogueFwdINS6_IJSA_NS7_ILi512EEESA_EEES9_SC_SE_Li256ELb1ELb1ELb1ELb0EEENS1_36VarlenDynamicPersistentTileSchedulerILi64ELi64ELi256ELi128ELb1ELb1ELb1ELb1ELb1ELb1EEEEEEEEEvNT_6ParamsE)
        /*0014*/ 	.word	0x00000088


	//----- nvinfo : EIATTR_REGCOUNT
	.align		4
.L_22:
        /*0018*/ 	.byte	0x04, 0x2f
        /*001a*/ 	.short	(.L_24 - .L_23)
	.align		4
.L_23:
        /*001c*/ 	.word	index@(_ZN7cutlass13device_kernelIN5flash11enable_sm90INS1_16FlashAttnFwdSm90INS1_25CollectiveMainloopFwdSm90ILi2EN4cute5tupleIJNS5_1CILi1EEES8_S8_EEENS6_IJNS7_ILi64EEESA_SA_EEELi512ENS_10bfloat16_tEfNS_4arch4Sm90ELb1ELb0ELb0ELb1ELb0ELb0ELb1ELb0ELb0ELb1ELb1ELb0EEENS1_21CollectiveEpilogueFwdINS6_IJSA_NS7_ILi512EEESA_EEES9_SC_SE_Li256ELb1ELb1ELb1ELb0EEENS1_36VarlenDynamicPersistentTileSchedulerILi64ELi64ELi256ELi128ELb1ELb1ELb1ELb1ELb1ELb1EEEEEEEEEvNT_6ParamsE)
        /*0020*/ 	.word	0x000000a8


	//----- nvinfo : EIATTR_FRAME_SIZE
	.align		4
.L_24:
        /*0024*/ 	.byte	0x04, 0x11
        /*0026*/ 	.short	(.L_26 - .L_25)
	.align		4
.L_25:
        /*0028*/ 	.word	index@(_ZN7cutlass13device_kernelIN5flash11enable_sm90INS1_16FlashAttnFwdSm90INS1_25CollectiveMainloopFwdSm90ILi2EN4cute5tupleIJNS5_1CILi1EEES8_S8_EEENS6_IJNS7_ILi64EEESA_SA_EEELi512ENS_10bfloat16_tEfNS_4arch4Sm90ELb1ELb0ELb0ELb1ELb0ELb0ELb1ELb0ELb0ELb1ELb1ELb0EEENS1_21CollectiveEpilogueFwdINS6_IJSA_NS7_ILi512EEESA_EEES9_SC_SE_Li256ELb1ELb1ELb1ELb0EEENS1_36VarlenDynamicPersistentTileSchedulerILi64ELi64ELi256ELi128ELb1ELb1ELb1ELb1ELb1ELb1EEEEEEEEEvNT_6ParamsE)
        /*002c*/ 	.word	0x00000078


	//----- nvinfo : EIATTR_REGCOUNT
	.align		4
.L_26:
        /*0030*/ 	.byte	0x04, 0x2f
        /*0032*/ 	.short	(.L_28 - .L_27)
	.align		4
.L_27:
        /*0034*/ 	.word	index@(_ZN7cutlass13device_kernelIN5flash11enable_sm90INS1_16FlashAttnFwdSm90INS1_25CollectiveMainloopFwdSm90ILi2EN4cute5tupleIJNS5_1CILi1EEES8_S8_EEENS6_IJNS7_ILi64EEESA_SA_EEELi512ENS_10bfloat16_tEfNS_4arch4Sm90ELb1ELb0ELb0ELb1ELb0ELb1ELb0ELb0ELb0ELb1ELb1ELb0EEENS1_21CollectiveEpilogueFwdINS6_IJSA_NS7_ILi512EEESA_EEES9_SC_SE_Li256ELb1ELb1ELb1ELb0EEENS1_36VarlenDynamicPersistentTileSchedulerILi64ELi64ELi256ELi128ELb1ELb1ELb1ELb1ELb1ELb1EEEEEEEEEvNT_6ParamsE)
        /*0038*/ 	.word	0x000000a8


	//----- nvinfo : EIATTR_FRAME_SIZE
	.align		4
.L_28:
        /*003c*/ 	.byte	0x04, 0x11
        /*003e*/ 	.short	(.L_30 - .L_29)
	.align		4
.L_29:
        /*0040*/ 	.word	index@(_ZN7cutlass13device_kernelIN5flash11enable_sm90INS1_16FlashAttnFwdSm90INS1_25CollectiveMainloopFwdSm90ILi2EN4cute5tupleIJNS5_1CILi1EEES8_S8_EEENS6_IJNS7_ILi64EEESA_SA_EEELi512ENS_10bfloat16_tEfNS_4arch4Sm90ELb1ELb0ELb0ELb1ELb0ELb1ELb0ELb0ELb0ELb1ELb1ELb0EEENS1_21CollectiveEpilogueFwdINS6_IJSA_NS7_ILi512EEESA_EEES9_SC_SE_Li256ELb1ELb1ELb1ELb0EEENS1_36VarlenDynamicPersistentTileSchedulerILi64ELi64ELi256ELi128ELb1ELb1ELb1ELb1ELb1ELb1EEEEEEEEEvNT_6ParamsE)
        /*0044*/ 	.word	0x00000070


	//----- nvinfo : EIATTR_REGCOUNT
	.align		4
.L_30:
        /*0048*/ 	.byte	0x04, 0x2f
        /*004a*/ 	.short	(.L_32 - .L_31)
	.align		4
.L_31:
        /*004c*/ 	.word	index@(_ZN7cutlass13device_kernelIN5flash11enable_sm90INS1_16FlashAttnFwdSm90INS1_25CollectiveMainloopFwdSm90ILi2EN4cute5tupleIJNS5_1CILi1EEES8_S8_EEENS6_IJNS7_ILi64EEESA_SA_EEELi512ENS_10bfloat16_tEfNS_4arch4Sm90ELb1ELb0ELb0ELb1ELb0ELb0ELb0ELb0ELb0ELb1ELb1ELb0EEENS1_21CollectiveEpilogueFwdINS6_IJSA_NS7_ILi512EEESA_EEES9_SC_SE_Li256ELb1ELb1ELb1ELb0EEENS1_36VarlenDynamicPersistentTileSchedulerILi64ELi64ELi256ELi128ELb1ELb1ELb1ELb1ELb1ELb1EEEEEEEEEvNT_6ParamsE)
        /*0050*/ 	.word	0x000000a8


	//----- nvinfo : EIATTR_FRAME_SIZE
	.align		4
.L_32:
        /*0054*/ 	.byte	0x04, 0x11
        /*0056*/ 	.short	(.L_34 - .L_33)
	.align		4
.L_33:
        /*0058*/ 	.word	index@(_ZN7cutlass13device_kernelIN5flash11enable_sm90INS1_16FlashAttnFwdSm90INS1_25CollectiveMainloopFwdSm90ILi2EN4cute5tupleIJNS5_1CILi1EEES8_S8_EEENS6_IJNS7_ILi64EEESA_SA_EEELi512ENS_10bfloat16_tEfNS_4arch4Sm90ELb1ELb0ELb0ELb1ELb0ELb0ELb0ELb0ELb0ELb1ELb1ELb0EEENS1_21CollectiveEpilogueFwdINS6_IJSA_NS7_ILi512EEESA_EEES9_SC_SE_Li256ELb1ELb1ELb1ELb0EEENS1_36VarlenDynamicPersistentTileSchedulerILi64ELi64ELi256ELi128ELb1ELb1ELb1ELb1ELb1ELb1EEEEEEEEEvNT_6ParamsE)
        /*005c*/ 	.word	0x00000068


	//----- nvinfo : EIATTR_REGCOUNT
	.align		4
.L_34:
        /*0060*/ 	.byte	0x04, 0x2f
        /*0062*/ 	.short	(.L_36 - .L_35)
	.align		4
.L_35:
        /*0064*/ 	.word	index@(_ZN7cutlass13device_kernelIN5flash11enable_sm90INS1_16FlashAttnFwdSm90INS1_25CollectiveMainloopFwdSm90ILi2EN4cute5tupleIJNS5_1CILi1EEES8_S8_EEENS6_IJNS7_ILi64EEESA_SA_EEELi512ENS_10bfloat16_tEfNS_4arch4Sm90ELb1ELb0ELb0ELb0ELb0ELb0ELb1ELb0ELb0ELb1ELb1ELb0EEENS1_21CollectiveEpilogueFwdINS6_IJSA_NS7_ILi512EEESA_EEES9_SC_SE_Li256ELb0ELb1ELb1ELb0EEENS1_19SingleTileSchedulerILb0ELb1ELb1ELi64EEEEEEEEEvNT_6ParamsE)
        /*0068*/ 	.word	0x000000a8


	//----- nvinfo : EIATTR_FRAME_SIZE
	.align		4
.L_36:
        /*006c*/ 	.byte	0x04, 0x11
        /*006e*/ 	.short	(.L_38 - .L_37)
	.align		4
.L_37:
        /*0070*/ 	.word	index@(_ZN7cutlass13device_kernelIN5flash11enable_sm90INS1_16FlashAttnFwdSm90INS1_25CollectiveMainloopFwdSm90ILi2EN4cute5tupleIJNS5_1CILi1EEES8_S8_EEENS6_IJNS7_ILi64EEESA_SA_EEELi512ENS_10bfloat16_tEfNS_4arch4Sm90ELb1ELb0ELb0ELb0ELb0ELb0ELb1ELb0ELb0ELb1ELb1ELb0EEENS1_21CollectiveEpilogueFwdINS6_IJSA_NS7_ILi512EEESA_EEES9_SC_SE_Li256ELb0ELb1ELb1ELb0EEENS1_19SingleTileSchedulerILb0ELb1ELb1ELi64EEEEEEEEEvNT_6ParamsE)
        /*0074*/ 	.word	0x00000038


	//----- nvinfo : EIATTR_REGCOUNT
	.align		4
.L_38:
        /*0078*/ 	.byte	0x04, 0x2f
        /*007a*/ 	.short	(.L_40 - .L_39)
	.align		4
.L_39:
        /*007c*/ 	.word	index@(_ZN7cutlass13device_kernelIN5flash11enable_sm90INS1_16FlashAttnFwdSm90INS1_25CollectiveMainloopFwdSm90ILi2EN4cute5tupleIJNS5_1CILi1EEES8_S8_EEENS6_IJNS7_ILi64EEESA_SA_EEELi512ENS_10bfloat16_tEfNS_4arch4Sm90ELb1ELb0ELb0ELb0ELb0ELb0ELb0ELb0ELb0ELb1ELb1ELb0EEENS1_21CollectiveEpilogueFwdINS6_IJSA_NS7_ILi512EEESA_EEES9_SC_SE_Li256ELb0ELb1ELb1ELb0EEENS1_19SingleTileSchedulerILb0ELb1ELb1ELi64EEEEEEEEEvNT_6ParamsE)
        /*0080*/ 	.word	0x000000a8


	//----- nvinfo : EIATTR_FRAME_SIZE
	.align		4
.L_40:
        /*0084*/ 	.byte	0x04, 0x11
        /*0086*/ 	.short	(.L_42 - .L_41)
	.align		4
.L_41:
        /*0088*/ 	.word	index@(_ZN7cutlass13device_kernelIN5flash11enable_sm90INS1_16FlashAttnFwdSm90INS1_25CollectiveMainloopFwdSm90ILi2EN4cute5tupleIJNS5_1CILi1EEES8_S8_EEENS6_IJNS7_ILi64EEESA_SA_EEELi512ENS_10bfloat16_tEfNS_4arch4Sm90ELb1ELb0ELb0ELb0ELb0ELb0ELb0ELb0ELb0ELb1ELb1ELb0EEENS1_21CollectiveEpilogueFwdINS6_IJSA_NS7_ILi512EEESA_EEES9_SC_SE_Li256ELb0ELb1ELb1ELb0EEENS1_19SingleTileSchedulerILb0ELb1ELb1ELi64EEEEEEEEEvNT_6ParamsE)
        /*008c*/ 	.word	0x00000010


	//----- nvinfo : EIATTR_REGCOUNT
	.align		4
.L_42:
        /*0090*/ 	.byte	0x04, 0x2f
        /*0092*/ 	.short	(.L_44 - .L_43)
	.align		4
.L_43:
        /*0094*/ 	.word	index@(_ZN7cutlass13device_kernelIN5flash11enable_sm90INS1_16FlashAttnFwdSm90INS1_25CollectiveMainloopFwdSm90ILi2EN4cute5tupleIJNS5_1CILi1EEES8_S8_EEENS6_IJNS7_ILi64EEESA_SA_EEELi512ENS_10bfloat16_tEfNS_4arch4Sm90ELb0ELb1ELb0ELb1ELb0ELb1ELb1ELb0ELb0ELb1ELb1ELb0EEENS1_21CollectiveEpilogueFwdINS6_IJSA_NS7_ILi512EEESA_EEES9_SC_SE_Li256ELb1ELb1ELb1ELb0EEENS1_36VarlenDynamicPersistentTileSchedulerILi64ELi64ELi256ELi128ELb1ELb1ELb1ELb1ELb0ELb1EEEEEEEEEvNT_6ParamsE)
        /*0098*/ 	.word	0x000000a8


	//----- nvinfo : EIATTR_FRAME_SIZE
	.align		4
.L_44:
        /*009c*/ 	.byte	0x04, 0x11
        /*009e*/ 	.short	(.L_46 - .L_45)
	.align		4
.L_45:
        /*00a0*/ 	.word	index@(_ZN7cutlass13device_kernelIN5flash11enable_sm90INS1_16FlashAttnFwdSm90INS1_25CollectiveMainloopFwdSm90ILi2EN4cute5tupleIJNS5_1CILi1EEES8_S8_EEENS6_IJNS7_ILi64EEESA_SA_EEELi512ENS_10bfloat16_tEfNS_4arch4Sm90ELb0ELb1ELb0ELb1ELb0ELb1ELb1ELb0ELb0ELb1ELb1ELb0EEENS1_21CollectiveEpilogueFwdINS6_IJSA_NS7_ILi512EEESA_EEES9_SC_SE_Li256ELb1ELb1ELb1ELb0EEENS1_36VarlenDynamicPersistentTileSchedulerILi64ELi64ELi256ELi128ELb1ELb1ELb1ELb1ELb0ELb1EEEEEEEEEvNT_6ParamsE)
        /*00a4*/ 	.word	0x00000090


	//----- nvinfo : EIATTR_REGCOUNT
	.align		4
.L_46:
        /*00a8*/ 	.byte	0x04, 0x2f
        /*00aa*/ 	.short	(.L_48 - .L_47)
	.align		4
.L_47:
        /*00ac*/ 	.word	index@(_ZN7cutlass13device_kernelIN5flash11enable_sm90INS1_16FlashAttnFwdSm90INS1_25CollectiveMainloopFwdSm90ILi2EN4cute5tupleIJNS5_1CILi1EEES8_S8_EEENS6_IJNS7_ILi64EEESA_SA_EEELi512ENS_10bfloat16_tEfNS_4arch4Sm90ELb0ELb1ELb0ELb1ELb0ELb0ELb1ELb0ELb0ELb1ELb1ELb0EEENS1_21CollectiveEpilogueFwdINS6_IJSA_NS7_ILi512EEESA_EEES9_SC_SE_Li256ELb1ELb1ELb1ELb0EEENS1_36VarlenDynamicPersistentTileSchedulerILi64ELi64ELi256ELi128ELb1ELb1ELb1ELb1ELb0ELb1EEEEEEEEEvNT_6ParamsE)
        /*00b0*/ 	.word	0x000000a8


	//----- nvinfo : EIATTR_FRAME_SIZE
	.align		4
.L_48:
        /*00b4*/ 	.byte	0x04, 0x11
        /*00b6*/ 	.short	(.L_50 - .L_49)
	.align		4
.L_49:
        /*00b8*/ 	.word	index@(_ZN7cutlass13device_kernelIN5flash11enable_sm90INS1_16FlashAttnFwdSm90INS1_25CollectiveMainloopFwdSm90ILi2EN4cute5tupleIJNS5_1CILi1EEES8_S8_EEENS6_IJNS7_ILi64EEESA_SA_EEELi512ENS_10bfloat16_tEfNS_4arch4Sm90ELb0ELb1ELb0ELb1ELb0ELb0ELb1ELb0ELb0ELb1ELb1ELb0EEENS1_21CollectiveEpilogueFwdINS6_IJSA_NS7_ILi512EEESA_EEES9_SC_SE_Li256ELb1ELb1ELb1ELb0EEENS1_36VarlenDynamicPersistentTileSchedulerILi64ELi64ELi256ELi128ELb1ELb1ELb1ELb1ELb0ELb1EEEEEEEEEvNT_6ParamsE)
        /*00bc*/ 	.word	0x00000078


	//----- nvinfo : EIATTR_REGCOUNT
	.align		4
.L_50:
        /*00c0*/ 	.byte	0x04, 0x2f
        /*00c2*/ 	.short	(.L_52 - .L_51)
	.align		4
.L_51:
        /*00c4*/ 	.word	index@(_ZN7cutlass13device_kernelIN5flash11enable_sm90INS1_16FlashAttnFwdSm90INS1_25CollectiveMainloopFwdSm90ILi2EN4cute5tupleIJNS5_1CILi1EEES8_S8_EEENS6_IJNS7_ILi64EEESA_SA_EEELi512ENS_10bfloat16_tEfNS_4arch4Sm90ELb0ELb1ELb0ELb1ELb0ELb1ELb0ELb0ELb0ELb1ELb1ELb0EEENS1_21CollectiveEpilogueFwdINS6_IJSA_NS7_ILi512EEESA_EEES9_SC_SE_Li256ELb1ELb1ELb1ELb0EEENS1_36VarlenDynamicPersistentTileSchedulerILi64ELi64ELi256ELi128ELb1ELb1ELb1ELb1ELb0ELb1EEEEEEEEEvNT_6ParamsE)
        /*00c8*/ 	.word	0x000000a8


	//----- nvinfo : EIATTR_FRAME_SIZE
	.align		4
.L_52:
        /*00cc*/ 	.byte	0x04, 0x11
        /*00ce*/ 	.short	(.L_54 - .L_53)
	.align		4
.L_53:
        /*00d0*/ 	.word	index@(_ZN7cutlass13device_kernelIN5flash11enable_sm90INS1_16FlashAttnFwdSm90INS1_25CollectiveMainloopFwdSm90ILi2EN4cute5tupleIJNS5_1CILi1EEES8_S8_EEENS6_IJNS7_ILi64EEESA_SA_EEELi512ENS_10bfloat16_tEfNS_4arch4Sm90ELb0ELb1ELb0ELb1ELb0ELb1ELb0ELb0ELb0ELb1ELb1ELb0EEENS1_21CollectiveEpilogueFwdINS6_IJSA_NS7_ILi512EEESA_EEES9_SC_SE_Li256ELb1ELb1ELb1ELb0EEENS1_36VarlenDynamicPersistentTileSchedulerILi64ELi64ELi256ELi128ELb1ELb1ELb1ELb1ELb0ELb1EEEEEEEEEvNT_6ParamsE)
        /*00d4*/ 	.word	0x00000070


	//----- nvinfo : EIATTR_REGCOUNT
	.align		4
.L_54:
        /*00d8*/ 	.byte	0x04, 0x2f
        /*00da*/ 	.short	(.L_56 - .L_55)
	.align		4
.L_55:
        /*00dc*/ 	.word	index@(_ZN7cutlass13device_kernelIN5flash11enable_sm90INS1_16FlashAttnFwdSm90INS1_25CollectiveMainloopFwdSm90ILi2EN4cute5tupleIJNS5_1CILi1EEES8_S8_EEENS6_IJNS7_ILi64EEESA_SA_EEELi512ENS_10bfloat16_tEfNS_4arch4Sm90ELb0ELb1ELb0ELb1ELb0ELb0ELb0ELb0ELb0ELb1ELb1ELb0EEENS1_21CollectiveEpilogueFwdINS6_IJSA_NS7_ILi512EEESA_EEES9_SC_SE_Li256ELb1ELb1ELb1ELb0EEENS1_36VarlenDynamicPersistentTileSchedulerILi64ELi64ELi256ELi128ELb1ELb1ELb1ELb1ELb0ELb1EEEEEEEEEvNT_6ParamsE)
        /*00e0*/ 	.word	0x000000a8


	//----- nvinfo : EIATTR_FRAME_SIZE
	.align		4
.L_56:
        /*00e4*/ 	.byte	0x04, 0x11
        /*00e6*/ 	.short	(.L_58 - .L_57)
	.align		4
.L_57:
        /*00e8*/ 	.word	index@(_ZN7cutlass13device_kernelIN5flash11enable_sm90INS1_16FlashAttnFwdSm90INS1_25CollectiveMainloopFwdSm90ILi2EN4cute5tupleIJNS5_1CILi1EEES8_S8_EEENS6_IJNS7_ILi64EEESA_SA_EEELi512ENS_10bfloat16_tEfNS_4arch4Sm90ELb0ELb1ELb0ELb1ELb0ELb0ELb0ELb0ELb0ELb1ELb1ELb0EEENS1_21CollectiveEpilogueFwdINS6_IJSA_NS7_ILi512EEESA_EEES9_SC_SE_Li256ELb1ELb1ELb1ELb0EEENS1_36VarlenDynamicPersistentTileSchedulerILi64ELi64ELi256ELi128ELb1ELb1ELb1ELb1ELb0ELb1EEEEEEEEEvNT_6ParamsE)
        /*00ec*/ 	.word	0x00000060


	//----- nvinfo : EIATTR_REGCOUNT
	.align		4
.L_58:
        /*00f0*/ 	.byte	0x04, 0x2f
        /*00f2*/ 	.short	(.L_60 - .L_59)
	.align		4
.L_59:
        /*00f4*/ 	.word	index@(_ZN7cutlass13device_kernelIN5flash11enable_sm90INS1_16FlashAttnFwdSm90INS1_25CollectiveMainloopFwdSm90ILi2EN4cute5tupleIJNS5_1CILi1EEES8_S8_EEENS6_IJNS7_ILi64EEESA_SA_EEELi512ENS_10bfloat16_tEfNS_4arch4Sm90ELb0ELb1ELb0ELb0ELb0ELb0ELb1ELb0ELb0ELb1ELb1ELb0EEENS1_21CollectiveEpilogueFwdINS6_IJSA_NS7_ILi512EEESA_EEES9_SC_SE_Li256ELb0ELb1ELb1ELb0EEENS1_19SingleTileSchedulerILb0ELb1ELb1ELi64EEEEEEEEEvNT_6ParamsE)
        /*00f8*/ 	.word	0x000000a8


	//----- nvinfo : EIATTR_FRAME_SIZE
	.align		4
.L_60:
        /*00fc*/ 	.byte	0x04, 0x11
        /*00fe*/ 	.short	(.L_62 - .L_61)
	.align		4
.L_61:
        /*0100*/ 	.word	index@(_ZN7cutlass13device_kernelIN5flash11enable_sm90INS1_16FlashAttnFwdSm90INS1_25CollectiveMainloopFwdSm90ILi2EN4cute5tupleIJNS5_1CILi1EEES8_S8_EEENS6_IJNS7_ILi64EEESA_SA_EEELi512ENS_10bfloat16_tEfNS_4arch4Sm90ELb0ELb1ELb0ELb0ELb0ELb0ELb1ELb0ELb0ELb1ELb1ELb0EEENS1_21CollectiveEpilogueFwdINS6_IJSA_NS7_ILi512EEESA_EEES9_SC_SE_Li256ELb0ELb1ELb1ELb0EEENS1_19SingleTileSchedulerILb0ELb1ELb1ELi64EEEEEEEEEvNT_6ParamsE)
        /*0104*/ 	.word	0x00000038


	//----- nvinfo : EIATTR_REGCOUNT
	.align		4
.L_62:
        /*0108*/ 	.byte	0x04, 0x2f
        /*010a*/ 	.short	(.L_64 - .L_63)
	.align		4
.L_63:
        /*010c*/ 	.word	index@(_ZN7cutlass13device_kernelIN5flash11enable_sm90INS1_16FlashAttnFwdSm90INS1_25CollectiveMainloopFwdSm90ILi2EN4cute5tupleIJNS5_1CILi1EEES8_S8_EEENS6_IJNS7_ILi64EEESA_SA_EEELi512ENS_10bfloat16_tEfNS_4arch4Sm90ELb0ELb1ELb0ELb0ELb0ELb0ELb0ELb0ELb0ELb1ELb1ELb0EEENS1_21CollectiveEpilogueFwdINS6_IJSA_NS7_ILi512EEESA_EEES9_SC_SE_Li256ELb0ELb1ELb1ELb0EEENS1_19SingleTileSchedulerILb0ELb1ELb1ELi64EEEEEEEEEvNT_6ParamsE)
        /*0110*/ 	.word	0x000000a8


	//----- nvinfo : EIATTR_FRAME_SIZE
	.align		4
.L_64:
        /*0114*/ 	.byte	0x04, 0x11
        /*0116*/ 	.short	(.L_66 - .L_65)
	.align		4
.L_65:
        /*0118*/ 	.word	index@(_ZN7cutlass13device_kernelIN5flash11enable_sm90INS1_16FlashAttnFwdSm90INS1_25CollectiveMainloopFwdSm90ILi2EN4cute5tupleIJNS5_1CILi1EEES8_S8_EEENS6_IJNS7_ILi64EEESA_SA_EEELi512ENS_10bfloat16_tEfNS_4arch4Sm90ELb0ELb1ELb0ELb0ELb0ELb0ELb0ELb0ELb0ELb1ELb1ELb0EEENS1_21CollectiveEpilogueFwdINS6_IJSA_NS7_ILi512EEESA_EEES9_SC_SE_Li256ELb0ELb1ELb1ELb0EEENS1_19SingleTileSchedulerILb0ELb1ELb1ELi64EEEEEEEEEvNT_6ParamsE)
        /*011c*/ 	.word	0x00000010


	//----- nvinfo : EIATTR_REGCOUNT
	.align		4
.L_66:
        /*0120*/ 	.byte	0x04, 0x2f
        /*0122*/ 	.short	(.L_68 - .L_67)
	.align		4
.L_67:
        /*0124*/ 	.word	index@(_ZN7cutlass13device_kernelIN5flash11enable_sm90INS1_16FlashAttnFwdSm90INS1_25CollectiveMainloopFwdSm90ILi2EN4cute5tupleIJNS5_1CILi1EEES8_S8_EEENS6_IJNS7_ILi64EEESA_SA_EEELi512ENS_10bfloat16_tEfNS_4arch4Sm90ELb0ELb0ELb0ELb1ELb0ELb1ELb1ELb0ELb0ELb1ELb1ELb0EEENS1_21CollectiveEpilogueFwdINS6_IJSA_NS7_ILi512EEESA_EEES9_SC_SE_Li256ELb1ELb1ELb1ELb0EEENS1_36VarlenDynamicPersistentTileSchedulerILi64ELi64ELi256ELi128ELb1ELb1ELb1ELb0ELb1ELb1EEEEEEEEEvNT_6ParamsE)
        /*0128*/ 	.word	0x000000a8


	//----- nvinfo : EIATTR_FRAME_SIZE
	.align		4
.L_68:
        /*012c*/ 	.byte	0x04, 0x11
        /*012e*/ 	.short	(.L_70 - .L_69)
	.align		4
.L_69:
        /*0130*/ 	.word	index@(_ZN7cutlass13device_kernelIN5flash11enable_sm90INS1_16FlashAttnFwdSm90INS1_25CollectiveMainloopFwdSm90ILi2EN4cute5tupleIJNS5_1CILi1EEES8_S8_EEENS6_IJNS7_ILi64EEESA_SA_EEELi512ENS_10bfloat16_tEfNS_4arch4Sm90ELb0ELb0ELb0ELb1ELb0ELb1ELb1ELb0ELb0ELb1ELb1ELb0EEENS1_21CollectiveEpilogueFwdINS6_IJSA_NS7_ILi512EEESA_EEES9_SC_SE_Li256ELb1ELb1ELb1ELb0EEENS1_36VarlenDynamicPersistentTileSchedulerILi64ELi64ELi256ELi128ELb1ELb1ELb1ELb0ELb1ELb1EEEEEEEEEvNT_6ParamsE)
        /*0134*/ 	.word	0x00000098


	//----- nvinfo : EIATTR_REGCOUNT
	.align		4
.L_70:
        /*0138*/ 	.byte	0x04, 0x2f
        /*013a*/ 	.short	(.L_72 - .L_71)
	.align		4
.L_71:
        /*013c*/ 	.word	index@(_ZN7cutlass13device_kernelIN5flash11enable_sm90INS1_16FlashAttnFwdSm90INS1_25CollectiveMainloopFwdSm90ILi2EN4cute5tupleIJNS5_1CILi1EEES8_S8_EEENS6_IJNS7_ILi64EEESA_SA_EEELi512ENS_10bfloat16_tEfNS_4arch4Sm90ELb0ELb0ELb0ELb1ELb0ELb0ELb1ELb0ELb0ELb1ELb1ELb0EEENS1_21CollectiveEpilogueFwdINS6_IJSA_NS7_ILi512EEESA_EEES9_SC_SE_Li256ELb1ELb1ELb1ELb0EEENS1_36VarlenDynamicPersistentTileSchedulerILi64ELi64ELi256ELi128ELb1ELb1ELb1ELb0ELb1ELb1EEEEEEEEEvNT_6ParamsE)
        /*0140*/ 	.word	0x000000a8


	//----- nvinfo : EIATTR_FRAME_SIZE
	.align		4
.L_72:
        /*0144*/ 	.byte	0x04, 0x11
        /*0146*/ 	.short	(.L_74 - .L_73)
	.align		4
.L_73:
        /*0148*/ 	.word	index@(_ZN7cutlass13device_kernelIN5flash11enable_sm90INS1_16FlashAttnFwdSm90INS1_25CollectiveMainloopFwdSm90ILi2EN4cute5tupleIJNS5_1CILi1EEES8_S8_EEENS6_IJNS7_ILi64EEESA_SA_EEELi512ENS_10bfloat16_tEfNS_4arch4Sm90ELb0ELb0ELb0ELb1ELb0ELb0ELb1ELb0ELb0ELb1ELb1ELb0EEENS1_21CollectiveEpilogueFwdINS6_IJSA_NS7_ILi512EEESA_EEES9_SC_SE_Li256ELb1ELb1ELb1ELb0EEENS1_36VarlenDynamicPersistentTileSchedulerILi64ELi64ELi256ELi128ELb1ELb1ELb1ELb0ELb1ELb1EEEEEEEEEvNT_6ParamsE)
        /*014c*/ 	.word	0x00000078


	//----- nvinfo : EIATTR_REGCOUNT
	.align		4
.L_74:
        /*0150*/ 	.byte	0x04, 0x2f
        /*0152*/ 	.short	(.L_76 - .L_75)
	.align		4
.L_75:
        /*0154*/ 	.word	index@(_ZN7cutlass13device_kernelIN5flash11enable_sm90INS1_16FlashAttnFwdSm90INS1_25CollectiveMainloopFwdSm90ILi2EN4cute5tupleIJNS5_1CILi1EEES8_S8_EEENS6_IJNS7_ILi64EEESA_SA_EEELi512ENS_10bfloat16_tEfNS_4arch4Sm90ELb0ELb0ELb0ELb1ELb0ELb1ELb0ELb0ELb0ELb1ELb1ELb0EEENS1_21CollectiveEpilogueFwdINS6_IJSA_NS7_ILi512EEESA_EEES9_SC_SE_Li256ELb1ELb1ELb1ELb0EEENS1_36VarlenDynamicPersistentTileSchedulerILi64ELi64ELi256ELi128ELb1ELb1ELb1ELb0ELb1ELb1EEEEEEEEEvNT_6ParamsE)
        /*0158*/ 	.word	0x000000a8


	//----- nvinfo : EIATTR_FRAME_SIZE
	.align		4
.L_76:
        /*015c*/ 	.byte	0x04, 0x11
        /*015e*/ 	.short	(.L_78 - .L_77)
	.align		4
.L_77:
        /*0160*/ 	.word	index@(_ZN7cutlass13device_kernelIN5flash11enable_sm90INS1_16FlashAttnFwdSm90INS1_25CollectiveMainloopFwdSm90ILi2EN4cute5tupleIJNS5_1CILi1EEES8_S8_EEENS6_IJNS7_ILi64EEESA_SA_EEELi512ENS_10bfloat16_tEfNS_4arch4Sm90ELb0ELb0ELb0ELb1ELb0ELb1ELb0ELb0ELb0ELb1ELb1ELb0EEENS1_21CollectiveEpilogueFwdINS6_IJSA_NS7_ILi512EEESA_EEES9_SC_SE_Li256ELb1ELb1ELb1ELb0EEENS1_36VarlenDynamicPersistentTileSchedulerILi64ELi64ELi256ELi128ELb1ELb1ELb1ELb0ELb1ELb1EEEEEEEEEvNT_6ParamsE)
        /*0164*/ 	.word	0x00000080


	//----- nvinfo : EIATTR_REGCOUNT
	.align		4
.L_78:
        /*0168*/ 	.byte	0x04, 0x2f
        /*016a*/ 	.short	(.L_80 - .L_79)
	.align		4
.L_79:
        /*016c*/ 	.word	index@(_ZN7cutlass13device_kernelIN5flash11enable_sm90INS1_16FlashAttnFwdSm90INS1_25CollectiveMainloopFwdSm90ILi2EN4cute5tupleIJNS5_1CILi1EEES8_S8_EEENS6_IJNS7_ILi64EEESA_SA_EEELi512ENS_10bfloat16_tEfNS_4arch4Sm90ELb0ELb0ELb0ELb1ELb0ELb0ELb0ELb0ELb0ELb1ELb1ELb0EEENS1_21CollectiveEpilogueFwdINS6_IJSA_NS7_ILi512EEESA_EEES9_SC_SE_Li256ELb1ELb1ELb1ELb0EEENS1_36VarlenDynamicPersistentTileSchedulerILi64ELi64ELi256ELi128ELb1ELb1ELb1ELb0ELb1ELb1EEEEEEEEEvNT_6ParamsE)
        /*0170*/ 	.word	0x000000a8


	//----- nvinfo : EIATTR_FRAME_SIZE
	.align		4
.L_80:
        /*0174*/ 	.byte	0x04, 0x11
        /*0176*/ 	.short	(.L_82 - .L_81)
	.align		4
.L_81:
        /*0178*/ 	.word	index@(_ZN7cutlass13device_kernelIN5flash11enable_sm90INS1_16FlashAttnFwdSm90INS1_25CollectiveMainloopFwdSm90ILi2EN4cute5tupleIJNS5_1CILi1EEES8_S8_EEENS6_IJNS7_ILi64EEESA_SA_EEELi512ENS_10bfloat16_tEfNS_4arch4Sm90ELb0ELb0ELb0ELb1ELb0ELb0ELb0ELb0ELb0ELb1ELb1ELb0EEENS1_21CollectiveEpilogueFwdINS6_IJSA_NS7_ILi512EEESA_EEES9_SC_SE_Li256ELb1ELb1ELb1ELb0EEENS1_36VarlenDynamicPersistentTileSchedulerILi64ELi64ELi256ELi128ELb1ELb1ELb1ELb0ELb1ELb1EEEEEEEEEvNT_6ParamsE)
        /*017c*/ 	.word	0x00000068


	//----- nvinfo : EIATTR_REGCOUNT
	.align		4
.L_82:
        /*0180*/ 	.byte	0x04, 0x2f
        /*0182*/ 	.short	(.L_84 - .L_83)
	.align		4
.L_83:
        /*0184*/ 	.word	index@(_ZN7cutlass13device_kernelIN5flash11enable_sm90INS1_16FlashAttnFwdSm90INS1_25CollectiveMainloopFwdSm90ILi2EN4cute5tupleIJNS5_1CILi1EEES8_S8_EEENS6_IJNS7_ILi64EEESA_SA_EEELi512ENS_10bfloat16_tEfNS_4arch4Sm90ELb0ELb0ELb0ELb0ELb0ELb0ELb1ELb0ELb0ELb1ELb1ELb0EEENS1_21CollectiveEpilogueFwdINS6_IJSA_NS7_ILi512EEESA_EEES9_SC_SE_Li256ELb0ELb1ELb1ELb0EEENS1_19SingleTileSchedulerILb0ELb1ELb1ELi64EEEEEEEEEvNT_6ParamsE)
        /*0188*/ 	.word	0x000000a8


	//----- nvinfo : EIATTR_FRAME_SIZE
	.align		4
.L_84:
        /*018c*/ 	.byte	0x04, 0x11
        /*018e*/ 	.short	(.L_86 - .L_85)
	.align		4
.L_85:
        /*0190*/ 	.word	index@(_ZN7cutlass13device_kernelIN5flash11enable_sm90INS1_16FlashAttnFwdSm90INS1_25CollectiveMainloopFwdSm90ILi2EN4cute5tupleIJNS5_1CILi1EEES8_S8_EEENS6_IJNS7_ILi64EEESA_SA_EEELi512ENS_10bfloat16_tEfNS_4arch4Sm90ELb0ELb0ELb0ELb0ELb0ELb0ELb1ELb0ELb0ELb1ELb1ELb0EEENS1_21CollectiveEpilogueFwdINS6_IJSA_NS7_ILi512EEESA_EEES9_SC_SE_Li256ELb0ELb1ELb1ELb0EEENS1_19SingleTileSchedulerILb0ELb1ELb1ELi64EEEEEEEEEvNT_6ParamsE)
        /*0194*/ 	.word	0x00000030


	//----- nvinfo : EIATTR_REGCOUNT
	.align		4
.L_86:
        /*0198*/ 	.byte	0x04, 0x2f
        /*019a*/ 	.short	(.L_88 - .L_87)
	.align		4
.L_87:
        /*019c*/ 	.word	index@(_ZN7cutlass13device_kernelIN5flash11enable_sm90INS1_16FlashAttnFwdSm90INS1_25CollectiveMainloopFwdSm90ILi2EN4cute5tupleIJNS5_1CILi1EEES8_S8_EEENS6_IJNS7_ILi64EEESA_SA_EEELi512ENS_10bfloat16_tEfNS_4arch4Sm90ELb0ELb0ELb0ELb0ELb0ELb0ELb0ELb0ELb0ELb1ELb1ELb0EEENS1_21CollectiveEpilogueFwdINS6_IJSA_NS7_ILi512EEESA_EEES9_SC_SE_Li256ELb0ELb1ELb1ELb0EEENS1_19SingleTileSchedulerILb0ELb1ELb1ELi64EEEEEEEEEvNT_6ParamsE)
        /*01a0*/ 	.word	0x000000a8


	//----- nvinfo : EIATTR_FRAME_SIZE
	.align		4
.L_88:
        /*01a4*/ 	.byte	0x04, 0x11
        /*01a6*/ 	.short	(.L_90 - .L_89)
	.align		4
.L_89:
        /*01a8*/ 	.word	index@(_ZN7cutlass13device_kernelIN5flash11enable_sm90INS1_16FlashAttnFwdSm90INS1_25CollectiveMainloopFwdSm90ILi2EN4cute5tupleIJNS5_1CILi1EEES8_S8_EEENS6_IJNS7_ILi64EEESA_SA_EEELi512ENS_10bfloat16_tEfNS_4arch4Sm90ELb0ELb0ELb0ELb0ELb0ELb0ELb0ELb0ELb0ELb1ELb1ELb0EEENS1_21CollectiveEpilogueFwdINS6_IJSA_NS7_ILi512EEESA_EEES9_SC_SE_Li256ELb0ELb1ELb1ELb0EEENS1_19SingleTileSchedulerILb0ELb1ELb1ELi64EEEEEEEEEvNT_6ParamsE)
        /*01ac*/ 	.word	0x00000018


	//----- nvinfo : EIATTR_MIN_STACK_SIZE
	.align		4
.L_90:
        /*01b0*/ 	.byte	0x04, 0x12
        /*01b2*/ 	.short	(.L_92 - .L_91)
	.align		4
.L_91:
        /*01b4*/ 	.word	index@(_ZN7cutlass13device_kernelIN5flash11enable_sm90INS1_16FlashAttnFwdSm90INS1_25CollectiveMainloopFwdSm90ILi2EN4cute5tupleIJNS5_1CILi1EEES8_S8_EEENS6_IJNS7_ILi64EEESA_SA_EEELi512ENS_10bfloat16_tEfNS_4arch4Sm90ELb0ELb0ELb0ELb0ELb0ELb0ELb0ELb0ELb0ELb1ELb1ELb0EEENS1_21CollectiveEpilogueFwdINS6_IJSA_NS7_ILi512EEESA_EEES9_SC_SE_Li256ELb0ELb1ELb1ELb0EEENS1_19SingleTileSchedulerILb0ELb1ELb1ELi64EEEEEEEEEvNT_6ParamsE)
        /*01b8*/ 	.word	0x00000018


	//----- nvinfo : EIATTR_MIN_STACK_SIZE
	.align		4
.L_92:
        /*01bc*/ 	.byte	0x04, 0x12
        /*01be*/ 	.short	(.L_94 - .L_93)
	.align		4
.L_93:
        /*01c0*/ 	.word	index@(_ZN7cutlass13device_kernelIN5flash11enable_sm90INS1_16FlashAttnFwdSm90INS1_25CollectiveMainloopFwdSm90ILi2EN4cute5tupleIJNS5_1CILi1EEES8_S8_EEENS6_IJNS7_ILi64EEESA_SA_EEELi512ENS_10bfloat16_tEfNS_4arch4Sm90ELb0ELb0ELb0ELb0ELb0ELb0ELb1ELb0ELb0ELb1ELb1ELb0EEENS1_21CollectiveEpilogueFwdINS6_IJSA_NS7_ILi512EEESA_EEES9_SC_SE_Li256ELb0ELb1ELb1ELb0EEENS1_19SingleTileSchedulerILb0ELb1ELb1ELi64EEEEEEEEEvNT_6ParamsE)
        /*01c4*/ 	.word	0x00000030


	//----- nvinfo : EIATTR_MIN_STACK_SIZE
	.align		4
.L_94:
        /*01c8*/ 	.byte	0x04, 0x12
        /*01ca*/ 	.short	(.L_96 - .L_95)
	.align		4
.L_95:
        /*01cc*/ 	.word	index@(_ZN7cutlass13device_kernelIN5flash11enable_sm90INS1_16FlashAttnFwdSm90INS1_25CollectiveMainloopFwdSm90ILi2EN4cute5tupleIJNS5_1CILi1EEES8_S8_EEENS6_IJNS7_ILi64EEESA_SA_EEELi512ENS_10bfloat16_tEfNS_4arch4Sm90ELb0ELb0ELb0ELb1ELb0ELb0ELb0ELb0ELb0ELb1ELb1ELb0EEENS1_21CollectiveEpilogueFwdINS6_IJSA_NS7_ILi512EEESA_EEES9_SC_SE_Li256ELb1ELb1ELb1ELb0EEENS1_36VarlenDynamicPersistentTileSchedulerILi64ELi64ELi256ELi128ELb1ELb1ELb1ELb0ELb1ELb1EEEEEEEEEvNT_6ParamsE)
        /*01d0*/ 	.word	0x00000068


	//----- nvinfo : EIATTR_MIN_STACK_SIZE
	.align		4
.L_96:
        /*01d4*/ 	.byte	0x04, 0x12
        /*01d6*/ 	.short	(.L_98 - .L_97)
	.align		4
.L_97:
        /*01d8*/ 	.word	index@(_ZN7cutlass13device_kernelIN5flash11enable_sm90INS1_16FlashAttnFwdSm90INS1_25CollectiveMainloopFwdSm90ILi2EN4cute5tupleIJNS5_1CILi1EEES8_S8_EEENS6_IJNS7_ILi64EEESA_SA_EEELi512ENS_10bfloat16_tEfNS_4arch4Sm90ELb0ELb0ELb0ELb1ELb0ELb1ELb0ELb0ELb0ELb1ELb1ELb0EEENS1_21CollectiveEpilogueFwdINS6_IJSA_NS7_ILi512EEESA_EEES9_SC_SE_Li256ELb1ELb1ELb1ELb0EEENS1_36VarlenDynamicPersistentTileSchedulerILi64ELi64ELi256ELi128ELb1ELb1ELb1ELb0ELb1ELb1EEEEEEEEEvNT_6ParamsE)
        /*01dc*/ 	.word	0x00000080


	//----- nvinfo : EIATTR_MIN_STACK_SIZE
	.align		4
.L_98:
        /*01e0*/ 	.byte	0x04, 0x12
        /*01e2*/ 	.short	(.L_100 - .L_99)
	.align		4
.L_99:
        /*01e4*/ 	.word	index@(_ZN7cutlass13device_kernelIN5flash11enable_sm90INS1_16FlashAttnFwdSm90INS1_25CollectiveMainloopFwdSm90ILi2EN4cute5tupleIJNS5_1CILi1EEES8_S8_EEENS6_IJNS7_ILi64EEESA_SA_EEELi512ENS_10bfloat16_tEfNS_4arch4Sm90ELb0ELb0ELb0ELb1ELb0ELb0ELb1ELb0ELb0ELb1ELb1ELb0EEENS1_21CollectiveEpilogueFwdINS6_IJSA_NS7_ILi512EEESA_EEES9_SC_SE_Li256ELb1ELb1ELb1ELb0EEENS1_36VarlenDynamicPersistentTileSchedulerILi64ELi64ELi256ELi128ELb1ELb1ELb1ELb0ELb1ELb1EEEEEEEEEvNT_6ParamsE)
        /*01e8*/ 	.word	0x00000078


	//----- nvinfo : EIATTR_MIN_STACK_SIZE
	.align		4
.L_100:
        /*01ec*/ 	.byte	0x04, 0x12
        /*01ee*/ 	.short	(.L_102 - .L_101)
	.align		4
.L_101:
        /*01f0*/ 	.word	index@(_ZN7cutlass13device_kernelIN5flash11enable_sm90INS1_16FlashAttnFwdSm90INS1_25CollectiveMainloopFwdSm90ILi2EN4cute5tupleIJNS5_1CILi1EEES8_S8_EEENS6_IJNS7_ILi64EEESA_SA_EEELi512ENS_10bfloat16_tEfNS_4arch4Sm90ELb0ELb0ELb0ELb1ELb0ELb1ELb1ELb0ELb0ELb1ELb1ELb0EEENS1_21CollectiveEpilogueFwdINS6_IJSA_NS7_ILi512EEESA_EEES9_SC_SE_Li256ELb1ELb1ELb1ELb0EEENS1_36VarlenDynamicPersistentTileSchedulerILi64ELi64ELi256ELi128ELb1ELb1ELb1ELb0ELb1ELb1EEEEEEEEEvNT_6ParamsE)
        /*01f4*/ 	.word	0x00000098


	//----- nvinfo : EIATTR_MIN_STACK_SIZE
	.align		4
.L_102:
        /*01f8*/ 	.byte	0x04, 0x12
        /*01fa*/ 	.short	(.L_104 - .L_103)
	.align		4
.L_103:
        /*01fc*/ 	.word	index@(_ZN7cutlass13device_kernelIN5flash11enable_sm90INS1_16FlashAttnFwdSm90INS1_25CollectiveMainloopFwdSm90ILi2EN4cute5tupleIJNS5_1CILi1EEES8_S8_EEENS6_IJNS7_ILi64EEESA_SA_EEELi512ENS_10bfloat16_tEfNS_4arch4Sm90ELb0ELb1ELb0ELb0ELb0ELb0ELb0ELb0ELb0ELb1ELb1ELb0EEENS1_21CollectiveEpilogueFwdINS6_IJSA_NS7_ILi512EEESA_EEES9_SC_SE_Li256ELb0ELb1ELb1ELb0EEENS1_19SingleTileSchedulerILb0ELb1ELb1ELi64EEEEEEEEEvNT_6ParamsE)
        /*0200*/ 	.word	0x00000010


	//----- nvinfo : EIATTR_MIN_STACK_SIZE
	.align		4
.L_104:
        /*0204*/ 	.byte	0x04, 0x12
        /*0206*/ 	.short	(.L_106 - .L_105)
	.align		4
.L_105:
        /*0208*/ 	.word	index@(_ZN7cutlass13device_kernelIN5flash11enable_sm90INS1_16FlashAttnFwdSm90INS1_25CollectiveMainloopFwdSm90ILi2EN4cute5tupleIJNS5_1CILi1EEES8_S8_EEENS6_IJNS7_ILi64EEESA_SA_EEELi512ENS_10bfloat16_tEfNS_4arch4Sm90ELb0ELb1ELb0ELb0ELb0ELb0ELb1ELb0ELb0ELb1ELb1ELb0EEENS1_21CollectiveEpilogueFwdINS6_IJSA_NS7_ILi512EEESA_EEES9_SC_SE_Li256ELb0ELb1ELb1ELb0EEENS1_19SingleTileSchedulerILb0ELb1ELb1ELi64EEEEEEEEEvNT_6ParamsE)
        /*020c*/ 	.word	0x00000038


	//----- nvinfo : EIATTR_MIN_STACK_SIZE
	.align		4
.L_106:
        /*0210*/ 	.byte	0x04, 0x12
        /*0212*/ 	.short	(.L_108 - .L_107)
	.align		4
.L_107:
        /*0214*/ 	.word	index@(_ZN7cutlass13device_kernelIN5flash11enable_sm90INS1_16FlashAttnFwdSm90INS1_25CollectiveMainloopFwdSm90ILi2EN4cute5tupleIJNS5_1CILi1EEES8_S8_EEENS6_IJNS7_ILi64EEESA_SA_EEELi512ENS_10bfloat16_tEfNS_4arch4Sm90ELb0ELb1ELb0ELb1ELb0ELb0ELb0ELb0ELb0ELb1ELb1ELb0EEENS1_21CollectiveEpilogueFwdINS6_IJSA_NS7_ILi512EEESA_EEES9_SC_SE_Li256ELb1ELb1ELb1ELb0EEENS1_36VarlenDynamicPersistentTileSchedulerILi64ELi64ELi256ELi128ELb1ELb1ELb1ELb1ELb0ELb1EEEEEEEEEvNT_6ParamsE)
        /*0218*/ 	.word	0x00000060


	//----- nvinfo : EIATTR_MIN_STACK_SIZE
	.align		4
.L_108:
        /*021c*/ 	.byte	0x04, 0x12
        /*021e*/ 	.short	(.L_110 - .L_109)
	.align		4
.L_109:
        /*0220*/ 	.word	index@(_ZN7cutlass13device_kernelIN5flash11enable_sm90INS1_16FlashAttnFwdSm90INS1_25CollectiveMainloopFwdSm90ILi2EN4cute5tupleIJNS5_1CILi1EEES8_S8_EEENS6_IJNS7_ILi64EEESA_SA_EEELi512ENS_10bfloat16_tEfNS_4arch4Sm90ELb0ELb1ELb0ELb1ELb0ELb1ELb0ELb0ELb0ELb1ELb1ELb0EEENS1_21CollectiveEpilogueFwdINS6_IJSA_NS7_ILi512EEESA_EEES9_SC_SE_Li256ELb1ELb1ELb1ELb0EEENS1_36VarlenDynamicPersistentTileSchedulerILi64ELi64ELi256ELi128ELb1ELb1ELb1ELb1ELb0ELb1EEEEEEEEEvNT_6ParamsE)
        /*0224*/ 	.word	0x00000070


	//----- nvinfo : EIATTR_MIN_STACK_SIZE
	.align		4
.L_110:
        /*0228*/ 	.byte	0x04, 0x12
        /*022a*/ 	.short	(.L_112 - .L_111)
	.align		4
.L_111:
        /*022c*/ 	.word	index@(_ZN7cutlass13device_kernelIN5flash11enable_sm90INS1_16FlashAttnFwdSm90INS1_25CollectiveMainloopFwdSm90ILi2EN4cute5tupleIJNS5_1CILi1EEES8_S8_EEENS6_IJNS7_ILi64EEESA_SA_EEELi512ENS_10bfloat16_tEfNS_4arch4Sm90ELb0ELb1ELb0ELb1ELb0ELb0ELb1ELb0ELb0ELb1ELb1ELb0EEENS1_21CollectiveEpilogueFwdINS6_IJSA_NS7_ILi512EEESA_EEES9_SC_SE_Li256ELb1ELb1ELb1ELb0EEENS1_36VarlenDynamicPersistentTileSchedulerILi64ELi64ELi256ELi128ELb1ELb1ELb1ELb1ELb0ELb1EEEEEEEEEvNT_6ParamsE)
        /*0230*/ 	.word	0x00000078


	//----- nvinfo : EIATTR_MIN_STACK_SIZE
	.align		4
.L_112:
        /*0234*/ 	.byte	0x04, 0x12
        /*0236*/ 	.short	(.L_114 - .L_113)
	.align		4
.L_113:
        /*0238*/ 	.word	index@(_ZN7cutlass13device_kernelIN5flash11enable_sm90INS1_16FlashAttnFwdSm90INS1_25CollectiveMainloopFwdSm90ILi2EN4cute5tupleIJNS5_1CILi1EEES8_S8_EEENS6_IJNS7_ILi64EEESA_SA_EEELi512ENS_10bfloat16_tEfNS_4arch4Sm90ELb0ELb1ELb0ELb1ELb0ELb1ELb1ELb0ELb0ELb1ELb1ELb0EEENS1_21CollectiveEpilogueFwdINS6_IJSA_NS7_ILi512EEESA_EEES9_SC_SE_Li256ELb1ELb1ELb1ELb0EEENS1_36VarlenDynamicPersistentTileSchedulerILi64ELi64ELi256ELi128ELb1ELb1ELb1ELb1ELb0ELb1EEEEEEEEEvNT_6ParamsE)
        /*023c*/ 	.word	0x00000090


	//----- nvinfo : EIATTR_MIN_STACK_SIZE
	.align		4
.L_114:
        /*0240*/ 	.byte	0x04, 0x12
        /*0242*/ 	.short	(.L_116 - .L_115)
	.align		4
.L_115:
        /*0244*/ 	.word	index@(_ZN7cutlass13device_kernelIN5flash11enable_sm90INS1_16FlashAttnFwdSm90INS1_25CollectiveMainloopFwdSm90ILi2EN4cute5tupleIJNS5_1CILi1EEES8_S8_EEENS6_IJNS7_ILi64EEESA_SA_EEELi512ENS_10bfloat16_tEfNS_4arch4Sm90ELb1ELb0ELb0ELb0ELb0ELb0ELb0ELb0ELb0ELb1ELb1ELb0EEENS1_21CollectiveEpilogueFwdINS6_IJSA_NS7_ILi512EEESA_EEES9_SC_SE_Li256ELb0ELb1ELb1ELb0EEENS1_19SingleTileSchedulerILb0ELb1ELb1ELi64EEEEEEEEEvNT_6ParamsE)
        /*0248*/ 	.word	0x00000010


	//----- nvinfo : EIATTR_MIN_STACK_SIZE
	.align		4
.L_116:
        /*024c*/ 	.byte	0x04, 0x12
        /*024e*/ 	.short	(.L_118 - .L_117)
	.align		4
.L_117:
        /*0250*/ 	.word	index@(_ZN7cutlass13device_kernelIN5flash11enable_sm90INS1_16FlashAttnFwdSm90INS1_25CollectiveMainloopFwdSm90ILi2EN4cute5tupleIJNS5_1CILi1EEES8_S8_EEENS6_IJNS7_ILi64EEESA_SA_EEELi512ENS_10bfloat16_tEfNS_4arch4Sm90ELb1ELb0ELb0ELb0ELb0ELb0ELb1ELb0ELb0ELb1ELb1ELb0EEENS1_21CollectiveEpilogueFwdINS6_IJSA_NS7_ILi512EEESA_EEES9_SC_SE_Li256ELb0ELb1ELb1ELb0EEENS1_19SingleTileSchedulerILb0ELb1ELb1ELi64EEEEEEEEEvNT_6ParamsE)
        /*0254*/ 	.word	0x00000038


	//----- nvinfo : EIATTR_MIN_STACK_SIZE
	.align		4
.L_118:
        /*0258*/ 	.byte	0x04, 0x12
        /*025a*/ 	.short	(.L_120 - .L_119)
	.align		4
.L_119:
        /*025c*/ 	.word	index@(_ZN7cutlass13device_kernelIN5flash11enable_sm90INS1_16FlashAttnFwdSm90INS1_25CollectiveMainloopFwdSm90ILi2EN4cute5tupleIJNS5_1CILi1EEES8_S8_EEENS6_IJNS7_ILi64EEESA_SA_EEELi512ENS_10bfloat16_tEfNS_4arch4Sm90ELb1ELb0ELb0ELb1ELb0ELb0ELb0ELb0ELb0ELb1ELb1ELb0EEENS1_21CollectiveEpilogueFwdINS6_IJSA_NS7_ILi512EEESA_EEES9_SC_SE_Li256ELb1ELb1ELb1ELb0EEENS1_36VarlenDynamicPersistentTileSchedulerILi64ELi64ELi256ELi128ELb1ELb1ELb1ELb1ELb1ELb1EEEEEEEEEvNT_6ParamsE)
        /*0260*/ 	.word	0x00000068


	//----- nvinfo : EIATTR_MIN_STACK_SIZE
	.align		4
.L_120:
        /*0264*/ 	.byte	0x04, 0x12
        /*0266*/ 	.short	(.L_122 - .L_121)
	.align		4
.L_121:
        /*0268*/ 	.word	index@(_ZN7cutlass13device_kernelIN5flash11enable_sm90INS1_16FlashAttnFwdSm90INS1_25CollectiveMainloopFwdSm90ILi2EN4cute5tupleIJNS5_1CILi1EEES8_S8_EEENS6_IJNS7_ILi64EEESA_SA_EEELi512ENS_10bfloat16_tEfNS_4arch4Sm90ELb1ELb0ELb0ELb1ELb0ELb1ELb0ELb0ELb0ELb1ELb1ELb0EEENS1_21CollectiveEpilogueFwdINS6_IJSA_NS7_ILi512EEESA_EEES9_SC_SE_Li256ELb1ELb1ELb1ELb0EEENS1_36VarlenDynamicPersistentTileSchedulerILi64ELi64ELi256ELi128ELb1ELb1ELb1ELb1ELb1ELb1EEEEEEEEEvNT_6ParamsE)
        /*026c*/ 	.word	0x00000070


	//----- nvinfo : EIATTR_MIN_STACK_SIZE
	.align		4
.L_122:
        /*0270*/ 	.byte	0x04, 0x12
        /*0272*/ 	.short	(.L_124 - .L_123)
	.align		4
.L_123:
        /*0274*/ 	.word	index@(_ZN7cutlass13device_kernelIN5flash11enable_sm90INS1_16FlashAttnFwdSm90INS1_25CollectiveMainloopFwdSm90ILi2EN4cute5tupleIJNS5_1CILi1EEES8_S8_EEENS6_IJNS7_ILi64EEESA_SA_EEELi512ENS_10bfloat16_tEfNS_4arch4Sm90ELb1ELb0ELb0ELb1ELb0ELb0ELb1ELb0ELb0ELb1ELb1ELb0EEENS1_21CollectiveEpilogueFwdINS6_IJSA_NS7_ILi512EEESA_EEES9_SC_SE_Li256ELb1ELb1ELb1ELb0EEENS1_36VarlenDynamicPersistentTileSchedulerILi64ELi64ELi256ELi128ELb1ELb1ELb1ELb1ELb1ELb1EEEEEEEEEvNT_6ParamsE)
        /*0278*/ 	.word	0x00000078


	//----- nvinfo : EIATTR_MIN_STACK_SIZE
	.align		4
.L_124:
        /*027c*/ 	.byte	0x04, 0x12
        /*027e*/ 	.short	(.L_126 - .L_125)
	.align		4
.L_125:
        /*0280*/ 	.word	index@(_ZN7cutlass13device_kernelIN5flash11enable_sm90INS1_16FlashAttnFwdSm90INS1_25CollectiveMainloopFwdSm90ILi2EN4cute5tupleIJNS5_1CILi1EEES8_S8_EEENS6_IJNS7_ILi64EEESA_SA_EEELi512ENS_10bfloat16_tEfNS_4arch4Sm90ELb1ELb0ELb0ELb1ELb0ELb1ELb1ELb0ELb0ELb1ELb1ELb0EEENS1_21CollectiveEpilogueFwdINS6_IJSA_NS7_ILi512EEESA_EEES9_SC_SE_Li256ELb1ELb1ELb1ELb0EEENS1_36VarlenDynamicPersistentTileSchedulerILi64ELi64ELi256ELi128ELb1ELb1ELb1ELb1ELb1ELb1EEEEEEEEEvNT_6ParamsE)
        /*0284*/ 	.word	0x00000088
.L_126:


//--------------------- .nv.compat                --------------------------
	.section	.nv.compat,"",@"SHT_CUDA_COMPAT_INFO"
	.align	4
        /*0000*/ 	.byte	0x02, 0x09, 0x01, 0x00, 0x02, 0x02, 0x04, 0x00, 0x02, 0x05, 0x05, 0x00, 0x03, 0x07, 0x01, 0x01
        /*0010*/ 	.byte	0x02, 0x03, 0x01, 0x00, 0x02, 0x06, 0x01, 0x00, 0x04, 0x0b, 0x08, 0x00, 0x00, 0x00, 0x00, 0x00
        /*0020*/ 	.byte	0x00, 0x00, 0x00, 0x00


//--------------------- .nv.info._ZN7cutlass13device_kernelIN5flash11enable_sm90INS1_16FlashAttnFwdSm90INS1_25CollectiveMainloopFwdSm90ILi2EN4cute5tupleIJNS5_1CILi1EEES8_S8_EEENS6_IJNS7_ILi64EEESA_SA_EEELi512ENS_10bfloat16_tEfNS_4arch4Sm90ELb0ELb0ELb0ELb0ELb0ELb0ELb0ELb0ELb0ELb1ELb1ELb0EEENS1_21CollectiveEpilogueFwdINS6_IJSA_NS7_ILi512EEESA_EEES9_SC_SE_Li256ELb0ELb1ELb1ELb0EEENS1_19SingleTileSchedulerILb0ELb1ELb1ELi64EEEEEEEEEvNT_6ParamsE --------------------------
	.section	.nv.info._ZN7cutlass13device_kernelIN5flash11enable_sm90INS1_16FlashAttnFwdSm90INS1_25CollectiveMainloopFwdSm90ILi2EN4cute5tupleIJNS5_1CILi1EEES8_S8_EEENS6_IJNS7_ILi64EEESA_SA_EEELi512ENS_10bfloat16_tEfNS_4arch4Sm90ELb0ELb0ELb0ELb0ELb0ELb0ELb0ELb0ELb0ELb1ELb1ELb0EEENS1_21CollectiveEpilogueFwdINS6_IJSA_NS7_ILi512EEESA_EEES9_SC_SE_Li256ELb0ELb1ELb1ELb0EEENS1_19SingleTileSchedulerILb0ELb1ELb1ELi64EEEEEEEEEvNT_6ParamsE,"",@"SHT_CUDA_INFO"
	.sectionflags	@""
	.align	4


	//----- nvinfo : EIATTR_CUDA_API_VERSION
	.align		4
        /*0000*/ 	.byte	0x04, 0x37
        /*0002*/ 	.short	(.L_128 - .L_127)
.L_127:
        /*0004*/ 	.word	0x00000082


	//----- nvinfo : EIATTR_KPARAM_INFO
	.align		4
.L_128:
        /*0008*/ 	.byte	0x04, 0x17
        /*000a*/ 	.short	(.L_130 - .L_129)
.L_129:
        /*000c*/ 	.word	0x00000000
        /*0010*/ 	.short	0x0000
        /*0012*/ 	.short	0x0070
        /*0014*/ 	.byte	0x00, 0xf0, 0x01, 0x28


	//----- nvinfo : EIATTR_SPARSE_MMA_MASK
	.align		4
.L_130:
        /*0018*/ 	.byte	0x03, 0x50
        /*001a*/ 	.short	0x0000


	//----- nvinfo : EIATTR_MAXREG_COUNT
	.align		4
        /*001c*/ 	.byte	0x03, 0x1b
        /*001e*/ 	.short	0x00a8


	//----- nvinfo : EIATTR_NUM_BARRIERS
	.align		4
        /*0020*/ 	.byte	0x02, 0x4c
        /*0022*/ 	.byte	0x10
	.zero		1


	//----- nvinfo : EIATTR_EXTERNS
	.align		4
        /*0024*/ 	.byte	0x04, 0x0f
        /*0026*/ 	.short	(.L_132 - .L_131)


	//   ....[0]....
	.align		4
.L_131:
        /*0028*/ 	.word	index@(__assertfail)


	//----- nvinfo : EIATTR_ANNOTATIONS
	.align		4
.L_132:
        /*002c*/ 	.byte	0x04, 0x55
        /*002e*/ 	.short	(.L_134 - .L_133)


	//   ....[0]....
.L_133:
        /*0030*/ 	.word	0x00000001
        /*0034*/ 	.byte	0x00, 0x09, 0x00, 0x00, 0x01, 0x00, 0x00, 0x00, 0xf0, 0x11, 0x00, 0x00, 0x01, 0x00, 0x00, 0x00
        /* <DEDUP_REMOVED lines=8> */
        /*00c4*/ 	.byte	0xe0, 0xcb, 0x00, 0x00, 0x01, 0x00, 0x00, 0x00, 0x70, 0xd8, 0x00, 0x00


	//----- nvinfo : EIATTR_MERCURY_ISA_VERSION
	.align		4
.L_134:
        /*00d0*/ 	.byte	0x03, 0x5f
        /*00d2*/ 	.short	0x0101


	//----- nvinfo : EIATTR_INT_WARP_WIDE_INSTR_OFFSETS
	.align		4
        /*00d4*/ 	.byte	0x04, 0x31
        /*00d6*/ 	.short	(.L_136 - .L_135)


	//   ....[0]....
.L_135:
        /*00d8*/ 	.word	0x00000120


	//   ....[1]....
        /*00dc*/ 	.word	0x00000160


	//   ....[2]....
        /*00e0*/ 	.word	0x00000230


	//----- nvinfo : EIATTR_COOP_GROUP_MASK_REGIDS
	.align		4
.L_136:
        /*00e4*/ 	.byte	0x04, 0x29
        /*00e6*/ 	.short	(.L_138 - .L_137)


	//   ....[0]....
.L_137:
        /*00e8*/ 	.word	0xffffffff


	//   ....[1]....
        /*00ec*/ 	.word	0xffffffff


	//   ....[2]....
        /*00f0*/ 	.word	0xffffffff


	//   ....[3]....
        /*00f4*/ 	.word	0xffffffff


	//   ....[4]....
        /*00f8*/ 	.word	0xffffffff


	//   ....[5]....
        /*00fc*/ 	.word	0xffffffff


	//   ....[6]....
        /*0100*/ 	.word	0xffffffff


	//   ....[7]....
        /*0104*/ 	.word	0xffffffff


	//   ....[8]....
        /*0108*/ 	.word	0xffffffff


	//   ....[9]....
        /*010c*/ 	.word	0xffffffff


	//   ....[10]....
        /*0110*/ 	.word	0xffffffff


	//   ....[11]....
        /*0114*/ 	.word	0xffffffff


	//   ....[12]....
        /*0118*/ 	.word	0xffffffff


	//   ....[13]....
        /*011c*/ 	.word	0xffffffff


	//   ....[14]....
        /*0120*/ 	.word	0xffffffff


	//   ....[15]....
        /*0124*/ 	.word	0xffffffff


	//   ....[16]....
        /*0128*/ 	.word	0xffffffff


	//   ....[17]....
        /*012c*/ 	.word	0xffffffff


	//   ....[18]....
        /*0130*/ 	.word	0xffffffff


	//   ....[19]....
        /*0134*/ 	.word	0xffffffff


	//   ....[20]....
        /*0138*/ 	.word	0xffffffff


	//   ....[21]....
        /*013c*/ 	.word	0xffffffff


	//   ....[22]....
        /*0140*/ 	.word	0xffffffff


	//   ....[23]....
        /*0144*/ 	.word	0xffffffff


	//   ....[24]....
        /*0148*/ 	.word	0xffffffff


	//   ....[25]....
        /*014c*/ 	.word	0xffffffff


	//   ....[26]....
        /*0150*/ 	.word	0xffffffff


	//   ....[27]....
        /*0154*/ 	.word	0xffffffff


	//   ....[28]....
        /*0158*/ 	.word	0xffffffff


	//   ....[29]....
        /*015c*/ 	.word	0xffffffff


	//   ....[30]....
        /*0160*/ 	.word	0xffffffff


	//   ....[31]....
        /*0164*/ 	.word	0xffffffff


	//   ....[32]....
        /*0168*/ 	.word	0xffffffff


	//   ....[33]....
        /*016c*/ 	.word	0xffffffff


	//   ....[34]....
        /*0170*/ 	.word	0xffffffff


	//   ....[35]....
        /*0174*/ 	.word	0xffffffff


	//   ....[36]....
        /*0178*/ 	.word	0xffffffff


	//   ....[37]....
        /*017c*/ 	.word	0xffffffff


	//   ....[38]....
        /*0180*/ 	.word	0xffffffff


	//   ....[39]....
        /*0184*/ 	.word	0xffffffff


	//   ....[40]....
        /*0188*/ 	.word	0xffffffff


	//   ....[41]....
        /*018c*/ 	.word	0xffffffff


	//   ....[42]....
        /*0190*/ 	.word	0xffffffff


	//   ....[43]....
        /*0194*/ 	.word	0x0500000f


	//   ....[44]....
        /*0198*/ 	.word	0x0500000f


	//   ....[45]....
        /*019c*/ 	.word	0x0500000f


	//   ....[46]....
        /*01a0*/ 	.word	0x0500000f


	//   ....[47]....
        /*01a4*/ 	.word	0x0500000f


	//   ....[48]....
        /*01a8*/ 	.word	0x0500000f


	//   ....[49]....
        /*01ac*/ 	.word	0x0500000f


	//   ....[50]....
        /*01b0*/ 	.word	0x0500000f


	//   ....[51]....
        /*01b4*/ 	.word	0x0500000f


	//   ....[52]....
        /*01b8*/ 	.word	0x0500000f


	//----- nvinfo : EIATTR_COOP_GROUP_INSTR_OFFSETS
	.align		4
.L_138:
        /*01bc*/ 	.byte	0x04, 0x28
        /*01be*/ 	.short	(.L_140 - .L_139)


	//   ....[0]....
.L_139:
        /*01c0*/ 	.word	0x00000060


	//   ....[1]....
        /*01c4*/ 	.word	0x00000130


	//   ....[2]....
        /*01c8*/ 	.word	0x00000220


	//   ....[3]....
        /*01cc*/ 	.word	0x00000360


	//   ....[4]....
        /*01d0*/ 	.word	0x000004c0


	//   ....[5]....
        /*01d4*/ 	.word	0x000005e0


	//   ....[6]....
        /*01d8*/ 	.word	0x00000740


	//   ....[7]....
        /*01dc*/ 	.word	0x00001260


	//   ....[8]....
        /*01e0*/ 	.word	0x000031a0


	//   ....[9]....
        /*01e4*/ 	.word	0x00003c10


	//   ....[10]....
        /*01e8*/ 	.word	0x00003ce0


	//   ....[11]....
        /*01ec*/ 	.word	0x00003e70


	//   ....[12]....
        /*01f0*/ 	.word	0x00003f10


	//   ....[13]....
        /*01f4*/ 	.word	0x00004a40


	//   ....[14]....
        /*01f8*/ 	.word	0x00004e30


	//   ....[15]....
        /*01fc*/ 	.word	0x00004e80


	//   ....[16]....
        /*0200*/ 	.word	0x00005100


	//   ....[17]....
        /*0204*/ 	.word	0x000052d0


	//   ....[18]....
        /*0208*/ 	.word	0x000062b0


	//   ....[19]....
        /*020c*/ 	.word	0x00006320


	//   ....[20]....
        /*0210*/ 	.word	0x00006380


	//   ....[21]....
        /*0214*/ 	.word	0x000063c0


	//   ....[22]....
        /*0218*/ 	.word	0x000063e0


	//   ....[23]....
        /*021c*/ 	.word	0x00006e80


	//   ....[24]....
        /*0220*/ 	.word	0x000072e0


	//   ....[25]....
        /*0224*/ 	.word	0x00007310


	//   ....[26]....
        /*0228*/ 	.word	0x00007340


	//   ....[27]....
        /*022c*/ 	.word	0x00007370


	//   ....[28]....
        /*0230*/ 	.word	0x000077f0


	//   ....[29]....
        /*0234*/ 	.word	0x00007810


	//   ....[30]....
        /*0238*/ 	.word	0x00008460


	//   ....[31]....
        /*023c*/ 	.word	0x00008480


	//   ....[32]....
        /*0240*/ 	.word	0x000094b0


	//   ....[33]....
        /*0244*/ 	.word	0x00009e80


	//   ....[34]....
        /*0248*/ 	.word	0x0000a720


	//   ....[35]....
        /*024c*/ 	.word	0x0000a750


	//   ....[36]....
        /*0250*/ 	.word	0x0000a780


	//   ....[37]....
        /*0254*/ 	.word	0x0000a830


	//   ....[38]....
        /*0258*/ 	.word	0x0000a860


	//   ....[39]....
        /*025c*/ 	.word	0x0000a8d0


	//   ....[40]....
        /*0260*/ 	.word	0x0000a900


	//   ....[41]....
        /*0264*/ 	.word	0x0000a910


	//   ....[42]....
        /*0268*/ 	.word	0x0000d800


	//   ....[43]....
        /*026c*/ 	.word	0x0000dd40


	//   ....[44]....
        /*0270*/ 	.word	0x0000deb0


	//   ....[45]....
        /*0274*/ 	.word	0x0000df10


	//   ....[46]....
        /*0278*/ 	.word	0x0000dfb0


	//   ....[47]....
        /*027c*/ 	.word	0x0000e0b0


	//   ....[48]....
        /*0280*/ 	.word	0x0000e120


	//   ....[49]....
        /*0284*/ 	.word	0x0000e200


	//   ....[50]....
        /*0288*/ 	.word	0x0000e270


	//   ....[51]....
        /*028c*/ 	.word	0x0000e340


	//   ....[52]....
        /*0290*/ 	.word	0x0000e750


	//----- nvinfo : EIATTR_REG_RECONFIG
	.align		4
.L_140:
        /*0294*/ 	.byte	0x01, 0x54
	.zero		2


	//----- nvinfo : EIATTR_SYSCALL_OFFSETS
	.align		4
        /*0298*/ 	.byte	0x04, 0x46
        /*029a*/ 	.short	(.L_142 - .L_141)


	//   ....[0]....
.L_141:
        /*029c*/ 	.word	0x00003370


	//   ....[1]....
        /*02a0*/ 	.word	0x00009b40


	//   ....[2]....
        /*02a4*/ 	.word	0x00009c80


	//   ....[3]....
        /*02a8*/ 	.word	0x00009d70


	//   ....[4]....
        /*02ac*/ 	.word	0x0000a3b0


	//----- nvinfo : EIATTR_MBARRIER_INSTR_OFFSETS
	.align		4
.L_142:
        /*02b0*/ 	.byte	0x04, 0x39
        /*02b2*/ 	.short	(.L_144 - .L_143)


	//   ....[0]....
.L_143:
        /*02b4*/ 	.word	0x00000250
        /*02b8*/ 	.word	0x000000ff
        /*02bc*/ 	.word	0x00028c00
        /*02c0*/ 	.short	0x0100
        /*02c2*/ 	.byte	0x08
	.zero		1


	//   ....[1]....
        /*02c4*/ 	.word	0x00000260
        /*02c8*/ 	.word	0x000000ff
        /*02cc*/ 	.word	0x00028c20
        /*02d0*/ 	.short	0x0100
        /*02d2*/ 	.byte	0x08
	.zero		1


	//   ....[2]....
        /*02d4*/ 	.word	0x00000310
        /*02d8*/ 	.word	0x000000ff
        /*02dc*/ 	.word	0x00028c30
        /*02e0*/ 	.short	0x0100
        /*02e2*/ 	.byte	0x06
	.zero		1


	//   ....[3]....
        /*02e4*/ 	.word	0x00000320
        /*02e8*/ 	.word	0x000000ff
        /*02ec*/ 	.word	0x00028c40
        /*02f0*/ 	.short	0x0100
        /*02f2*/ 	.byte	0x06
	.zero		1


	//   ....[4]....
        /*02f4*/ 	.word	0x00000330
        /*02f8*/ 	.word	0x000000ff
        /*02fc*/ 	.word	0x00028c38
        /*0300*/ 	.short	0x0100
        /*0302*/ 	.byte	0x06
	.zero		1


	//   ....[5]....
        /*0304*/ 	.word	0x00000340
        /*0308*/ 	.word	0x000000ff
        /*030c*/ 	.word	0x00028c48
        /*0310*/ 	.short	0x0100
        /*0312*/ 	.byte	0x06
	.zero		1


	//   ....[6]....
        /*0314*/ 	.word	0x00000470
        /*0318*/ 	.word	0x000000ff
        /*031c*/ 	.word	0x00028c50
        /*0320*/ 	.short	0x0100
        /*0322*/ 	.byte	0x08
	.zero		1


	//   ....[7]....
        /*0324*/ 	.word	0x00000480
        /*0328*/ 	.word	0x000000ff
        /*032c*/ 	.word	0x00028c60
        /*0330*/ 	.short	0x0100
        /*0332*/ 	.byte	0x08
	.zero		1


	//   ....[8]....
        /*0334*/ 	.word	0x00000490
        /*0338*/ 	.word	0x000000ff
        /*033c*/ 	.word	0x00028c58
        /*0340*/ 	.short	0x0100
        /*0342*/ 	.byte	0x08
	.zero		1


	//   ....[9]....
        /*0344*/ 	.word	0x000004a0
        /*0348*/ 	.word	0x000000ff
        /*034c*/ 	.word	0x00028c68
        /*0350*/ 	.short	0x0100
        /*0352*/ 	.byte	0x08
	.zero		1


	//   ....[10]....
        /*0354*/ 	.word	0x00000590
        /*0358*/ 	.word	0x000000ff
        /*035c*/ 	.word	0x00028c70
        /*0360*/ 	.short	0x0100
        /*0362*/ 	.byte	0x06
	.zero		1


	//   ....[11]....
        /*0364*/ 	.word	0x000005a0
        /*0368*/ 	.word	0x000000ff
        /*036c*/ 	.word	0x00028c80
        /*0370*/ 	.short	0x0100
        /*0372*/ 	.byte	0x06
	.zero		1


	//   ....[12]....
        /*0374*/ 	.word	0x000005b0
        /*0378*/ 	.word	0x000000ff
        /*037c*/ 	.word	0x00028c78
        /*0380*/ 	.short	0x0100
        /*0382*/ 	.byte	0x06
	.zero		1


	//   ....[13]....
        /*0384*/ 	.word	0x000005c0
        /*0388*/ 	.word	0x000000ff
        /*038c*/ 	.word	0x00028c88
        /*0390*/ 	.short	0x0100
        /*0392*/ 	.byte	0x06
	.zero		1


	//   ....[14]....
        /*0394*/ 	.word	0x000006f0
        /*0398*/ 	.word	0x000000ff
        /*039c*/ 	.word	0x00028c90
        /*03a0*/ 	.short	0x0100
        /*03a2*/ 	.byte	0x08
	.zero		1


	//   ....[15]....
        /*03a4*/ 	.word	0x00000700
        /*03a8*/ 	.word	0x000000ff
        /*03ac*/ 	.word	0x00028ca0
        /*03b0*/ 	.short	0x0100
        /*03b2*/ 	.byte	0x08
	.zero		1


	//   ....[16]....
        /*03b4*/ 	.word	0x00000710
        /*03b8*/ 	.word	0x000000ff
        /*03bc*/ 	.word	0x00028c98
        /*03c0*/ 	.short	0x0100
        /*03c2*/ 	.byte	0x08
	.zero		1


	//   ....[17]....
        /*03c4*/ 	.word	0x00000720
        /*03c8*/ 	.word	0x000000ff
        /*03cc*/ 	.word	0x00028ca8
        /*03d0*/ 	.short	0x0100
        /*03d2*/ 	.byte	0x08
	.zero		1


	//   ....[18]....
        /*03d4*/ 	.word	0x00000850
        /*03d8*/ 	.word	0x000000ff
        /*03dc*/ 	.word	0x00028cb0
        /*03e0*/ 	.short	0x0100
        /*03e2*/ 	.byte	0x08
	.zero		1


	//   ....[19]....
        /*03e4*/ 	.word	0x00000860
        /*03e8*/ 	.word	0x000000ff
        /*03ec*/ 	.word	0x00028cc0
        /*03f0*/ 	.short	0x0100
        /*03f2*/ 	.byte	0x08
	.zero		1


	//   ....[20]....
        /*03f4*/ 	.word	0x00000870
        /*03f8*/ 	.word	0x000000ff
        /*03fc*/ 	.word	0x00028cb8
        /*0400*/ 	.short	0x0100
        /*0402*/ 	.byte	0x08
	.zero		1


	//   ....[21]....
        /*0404*/ 	.word	0x00000880
        /*0408*/ 	.word	0x000000ff
        /*040c*/ 	.word	0x00028cc8
        /*0410*/ 	.short	0x0100
        /*0412*/ 	.byte	0x08
	.zero		1


	//   ....[22]....
        /*0414*/ 	.word	0x00001410
        /*0418*/ 	.word	0x000000ff
        /*041c*/ 	.word	0x00028c50
        /*0420*/ 	.short	0x010a
        /*0422*/ 	.byte	0x05
	.zero		1


	//   ....[23]....
        /*0424*/ 	.word	0x00001700
        /*0428*/ 	.word	0x00000005
        /*042c*/ 	.word	0x00000000
        /*0430*/ 	.short	0x0101
        /*0432*/ 	.byte	0x3f
	.zero		1


	//   ....[24]....
        /*0434*/ 	.word	0x00002050
        /*0438*/ 	.word	0x000000ff
        /*043c*/ 	.word	0x00028c50
        /*0440*/ 	.short	0x010a
        /*0442*/ 	.byte	0x07
	.zero		1


	//   ....[25]....
        /*0444*/ 	.word	0x00002090
        /*0448*/ 	.word	0x000000ff
        /*044c*/ 	.word	0x00028c50
        /*0450*/ 	.short	0x010a
        /*0452*/ 	.byte	0x07
	.zero		1


	//   ....[26]....
        /*0454*/ 	.word	0x00002260
        /*0458*/ 	.word	0x00000005
        /*045c*/ 	.word	0x00000000
        /*0460*/ 	.short	0x0101
        /*0462*/ 	.byte	0x3f
	.zero		1


	//   ....[27]....
        /*0464*/ 	.word	0x000033b0
        /*0468*/ 	.word	0x000000ff
        /*046c*/ 	.word	0x00028c00
        /*0470*/ 	.short	0x010a
        /*0472*/ 	.byte	0x24
	.zero		1


	//   ....[28]....
        /*0474*/ 	.word	0x00003530
        /*0478*/ 	.word	0x000000ff
        /*047c*/ 	.word	0x00028c30
        /*0480*/ 	.short	0x010a
        /*0482*/ 	.byte	0x24
	.zero		1


	//   ....[29]....
        /*0484*/ 	.word	0x000035a0
        /*0488*/ 	.word	0x000000ff
        /*048c*/ 	.word	0x00028c30
        /*0490*/ 	.short	0x010a
        /*0492*/ 	.byte	0x24
	.zero		1


	//   ....[30]....
        /*0494*/ 	.word	0x00004300
        /*0498*/ 	.word	0x00000007
        /*049c*/ 	.word	0x00000000
        /*04a0*/ 	.short	0x0101
        /*04a2*/ 	.byte	0x3f
	.zero		1


	//   ....[31]....
        /*04a4*/ 	.word	0x00004780
        /*04a8*/ 	.word	0x000000ff
        /*04ac*/ 	.word	0x00028c50
        /*04b0*/ 	.short	0x010a
        /*04b2*/ 	.byte	0x24
	.zero		1


	//   ....[32]....
        /*04b4*/ 	.word	0x000047d0
        /*04b8*/ 	.word	0x000000ff
        /*04bc*/ 	.word	0x00028c50
        /*04c0*/ 	.short	0x010a
        /*04c2*/ 	.byte	0x24
	.zero		1


	//   ....[33]....
        /*04c4*/ 	.word	0x00004a60
        /*04c8*/ 	.word	0x0000000e
        /*04cc*/ 	.word	0x00000000
        /*04d0*/ 	.short	0x0101
        /*04d2*/ 	.byte	0x3f
	.zero		1


	//   ....[34]....
        /*04d4*/ 	.word	0x00004b50
        /*04d8*/ 	.word	0x000000ff
        /*04dc*/ 	.word	0x00028c30
        /*04e0*/ 	.short	0x010a
        /*04e2*/ 	.byte	0x07
	.zero		1


	//   ....[35]....
        /*04e4*/ 	.word	0x00004b90
        /*04e8*/ 	.word	0x000000ff
        /*04ec*/ 	.word	0x00028c30
        /*04f0*/ 	.short	0x010a
        /*04f2*/ 	.byte	0x07
	.zero		1


	//   ....[36]....
        /*04f4*/ 	.word	0x00005620
        /*04f8*/ 	.word	0x0000009a
        /*04fc*/ 	.word	0x00000000
        /*0500*/ 	.short	0x0101
        /*0502*/ 	.byte	0x3f
	.zero		1


	//   ....[37]....
        /*0504*/ 	.word	0x00006010
        /*0508*/ 	.word	0x000000ff
        /*050c*/ 	.word	0x00028c50
        /*0510*/ 	.short	0x010a
        /*0512*/ 	.byte	0x07
	.zero		1


	//   ....[38]....
        /*0514*/ 	.word	0x00006050
        /*0518*/ 	.word	0x000000ff
        /*051c*/ 	.word	0x00028c50
        /*0520*/ 	.short	0x010a
        /*0522*/ 	.byte	0x07
	.zero		1


	//   ....[39]....
        /*0524*/ 	.word	0x000062d0
        /*0528*/ 	.word	0x000000ab
        /*052c*/ 	.word	0x00000000
        /*0530*/ 	.short	0x0101
        /*0532*/ 	.byte	0x3f
	.zero		1


	//   ....[40]....
        /*0534*/ 	.word	0x00006e40
        /*0538*/ 	.word	0x000000ff
        /*053c*/ 	.word	0x00000000
        /*0540*/ 	.short	0x0101
        /*0542*/ 	.byte	0x04
	.zero		1


	//   ....[41]....
        /*0544*/ 	.word	0x0000a0a0
        /*0548*/ 	.word	0x000000ff
        /*054c*/ 	.word	0x00028c40
        /*0550*/ 	.short	0x010a
        /*0552*/ 	.byte	0x26
	.zero		1


	//   ....[42]....
        /*0554*/ 	.word	0x0000aa20
        /*0558*/ 	.word	0x000000ff
        /*055c*/ 	.word	0x00028c00
        /*0560*/ 	.short	0x0107
        /*0562*/ 	.byte	0x26
	.zero		1


	//   ....[43]....
        /*0564*/ 	.word	0x0000aa60
        /*0568*/ 	.word	0x000000ff
        /*056c*/ 	.word	0x00028c00
        /*0570*/ 	.short	0x0101
        /*0572*/ 	.byte	0x26
	.zero		1


	//   ....[44]....
        /*0574*/ 	.word	0x0000aa70
        /*0578*/ 	.word	0x000000ff
        /*057c*/ 	.word	0x00028c20
        /*0580*/ 	.short	0x010a
        /*0582*/ 	.byte	0x26
	.zero		1


	//   ....[45]....
        /*0584*/ 	.word	0x0000aad0
        /*0588*/ 	.word	0x000000ff
        /*058c*/ 	.word	0x00028c60
        /*0590*/ 	.short	0x010a
        /*0592*/ 	.byte	0x26
	.zero		1


	//   ....[46]....
        /*0594*/ 	.word	0x0000b660
        /*0598*/ 	.word	0x000000ff
        /*059c*/ 	.word	0x00028c48
        /*05a0*/ 	.short	0x010a
        /*05a2*/ 	.byte	0x26
	.zero		1


	//   ....[47]....
        /*05a4*/ 	.word	0x0000b830
        /*05a8*/ 	.word	0x000000ff
        /*05ac*/ 	.word	0x00028c68
        /*05b0*/ 	.short	0x010a
        /*05b2*/ 	.byte	0x26
	.zero		1


	//   ....[48]....
        /*05b4*/ 	.word	0x0000c1d0
        /*05b8*/ 	.word	0x000000ff
        /*05bc*/ 	.word	0x00028c40
        /*05c0*/ 	.short	0x010a
        /*05c2*/ 	.byte	0x26
	.zero		1


	//   ....[49]....
        /*05c4*/ 	.word	0x0000c3b0
        /*05c8*/ 	.word	0x000000ff
        /*05cc*/ 	.word	0x00028c60
        /*05d0*/ 	.short	0x010a
        /*05d2*/ 	.byte	0x26
	.zero		1


	//   ....[50]....
        /*05d4*/ 	.word	0x0000cd90
        /*05d8*/ 	.word	0x000000ff
        /*05dc*/ 	.word	0x00028c48
        /*05e0*/ 	.short	0x010a
        /*05e2*/ 	.byte	0x26
	.zero		1


	//   ....[51]....
        /*05e4*/ 	.word	0x0000cf70
        /*05e8*/ 	.word	0x000000ff
        /*05ec*/ 	.word	0x00028c68
        /*05f0*/ 	.short	0x010a
        /*05f2*/ 	.byte	0x26
	.zero		1


	//   ....[52]....
        /*05f4*/ 	.word	0x0000d790
        /*05f8*/ 	.word	0x00000002
        /*05fc*/ 	.word	0x00028c20
        /*0600*/ 	.short	0x010a
        /*0602*/ 	.byte	0x3f
	.zero		1


	//   ....[53]....
        /*0604*/ 	.word	0x0000d910
        /*0608*/ 	.word	0x00000007
        /*060c*/ 	.word	0x00000000
        /*0610*/ 	.short	0x010a
        /*0612*/ 	.byte	0x3f
	.zero		1


	//   ....[54]....
        /*0614*/ 	.word	0x0000d980
        /*0618*/ 	.word	0x00000005
        /*061c*/ 	.word	0x00000000
        /*0620*/ 	.short	0x010a
        /*0622*/ 	.byte	0x3f
	.zero		1


	//   ....[55]....
        /*0624*/ 	.word	0x0000d9e0
        /*0628*/ 	.word	0x00000005
        /*062c*/ 	.word	0x00000000
        /*0630*/ 	.short	0x010a
        /*0632*/ 	.byte	0x3f
	.zero		1


	//   ....[56]....
        /*0634*/ 	.word	0x0000da10
        /*0638*/ 	.word	0x00000003
        /*063c*/ 	.word	0x00000000
        /*0640*/ 	.short	0x010a
        /*0642*/ 	.byte	0x3f
	.zero		1


	//   ....[57]....
        /*0644*/ 	.word	0x0000da80
        /*0648*/ 	.word	0x00000006
        /*064c*/ 	.word	0x00028c50
        /*0650*/ 	.short	0x010a
        /*0652*/ 	.byte	0x3f
	.zero		1


	//   ....[58]....
        /*0654*/ 	.word	0x0000dae0
        /*0658*/ 	.word	0x00000006
        /*065c*/ 	.word	0x00028c50
        /*0660*/ 	.short	0x010a
        /*0662*/ 	.byte	0x3f
	.zero		1


	//   ....[59]....
        /*0664*/ 	.word	0x0000db40
        /*0668*/ 	.word	0x00000006
        /*066c*/ 	.word	0x00028c00
        /*0670*/ 	.short	0x010a
        /*0672*/ 	.byte	0x3f
	.zero		1


	//   ....[60]....
        /*0674*/ 	.word	0x0000dba0
        /*0678*/ 	.word	0x00000008
        /*067c*/ 	.word	0x00028c30
        /*0680*/ 	.short	0x010a
        /*0682*/ 	.byte	0x3f
	.zero		1


	//   ....[61]....
        /*0684*/ 	.word	0x0000dbf0
        /*0688*/ 	.word	0x0000000e
        /*068c*/ 	.word	0x00028c50
        /*0690*/ 	.short	0x010a
        /*0692*/ 	.byte	0x3f
	.zero		1


	//   ....[62]....
        /*0694*/ 	.word	0x0000dc50
        /*0698*/ 	.word	0x0000000f
        /*069c*/ 	.word	0x00028c30
        /*06a0*/ 	.short	0x010a
        /*06a2*/ 	.byte	0x3f
	.zero		1


	//   ....[63]....
        /*06a4*/ 	.word	0x0000dca0
        /*06a8*/ 	.word	0x000000ab
        /*06ac*/ 	.word	0x00028c50
        /*06b0*/ 	.short	0x010a
        /*06b2*/ 	.byte	0x3f
	.zero		1


	//   ....[64]....
        /*06b4*/ 	.word	0x0000de00
        /*06b8*/ 	.word	0x00000003
        /*06bc*/ 	.word	0x00028c40
        /*06c0*/ 	.short	0x010a
        /*06c2*/ 	.byte	0x3f
	.zero		1


	//   ....[65]....
        /*06c4*/ 	.word	0x0000e380
        /*06c8*/ 	.word	0x00000003
        /*06cc*/ 	.word	0x00028c20
        /*06d0*/ 	.short	0x010a
        /*06d2*/ 	.byte	0x3f
	.zero		1


	//   ....[66]....
        /*06d4*/ 	.word	0x0000e3e0
        /*06d8*/ 	.word	0x00000003
        /*06dc*/ 	.word	0x00028c60
        /*06e0*/ 	.short	0x010a
        /*06e2*/ 	.byte	0x3f
	.zero		1


	//   ....[67]....
        /*06e4*/ 	.word	0x0000e440
        /*06e8*/ 	.word	0x00000003
        /*06ec*/ 	.word	0x00028c48
        /*06f0*/ 	.short	0x010a
        /*06f2*/ 	.byte	0x3f
	.zero		1


	//   ....[68]....
        /*06f4*/ 	.word	0x0000e4a0
        /*06f8*/ 	.word	0x00000003
        /*06fc*/ 	.word	0x00028c68
        /*0700*/ 	.short	0x010a
        /*0702*/ 	.byte	0x3f
	.zero		1


	//   ....[69]....
        /*0704*/ 	.word	0x0000e500
        /*0708*/ 	.word	0x00000003
        /*070c*/ 	.word	0x00028c40
        /*0710*/ 	.short	0x010a
        /*0712*/ 	.byte	0x3f
	.zero		1


	//   ....[70]....
        /*0714*/ 	.word	0x0000e560
        /*0718*/ 	.word	0x00000003
        /*071c*/ 	.word	0x00028c60
        /*0720*/ 	.short	0x010a
        /*0722*/ 	.byte	0x3f
	.zero		1


	//   ....[71]....
        /*0724*/ 	.word	0x0000e5c0
        /*0728*/ 	.word	0x00000003
        /*072c*/ 	.word	0x00028c48
        /*0730*/ 	.short	0x010a
        /*0732*/ 	.byte	0x3f
	.zero		1


	//   ....[72]....
        /*0734*/ 	.word	0x0000e620
        /*0738*/ 	.word	0x00000003
        /*073c*/ 	.word	0x00028c68
        /*0740*/ 	.short	0x010a
        /*0742*/ 	.byte	0x3f
	.zero		1


	//   ....[73]....
        /*0744*/ 	.word	0x0000e670
        /*0748*/ 	.word	0x00000002
        /*074c*/ 	.word	0x00028c20
        /*0750*/ 	.short	0x010a
        /*0752*/ 	.byte	0x3f
	.zero		1


	//   ....[74]....
        /*0754*/ 	.word	0x0000e810
        /*0758*/ 	.word	0x00000007
        /*075c*/ 	.word	0x00000000
        /*0760*/ 	.short	0x010a
        /*0762*/ 	.byte	0x3f
	.zero		1


	//   ....[75]....
        /*0764*/ 	.word	0x0000e860
        /*0768*/ 	.word	0x00000005
        /*076c*/ 	.word	0x00000000
        /*0770*/ 	.short	0x010a
        /*0772*/ 	.byte	0x3f
	.zero		1


	//   ....[76]....
        /*0774*/ 	.word	0x0000e8b0
        /*0778*/ 	.word	0x00000005
        /*077c*/ 	.word	0x00000000
        /*0780*/ 	.short	0x010a
        /*0782*/ 	.byte	0x3f
	.zero		1


	//----- nvinfo : EIATTR_NUM_MBARRIERS
	.align		4
.L_144:
        /*0784*/ 	.byte	0x03, 0x38
        /*0786*/ 	.short	0x0016


	//----- nvinfo : EIATTR_EXIT_INSTR_OFFSETS
	.align		4
        /*0788*/ 	.byte	0x04, 0x1c
        /*078a*/ 	.short	(.L_146 - .L_145)


	//   ....[0]....
.L_145:
        /*078c*/ 	.word	0x0000da60


	//----- nvinfo : EIATTR_MAX_THREADS
	.align		4
.L_146:
        /*0790*/ 	.byte	0x04, 0x05
        /*0792*/ 	.short	(.L_148 - .L_147)
.L_147:
        /*0794*/ 	.word	0x00000180
        /*0798*/ 	.word	0x00000001
        /*079c*/ 	.word	0x00000001


	//----- nvinfo : EIATTR_CRS_STACK_SIZE
	.align		4
.L_148:
        /*07a0*/ 	.byte	0x04, 0x1e
        /*07a2*/ 	.short	(.L_150 - .L_149)
.L_149:
        /*07a4*/ 	.word	0x00000000


	//----- nvinfo : EIATTR_CBANK_PARAM_SIZE
	.align		4
.L_150:
        /*07a8*/ 	.byte	0x03, 0x19
        /*07aa*/ 	.short	0x0a70


	//----- nvinfo : EIATTR_PARAM_CBANK
	.align		4
        /*07ac*/ 	.byte	0x04, 0x0a
        /*07ae*/ 	.short	(.L_152 - .L_151)
	.align		4
.L_151:
        /*07b0*/ 	.word	index@(.nv.constant0._ZN7cutlass13device_kernelIN5flash11enable_sm90INS1_16FlashAttnFwdSm90INS1_25CollectiveMainloopFwdSm90ILi2EN4cute5tupleIJNS5_1CILi1EEES8_S8_EEENS6_IJNS7_ILi64EEESA_SA_EEELi512ENS_10bfloat16_tEfNS_4arch4Sm90ELb0ELb0ELb0ELb0ELb0ELb0ELb0ELb0ELb0ELb1ELb1ELb0EEENS1_21CollectiveEpilogueFwdINS6_IJSA_NS7_ILi512EEESA_EEES9_SC_SE_Li256ELb0ELb1ELb1ELb0EEENS1_19SingleTileSchedulerILb0ELb1ELb1ELi64EEEEEEEEEvNT_6ParamsE)
        /*07b4*/ 	.short	0x0210
        /*07b6*/ 	.short	0x0a70


	//----- nvinfo : EIATTR_SW_WAR
	.align		4
.L_152:
        /*07b8*/ 	.byte	0x04, 0x36
        /*07ba*/ 	.short	(.L_154 - .L_153)
.L_153:
        /*07bc*/ 	.word	0x00000008
.L_154:


//--------------------- .nv.info._ZN7cutlass13device_kernelIN5flash11enable_sm90INS1_16FlashAttnFwdSm90INS1_25CollectiveMainloopFwdSm90ILi2EN4cute5tupleIJNS5_1CILi1EEES8_S8_EEENS6_IJNS7_ILi64EEESA_SA_EEELi512ENS_10bfloat16_tEfNS_4arch4Sm90ELb0ELb0ELb0ELb0ELb0ELb0ELb1ELb0ELb0ELb1ELb1ELb0EEENS1_21CollectiveEpilogueFwdINS6_IJSA_NS7_ILi512EEESA_EEES9_SC_SE_Li256ELb0ELb1ELb1ELb0EEENS1_19SingleTileSchedulerILb0ELb1ELb1ELi64EEEEEEEEEvNT_6ParamsE --------------------------
	.section	.nv.info._ZN7cutlass13device_kernelIN5flash11enable_sm90INS1_16FlashAttnFwdSm90INS1_25CollectiveMainloopFwdSm90ILi2EN4cute5tupleIJNS5_1CILi1EEES8_S8_EEENS6_IJNS7_ILi64EEESA_SA_EEELi512ENS_10bfloat16_tEfNS_4arch4Sm90ELb0ELb0ELb0ELb0ELb0ELb0ELb1ELb0ELb0ELb1ELb1ELb0EEENS1_21CollectiveEpilogueFwdINS6_IJSA_NS7_ILi512EEESA_EEES9_SC_SE_Li256ELb0ELb1ELb1ELb0EEENS1_19SingleTileSchedulerILb0ELb1ELb1ELi64EEEEEEEEEvNT_6ParamsE,"",@"SHT_CUDA_INFO"
	.sectionflags	@""
	.align	4


	//----- nvinfo : EIATTR_CUDA_API_VERSION
	.align		4
        /*0000*/ 	.byte	0x04, 0x37
        /*0002*/ 	.short	(.L_156 - .L_155)
.L_155:
        /*0004*/ 	.word	0x00000082


	//----- nvinfo : EIATTR_KPARAM_INFO
	.align		4
.L_156:
        /*0008*/ 	.byte	0x04, 0x17
        /*000a*/ 	.short	(.L_158 - .L_157)
.L_157:
        /*000c*/ 	.word	0x00000000
        /*0010*/ 	.short	0x0000
        /*0012*/ 	.short	0x0070
        /*0014*/ 	.byte	0x00, 0xf0, 0x01, 0x2c


	//----- nvinfo : EIATTR_SPARSE_MMA_MASK
	.align		4
.L_158:
        /*0018*/ 	.byte	0x03, 0x50
        /*001a*/ 	.short	0x0000


	//----- nvinfo : EIATTR_MAXREG_COUNT
	.align		4
        /*001c*/ 	.byte	0x03, 0x1b
        /*001e*/ 	.short	0x00a8


	//----- nvinfo : EIATTR_NUM_BARRIERS
	.align		4
        /*0020*/ 	.byte	0x02, 0x4c
        /*0022*/ 	.byte	0x10
	.zero		1


	//----- nvinfo : EIATTR_EXTERNS
	.align		4
        /*0024*/ 	.byte	0x04, 0x0f
        /*0026*/ 	.short	(.L_160 - .L_159)


	//   ....[0]....
	.align		4
.L_159:
        /*0028*/ 	.word	index@(__assertfail)


	//----- nvinfo : EIATTR_ANNOTATIONS
	.align		4
.L_160:
        /*002c*/ 	.byte	0x04, 0x55
        /*002e*/ 	.short	(.L_162 - .L_161)


	//   ....[0]....
.L_161:
        /* <DEDUP_REMOVED lines=16> */
        /*0124*/ 	.byte	0x90, 0x23, 0x01, 0x00


	//----- nvinfo : EIATTR_MERCURY_ISA_VERSION
	.align		4
.L_162:
        /*0128*/ 	.byte	0x03, 0x5f
        /*012a*/ 	.short	0x0101


	//----- nvinfo : EIATTR_INT_WARP_WIDE_INSTR_OFFSETS
	.align		4
        /*012c*/ 	.byte	0x04, 0x31
        /*012e*/ 	.short	(.L_164 - .L_163)


	//   ....[0]....
.L_163:
        /*0130*/ 	.word	0x00000130


	//   ....[1]....
        /*0134*/ 	.word	0x00000170


	//   ....[2]....
        /*0138*/ 	.word	0x000001e0


	//   ....[3]....
        /*013c*/ 	.word	0x000001f0


	//----- nvinfo : EIATTR_COOP_GROUP_MASK_REGIDS
	.align		4
.L_164:
        /*0140*/ 	.byte	0x04, 0x29
        /*0142*/ 	.short	(.L_166 - .L_165)


	//   ....[0]....
.L_165:
        /*0144*/ 	.word	0xffffffff


	//   ....[1]....
        /*0148*/ 	.word	0xffffffff


	//   ....[2]....
        /*014c*/ 	.word	0xffffffff


	//   ....[3]....
        /*0150*/ 	.word	0xffffffff


	//   ....[4]....
        /*0154*/ 	.word	0xffffffff


	//   ....[5]....
        /*0158*/ 	.word	0xffffffff


	//   ....[6]....
        /*015c*/ 	.word	0xffffffff


	//   ....[7]....
        /*0160*/ 	.word	0xffffffff


	//   ....[8]....
        /*0164*/ 	.word	0xffffffff


	//   ....[9]....
        /*0168*/ 	.word	0xffffffff


	//   ....[10]....
        /*016c*/ 	.word	0xffffffff


	//   ....[11]....
        /*0170*/ 	.word	0xffffffff


	//   ....[12]....
        /*0174*/ 	.word	0xffffffff


	//   ....[13]....
        /*0178*/ 	.word	0xffffffff


	//   ....[14]....
        /*017c*/ 	.word	0xffffffff


	//   ....[15]....
        /*0180*/ 	.word	0xffffffff


	//   ....[16]....
        /*0184*/ 	.word	0xffffffff


	//   ....[17]....
        /*0188*/ 	.word	0xffffffff


	//   ....[18]....
        /*018c*/ 	.word	0xffffffff


	//   ....[19]....
        /*0190*/ 	.word	0xffffffff


	//   ....[20]....
        /*0194*/ 	.word	0xffffffff


	//   ....[21]....
        /*0198*/ 	.word	0xffffffff


	//   ....[22]....
        /*019c*/ 	.word	0xffffffff


	//   ....[23]....
        /*01a0*/ 	.word	0xffffffff


	//   ....[24]....
        /*01a4*/ 	.word	0xffffffff


	//   ....[25]....
        /*01a8*/ 	.word	0xffffffff


	//   ....[26]....
        /*01ac*/ 	.word	0xffffffff


	//   ....[27]....
        /*01b0*/ 	.word	0xffffffff


	//   ....[28]....
        /*01b4*/ 	.word	0xffffffff


	//   ....[29]....
        /*01b8*/ 	.word	0xffffffff


	//   ....[30]....
        /*01bc*/ 	.word	0xffffffff


	//   ....[31]....
        /*01c0*/ 	.word	0xffffffff


	//   ....[32]....
        /*01c4*/ 	.word	0xffffffff


	//   ....[33]....
        /*01c8*/ 	.word	0xffffffff


	//   ....[34]....
        /*01cc*/ 	.word	0xffffffff


	//   ....[35]....
        /*01d0*/ 	.word	0xffffffff


	//   ....[36]....
        /*01d4*/ 	.word	0xffffffff


	//   ....[37]....
        /*01d8*/ 	.word	0xffffffff


	//   ....[38]....
        /*01dc*/ 	.word	0xffffffff


	//   ....[39]....
        /*01e0*/ 	.word	0xffffffff


	//   ....[40]....
        /*01e4*/ 	.word	0xffffffff


	//   ....[41]....
        /*01e8*/ 	.word	0xffffffff


	//   ....[42]....
        /*01ec*/ 	.word	0xffffffff


	//   ....[43]....
        /*01f0*/ 	.word	0xffffffff


	//   ....[44]....
        /*01f4*/ 	.word	0xffffffff


	//   ....[45]....
        /*01f8*/ 	.word	0xffffffff


	//   ....[46]....
        /*01fc*/ 	.word	0xffffffff


	//   ....[47]....
        /*0200*/ 	.word	0xffffffff


	//   ....[48]....
        /*0204*/ 	.word	0xffffffff


	//   ....[49]....
        /*0208*/ 	.word	0xffffffff


	//   ....[50]....
        /*020c*/ 	.word	0xffffffff


	//   ....[51]....
        /*0210*/ 	.word	0xffffffff


	//   ....[52]....
        /*0214*/ 	.word	0xffffffff


	//   ....[53]....
        /*0218*/ 	.word	0x0500000f


	//   ....[54]....
        /*021c*/ 	.word	0x0500000f


	//   ....[55]....
        /*0220*/ 	.word	0x0500000f


	//   ....[56]....
        /*0224*/ 	.word	0x0500000f


	//   ....[57]....
        /*0228*/ 	.word	0x0500000f


	//   ....[58]....
        /*022c*/ 	.word	0x0500000f


	//   ....[59]....
        /*0230*/ 	.word	0x0500000f


	//   ....[60]....
        /*0234*/ 	.word	0x0500000f


	//   ....[61]....
        /*0238*/ 	.word	0x0500000f


	//   ....[62]....
        /*023c*/ 	.word	0x0500000f


	//   ....[63]....
        /*0240*/ 	.word	0x0500000f


	//   ....[64]....
        /*0244*/ 	.word	0x0500000f


	//   ....[65]....
        /*0248*/ 	.word	0x0500000f


	//   ....[66]....
        /*024c*/ 	.word	0x0500000f


	//   ....[67]....
        /*0250*/ 	.word	0x0500000f


	//   ....[68]....
        /*0254*/ 	.word	0x0500000f


	//   ....[69]....
        /*0258*/ 	.word	0x0500000f


	//   ....[70]....
        /*025c*/ 	.word	0x0500000f


	//----- nvinfo : EIATTR_COOP_GROUP_INSTR_OFFSETS
	.align		4
.L_166:
        /*0260*/ 	.byte	0x04, 0x28
        /*0262*/ 	.short	(.L_168 - .L_167)


	//   ....[0]....
.L_167:
        /*0264*/ 	.word	0x00000070


	//   ....[1]....
        /*0268*/ 	.word	0x00000140


	//   ....[2]....
        /*026c*/ 	.word	0x00000190


	//   ....[3]....
        /*0270*/ 	.word	0x000003a0


	//   ....[4]....
        /*0274*/ 	.word	0x00000500


	//   ....[5]....
        /*0278*/ 	.word	0x00000620


	//   ....[6]....
        /*027c*/ 	.word	0x00000780


	//   ....[7]....
        /*0280*/ 	.word	0x00001380


	//   ....[8]....
        /*0284*/ 	.word	0x000031d0


	//   ....[9]....
        /*0288*/ 	.word	0x00004310


	//   ....[10]....
        /*028c*/ 	.word	0x000054b0


	//   ....[11]....
        /*0290*/ 	.word	0x00005510


	//   ....[12]....
        /*0294*/ 	.word	0x00005720


	//   ....[13]....
        /*0298*/ 	.word	0x000057a0


	//   ....[14]....
        /*029c*/ 	.word	0x000061e0


	//   ....[15]....
        /*02a0*/ 	.word	0x00006bc0


	//   ....[16]....
        /*02a4*/ 	.word	0x00007ae0


	//   ....[17]....
        /*02a8*/ 	.word	0x00007b10


	//   ....[18]....
        /*02ac*/ 	.word	0x00007e00


	//   ....[19]....
        /*02b0*/ 	.word	0x00007fd0


	//   ....[20]....
        /*02b4*/ 	.word	0x00008ec0


	//   ....[21]....
        /*02b8*/ 	.word	0x00008f30


	//   ....[22]....
        /*02bc*/ 	.word	0x00008f90


	//   ....[23]....
        /*02c0*/ 	.word	0x00008fc0


	//   ....[24]....
        /*02c4*/ 	.word	0x00008fe0


	//   ....[25]....
        /*02c8*/ 	.word	0x00009a80


	//   ....[26]....
        /*02cc*/ 	.word	0x00009fa0


	//   ....[27]....
        /*02d0*/ 	.word	0x00009fd0


	//   ....[28]....
        /*02d4*/ 	.word	0x0000a000


	//   ....[29]....
        /*02d8*/ 	.word	0x0000a010


	//   ....[30]....
        /*02dc*/ 	.word	0x0000a4b0


	//   ....[31]....
        /*02e0*/ 	.word	0x0000a4e0


	//   ....[32]....
        /*02e4*/ 	.word	0x0000b150


	//   ....[33]....
        /*02e8*/ 	.word	0x0000b170


	//   ....[34]....
        /*02ec*/ 	.word	0x0000c200


	//   ....[35]....
        /*02f0*/ 	.word	0x0000ccb0


	//   ....[36]....
        /*02f4*/ 	.word	0x0000d600


	//   ....[37]....
        /*02f8*/ 	.word	0x0000d620


	//   ....[38]....
        /*02fc*/ 	.word	0x0000d6b0


	//   ....[39]....
        /*0300*/ 	.word	0x0000d6e0


	//   ....[40]....
        /*0304*/ 	.word	0x0000d730


	//   ....[41]....
        /*0308*/ 	.word	0x0000d780


	//   ....[42]....
        /*030c*/ 	.word	0x0000d7b0


	//   ....[43]....
        /*0310*/ 	.word	0x0000d7c0


	//   ....[44]....
        /*0314*/ 	.word	0x0000e160


	//   ....[45]....
        /*0318*/ 	.word	0x0000e180


	//   ....[46]....
        /*031c*/ 	.word	0x0000e1a0


	//   ....[47]....
        /*0320*/ 	.word	0x0000e2c0


	//   ....[48]....
        /*0324*/ 	.word	0x0000e470


	//   ....[49]....
        /*0328*/ 	.word	0x0000e4a0


	//   ....[50]....
        /*032c*/ 	.word	0x0000e5f0


	//   ....[51]....
        /*0330*/ 	.word	0x0000e600


	//   ....[52]....
        /*0334*/ 	.word	0x000116c0


	//   ....[53]....
        /*0338*/ 	.word	0x00011b80


	//   ....[54]....
        /*033c*/ 	.word	0x00011d00


	//   ....[55]....
        /*0340*/ 	.word	0x00011d50


	//   ....[56]....
        /*0344*/ 	.word	0x00011e60


	//   ....[57]....
        /*0348*/ 	.word	0x00011f10


	//   ....[58]....
        /*034c*/ 	.word	0x00012000


	//   ....[59]....
        /*0350*/ 	.word	0x00012060


	//   ....[60]....
        /*0354*/ 	.word	0x00012150


	//   ....[61]....
        /*0358*/ 	.word	0x000121a0


	//   ....[62]....
        /*035c*/ 	.word	0x00012230


	//   ....[63]....
        /*0360*/ 	.word	0x00012350


	//   ....[64]....
        /*0364*/ 	.word	0x00012660


	//   ....[65]....
        /*0368*/ 	.word	0x000126b0


	//   ....[66]....
        /*036c*/ 	.word	0x000128a0


	//   ....[67]....
        /*0370*/ 	.word	0x000128f0


	//   ....[68]....
        /*0374*/ 	.word	0x00012b20


	//   ....[69]....
        /*0378*/ 	.word	0x00012b70


	//   ....[70]....
        /*037c*/ 	.word	0x00012f80


	//----- nvinfo : EIATTR_REG_RECONFIG
	.align		4
.L_168:
        /*0380*/ 	.byte	0x01, 0x54
	.zero		2


	//----- nvinfo : EIATTR_SYSCALL_OFFSETS
	.align		4
        /*0384*/ 	.byte	0x04, 0x46
        /*0386*/ 	.short	(.L_170 - .L_169)


	//   ....[0]....
.L_169:
        /*0388*/ 	.word	0x00003380


	//   ....[1]....
        /*038c*/ 	.word	0x0000c8f0


	//   ....[2]....
        /*0390*/ 	.word	0x0000ca30


	//   ....[3]....
        /*0394*/ 	.word	0x0000cb20


	//   ....[4]....
        /*0398*/ 	.word	0x0000d240


	//   ....[5]....
        /*039c*/ 	.word	0x0000dad0


	//----- nvinfo : EIATTR_MBARRIER_INSTR_OFFSETS
	.align		4
.L_170:
        /*03a0*/ 	.byte	0x04, 0x39
        /*03a2*/ 	.short	(.L_172 - .L_171)


	//   ....[0]....
.L_171:
        /*03a4*/ 	.word	0x00000280
        /*03a8*/ 	.word	0x000000ff
        /*03ac*/ 	.word	0x00038800
        /*03b0*/ 	.short	0x0100
        /*03b2*/ 	.byte	0x08
	.zero		1


	//   ....[1]....
        /*03b4*/ 	.word	0x00000290
        /*03b8*/ 	.word	0x000000ff
        /*03bc*/ 	.word	0x00038810
        /*03c0*/ 	.short	0x0100
        /*03c2*/ 	.byte	0x08
	.zero		1


	//   ....[2]....
        /*03c4*/ 	.word	0x000002a0
        /*03c8*/ 	.word	0x000000ff
        /*03cc*/ 	.word	0x00038820
        /*03d0*/ 	.short	0x0100
        /*03d2*/ 	.byte	0x08
	.zero		1


	//   ....[3]....
        /*03d4*/ 	.word	0x00000350
        /*03d8*/ 	.word	0x000000ff
        /*03dc*/ 	.word	0x00038830
        /*03e0*/ 	.short	0x0100
        /*03e2*/ 	.byte	0x06
	.zero		1


	//   ....[4]....
        /*03e4*/ 	.word	0x00000360
        /*03e8*/ 	.word	0x000000ff
        /*03ec*/ 	.word	0x00038840
        /*03f0*/ 	.short	0x0100
        /*03f2*/ 	.byte	0x06
	.zero		1


	//   ....[5]....
        /*03f4*/ 	.word	0x00000370
        /*03f8*/ 	.word	0x000000ff
        /*03fc*/ 	.word	0x00038838
        /*0400*/ 	.short	0x0100
        /*0402*/ 	.byte	0x06
	.zero		1


	//   ....[6]....
        /*0404*/ 	.word	0x00000380
        /*0408*/ 	.word	0x000000ff
        /*040c*/ 	.word	0x00038848
        /*0410*/ 	.short	0x0100
        /*0412*/ 	.byte	0x06
	.zero		1


	//   ....[7]....
        /*0414*/ 	.word	0x000004b0
        /*0418*/ 	.word	0x000000ff
        /*041c*/ 	.word	0x00038850
        /*0420*/ 	.short	0x0100
        /*0422*/ 	.byte	0x08
	.zero		1


	//   ....[8]....
        /*0424*/ 	.word	0x000004c0
        /*0428*/ 	.word	0x000000ff
        /*042c*/ 	.word	0x00038860
        /*0430*/ 	.short	0x0100
        /*0432*/ 	.byte	0x08
	.zero		1


	//   ....[9]....
        /*0434*/ 	.word	0x000004d0
        /*0438*/ 	.word	0x000000ff
        /*043c*/ 	.word	0x00038858
        /*0440*/ 	.short	0x0100
        /*0442*/ 	.byte	0x08
	.zero		1


	//   ....[10]....
        /*0444*/ 	.word	0x000004e0
        /*0448*/ 	.word	0x000000ff
        /*044c*/ 	.word	0x00038868
        /*0450*/ 	.short	0x0100
        /*0452*/ 	.byte	0x08
	.zero		1


	//   ....[11]....
        /*0454*/ 	.word	0x000005d0
        /*0458*/ 	.word	0x000000ff
        /*045c*/ 	.word	0x00038870
        /*0460*/ 	.short	0x0100
        /*0462*/ 	.byte	0x06
	.zero		1


	//   ....[12]....
        /*0464*/ 	.word	0x000005e0
        /*0468*/ 	.word	0x000000ff
        /*046c*/ 	.word	0x00038880
        /*0470*/ 	.short	0x0100
        /*0472*/ 	.byte	0x06
	.zero		1


	//   ....[13]....
        /*0474*/ 	.word	0x000005f0
        /*0478*/ 	.word	0x000000ff
        /*047c*/ 	.word	0x00038878
        /*0480*/ 	.short	0x0100
        /*0482*/ 	.byte	0x06
	.zero		1


	//   ....[14]....
        /*0484*/ 	.word	0x00000600
        /*0488*/ 	.word	0x000000ff
        /*048c*/ 	.word	0x00038888
        /*0490*/ 	.short	0x0100
        /*0492*/ 	.byte	0x06
	.zero		1


	//   ....[15]....
        /*0494*/ 	.word	0x00000730
        /*0498*/ 	.word	0x000000ff
        /*049c*/ 	.word	0x00038890
        /*04a0*/ 	.short	0x0100
        /*04a2*/ 	.byte	0x08
	.zero		1


	//   ....[16]....
        /*04a4*/ 	.word	0x00000740
        /*04a8*/ 	.word	0x000000ff
        /*04ac*/ 	.word	0x000388a0
        /*04b0*/ 	.short	0x0100
        /*04b2*/ 	.byte	0x08
	.zero		1


	//   ....[17]....
        /*04b4*/ 	.word	0x00000750
        /*04b8*/ 	.word	0x000000ff
        /*04bc*/ 	.word	0x00038898
        /*04c0*/ 	.short	0x0100
        /*04c2*/ 	.byte	0x08
	.zero		1


	//   ....[18]....
        /*04c4*/ 	.word	0x00000760
        /*04c8*/ 	.word	0x000000ff
        /*04cc*/ 	.word	0x000388a8
        /*04d0*/ 	.short	0x0100
        /*04d2*/ 	.byte	0x08
	.zero		1


	//   ....[19]....
        /*04d4*/ 	.word	0x00000890
        /*04d8*/ 	.word	0x000000ff
        /*04dc*/ 	.word	0x000388b0
        /*04e0*/ 	.short	0x0100
        /*04e2*/ 	.byte	0x08
	.zero		1


	//   ....[20]....
        /*04e4*/ 	.word	0x000008a0
        /*04e8*/ 	.word	0x000000ff
        /*04ec*/ 	.word	0x000388c0
        /*04f0*/ 	.short	0x0100
        /*04f2*/ 	.byte	0x08
	.zero		1


	//   ....[21]....
        /*04f4*/ 	.word	0x000008b0
        /*04f8*/ 	.word	0x000000ff
        /*04fc*/ 	.word	0x000388b8
        /*0500*/ 	.short	0x0100
        /*0502*/ 	.byte	0x08
	.zero		1


	//   ....[22]....
        /*0504*/ 	.word	0x000008c0
        /*0508*/ 	.word	0x000000ff
        /*050c*/ 	.word	0x000388c8
        /*0510*/ 	.short	0x0100
        /*0512*/ 	.byte	0x08
	.zero		1


	//   ....[23]....
        /*0514*/ 	.word	0x00001720
        /*0518*/ 	.word	0x00000008
        /*051c*/ 	.word	0x00000000
        /*0520*/ 	.short	0x0101
        /*0522*/ 	.byte	0x3f
	.zero		1


	//   ....[24]....
        /*0524*/ 	.word	0x000021c0
        /*0528*/ 	.word	0x00000004
        /*052c*/ 	.word	0x00000000
        /*0530*/ 	.short	0x0101
        /*0532*/ 	.byte	0x3f
	.zero		1


	//   ....[25]....
        /*0534*/ 	.word	0x000033b0
        /*0538*/ 	.word	0x000000b8
        /*053c*/ 	.word	0x00038800
        /*0540*/ 	.short	0x010a
        /*0542*/ 	.byte	0x3f
	.zero		1


	//   ....[26]....
        /*0544*/ 	.word	0x00003560
        /*0548*/ 	.word	0x000000b8
        /*054c*/ 	.word	0x00038830
        /*0550*/ 	.short	0x010a
        /*0552*/ 	.byte	0x3f
	.zero		1


	//   ....[27]....
        /*0554*/ 	.word	0x000035a0
        /*0558*/ 	.word	0x000000b8
        /*055c*/ 	.word	0x00038830
        /*0560*/ 	.short	0x010a
        /*0562*/ 	.byte	0x3f
	.zero		1


	//   ....[28]....
        /*0564*/ 	.word	0x000039b0
        /*0568*/ 	.word	0x000000b8
        /*056c*/ 	.word	0x00038810
        /*0570*/ 	.short	0x010a
        /*0572*/ 	.byte	0x3f
	.zero		1


	//   ....[29]....
        /*0574*/ 	.word	0x000039f0
        /*0578*/ 	.word	0x000000b8
        /*057c*/ 	.word	0x00038850
        /*0580*/ 	.short	0x010a
        /*0582*/ 	.byte	0x3f
	.zero		1


	//   ....[30]....
        /*0584*/ 	.word	0x00003ab0
        /*0588*/ 	.word	0x000000b8
        /*058c*/ 	.word	0x00038850
        /*0590*/ 	.short	0x010a
        /*0592*/ 	.byte	0x3f
	.zero		1


	//   ....[31]....
        /*0594*/ 	.word	0x00005bb0
        /*0598*/ 	.word	0x00000018
        /*059c*/ 	.word	0x00000000
        /*05a0*/ 	.short	0x0101
        /*05a2*/ 	.byte	0x3f
	.zero		1


	//   ....[32]....
        /*05a4*/ 	.word	0x00006200
        /*05a8*/ 	.word	0x00000098
        /*05ac*/ 	.word	0x00000000
        /*05b0*/ 	.short	0x0101
        /*05b2*/ 	.byte	0x3f
	.zero		1


	//   ....[33]....
        /*05b4*/ 	.word	0x00006340
        /*05b8*/ 	.word	0x000000c4
        /*05bc*/ 	.word	0x00038830
        /*05c0*/ 	.short	0x010a
        /*05c2*/ 	.byte	0x3f
	.zero		1


	//   ....[34]....
        /*05c4*/ 	.word	0x00006390
        /*05c8*/ 	.word	0x000000c4
        /*05cc*/ 	.word	0x00038830
        /*05d0*/ 	.short	0x010a
        /*05d2*/ 	.byte	0x3f
	.zero		1


	//   ....[35]....
        /*05d4*/ 	.word	0x000066c0
        /*05d8*/ 	.word	0x000000c4
        /*05dc*/ 	.word	0x00038850
        /*05e0*/ 	.short	0x010a
        /*05e2*/ 	.byte	0x3f
	.zero		1


	//   ....[36]....
        /*05e4*/ 	.word	0x00006700
        /*05e8*/ 	.word	0x000000c4
        /*05ec*/ 	.word	0x00038850
        /*05f0*/ 	.short	0x010a
        /*05f2*/ 	.byte	0x3f
	.zero		1


	//   ....[37]....
        /*05f4*/ 	.word	0x00008200
        /*05f8*/ 	.word	0x00000099
        /*05fc*/ 	.word	0x00000000
        /*0600*/ 	.short	0x0101
        /*0602*/ 	.byte	0x3f
	.zero		1


	//   ....[38]....
        /*0604*/ 	.word	0x00008ee0
        /*0608*/ 	.word	0x000000c4
        /*060c*/ 	.word	0x00000000
        /*0610*/ 	.short	0x0101
        /*0612*/ 	.byte	0x3f
	.zero		1


	//   ....[39]....
        /*0614*/ 	.word	0x00009aa0
        /*0618*/ 	.word	0x000000ff
        /*061c*/ 	.word	0x00000000
        /*0620*/ 	.short	0x0101
        /*0622*/ 	.byte	0x04
	.zero		1


	//   ....[40]....
        /*0624*/ 	.word	0x0000cf00
        /*0628*/ 	.word	0x000000ff
        /*062c*/ 	.word	0x00038840
        /*0630*/ 	.short	0x010a
        /*0632*/ 	.byte	0x26
	.zero		1


	//   ....[41]....
        /*0634*/ 	.word	0x0000d8e0
        /*0638*/ 	.word	0x000000ff
        /*063c*/ 	.word	0x00038800
        /*0640*/ 	.short	0x0107
        /*0642*/ 	.byte	0x26
	.zero		1


	//   ....[42]....
        /*0644*/ 	.word	0x0000d960
        /*0648*/ 	.word	0x000000ff
        /*064c*/ 	.word	0x00038800
        /*0650*/ 	.short	0x0101
        /*0652*/ 	.byte	0x26
	.zero		1


	//   ....[43]....
        /*0654*/ 	.word	0x0000e890
        /*0658*/ 	.word	0x000000ff
        /*065c*/ 	.word	0x00038810
        /*0660*/ 	.short	0x0107
        /*0662*/ 	.byte	0x26
	.zero		1


	//   ....[44]....
        /*0664*/ 	.word	0x0000e8f0
        /*0668*/ 	.word	0x000000ff
        /*066c*/ 	.word	0x00038810
        /*0670*/ 	.short	0x0101
        /*0672*/ 	.byte	0x26
	.zero		1


	//   ....[45]....
        /*0674*/ 	.word	0x0000e900
        /*0678*/ 	.word	0x000000ff
        /*067c*/ 	.word	0x00038820
        /*0680*/ 	.short	0x010a
        /*0682*/ 	.byte	0x26
	.zero		1


	//   ....[46]....
        /*0684*/ 	.word	0x0000e960
        /*0688*/ 	.word	0x000000ff
        /*068c*/ 	.word	0x00038860
        /*0690*/ 	.short	0x010a
        /*0692*/ 	.byte	0x26
	.zero		1


	//   ....[47]....
        /*0694*/ 	.word	0x0000f520
        /*0698*/ 	.word	0x000000ff
        /*069c*/ 	.word	0x00038848
        /*06a0*/ 	.short	0x010a
        /*06a2*/ 	.byte	0x26
	.zero		1


	//   ....[48]....
        /*06a4*/ 	.word	0x0000f6f0
        /*06a8*/ 	.word	0x000000ff
        /*06ac*/ 	.word	0x00038868
        /*06b0*/ 	.short	0x010a
        /*06b2*/ 	.byte	0x26
	.zero		1


	//   ....[49]....
        /*06b4*/ 	.word	0x000100a0
        /*06b8*/ 	.word	0x000000ff
        /*06bc*/ 	.word	0x00038840
        /*06c0*/ 	.short	0x010a
        /*06c2*/ 	.byte	0x26
	.zero		1


	//   ....[50]....
        /*06c4*/ 	.word	0x00010280
        /*06c8*/ 	.word	0x000000ff
        /*06cc*/ 	.word	0x00038860
        /*06d0*/ 	.short	0x010a
        /*06d2*/ 	.byte	0x26
	.zero		1


	//   ....[51]....
        /*06d4*/ 	.word	0x00010c50
        /*06d8*/ 	.word	0x000000ff
        /*06dc*/ 	.word	0x00038848
        /*06e0*/ 	.short	0x010a
        /*06e2*/ 	.byte	0x26
	.zero		1


	//   ....[52]....
        /*06e4*/ 	.word	0x00010e30
        /*06e8*/ 	.word	0x000000ff
        /*06ec*/ 	.word	0x00038868
        /*06f0*/ 	.short	0x010a
        /*06f2*/ 	.byte	0x26
	.zero		1


	//   ....[53]....
        /*06f4*/ 	.word	0x00011650
        /*06f8*/ 	.word	0x00000002
        /*06fc*/ 	.word	0x00038820
        /*0700*/ 	.short	0x010a
        /*0702*/ 	.byte	0x3f
	.zero		1


	//   ....[54]....
        /*0704*/ 	.word	0x000117f0
        /*0708*/ 	.word	0x00000007
        /*070c*/ 	.word	0x00000000
        /*0710*/ 	.short	0x010a
        /*0712*/ 	.byte	0x3f
	.zero		1


	//   ....[55]....
        /*0714*/ 	.word	0x00011860
        /*0718*/ 	.word	0x00000005
        /*071c*/ 	.word	0x00000000
        /*0720*/ 	.short	0x010a
        /*0722*/ 	.byte	0x3f
	.zero		1


	//   ....[56]....
        /*0724*/ 	.word	0x000118c0
        /*0728*/ 	.word	0x00000005
        /*072c*/ 	.word	0x00000000
        /*0730*/ 	.short	0x010a
        /*0732*/ 	.byte	0x3f
	.zero		1


	//   ....[57]....
        /*0734*/ 	.word	0x000118f0
        /*0738*/ 	.word	0x00000003
        /*073c*/ 	.word	0x00000000
        /*0740*/ 	.short	0x010a
        /*0742*/ 	.byte	0x3f
	.zero		1


	//   ....[58]....
        /*0744*/ 	.word	0x00011950
        /*0748*/ 	.word	0x000000b8
        /*074c*/ 	.word	0x00038800
        /*0750*/ 	.short	0x010a
        /*0752*/ 	.byte	0x3f
	.zero		1


	//   ....[59]....
        /*0754*/ 	.word	0x000119a0
        /*0758*/ 	.word	0x000000b8
        /*075c*/ 	.word	0x00038830
        /*0760*/ 	.short	0x010a
        /*0762*/ 	.byte	0x3f
	.zero		1


	//   ....[60]....
        /*0764*/ 	.word	0x000119f0
        /*0768*/ 	.word	0x000000b8
        /*076c*/ 	.word	0x00038810
        /*0770*/ 	.short	0x010a
        /*0772*/ 	.byte	0x3f
	.zero		1


	//   ....[61]....
        /*0774*/ 	.word	0x00011a40
        /*0778*/ 	.word	0x000000b8
        /*077c*/ 	.word	0x00038850
        /*0780*/ 	.short	0x010a
        /*0782*/ 	.byte	0x3f
	.zero		1


	//   ....[62]....
        /*0784*/ 	.word	0x00011a90
        /*0788*/ 	.word	0x000000c4
        /*078c*/ 	.word	0x00038830
        /*0790*/ 	.short	0x010a
        /*0792*/ 	.byte	0x3f
	.zero		1


	//   ....[63]....
        /*0794*/ 	.word	0x00011ae0
        /*0798*/ 	.word	0x000000c4
        /*079c*/ 	.word	0x00038850
        /*07a0*/ 	.short	0x010a
        /*07a2*/ 	.byte	0x3f
	.zero		1


	//   ....[64]....
        /*07a4*/ 	.word	0x00011c40
        /*07a8*/ 	.word	0x00000003
        /*07ac*/ 	.word	0x00038840
        /*07b0*/ 	.short	0x010a
        /*07b2*/ 	.byte	0x3f
	.zero		1


	//   ....[65]....
        /*07b4*/ 	.word	0x00012bb0
        /*07b8*/ 	.word	0x00000003
        /*07bc*/ 	.word	0x00038820
        /*07c0*/ 	.short	0x010a
        /*07c2*/ 	.byte	0x3f
	.zero		1


	//   ....[66]....
        /*07c4*/ 	.word	0x00012c10
        /*07c8*/ 	.word	0x00000003
        /*07cc*/ 	.word	0x00038860
        /*07d0*/ 	.short	0x010a
        /*07d2*/ 	.byte	0x3f
	.zero		1


	//   ....[67]....
        /*07d4*/ 	.word	0x00012c70
        /*07d8*/ 	.word	0x00000003
        /*07dc*/ 	.word	0x00038848
        /*07e0*/ 	.short	0x010a
        /*07e2*/ 	.byte	0x3f
	.zero		1


	//   ....[68]....
        /*07e4*/ 	.word	0x00012cd0
        /*07e8*/ 	.word	0x00000003
        /*07ec*/ 	.word	0x00038868
        /*07f0*/ 	.short	0x010a
        /*07f2*/ 	.byte	0x3f
	.zero		1


	//   ....[69]....
        /*07f4*/ 	.word	0x00012d30
        /*07f8*/ 	.word	0x00000003
        /*07fc*/ 	.word	0x00038840
        /*0800*/ 	.short	0x010a
        /*0802*/ 	.byte	0x3f
	.zero		1


	//   ....[70]....
        /*0804*/ 	.word	0x00012d90
        /*0808*/ 	.word	0x00000003
        /*080c*/ 	.word	0x00038860
        /*0810*/ 	.short	0x010a
        /*0812*/ 	.byte	0x3f
	.zero		1


	//   ....[71]....
        /*0814*/ 	.word	0x00012df0
        /*0818*/ 	.word	0x00000003
        /*081c*/ 	.word	0x00038848
        /*0820*/ 	.short	0x010a
        /*0822*/ 	.byte	0x3f
	.zero		1


	//   ....[72]....
        /*0824*/ 	.word	0x00012e50
        /*0828*/ 	.word	0x00000003
        /*082c*/ 	.word	0x00038868
        /*0830*/ 	.short	0x010a
        /*0832*/ 	.byte	0x3f
	.zero		1


	//   ....[73]....
        /*0834*/ 	.word	0x00012ea0
        /*0838*/ 	.word	0x00000002
        /*083c*/ 	.word	0x00038820
        /*0840*/ 	.short	0x010a
        /*0842*/ 	.byte	0x3f
	.zero		1


	//   ....[74]....
        /*0844*/ 	.word	0x00013040
        /*0848*/ 	.word	0x00000007
        /*084c*/ 	.word	0x00000000
        /*0850*/ 	.short	0x010a
        /*0852*/ 	.byte	0x3f
	.zero		1


	//   ....[75]....
        /*0854*/ 	.word	0x00013090
        /*0858*/ 	.word	0x00000005
        /*085c*/ 	.word	0x00000000
        /*0860*/ 	.short	0x010a
        /*0862*/ 	.byte	0x3f
	.zero		1


	//   ....[76]....
        /*0864*/ 	.word	0x000130e0
        /*0868*/ 	.word	0x00000005
        /*086c*/ 	.word	0x00000000
        /*0870*/ 	.short	0x010a
        /*0872*/ 	.byte	0x3f
	.zero		1


	//----- nvinfo : EIATTR_NUM_MBARRIERS
	.align		4
.L_172:
        /*0874*/ 	.byte	0x03, 0x38
        /*0876*/ 	.short	0x0017


	//----- nvinfo : EIATTR_EXIT_INSTR_OFFSETS
	.align		4
        /*0878*/ 	.byte	0x04, 0x1c
        /*087a*/ 	.short	(.L_174 - .L_173)


	//   ....[0]....
.L_173:
        /*087c*/ 	.word	0x00011940


	//----- nvinfo : EIATTR_MAX_THREADS
	.align		4
.L_174:
        /*0880*/ 	.byte	0x04, 0x05
        /*0882*/ 	.short	(.L_176 - .L_175)
.L_175:
        /*0884*/ 	.word	0x00000180
        /*0888*/ 	.word	0x00000001
        /*088c*/ 	.word	0x00000001


	//----- nvinfo : EIATTR_CRS_STACK_SIZE
	.align		4
.L_176:
        /*0890*/ 	.byte	0x04, 0x1e
        /*0892*/ 	.short	(.L_178 - .L_177)
.L_177:
        /*0894*/ 	.word	0x00000000


	//----- nvinfo : EIATTR_CBANK_PARAM_SIZE
	.align		4
.L_178:
        /*0898*/ 	.byte	0x03, 0x19
        /*089a*/ 	.short	0x0b70


	//----- nvinfo : EIATTR_PARAM_CBANK
	.align		4
        /*089c*/ 	.byte	0x04, 0x0a
        /*089e*/ 	.short	(.L_180 - .L_179)
	.align		4
.L_179:
        /*08a0*/ 	.word	index@(.nv.constant0._ZN7cutlass13device_kernelIN5flash11enable_sm90INS1_16FlashAttnFwdSm90INS1_25CollectiveMainloopFwdSm90ILi2EN4cute5tupleIJNS5_1CILi1EEES8_S8_EEENS6_IJNS7_ILi64EEESA_SA_EEELi512ENS_10bfloat16_tEfNS_4arch4Sm90ELb0ELb0ELb0ELb0ELb0ELb0ELb1ELb0ELb0ELb1ELb1ELb0EEENS1_21CollectiveEpilogueFwdINS6_IJSA_NS7_ILi512EEESA_EEES9_SC_SE_Li256ELb0ELb1ELb1ELb0EEENS1_19SingleTileSchedulerILb0ELb1ELb1ELi64EEEEEEEEEvNT_6ParamsE)
        /*08a4*/ 	.short	0x0210
        /*08a6*/ 	.short	0x0b70


	//----- nvinfo : EIATTR_SW_WAR
	.align		4
.L_180:
        /*08a8*/ 	.byte	0x04, 0x36
        /*08aa*/ 	.short	(.L_182 - .L_181)
.L_181:
        /*08ac*/ 	.word	0x00000008
.L_182:


//--------------------- .nv.info._ZN7cutlass13device_kernelIN5flash11enable_sm90INS1_16FlashAttnFwdSm90INS1_25CollectiveMainloopFwdSm90ILi2EN4cute5tupleIJNS5_1CILi1EEES8_S8_EEENS6_IJNS7_ILi64EEESA_SA_EEELi512ENS_10bfloat16_tEfNS_4arch4Sm90ELb0ELb0ELb0ELb1ELb0ELb0ELb0ELb0ELb0ELb1ELb1ELb0EEENS1_21CollectiveEpilogueFwdINS6_IJSA_NS7_ILi512EEESA_EEES9_SC_SE_Li256ELb1ELb1ELb1ELb0EEENS1_36VarlenDynamicPersistentTileSchedulerILi64ELi64ELi256ELi128ELb1ELb1ELb1ELb0ELb1ELb1EEEEEEEEEvNT_6ParamsE --------------------------
	.section	.nv.info._ZN7cutlass13device_kernelIN5flash11enable_sm90INS1_16FlashAttnFwdSm90INS1_25CollectiveMainloopFwdSm90ILi2EN4cute5tupleIJNS5_1CILi1EEES8_S8_EEENS6_IJNS7_ILi64EEESA_SA_EEELi512ENS_10bfloat16_tEfNS_4arch4Sm90ELb0ELb0ELb0ELb1ELb0ELb0ELb0ELb0ELb0ELb1ELb1ELb0EEENS1_21CollectiveEpilogueFwdINS6_IJSA_NS7_ILi512EEESA_EEES9_SC_SE_Li256ELb1ELb1ELb1ELb0EEENS1_36VarlenDynamicPersistentTileSchedulerILi64ELi64ELi256ELi128ELb1ELb1ELb1ELb0ELb1ELb1EEEEEEEEEvNT_6ParamsE,"",@"SHT_CUDA_INFO"
	.sectionflags	@""
	.align	4


	//----- nvinfo : EIATTR_CUDA_API_VERSION
	.align		4
        /*0000*/ 	.byte	0x04, 0x37
        /*0002*/ 	.short	(.L_184 - .L_183)
.L_183:
        /*0004*/ 	.word	0x00000082


	//----- nvinfo : EIATTR_KPARAM_INFO
	.align		4
.L_184:
        /*0008*/ 	.byte	0x04, 0x17
        /*000a*/ 	.short	(.L_186 - .L_185)
.L_185:
        /*000c*/ 	.word	0x00000000
        /*0010*/ 	.short	0x0000
        /*0012*/ 	.short	0x0070
        /*0014*/ 	.byte	0x00, 0xf0, 0x01, 0x2a


	//----- nvinfo : EIATTR_SPARSE_MMA_MASK
	.align		4
.L_186:
        /*0018*/ 	.byte	0x03, 0x50
        /*001a*/ 	.short	0x0000


	//----- nvinfo : EIATTR_MAXREG_COUNT
	.align		4
        /*001c*/ 	.byte	0x03, 0x1b
        /*001e*/ 	.short	0x00a8


	//----- nvinfo : EIATTR_NUM_BARRIERS
	.align		4
        /*0020*/ 	.byte	0x02, 0x4c
        /*0022*/ 	.byte	0x10
	.zero		1


	//----- nvinfo : EIATTR_EXTERNS
	.align		4
        /*0024*/ 	.byte	0x04, 0x0f
        /*0026*/ 	.short	(.L_188 - .L_187)


	//   ....[0]....
	.align		4
.L_187:
        /*0028*/ 	.word	index@(__assertfail)


	//----- nvinfo : EIATTR_ANNOTATIONS
	.align		4
.L_188:
        /*002c*/ 	.byte	0x04, 0x55
        /*002e*/ 	.short	(.L_190 - .L_189)


	//   ....[0]....
.L_189:
        /* <DEDUP_REMOVED lines=66> */


	//----- nvinfo : EIATTR_MERCURY_ISA_VERSION
	.align		4
.L_190:
        /*0438*/ 	.byte	0x03, 0x5f
        /*043a*/ 	.short	0x0101


	//----- nvinfo : EIATTR_UNUSED_LOAD_BYTE_OFFSET
	.align		4
        /*043c*/ 	.byte	0x04, 0x44
        /*043e*/ 	.short	(.L_192 - .L_191)


	//   ....[0]....
.L_191:
        /*0440*/ 	.word	0x00000a10
        /*0444*/ 	.word	0x0000fff0


	//   ....[1]....
        /*0448*/ 	.word	0x00007980
        /*044c*/ 	.word	0x0000fff0


	//----- nvinfo : EIATTR_INT_WARP_WIDE_INSTR_OFFSETS
	.align		4
.L_192:
        /*0450*/ 	.byte	0x04, 0x31
        /*0452*/ 	.short	(.L_194 - .L_193)


	//   ....[0]....
.L_193:
        /*0454*/ 	.word	0x00000130


	//   ....[1]....
        /*0458*/ 	.word	0x00000170


	//   ....[2]....
        /*045c*/ 	.word	0x000001e0


	//   ....[3]....
        /*0460*/ 	.word	0x0000d9a0


	//   ....[4]....
        /*0464*/ 	.word	0x0000da30


	//   ....[5]....
        /*0468*/ 	.word	0x000122d0


	//   ....[6]....
        /*046c*/ 	.word	0x00012360


	//----- nvinfo : EIATTR_COOP_GROUP_MASK_REGIDS
	.align		4
.L_194:
        /*0470*/ 	.byte	0x04, 0x29
        /*0472*/ 	.short	(.L_196 - .L_195)


	//   ....[0]....
.L_195:
        /*0474*/ 	.word	0xffffffff


	//   ....[1]....
        /*0478*/ 	.word	0xffffffff


	//   ....[2]....
        /*047c*/ 	.word	0xffffffff


	//   ....[3]....
        /*0480*/ 	.word	0xffffffff


	//   ....[4]....
        /*0484*/ 	.word	0xffffffff


	//   ....[5]....
        /*0488*/ 	.word	0xffffffff


	//   ....[6]....
        /*048c*/ 	.word	0xffffffff


	//   ....[7]....
        /*0490*/ 	.word	0xffffffff


	//   ....[8]....
        /*0494*/ 	.word	0xffffffff


	//   ....[9]....
        /*0498*/ 	.word	0xffffffff


	//   ....[10]....
        /*049c*/ 	.word	0xffffffff


	//   ....[11]....
        /*04a0*/ 	.word	0xffffffff


	//   ....[12]....
        /*04a4*/ 	.word	0xffffffff


	//   ....[13]....
        /*04a8*/ 	.word	0xffffffff


	//   ....[14]....
        /*04ac*/ 	.word	0xffffffff


	//   ....[15]....
        /*04b0*/ 	.word	0xffffffff


	//   ....[16]....
        /*04b4*/ 	.word	0xffffffff


	//   ....[17]....
        /*04b8*/ 	.word	0xffffffff


	//   ....[18]....
        /*04bc*/ 	.word	0xffffffff


	//   ....[19]....
        /*04c0*/ 	.word	0xffffffff


	//   ....[20]....
        /*04c4*/ 	.word	0xffffffff


	//   ....[21]....
        /*04c8*/ 	.word	0xffffffff


	//   ....[22]....
        /*04cc*/ 	.word	0xffffffff


	//   ....[23]....
        /*04d0*/ 	.word	0xffffffff


	//   ....[24]....
        /*04d4*/ 	.word	0xffffffff


	//   ....[25]....
        /*04d8*/ 	.word	0xffffffff


	//   ....[26]....
        /*04dc*/ 	.word	0xffffffff


	//   ....[27]....
        /*04e0*/ 	.word	0xffffffff


	//   ....[28]....
        /*04e4*/ 	.word	0xffffffff


	//   ....[29]....
        /*04e8*/ 	.word	0xffffffff


	//   ....[30]....
        /*04ec*/ 	.word	0xffffffff


	//   ....[31]....
        /*04f0*/ 	.word	0xffffffff


	//   ....[32]....
        /*04f4*/ 	.word	0xffffffff


	//   ....[33]....
        /*04f8*/ 	.word	0xffffffff


	//   ....[34]....
        /*04fc*/ 	.word	0xffffffff


	//   ....[35]....
        /*0500*/ 	.word	0xffffffff


	//   ....[36]....
        /*0504*/ 	.word	0xffffffff


	//   ....[37]....
        /*0508*/ 	.word	0xffffffff


	//   ....[38]....
        /*050c*/ 	.word	0xffffffff


	//   ....[39]....
        /*0510*/ 	.word	0xffffffff


	//   ....[40]....
        /*0514*/ 	.word	0xffffffff


	//   ....[41]....
        /*0518*/ 	.word	0xffffffff


	//   ....[42]....
        /*051c*/ 	.word	0xffffffff


	//   ....[43]....
        /*0520*/ 	.word	0xffffffff


	//   ....[44]....
        /*0524*/ 	.word	0xffffffff


	//   ....[45]....
        /*0528*/ 	.word	0xffffffff


	//   ....[46]....
        /*052c*/ 	.word	0xffffffff


	//   ....[47]....
        /*0530*/ 	.word	0xffffffff


	//   ....[48]....
        /*0534*/ 	.word	0xffffffff


	//   ....[49]....
        /*0538*/ 	.word	0xffffffff


	//   ....[50]....
        /*053c*/ 	.word	0xffffffff


	//   ....[51]....
        /*0540*/ 	.word	0xffffffff


	//   ....[52]....
        /*0544*/ 	.word	0xffffffff


	//   ....[53]....
        /*0548*/ 	.word	0xffffffff


	//   ....[54]....
        /*054c*/ 	.word	0xffffffff


	//   ....[55]....
        /*0550*/ 	.word	0xffffffff


	//   ....[56]....
        /*0554*/ 	.word	0xffffffff


	//   ....[57]....
        /*0558*/ 	.word	0xffffffff


	//   ....[58]....
        /*055c*/ 	.word	0xffffffff


	//   ....[59]....
        /*0560*/ 	.word	0xffffffff


	//   ....[60]....
        /*0564*/ 	.word	0xffffffff


	//   ....[61]....
        /*0568*/ 	.word	0xffffffff


	//   ....[62]....
        /*056c*/ 	.word	0xffffffff


	//   ....[63]....
        /*0570*/ 	.word	0xffffffff


	//   ....[64]....
        /*0574*/ 	.word	0xffffffff


	//   ....[65]....
        /*0578*/ 	.word	0xffffffff


	//   ....[66]....
        /*057c*/ 	.word	0xffffffff


	//   ....[67]....
        /*0580*/ 	.word	0xffffffff


	//   ....[68]....
        /*0584*/ 	.word	0xffffffff


	//   ....[69]....
        /*0588*/ 	.word	0xffffffff


	//   ....[70]....
        /*058c*/ 	.word	0xffffffff


	//   ....[71]....
        /*0590*/ 	.word	0xffffffff


	//   ....[72]....
        /*0594*/ 	.word	0xffffffff


	//   ....[73]....
        /*0598*/ 	.word	0xffffffff


	//   ....[74]....
        /*059c*/ 	.word	0xffffffff


	//   ....[75]....
        /*05a0*/ 	.word	0xffffffff


	//   ....[76]....
        /*05a4*/ 	.word	0xffffffff


	//   ....[77]....
        /*05a8*/ 	.word	0xffffffff


	//   ....[78]....
        /*05ac*/ 	.word	0xffffffff


	//   ....[79]....
        /*05b0*/ 	.word	0xffffffff


	//   ....[80]....
        /*05b4*/ 	.word	0xffffffff


	//   ....[81]....
        /*05b8*/ 	.word	0xffffffff


	//   ....[82]....
        /*05bc*/ 	.word	0xffffffff


	//   ....[83]....
        /*05c0*/ 	.word	0xffffffff


	//   ....[84]....
        /*05c4*/ 	.word	0xffffffff


	//   ....[85]....
        /*05c8*/ 	.word	0x0500000f


	//   ....[86]....
        /*05cc*/ 	.word	0x0500000f


	//   ....[87]....
        /*05d0*/ 	.word	0x0500000f


	//   ....[88]....
        /*05d4*/ 	.word	0x0500000f


	//   ....[89]....
        /*05d8*/ 	.word	0x0500000f


	//   ....[90]....
        /*05dc*/ 	.word	0x0500000f


	//   ....[91]....
        /*05e0*/ 	.word	0x0500000f


	//   ....[92]....
        /*05e4*/ 	.word	0x0500000f


	//   ....[93]....
        /*05e8*/ 	.word	0x0500000f


	//   ....[94]....
        /*05ec*/ 	.word	0x0500000f


	//   ....[95]....
        /*05f0*/ 	.word	0x0500000f


	//   ....[96]....
        /*05f4*/ 	.word	0x0500000f


	//   ....[97]....
        /*05f8*/ 	.word	0x0500000f


	//   ....[98]....
        /*05fc*/ 	.word	0x0500000f


	//   ....[99]....
        /*0600*/ 	.word	0x0500000f


	//   ....[100]....
        /*0604*/ 	.word	0x0500000f


	//   ....[101]....
        /*0608*/ 	.word	0x0500000f


	//   ....[102]....
        /*060c*/ 	.word	0x0500000f


	//   ....[103]....
        /*0610*/ 	.word	0x0500000f


	//   ....[104]....
        /*0614*/ 	.word	0x0500000f


	//   ....[105]....
        /*0618*/ 	.word	0x0500000f


	//   ....[106]....
        /*061c*/ 	.word	0x0500000f


	//   ....[107]....
        /*0620*/ 	.word	0x0500000f


	//   ....[108]....
        /*0624*/ 	.word	0x0500000f


	//   ....[109]....
        /*0628*/ 	.word	0x0500000f


	//   ....[110]....
        /*062c*/ 	.word	0x0500000f


	//   ....[111]....
        /*0630*/ 	.word	0x0500000f


	//   ....[112]....
        /*0634*/ 	.word	0x0500000f


	//----- nvinfo : EIATTR_COOP_GROUP_INSTR_OFFSETS
	.align		4
.L_196:
        /*0638*/ 	.byte	0x04, 0x28
        /*063a*/ 	.short	(.L_198 - .L_197)


	//   ....[0]....
.L_197:
        /*063c*/ 	.word	0x00000060


	//   ....[1]....
        /*0640*/ 	.word	0x00000140


	//   ....[2]....
        /*0644*/ 	.word	0x00000190


	//   ....[3]....
        /*0648*/ 	.word	0x00000380


	//   ....[4]....
        /*064c*/ 	.word	0x000004e0


	//   ....[5]....
        /*0650*/ 	.word	0x00000600


	//   ....[6]....
        /*0654*/ 	.word	0x00000760


	//   ....[7]....
        /*0658*/ 	.word	0x00001f30


	//   ....[8]....
        /*065c*/ 	.word	0x00003f60


	//   ....[9]....
        /*0660*/ 	.word	0x00004940


	//   ....[10]....
        /*0664*/ 	.word	0x00004990


	//   ....[11]....
        /*0668*/ 	.word	0x00004ba0


	//   ....[12]....
        /*066c*/ 	.word	0x00004c50


	//   ....[13]....
        /*0670*/ 	.word	0x00005550


	//   ....[14]....
        /*0674*/ 	.word	0x000059b0


	//   ....[15]....
        /*0678*/ 	.word	0x000059d0


	//   ....[16]....
        /*067c*/ 	.word	0x00006200


	//   ....[17]....
        /*0680*/ 	.word	0x000062a0


	//   ....[18]....
        /*0684*/ 	.word	0x00006e50


	//   ....[19]....
        /*0688*/ 	.word	0x00006e90


	//   ....[20]....
        /*068c*/ 	.word	0x00006f00


	//   ....[21]....
        /*0690*/ 	.word	0x00006f30


	//   ....[22]....
        /*0694*/ 	.word	0x00006f60


	//   ....[23]....
        /*0698*/ 	.word	0x00008750


	//   ....[24]....
        /*069c*/ 	.word	0x00008b60


	//   ....[25]....
        /*06a0*/ 	.word	0x00008b90


	//   ....[26]....
        /*06a4*/ 	.word	0x00008bb0


	//   ....[27]....
        /*06a8*/ 	.word	0x00008bc0


	//   ....[28]....
        /*06ac*/ 	.word	0x00009800


	//   ....[29]....
        /*06b0*/ 	.word	0x00009820


	//   ....[30]....
        /*06b4*/ 	.word	0x00009ad0


	//   ....[31]....
        /*06b8*/ 	.word	0x00009af0


	//   ....[32]....
        /*06bc*/ 	.word	0x0000a260


	//   ....[33]....
        /*06c0*/ 	.word	0x0000a270


	//   ....[34]....
        /*06c4*/ 	.word	0x0000aac0


	//   ....[35]....
        /*06c8*/ 	.word	0x0000aae0


	//   ....[36]....
        /*06cc*/ 	.word	0x0000be90


	//   ....[37]....
        /*06d0*/ 	.word	0x0000bec0


	//   ....[38]....
        /*06d4*/ 	.word	0x0000c0f0


	//   ....[39]....
        /*06d8*/ 	.word	0x0000c110


	//   ....[40]....
        /*06dc*/ 	.word	0x0000c3c0


	//   ....[41]....
        /*06e0*/ 	.word	0x0000c5e0


	//   ....[42]....
        /*06e4*/ 	.word	0x0000c610


	//   ....[43]....
        /*06e8*/ 	.word	0x0000c640


	//   ....[44]....
        /*06ec*/ 	.word	0x0000c670


	//   ....[45]....
        /*06f0*/ 	.word	0x0000c6a0


	//   ....[46]....
        /*06f4*/ 	.word	0x0000c6d0


	//   ....[47]....
        /*06f8*/ 	.word	0x0000c870


	//   ....[48]....
        /*06fc*/ 	.word	0x0000c8a0


	//   ....[49]....
        /*0700*/ 	.word	0x0000c8d0


	//   ....[50]....
        /*0704*/ 	.word	0x0000c900


	//   ....[51]....
        /*0708*/ 	.word	0x0000c930


	//   ....[52]....
        /*070c*/ 	.word	0x0000c960


	//   ....[53]....
        /*0710*/ 	.word	0x0000c9f0


	//   ....[54]....
        /*0714*/ 	.word	0x0000ca20


	//   ....[55]....
        /*0718*/ 	.word	0x0000ca30


	//   ....[56]....
        /*071c*/ 	.word	0x0000cae0


	//   ....[57]....
        /*0720*/ 	.word	0x0000df80


	//   ....[58]....
        /*0724*/ 	.word	0x0000ea50


	//   ....[59]....
        /*0728*/ 	.word	0x0000ea60


	//   ....[60]....
        /*072c*/ 	.word	0x0000eb00


	//   ....[61]....
        /*0730*/ 	.word	0x0000eb10


	//   ....[62]....
        /*0734*/ 	.word	0x0000eb90


	//   ....[63]....
        /*0738*/ 	.word	0x0000eba0


	//   ....[64]....
        /*073c*/ 	.word	0x0000ebf0


	//   ....[65]....
        /*0740*/ 	.word	0x0000ec10


	//   ....[66]....
        /*0744*/ 	.word	0x000125e0


	//   ....[67]....
        /*0748*/ 	.word	0x00012610


	//   ....[68]....
        /*074c*/ 	.word	0x00012680


	//   ....[69]....
        /*0750*/ 	.word	0x000126b0


	//   ....[70]....
        /*0754*/ 	.word	0x000126e0


	//   ....[71]....
        /*0758*/ 	.word	0x00012710


	//   ....[72]....
        /*075c*/ 	.word	0x00012740


	//   ....[73]....
        /*0760*/ 	.word	0x00012770


	//   ....[74]....
        /*0764*/ 	.word	0x00012930


	//   ....[75]....
        /*0768*/ 	.word	0x00012960


	//   ....[76]....
        /*076c*/ 	.word	0x00012990


	//   ....[77]....
        /*0770*/ 	.word	0x000129c0


	//   ....[78]....
        /*0774*/ 	.word	0x000129f0


	//   ....[79]....
        /*0778*/ 	.word	0x00012a20


	//   ....[80]....
        /*077c*/ 	.word	0x00012ae0


	//   ....[81]....
        /*0780*/ 	.word	0x00012b00


	//   ....[82]....
        /*0784*/ 	.word	0x00012b10


	//   ....[83]....
        /*0788*/ 	.word	0x00012b70


	//   ....[84]....
        /*078c*/ 	.word	0x00013280


	//   ....[85]....
        /*0790*/ 	.word	0x00013810


	//   ....[86]....
        /*0794*/ 	.word	0x000139f0


	//   ....[87]....
        /*0798*/ 	.word	0x00013a40


	//   ....[88]....
        /*079c*/ 	.word	0x00013aa0


	//   ....[89]....
        /*07a0*/ 	.word	0x00013b90


	//   ....[90]....
        /*07a4*/ 	.word	0x00013bf0


	//   ....[91]....
        /*07a8*/ 	.word	0x00013ce0


	//   ....[92]....
        /*07ac*/ 	.word	0x00013d40


	//   ....[93]....
        /*07b0*/ 	.word	0x00013e10


	//   ....[94]....
        /*07b4*/ 	.word	0x00014140


	//   ....[95]....
        /*07b8*/ 	.word	0x000141e0


	//   ....[96]....
        /*07bc*/ 	.word	0x00014380


	//   ....[97]....
        /*07c0*/ 	.word	0x000143f0


	//   ....[98]....
        /*07c4*/ 	.word	0x00014460


	//   ....[99]....
        /*07c8*/ 	.word	0x000144d0


	//   ....[100]....
        /*07cc*/ 	.word	0x00014540


	//   ....[101]....
        /*07d0*/ 	.word	0x000145c0


	//   ....[102]....
        /*07d4*/ 	.word	0x00014650


	//   ....[103]....
        /*07d8*/ 	.word	0x000146f0


	//   ....[104]....
        /*07dc*/ 	.word	0x00014760


	//   ....[105]....
        /*07e0*/ 	.word	0x000147d0


	//   ....[106]....
        /*07e4*/ 	.word	0x00014840


	//   ....[107]....
        /*07e8*/ 	.word	0x000148c0


	//   ....[108]....
        /*07ec*/ 	.word	0x00014930


	//   ....[109]....
        /*07f0*/ 	.word	0x000149d0


	//   ....[110]....
        /*07f4*/ 	.word	0x00014a20


	//   ....[111]....
        /*07f8*/ 	.word	0x00014ab0


	//   ....[112]....
        /*07fc*/ 	.word	0x00014be0


	//----- nvinfo : EIATTR_REG_RECONFIG
	.align		4
.L_198:
        /*0800*/ 	.byte	0x01, 0x54
	.zero		2


	//----- nvinfo : EIATTR_SYSCALL_OFFSETS
	.align		4
        /*0804*/ 	.byte	0x04, 0x46
        /*0806*/ 	.short	(.L_200 - .L_199)


	//   ....[0]....
.L_199:
        /*0808*/ 	.word	0x00004120


	//   ....[1]....
        /*080c*/ 	.word	0x0000dba0


	//   ....[2]....
        /*0810*/ 	.word	0x0000dcf0


	//   ....[3]....
        /*0814*/ 	.word	0x0000ddf0


	//   ....[4]....
        /*0818*/ 	.word	0x0000e670


	//----- nvinfo : EIATTR_MBARRIER_INSTR_OFFSETS
	.align		4
.L_200:
        /*081c*/ 	.byte	0x04, 0x39
        /*081e*/ 	.short	(.L_202 - .L_201)


	//   ....[0]....
.L_201:
        /*0820*/ 	.word	0x00000270
        /*0824*/ 	.word	0x000000ff
        /*0828*/ 	.word	0x00028c00
        /*082c*/ 	.short	0x0100
        /*082e*/ 	.byte	0x08
	.zero		1


	//   ....[1]....
        /*0830*/ 	.word	0x00000280
        /*0834*/ 	.word	0x000000ff
        /*0838*/ 	.word	0x00028c20
        /*083c*/ 	.short	0x0100
        /*083e*/ 	.byte	0x08
	.zero		1


	//   ....[2]....
        /*0840*/ 	.word	0x00000330
        /*0844*/ 	.word	0x000000ff
        /*0848*/ 	.word	0x00028c30
        /*084c*/ 	.short	0x0100
        /*084e*/ 	.byte	0x06
	.zero		1


	//   ....[3]....
        /*0850*/ 	.word	0x00000340
        /*0854*/ 	.word	0x000000ff
        /*0858*/ 	.word	0x00028c40
        /*085c*/ 	.short	0x0100
        /*085e*/ 	.byte	0x06
	.zero		1


	//   ....[4]....
        /*0860*/ 	.word	0x00000350
        /*0864*/ 	.word	0x000000ff
        /*0868*/ 	.word	0x00028c38
        /*086c*/ 	.short	0x0100
        /*086e*/ 	.byte	0x06
	.zero		1


	//   ....[5]....
        /*0870*/ 	.word	0x00000360
        /*0874*/ 	.word	0x000000ff
        /*0878*/ 	.word	0x00028c48
        /*087c*/ 	.short	0x0100
        /*087e*/ 	.byte	0x06
	.zero		1


	//   ....[6]....
        /*0880*/ 	.word	0x00000490
        /*0884*/ 	.word	0x000000ff
        /*0888*/ 	.word	0x00028c50
        /*088c*/ 	.short	0x0100
        /*088e*/ 	.byte	0x08
	.zero		1


	//   ....[7]....
        /*0890*/ 	.word	0x000004a0
        /*0894*/ 	.word	0x000000ff
        /*0898*/ 	.word	0x00028c60
        /*089c*/ 	.short	0x0100
        /*089e*/ 	.byte	0x08
	.zero		1


	//   ....[8]....
        /*08a0*/ 	.word	0x000004b0
        /*08a4*/ 	.word	0x000000ff
        /*08a8*/ 	.word	0x00028c58
        /*08ac*/ 	.short	0x0100
        /*08ae*/ 	.byte	0x08
	.zero		1


	//   ....[9]....
        /*08b0*/ 	.word	0x000004c0
        /*08b4*/ 	.word	0x000000ff
        /*08b8*/ 	.word	0x00028c68
        /*08bc*/ 	.short	0x0100
        /*08be*/ 	.byte	0x08
	.zero		1


	//   ....[10]....
        /*08c0*/ 	.word	0x000005b0
        /*08c4*/ 	.word	0x000000ff
        /*08c8*/ 	.word	0x00028c70
        /*08cc*/ 	.short	0x0100
        /*08ce*/ 	.byte	0x06
	.zero		1


	//   ....[11]....
        /*08d0*/ 	.word	0x000005c0
        /*08d4*/ 	.word	0x000000ff
        /*08d8*/ 	.word	0x00028c80
        /*08dc*/ 	.short	0x0100
        /*08de*/ 	.byte	0x06
	.zero		1


	//   ....[12]....
        /*08e0*/ 	.word	0x000005d0
        /*08e4*/ 	.word	0x000000ff
        /*08e8*/ 	.word	0x00028c78
        /*08ec*/ 	.short	0x0100
        /*08ee*/ 	.byte	0x06
	.zero		1


	//   ....[13]....
        /*08f0*/ 	.word	0x000005e0
        /*08f4*/ 	.word	0x000000ff
        /*08f8*/ 	.word	0x00028c88
        /*08fc*/ 	.short	0x0100
        /*08fe*/ 	.byte	0x06
	.zero		1


	//   ....[14]....
        /*0900*/ 	.word	0x00000710
        /*0904*/ 	.word	0x000000ff
        /*0908*/ 	.word	0x00028c90
        /*090c*/ 	.short	0x0100
        /*090e*/ 	.byte	0x08
	.zero		1


	//   ....[15]....
        /*0910*/ 	.word	0x00000720
        /*0914*/ 	.word	0x000000ff
        /*0918*/ 	.word	0x00028ca0
        /*091c*/ 	.short	0x0100
        /*091e*/ 	.byte	0x08
	.zero		1


	//   ....[16]....
        /*0920*/ 	.word	0x00000730
        /*0924*/ 	.word	0x000000ff
        /*0928*/ 	.word	0x00028c98
        /*092c*/ 	.short	0x0100
        /*092e*/ 	.byte	0x08
	.zero		1


	//   ....[17]....
        /*0930*/ 	.word	0x00000740
        /*0934*/ 	.word	0x000000ff
        /*0938*/ 	.word	0x00028ca8
        /*093c*/ 	.short	0x0100
        /*093e*/ 	.byte	0x08
	.zero		1


	//   ....[18]....
        /*0940*/ 	.word	0x00000870
        /*0944*/ 	.word	0x000000ff
        /*0948*/ 	.word	0x00028cb0
        /*094c*/ 	.short	0x0100
        /*094e*/ 	.byte	0x08
	.zero		1


	//   ....[19]....
        /*0950*/ 	.word	0x00000880
        /*0954*/ 	.word	0x000000ff
        /*0958*/ 	.word	0x00028cc0
        /*095c*/ 	.short	0x0100
        /*095e*/ 	.byte	0x08
	.zero		1


	//   ....[20]....
        /*0960*/ 	.word	0x00000890
        /*0964*/ 	.word	0x000000ff
        /*0968*/ 	.word	0x00028cb8
        /*096c*/ 	.short	0x0100
        /*096e*/ 	.byte	0x08
	.zero		1


	//   ....[21]....
        /*0970*/ 	.word	0x000008a0
        /*0974*/ 	.word	0x000000ff
        /*0978*/ 	.word	0x00028cc8
        /*097c*/ 	.short	0x0100
        /*097e*/ 	.byte	0x08
	.zero		1


	//   ....[22]....
        /*0980*/ 	.word	0x00002040
        /*0984*/ 	.word	0x000000ff
        /*0988*/ 	.word	0x00028c50
        /*098c*/ 	.short	0x010a
        /*098e*/ 	.byte	0x11
	.zero		1


	//   ....[23]....
        /*0990*/ 	.word	0x00002330
        /*0994*/ 	.word	0x00000000
        /*0998*/ 	.word	0x00000000
        /*099c*/ 	.short	0x0101
        /*099e*/ 	.byte	0x3f
	.zero		1


	//   ....[24]....
        /*09a0*/ 	.word	0x00002cc0
        /*09a4*/ 	.word	0x000000ff
        /*09a8*/ 	.word	0x00028c50
        /*09ac*/ 	.short	0x010a
        /*09ae*/ 	.byte	0x06
	.zero		1


	//   ....[25]....
        /*09b0*/ 	.word	0x00002d00
        /*09b4*/ 	.word	0x000000ff
        /*09b8*/ 	.word	0x00028c50
        /*09bc*/ 	.short	0x010a
        /*09be*/ 	.byte	0x06
	.zero		1


	//   ....[26]....
        /*09c0*/ 	.word	0x00002f50
        /*09c4*/ 	.word	0x00000000
        /*09c8*/ 	.word	0x00000000
        /*09cc*/ 	.short	0x0101
        /*09ce*/ 	.byte	0x3f
	.zero		1


	//   ....[27]....
        /*09d0*/ 	.word	0x000041a0
        /*09d4*/ 	.word	0x000000ff
        /*09d8*/ 	.word	0x00028c00
        /*09dc*/ 	.short	0x010a
        /*09de*/ 	.byte	0x26
	.zero		1


	//   ....[28]....
        /*09e0*/ 	.word	0x00004220
        /*09e4*/ 	.word	0x00000007
        /*09e8*/ 	.word	0x00028c30
        /*09ec*/ 	.short	0x010a
        /*09ee*/ 	.byte	0x3f
	.zero		1


	//   ....[29]....
        /*09f0*/ 	.word	0x00004260
        /*09f4*/ 	.word	0x00000007
        /*09f8*/ 	.word	0x00028c30
        /*09fc*/ 	.short	0x010a
        /*09fe*/ 	.byte	0x3f
	.zero		1


	//   ....[30]....
        /*0a00*/ 	.word	0x00004e40
        /*0a04*/ 	.word	0x00000005
        /*0a08*/ 	.word	0x00000000
        /*0a0c*/ 	.short	0x0101
        /*0a0e*/ 	.byte	0x3f
	.zero		1


	//   ....[31]....
        /*0a10*/ 	.word	0x000052b0
        /*0a14*/ 	.word	0x00000007
        /*0a18*/ 	.word	0x00028c50
        /*0a1c*/ 	.short	0x010a
        /*0a1e*/ 	.byte	0x3f
	.zero		1


	//   ....[32]....
        /*0a20*/ 	.word	0x00005300
        /*0a24*/ 	.word	0x00000007
        /*0a28*/ 	.word	0x00028c50
        /*0a2c*/ 	.short	0x010a
        /*0a2e*/ 	.byte	0x3f
	.zero		1


	//   ....[33]....
        /*0a30*/ 	.word	0x00005570
        /*0a34*/ 	.word	0x00000007
        /*0a38*/ 	.word	0x00000000
        /*0a3c*/ 	.short	0x0101
        /*0a3e*/ 	.byte	0x3f
	.zero		1


	//   ....[34]....
        /*0a40*/ 	.word	0x000056a0
        /*0a44*/ 	.word	0x000000ff
        /*0a48*/ 	.word	0x00028c30
        /*0a4c*/ 	.short	0x010a
        /*0a4e*/ 	.byte	0x17
	.zero		1


	//   ....[35]....
        /*0a50*/ 	.word	0x000056e0
        /*0a54*/ 	.word	0x000000ff
        /*0a58*/ 	.word	0x00028c30
        /*0a5c*/ 	.short	0x010a
        /*0a5e*/ 	.byte	0x17
	.zero		1


	//   ....[36]....
        /*0a60*/ 	.word	0x00006490
        /*0a64*/ 	.word	0x0000000b
        /*0a68*/ 	.word	0x00000000
        /*0a6c*/ 	.short	0x0101
        /*0a6e*/ 	.byte	0x3f
	.zero		1


	//   ....[37]....
        /*0a70*/ 	.word	0x00006bb0
        /*0a74*/ 	.word	0x000000ff
        /*0a78*/ 	.word	0x00028c50
        /*0a7c*/ 	.short	0x010a
        /*0a7e*/ 	.byte	0x17
	.zero		1


	//   ....[38]....
        /*0a80*/ 	.word	0x00006bf0
        /*0a84*/ 	.word	0x000000ff
        /*0a88*/ 	.word	0x00028c50
        /*0a8c*/ 	.short	0x010a
        /*0a8e*/ 	.byte	0x17
	.zero		1


	//   ....[39]....
        /*0a90*/ 	.word	0x00006e70
        /*0a94*/ 	.word	0x0000000a
        /*0a98*/ 	.word	0x00000000
        /*0a9c*/ 	.short	0x0101
        /*0a9e*/ 	.byte	0x3f
	.zero		1


	//   ....[40]....
        /*0aa0*/ 	.word	0x00009810
        /*0aa4*/ 	.word	0x000000ff
        /*0aa8*/ 	.word	0x00000000
        /*0aac*/ 	.short	0x0101
        /*0aae*/ 	.byte	0x04
	.zero		1


	//   ....[41]....
        /*0ab0*/ 	.word	0x0000a190
        /*0ab4*/ 	.word	0x000000ff
        /*0ab8*/ 	.word	0x00000000
        /*0abc*/ 	.short	0x0101
        /*0abe*/ 	.byte	0x04
	.zero		1


	//   ....[42]....
        /*0ac0*/ 	.word	0x0000e1d0
        /*0ac4*/ 	.word	0x00000000
        /*0ac8*/ 	.word	0x00028c40
        /*0acc*/ 	.short	0x010a
        /*0ace*/ 	.byte	0x3f
	.zero		1


	//   ....[43]....
        /*0ad0*/ 	.word	0x0000ecb0
        /*0ad4*/ 	.word	0x00000012
        /*0ad8*/ 	.word	0x00028c00
        /*0adc*/ 	.short	0x0107
        /*0ade*/ 	.byte	0x3f
	.zero		1


	//   ....[44]....
        /*0ae0*/ 	.word	0x0000eda0
        /*0ae4*/ 	.word	0x00000012
        /*0ae8*/ 	.word	0x00028c00
        /*0aec*/ 	.short	0x0101
        /*0aee*/ 	.byte	0x3f
	.zero		1


	//   ....[45]....
        /*0af0*/ 	.word	0x0000edc0
        /*0af4*/ 	.word	0x00000012
        /*0af8*/ 	.word	0x00028c20
        /*0afc*/ 	.short	0x010a
        /*0afe*/ 	.byte	0x3f
	.zero		1


	//   ....[46]....
        /*0b00*/ 	.word	0x0000eea0
        /*0b04*/ 	.word	0x00000000
        /*0b08*/ 	.word	0x00028c60
        /*0b0c*/ 	.short	0x010a
        /*0b0e*/ 	.byte	0x3f
	.zero		1


	//   ....[47]....
        /*0b10*/ 	.word	0x0000fb10
        /*0b14*/ 	.word	0x00000003
        /*0b18*/ 	.word	0x00028c40
        /*0b1c*/ 	.short	0x010a
        /*0b1e*/ 	.byte	0x3f
	.zero		1


	//   ....[48]....
        /*0b20*/ 	.word	0x0000fd60
        /*0b24*/ 	.word	0x00000003
        /*0b28*/ 	.word	0x00028c60
        /*0b2c*/ 	.short	0x010a
        /*0b2e*/ 	.byte	0x3f
	.zero		1


	//   ....[49]....
        /*0b30*/ 	.word	0x00010910
        /*0b34*/ 	.word	0x00000004
        /*0b38*/ 	.word	0x00028c40
        /*0b3c*/ 	.short	0x010a
        /*0b3e*/ 	.byte	0x3f
	.zero		1


	//   ....[50]....
        /*0b40*/ 	.word	0x00010b60
        /*0b44*/ 	.word	0x00000004
        /*0b48*/ 	.word	0x00028c60
        /*0b4c*/ 	.short	0x010a
        /*0b4e*/ 	.byte	0x3f
	.zero		1


	//   ....[51]....
        /*0b50*/ 	.word	0x000116a0
        /*0b54*/ 	.word	0x00000004
        /*0b58*/ 	.word	0x00028c40
        /*0b5c*/ 	.short	0x010a
        /*0b5e*/ 	.byte	0x3f
	.zero		1


	//   ....[52]....
        /*0b60*/ 	.word	0x000118f0
        /*0b64*/ 	.word	0x00000004
        /*0b68*/ 	.word	0x00028c60
        /*0b6c*/ 	.short	0x010a
        /*0b6e*/ 	.byte	0x3f
	.zero		1


	//   ....[53]....
        /*0b70*/ 	.word	0x00013200
        /*0b74*/ 	.word	0x00000000
        /*0b78*/ 	.word	0x00028c20
        /*0b7c*/ 	.short	0x010a
        /*0b7e*/ 	.byte	0x3f
	.zero		1


	//   ....[54]....
        /*0b80*/ 	.word	0x000133f0
        /*0b84*/ 	.word	0x00000006
        /*0b88*/ 	.word	0x00000000
        /*0b8c*/ 	.short	0x010a
        /*0b8e*/ 	.byte	0x3f
	.zero		1


	//   ....[55]....
        /*0b90*/ 	.word	0x00013420
        /*0b94*/ 	.word	0x00000007
        /*0b98*/ 	.word	0x00000000
        /*0b9c*/ 	.short	0x010a
        /*0b9e*/ 	.byte	0x3f
	.zero		1


	//   ....[56]....
        /*0ba0*/ 	.word	0x00013480
        /*0ba4*/ 	.word	0x00000004
        /*0ba8*/ 	.word	0x00000000
        /*0bac*/ 	.short	0x010a
        /*0bae*/ 	.byte	0x3f
	.zero		1


	//   ....[57]....
        /*0bb0*/ 	.word	0x000134b0
        /*0bb4*/ 	.word	0x00000003
        /*0bb8*/ 	.word	0x00000000
        /*0bbc*/ 	.short	0x010a
        /*0bbe*/ 	.byte	0x3f
	.zero		1


	//   ....[58]....
        /*0bc0*/ 	.word	0x00013520
        /*0bc4*/ 	.word	0x00000003
        /*0bc8*/ 	.word	0x00028c50
        /*0bcc*/ 	.short	0x010a
        /*0bce*/ 	.byte	0x3f
	.zero		1


	//   ....[59]....
        /*0bd0*/ 	.word	0x00013580
        /*0bd4*/ 	.word	0x00000003
        /*0bd8*/ 	.word	0x00028c50
        /*0bdc*/ 	.short	0x010a
        /*0bde*/ 	.byte	0x3f
	.zero		1


	//   ....[60]....
        /*0be0*/ 	.word	0x000135e0
        /*0be4*/ 	.word	0x00000003
        /*0be8*/ 	.word	0x00028c00
        /*0bec*/ 	.short	0x010a
        /*0bee*/ 	.byte	0x3f
	.zero		1


	//   ....[61]....
        /*0bf0*/ 	.word	0x00013630
        /*0bf4*/ 	.word	0x00000007
        /*0bf8*/ 	.word	0x00028c30
        /*0bfc*/ 	.short	0x010a
        /*0bfe*/ 	.byte	0x3f
	.zero		1


	//   ....[62]....
        /*0c00*/ 	.word	0x00013680
        /*0c04*/ 	.word	0x00000007
        /*0c08*/ 	.word	0x00028c50
        /*0c0c*/ 	.short	0x010a
        /*0c0e*/ 	.byte	0x3f
	.zero		1


	//   ....[63]....
        /*0c10*/ 	.word	0x000136e0
        /*0c14*/ 	.word	0x00000000
        /*0c18*/ 	.word	0x00028c30
        /*0c1c*/ 	.short	0x010a
        /*0c1e*/ 	.byte	0x3f
	.zero		1


	//   ....[64]....
        /*0c20*/ 	.word	0x00013730
        /*0c24*/ 	.word	0x0000000a
        /*0c28*/ 	.word	0x00028c50
        /*0c2c*/ 	.short	0x010a
        /*0c2e*/ 	.byte	0x3f
	.zero		1


	//   ....[65]....
        /*0c30*/ 	.word	0x000138d0
        /*0c34*/ 	.word	0x00000000
        /*0c38*/ 	.word	0x00028c40
        /*0c3c*/ 	.short	0x010a
        /*0c3e*/ 	.byte	0x3f
	.zero		1


	//   ....[66]....
        /*0c40*/ 	.word	0x00013e50
        /*0c44*/ 	.word	0x00000012
        /*0c48*/ 	.word	0x00028c20
        /*0c4c*/ 	.short	0x010a
        /*0c4e*/ 	.byte	0x3f
	.zero		1


	//   ....[67]....
        /*0c50*/ 	.word	0x00013ea0
        /*0c54*/ 	.word	0x00000000
        /*0c58*/ 	.word	0x00028c60
        /*0c5c*/ 	.short	0x010a
        /*0c5e*/ 	.byte	0x3f
	.zero		1


	//   ....[68]....
        /*0c60*/ 	.word	0x00013ef0
        /*0c64*/ 	.word	0x00000003
        /*0c68*/ 	.word	0x00028c40
        /*0c6c*/ 	.short	0x010a
        /*0c6e*/ 	.byte	0x3f
	.zero		1


	//   ....[69]....
        /*0c70*/ 	.word	0x00013f40
        /*0c74*/ 	.word	0x00000003
        /*0c78*/ 	.word	0x00028c60
        /*0c7c*/ 	.short	0x010a
        /*0c7e*/ 	.byte	0x3f
	.zero		1


	//   ....[70]....
        /*0c80*/ 	.word	0x00013f90
        /*0c84*/ 	.word	0x00000004
        /*0c88*/ 	.word	0x00028c40
        /*0c8c*/ 	.short	0x010a
        /*0c8e*/ 	.byte	0x3f
	.zero		1


	//   ....[71]....
        /*0c90*/ 	.word	0x00013fe0
        /*0c94*/ 	.word	0x00000004
        /*0c98*/ 	.word	0x00028c60
        /*0c9c*/ 	.short	0x010a
        /*0c9e*/ 	.byte	0x3f
	.zero		1


	//   ....[72]....
        /*0ca0*/ 	.word	0x00014030
        /*0ca4*/ 	.word	0x00000004
        /*0ca8*/ 	.word	0x00028c40
        /*0cac*/ 	.short	0x010a
        /*0cae*/ 	.byte	0x3f
	.zero		1


	//   ....[73]....
        /*0cb0*/ 	.word	0x00014080
        /*0cb4*/ 	.word	0x00000004
        /*0cb8*/ 	.word	0x00028c60
        /*0cbc*/ 	.short	0x010a
        /*0cbe*/ 	.byte	0x3f
	.zero		1


	//   ....[74]....
        /*0cc0*/ 	.word	0x00014b00
        /*0cc4*/ 	.word	0x00000000
        /*0cc8*/ 	.word	0x00028c20
        /*0ccc*/ 	.short	0x010a
        /*0cce*/ 	.byte	0x3f
	.zero		1


	//   ....[75]....
        /*0cd0*/ 	.word	0x00014ca0
        /*0cd4*/ 	.word	0x00000006
        /*0cd8*/ 	.word	0x00000000
        /*0cdc*/ 	.short	0x010a
        /*0cde*/ 	.byte	0x3f
	.zero		1


	//   ....[76]....
        /*0ce0*/ 	.word	0x00014cf0
        /*0ce4*/ 	.word	0x00000007
        /*0ce8*/ 	.word	0x00000000
        /*0cec*/ 	.short	0x010a
        /*0cee*/ 	.byte	0x3f
	.zero		1


	//   ....[77]....
        /*0cf0*/ 	.word	0x00014d40
        /*0cf4*/ 	.word	0x00000004
        /*0cf8*/ 	.word	0x00000000
        /*0cfc*/ 	.short	0x010a
        /*0cfe*/ 	.byte	0x3f
	.zero		1


	//----- nvinfo : EIATTR_NUM_MBARRIERS
	.align		4
.L_202:
        /*0d00*/ 	.byte	0x03, 0x38
        /*0d02*/ 	.short	0x0016


	//----- nvinfo : EIATTR_EXIT_INSTR_OFFSETS
	.align		4
        /*0d04*/ 	.byte	0x04, 0x1c
        /*0d06*/ 	.short	(.L_204 - .L_203)


	//   ....[0]....
.L_203:
        /*0d08*/ 	.word	0x00000a40


	//   ....[1]....
        /*0d0c*/ 	.word	0x0000c370


	//   ....[2]....
        /*0d10*/ 	.word	0x00013500


	//----- nvinfo : EIATTR_MAX_THREADS
	.align		4
.L_204:
        /*0d14*/ 	.byte	0x04, 0x05
        /*0d16*/ 	.short	(.L_206 - .L_205)
.L_205:
        /*0d18*/ 	.word	0x00000180
        /*0d1c*/ 	.word	0x00000001
        /*0d20*/ 	.word	0x00000001


	//----- nvinfo : EIATTR_CRS_STACK_SIZE
	.align		4
.L_206:
        /*0d24*/ 	.byte	0x04, 0x1e
        /*0d26*/ 	.short	(.L_208 - .L_207)
.L_207:
        /*0d28*/ 	.word	0x00000000


	//----- nvinfo : EIATTR_CBANK_PARAM_SIZE
	.align		4
.L_208:
        /*0d2c*/ 	.byte	0x03, 0x19
        /*0d2e*/ 	.short	0x0af0


	//----- nvinfo : EIATTR_PARAM_CBANK
	.align		4
        /*0d30*/ 	.byte	0x04, 0x0a
        /*0d32*/ 	.short	(.L_210 - .L_209)
	.align		4
.L_209:
        /*0d34*/ 	.word	index@(.nv.constant0._ZN7cutlass13device_kernelIN5flash11enable_sm90INS1_16FlashAttnFwdSm90INS1_25CollectiveMainloopFwdSm90ILi2EN4cute5tupleIJNS5_1CILi1EEES8_S8_EEENS6_IJNS7_ILi64EEESA_SA_EEELi512ENS_10bfloat16_tEfNS_4arch4Sm90ELb0ELb0ELb0ELb1ELb0ELb0ELb0ELb0ELb0ELb1ELb1ELb0EEENS1_21CollectiveEpilogueFwdINS6_IJSA_NS7_ILi512EEESA_EEES9_SC_SE_Li256ELb1ELb1ELb1ELb0EEENS1_36VarlenDynamicPersistentTileSchedulerILi64ELi64ELi256ELi128ELb1ELb1ELb1ELb0ELb1ELb1EEEEEEEEEvNT_6ParamsE)
        /*0d38*/ 	.short	0x0210
        /*0d3a*/ 	.short	0x0af0


	//----- nvinfo : EIATTR_SW_WAR
	.align		4
.L_210:
        /*0d3c*/ 	.byte	0x04, 0x36
        /*0d3e*/ 	.short	(.L_212 - .L_211)
.L_211:
        /*0d40*/ 	.word	0x00000008
.L_212:


//--------------------- .nv.info._ZN7cutlass13device_kernelIN5flash11enable_sm90INS1_16FlashAttnFwdSm90INS1_25CollectiveMainloopFwdSm90ILi2EN4cute5tupleIJNS5_1CILi1EEES8_S8_EEENS6_IJNS7_ILi64EEESA_SA_EEELi512ENS_10bfloat16_tEfNS_4arch4Sm90ELb0ELb0ELb0ELb1ELb0ELb1ELb0ELb0ELb0ELb1ELb1ELb0EEENS1_21CollectiveEpilogueFwdINS6_IJSA_NS7_ILi512EEESA_EEES9_SC_SE_Li256ELb1ELb1ELb1ELb0EEENS1_36VarlenDynamicPersistentTileSchedulerILi64ELi64ELi256ELi128ELb1ELb1ELb1ELb0ELb1ELb1EEEEEEEEEvNT_6ParamsE --------------------------
	.section	.nv.info._ZN7cutlass13device_kernelIN5flash11enable_sm90INS1_16FlashAttnFwdSm90INS1_25CollectiveMainloopFwdSm90ILi2EN4cute5tupleIJNS5_1CILi1EEES8_S8_EEENS6_IJNS7_ILi64EEESA_SA_EEELi512ENS_10bfloat16_tEfNS_4arch4Sm90ELb0ELb0ELb0ELb1ELb0ELb1ELb0ELb0ELb0ELb1ELb1ELb0EEENS1_21CollectiveEpilogueFwdINS6_IJSA_NS7_ILi512EEESA_EEES9_SC_SE_Li256ELb1ELb1ELb1ELb0EEENS1_36VarlenDynamicPersistentTileSchedulerILi64ELi64ELi256ELi128ELb1ELb1ELb1ELb0ELb1ELb1EEEEEEEEEvNT_6ParamsE,"",@"SHT_CUDA_INFO"
	.sectionflags	@""
	.align	4


	//----- nvinfo : EIATTR_CUDA_API_VERSION
	.align		4
        /*0000*/ 	.byte	0x04, 0x37
        /*0002*/ 	.short	(.L_214 - .L_213)
.L_213:
        /*0004*/ 	.word	0x00000082


	//----- nvinfo : EIATTR_KPARAM_INFO
	.align		4
.L_214:
        /*0008*/ 	.byte	0x04, 0x17
        /*000a*/ 	.short	(.L_216 - .L_215)
.L_215:
        /*000c*/ 	.word	0x00000000
        /*0010*/ 	.short	0x0000
        /*0012*/ 	.short	0x0070
        /*0014*/ 	.byte	0x00, 0xf0, 0x01, 0x2a


	//----- nvinfo : EIATTR_SPARSE_MMA_MASK
	.align		4
.L_216:
        /*0018*/ 	.byte	0x03, 0x50
        /*001a*/ 	.short	0x0000


	//----- nvinfo : EIATTR_MAXREG_COUNT
	.align		4
        /*001c*/ 	.byte	0x03, 0x1b
        /*001e*/ 	.short	0x00a8


	//----- nvinfo : EIATTR_NUM_BARRIERS
	.align		4
        /*0020*/ 	.byte	0x02, 0x4c
        /*0022*/ 	.byte	0x10
	.zero		1


	//----- nvinfo : EIATTR_EXTERNS
	.align		4
        /*0024*/ 	.byte	0x04, 0x0f
        /*0026*/ 	.short	(.L_218 - .L_217)


	//   ....[0]....
	.align		4
.L_217:
        /*0028*/ 	.word	index@(__assertfail)


	//----- nvinfo : EIATTR_ANNOTATIONS
	.align		4
.L_218:
        /*002c*/ 	.byte	0x04, 0x55
        /*002e*/ 	.short	(.L_220 - .L_219)


	//   ....[0]....
.L_219:
        /* <DEDUP_REMOVED lines=89> */


	//----- nvinfo : EIATTR_MERCURY_ISA_VERSION
	.align		4
.L_220:
        /*05a8*/ 	.byte	0x03, 0x5f
        /*05aa*/ 	.short	0x0101


	//----- nvinfo : EIATTR_UNUSED_LOAD_BYTE_OFFSET
	.align		4
        /*05ac*/ 	.byte	0x04, 0x44
        /*05ae*/ 	.short	(.L_222 - .L_221)


	//   ....[0]....
.L_221:
        /*05b0*/ 	.word	0x00000a80
        /*05b4*/ 	.word	0x0000fff0


	//   ....[1]....
        /*05b8*/ 	.word	0x0000d230
        /*05bc*/ 	.word	0x0000fff0


	//----- nvinfo : EIATTR_INT_WARP_WIDE_INSTR_OFFSETS
	.align		4
.L_222:
        /*05c0*/ 	.byte	0x04, 0x31
        /*05c2*/ 	.short	(.L_224 - .L_223)


	//   ....[0]....
.L_223:
        /*05c4*/ 	.word	0x00000190


	//   ....[1]....
        /*05c8*/ 	.word	0x000001c0


	//   ....[2]....
        /*05cc*/ 	.word	0x00000290


	//   ....[3]....
        /*05d0*/ 	.word	0x00014ff0


	//   ....[4]....
        /*05d4*/ 	.word	0x00015080


	//   ....[5]....
        /*05d8*/ 	.word	0x00019960


	//   ....[6]....
        /*05dc*/ 	.word	0x000199f0


	//----- nvinfo : EIATTR_COOP_GROUP_MASK_REGIDS
	.align		4
.L_224:
        /*05e0*/ 	.byte	0x04, 0x29
        /*05e2*/ 	.short	(.L_226 - .L_225)


	//   ....[0]....
.L_225:
        /*05e4*/ 	.word	0xffffffff


	//   ....[1]....
        /*05e8*/ 	.word	0xffffffff


	//   ....[2]....
        /*05ec*/ 	.word	0xffffffff


	//   ....[3]....
        /*05f0*/ 	.word	0xffffffff


	//   ....[4]....
        /*05f4*/ 	.word	0xffffffff


	//   ....[5]....
        /*05f8*/ 	.word	0xffffffff


	//   ....[6]....
        /*05fc*/ 	.word	0xffffffff


	//   ....[7]....
        /*0600*/ 	.word	0xffffffff


	//   ....[8]....
        /*0604*/ 	.word	0xffffffff


	//   ....[9]....
        /*0608*/ 	.word	0xffffffff


	//   ....[10]....
        /*060c*/ 	.word	0xffffffff


	//   ....[11]....
        /*0610*/ 	.word	0xffffffff


	//   ....[12]....
        /*0614*/ 	.word	0xffffffff


	//   ....[13]....
        /*0618*/ 	.word	0xffffffff


	//   ....[14]....
        /*061c*/ 	.word	0xffffffff


	//   ....[15]....
        /*0620*/ 	.word	0xffffffff


	//   ....[16]....
        /*0624*/ 	.word	0xffffffff


	//   ....[17]....
        /*0628*/ 	.word	0xffffffff


	//   ....[18]....
        /*062c*/ 	.word	0xffffffff


	//   ....[19]....
        /*0630*/ 	.word	0xffffffff


	//   ....[20]....
        /*0634*/ 	.word	0xffffffff


	//   ....[21]....
        /*0638*/ 	.word	0xffffffff


	//   ....[22]....
        /*063c*/ 	.word	0xffffffff


	//   ....[23]....
        /*0640*/ 	.word	0xffffffff


	//   ....[24]....
        /*0644*/ 	.word	0xffffffff


	//   ....[25]....
        /*0648*/ 	.word	0xffffffff


	//   ....[26]....
        /*064c*/ 	.word	0xffffffff


	//   ....[27]....
        /*0650*/ 	.word	0xffffffff


	//   ....[28]....
        /*0654*/ 	.word	0xffffffff


	//   ....[29]....
        /*0658*/ 	.word	0xffffffff


	//   ....[30]....
        /*065c*/ 	.word	0xffffffff


	//   ....[31]....
        /*0660*/ 	.word	0xffffffff


	//   ....[32]....
        /*0664*/ 	.word	0xffffffff


	//   ....[33]....
        /*0668*/ 	.word	0xffffffff


	//   ....[34]....
        /*066c*/ 	.word	0xffffffff


	//   ....[35]....
        /*0670*/ 	.word	0xffffffff


	//   ....[36]....
        /*0674*/ 	.word	0xffffffff


	//   ....[37]....
        /*0678*/ 	.word	0xffffffff


	//   ....[38]....
        /*067c*/ 	.word	0xffffffff


	//   ....[39]....
        /*0680*/ 	.word	0xffffffff


	//   ....[40]....
        /*0684*/ 	.word	0xffffffff


	//   ....[41]....
        /*0688*/ 	.word	0xffffffff


	//   ....[42]....
        /*068c*/ 	.word	0xffffffff


	//   ....[43]....
        /*0690*/ 	.word	0xffffffff


	//   ....[44]....
        /*0694*/ 	.word	0xffffffff


	//   ....[45]....
        /*0698*/ 	.word	0xffffffff


	//   ....[46]....
        /*069c*/ 	.word	0xffffffff


	//   ....[47]....
        /*06a0*/ 	.word	0xffffffff


	//   ....[48]....
        /*06a4*/ 	.word	0xffffffff


	//   ....[49]....
        /*06a8*/ 	.word	0xffffffff


	//   ....[50]....
        /*06ac*/ 	.word	0xffffffff


	//   ....[51]....
        /*06b0*/ 	.word	0xffffffff


	//   ....[52]....
        /*06b4*/ 	.word	0xffffffff


	//   ....[53]....
        /*06b8*/ 	.word	0xffffffff


	//   ....[54]....
        /*06bc*/ 	.word	0xffffffff


	//   ....[55]....
        /*06c0*/ 	.word	0xffffffff


	//   ....[56]....
        /*06c4*/ 	.word	0xffffffff


	//   ....[57]....
        /*06c8*/ 	.word	0xffffffff


	//   ....[58]....
        /*06cc*/ 	.word	0xffffffff


	//   ....[59]....
        /*06d0*/ 	.word	0xffffffff


	//   ....[60]....
        /*06d4*/ 	.word	0xffffffff


	//   ....[61]....
        /*06d8*/ 	.word	0xffffffff


	//   ....[62]....
        /*06dc*/ 	.word	0xffffffff


	//   ....[63]....
        /*06e0*/ 	.word	0xffffffff


	//   ....[64]....
        /*06e4*/ 	.word	0xffffffff


	//   ....[65]....
        /*06e8*/ 	.word	0xffffffff


	//   ....[66]....
        /*06ec*/ 	.word	0xffffffff


	//   ....[67]....
        /*06f0*/ 	.word	0xffffffff


	//   ....[68]....
        /*06f4*/ 	.word	0xffffffff


	//   ....[69]....
        /*06f8*/ 	.word	0xffffffff


	//   ....[70]....
        /*06fc*/ 	.word	0xffffffff


	//   ....[71]....
        /*0700*/ 	.word	0xffffffff


	//   ....[72]....
        /*0704*/ 	.word	0xffffffff


	//   ....[73]....
        /*0708*/ 	.word	0xffffffff


	//   ....[74]....
        /*070c*/ 	.word	0xffffffff


	//   ....[75]....
        /*0710*/ 	.word	0xffffffff


	//   ....[76]....
        /*0714*/ 	.word	0xffffffff


	//   ....[77]....
        /*0718*/ 	.word	0xffffffff


	//   ....[78]....
        /*071c*/ 	.word	0xffffffff


	//   ....[79]....
        /*0720*/ 	.word	0xffffffff


	//   ....[80]....
        /*0724*/ 	.word	0xffffffff


	//   ....[81]....
        /*0728*/ 	.word	0xffffffff


	//   ....[82]....
        /*072c*/ 	.word	0xffffffff


	//   ....[83]....
        /*0730*/ 	.word	0xffffffff


	//   ....[84]....
        /*0734*/ 	.word	0xffffffff


	//   ....[85]....
        /*0738*/ 	.word	0xffffffff


	//   ....[86]....
        /*073c*/ 	.word	0xffffffff


	//   ....[87]....
        /*0740*/ 	.word	0xffffffff


	//   ....[88]....
        /*0744*/ 	.word	0xffffffff


	//   ....[89]....
        /*0748*/ 	.word	0xffffffff


	//   ....[90]....
        /*074c*/ 	.word	0xffffffff


	//   ....[91]....
        /*0750*/ 	.word	0xffffffff


	//   ....[92]....
        /*0754*/ 	.word	0xffffffff


	//   ....[93]....
        /*0758*/ 	.word	0xffffffff


	//   ....[94]....
        /*075c*/ 	.word	0x0500000f


	//   ....[95]....
        /*0760*/ 	.word	0x0500000f


	//   ....[96]....
        /*0764*/ 	.word	0x0500000f


	//   ....[97]....
        /*0768*/ 	.word	0x0500000f


	//   ....[98]....
        /*076c*/ 	.word	0x0500000f


	//   ....[99]....
        /*0770*/ 	.word	0x0500000f


	//   ....[100]....
        /*0774*/ 	.word	0x0500000f


	//   ....[101]....
        /*0778*/ 	.word	0x0500000f


	//   ....[102]....
        /*077c*/ 	.word	0x0500000f


	//   ....[103]....
        /*0780*/ 	.word	0x0500000f


	//   ....[104]....
        /*0784*/ 	.word	0x0500000f


	//   ....[105]....
        /*0788*/ 	.word	0x0500000f


	//   ....[106]....
        /*078c*/ 	.word	0x0500000f


	//   ....[107]....
        /*0790*/ 	.word	0x0500000f


	//   ....[108]....
        /*0794*/ 	.word	0x0500000f


	//   ....[109]....
        /*0798*/ 	.word	0x0500000f


	//   ....[110]....
        /*079c*/ 	.word	0x0500000f


	//   ....[111]....
        /*07a0*/ 	.word	0x0500000f


	//   ....[112]....
        /*07a4*/ 	.word	0x0500000f


	//   ....[113]....
        /*07a8*/ 	.word	0x0500000f


	//   ....[114]....
        /*07ac*/ 	.word	0x0500000f


	//   ....[115]....
        /*07b0*/ 	.word	0x0500000f


	//   ....[116]....
        /*07b4*/ 	.word	0x0500000f


	//   ....[117]....
        /*07b8*/ 	.word	0x0500000f


	//   ....[118]....
        /*07bc*/ 	.word	0x0500000f


	//   ....[119]....
        /*07c0*/ 	.word	0x0500000f


	//   ....[120]....
        /*07c4*/ 	.word	0x0500000f


	//   ....[121]....
        /*07c8*/ 	.word	0x0500000f


	//   ....[122]....
        /*07cc*/ 	.word	0x0500000f


	//   ....[123]....
        /*07d0*/ 	.word	0x0500000f


	//   ....[124]....
        /*07d4*/ 	.word	0x0500000f


	//   ....[125]....
        /*07d8*/ 	.word	0x0500000f


	//   ....[126]....
        /*07dc*/ 	.word	0x0500000f


	//   ....[127]....
        /*07e0*/ 	.word	0x0500000f


	//   ....[128]....
        /*07e4*/ 	.word	0x0500000f


	//   ....[129]....
        /*07e8*/ 	.word	0x0500000f


	//   ....[130]....
        /*07ec*/ 	.word	0x0500000f


	//----- nvinfo : EIATTR_COOP_GROUP_INSTR_OFFSETS
	.align		4
.L_226:
        /*07f0*/ 	.byte	0x04, 0x28
        /*07f2*/ 	.short	(.L_228 - .L_227)


	//   ....[0]....
.L_227:
        /*07f4*/ 	.word	0x00000060


	//   ....[1]....
        /*07f8*/ 	.word	0x00000180


	//   ....[2]....
        /*07fc*/ 	.word	0x00000250


	//   ....[3]....
        /*0800*/ 	.word	0x000003d0


	//   ....[4]....
        /*0804*/ 	.word	0x00000530


	//   ....[5]....
        /*0808*/ 	.word	0x00000650


	//   ....[6]....
        /*080c*/ 	.word	0x000007b0


	//   ....[7]....
        /*0810*/ 	.word	0x00005080


	//   ....[8]....
        /*0814*/ 	.word	0x00007200


	//   ....[9]....
        /*0818*/ 	.word	0x000077c0


	//   ....[10]....
        /*081c*/ 	.word	0x000077d0


	//   ....[11]....
        /*0820*/ 	.word	0x000077e0


	//   ....[12]....
        /*0824*/ 	.word	0x000077f0


	//   ....[13]....
        /*0828*/ 	.word	0x000087e0


	//   ....[14]....
        /*082c*/ 	.word	0x000087f0


	//   ....[15]....
        /*0830*/ 	.word	0x00008800


	//   ....[16]....
        /*0834*/ 	.word	0x00008810


	//   ....[17]....
        /*0838*/ 	.word	0x00009fc0


	//   ....[18]....
        /*083c*/ 	.word	0x0000a0a0


	//   ....[19]....
        /*0840*/ 	.word	0x0000a180


	//   ....[20]....
        /*0844*/ 	.word	0x0000a2b0


	//   ....[21]....
        /*0848*/ 	.word	0x0000aca0


	//   ....[22]....
        /*084c*/ 	.word	0x0000b1f0


	//   ....[23]....
        /*0850*/ 	.word	0x0000b210


	//   ....[24]....
        /*0854*/ 	.word	0x0000b9c0


	//   ....[25]....
        /*0858*/ 	.word	0x0000ba50


	//   ....[26]....
        /*085c*/ 	.word	0x0000c700


	//   ....[27]....
        /*0860*/ 	.word	0x0000c750


	//   ....[28]....
        /*0864*/ 	.word	0x0000c7c0


	//   ....[29]....
        /*0868*/ 	.word	0x0000c850


	//   ....[30]....
        /*086c*/ 	.word	0x0000ca10


	//   ....[31]....
        /*0870*/ 	.word	0x0000df40


	//   ....[32]....
        /*0874*/ 	.word	0x0000e2e0


	//   ....[33]....
        /*0878*/ 	.word	0x0000e2f0


	//   ....[34]....
        /*087c*/ 	.word	0x0000e300


	//   ....[35]....
        /*0880*/ 	.word	0x0000e310


	//   ....[36]....
        /*0884*/ 	.word	0x0000ef90


	//   ....[37]....
        /*0888*/ 	.word	0x0000efb0


	//   ....[38]....
        /*088c*/ 	.word	0x0000f240


	//   ....[39]....
        /*0890*/ 	.word	0x0000f260


	//   ....[40]....
        /*0894*/ 	.word	0x0000faa0


	//   ....[41]....
        /*0898*/ 	.word	0x0000fae0


	//   ....[42]....
        /*089c*/ 	.word	0x00010350


	//   ....[43]....
        /*08a0*/ 	.word	0x00010370


	//   ....[44]....
        /*08a4*/ 	.word	0x00011660


	//   ....[45]....
        /*08a8*/ 	.word	0x00011670


	//   ....[46]....
        /*08ac*/ 	.word	0x000118a0


	//   ....[47]....
        /*08b0*/ 	.word	0x000118c0


	//   ....[48]....
        /*08b4*/ 	.word	0x00011b70


	//   ....[49]....
        /*08b8*/ 	.word	0x00011da0


	//   ....[50]....
        /*08bc*/ 	.word	0x00011dd0


	//   ....[51]....
        /*08c0*/ 	.word	0x00011e00


	//   ....[52]....
        /*08c4*/ 	.word	0x00011e30


	//   ....[53]....
        /*08c8*/ 	.word	0x00011e60


	//   ....[54]....
        /*08cc*/ 	.word	0x00011e90


	//   ....[55]....
        /*08d0*/ 	.word	0x00012030


	//   ....[56]....
        /*08d4*/ 	.word	0x00012060


	//   ....[57]....
        /*08d8*/ 	.word	0x00012090


	//   ....[58]....
        /*08dc*/ 	.word	0x000120c0


	//   ....[59]....
        /*08e0*/ 	.word	0x000120f0


	//   ....[60]....
        /*08e4*/ 	.word	0x00012120


	//   ....[61]....
        /*08e8*/ 	.word	0x000121b0


	//   ....[62]....
        /*08ec*/ 	.word	0x000121e0


	//   ....[63]....
        /*08f0*/ 	.word	0x000121f0


	//   ....[64]....
        /*08f4*/ 	.word	0x000122a0


	//   ....[65]....
        /*08f8*/ 	.word	0x000132a0


	//   ....[66]....
        /*08fc*/ 	.word	0x000155d0


	//   ....[67]....
        /*0900*/ 	.word	0x000160e0


	//   ....[68]....
        /*0904*/ 	.word	0x000160f0


	//   ....[69]....
        /*0908*/ 	.word	0x00016190


	//   ....[70]....
        /*090c*/ 	.word	0x000161a0


	//   ....[71]....
        /*0910*/ 	.word	0x00016220


	//   ....[72]....
        /*0914*/ 	.word	0x00016230


	//   ....[73]....
        /*0918*/ 	.word	0x00016280


	//   ....[74]....
        /*091c*/ 	.word	0x000162a0


	//   ....[75]....
        /*0920*/ 	.word	0x00019c80


	//   ....[76]....
        /*0924*/ 	.word	0x00019d00


	//   ....[77]....
        /*0928*/ 	.word	0x00019d30


	//   ....[78]....
        /*092c*/ 	.word	0x00019d40


	//   ....[79]....
        /*0930*/ 	.word	0x00019d70


	//   ....[80]....
        /*0934*/ 	.word	0x00019da0


	//   ....[81]....
        /*0938*/ 	.word	0x00019dd0


	//   ....[82]....
        /*093c*/ 	.word	0x00019e00


	//   ....[83]....
        /*0940*/ 	.word	0x00019fd0


	//   ....[84]....
        /*0944*/ 	.word	0x0001a000


	//   ....[85]....
        /*0948*/ 	.word	0x0001a030


	//   ....[86]....
        /*094c*/ 	.word	0x0001a060


	//   ....[87]....
        /*0950*/ 	.word	0x0001a090


	//   ....[88]....
        /*0954*/ 	.word	0x0001a0c0


	//   ....[89]....
        /*0958*/ 	.word	0x0001a180


	//   ....[90]....
        /*095c*/ 	.word	0x0001a1a0


	//   ....[91]....
        /*0960*/ 	.word	0x0001a1b0


	//   ....[92]....
        /*0964*/ 	.word	0x0001a210


	//   ....[93]....
        /*0968*/ 	.word	0x0001a930


	//   ....[94]....
        /*096c*/ 	.word	0x0001adf0


	//   ....[95]....
        /*0970*/ 	.word	0x0001ae80


	//   ....[96]....
        /*0974*/ 	.word	0x0001aed0


	//   ....[97]....
        /*0978*/ 	.word	0x0001af20


	//   ....[98]....
        /*097c*/ 	.word	0x0001b010


	//   ....[99]....
        /*0980*/ 	.word	0x0001b0a0


	//   ....[100]....
        /*0984*/ 	.word	0x0001b0f0


	//   ....[101]....
        /*0988*/ 	.word	0x0001b140


	//   ....[102]....
        /*098c*/ 	.word	0x0001b3b0


	//   ....[103]....
        /*0990*/ 	.word	0x0001b690


	//   ....[104]....
        /*0994*/ 	.word	0x0001b870


	//   ....[105]....
        /*0998*/ 	.word	0x0001b8c0


	//   ....[106]....
        /*099c*/ 	.word	0x0001b920


	//   ....[107]....
        /*09a0*/ 	.word	0x0001ba10


	//   ....[108]....
        /*09a4*/ 	.word	0x0001ba70


	//   ....[109]....
        /*09a8*/ 	.word	0x0001bb60


	//   ....[110]....
        /*09ac*/ 	.word	0x0001bbc0


	//   ....[111]....
        /*09b0*/ 	.word	0x0001bc90


	//   ....[112]....
        /*09b4*/ 	.word	0x0001bfc0


	//   ....[113]....
        /*09b8*/ 	.word	0x0001c060


	//   ....[114]....
        /*09bc*/ 	.word	0x0001c200


	//   ....[115]....
        /*09c0*/ 	.word	0x0001c280


	//   ....[116]....
        /*09c4*/ 	.word	0x0001c300


	//   ....[117]....
        /*09c8*/ 	.word	0x0001c380


	//   ....[118]....
        /*09cc*/ 	.word	0x0001c400


	//   ....[119]....
        /*09d0*/ 	.word	0x0001c490


	//   ....[120]....
        /*09d4*/ 	.word	0x0001c530


	//   ....[121]....
        /*09d8*/ 	.word	0x0001c5e0


	//   ....[122]....
        /*09dc*/ 	.word	0x0001c660


	//   ....[123]....
        /*09e0*/ 	.word	0x0001c6e0


	//   ....[124]....
        /*09e4*/ 	.word	0x0001c760


	//   ....[125]....
        /*09e8*/ 	.word	0x0001c7f0


	//   ....[126]....
        /*09ec*/ 	.word	0x0001c870


	//   ....[127]....
        /*09f0*/ 	.word	0x0001c910


	//   ....[128]....
        /*09f4*/ 	.word	0x0001c960


	//   ....[129]....
        /*09f8*/ 	.word	0x0001c9f0


	//   ....[130]....
        /*09fc*/ 	.word	0x0001cb20


	//----- nvinfo : EIATTR_REG_RECONFIG
	.align		4
.L_228:
        /*0a00*/ 	.byte	0x01, 0x54
	.zero		2


	//----- nvinfo : EIATTR_SYSCALL_OFFSETS
	.align		4
        /*0a04*/ 	.byte	0x04, 0x46
        /*0a06*/ 	.short	(.L_230 - .L_229)


	//   ....[0]....
.L_229:
        /*0a08*/ 	.word	0x00002010


	//   ....[1]....
        /*0a0c*/ 	.word	0x00002160


	//   ....[2]....
        /*0a10*/ 	.word	0x000073a0


	//   ....[3]....
        /*0a14*/ 	.word	0x00007720


	//   ....[4]....
        /*0a18*/ 	.word	0x000151f0


	//   ....[5]....
        /*0a1c*/ 	.word	0x00015340


	//   ....[6]....
        /*0a20*/ 	.word	0x00015440


	//   ....[7]....
        /*0a24*/ 	.word	0x00015d00


	//----- nvinfo : EIATTR_MBARRIER_INSTR_OFFSETS
	.align		4
.L_230:
        /*0a28*/ 	.byte	0x04, 0x39
        /*0a2a*/ 	.short	(.L_232 - .L_231)


	//   ....[0]....
.L_231:
        /*0a2c*/ 	.word	0x000002b0
        /*0a30*/ 	.word	0x000000ff
        /*0a34*/ 	.word	0x00028c00
        /*0a38*/ 	.short	0x0100
        /*0a3a*/ 	.byte	0x08
	.zero		1


	//   ....[1]....
        /*0a3c*/ 	.word	0x000002d0
        /*0a40*/ 	.word	0x000000ff
        /*0a44*/ 	.word	0x00028c20
        /*0a48*/ 	.short	0x0100
        /*0a4a*/ 	.byte	0x08
	.zero		1


	//   ....[2]....
        /*0a4c*/ 	.word	0x00000380
        /*0a50*/ 	.word	0x000000ff
        /*0a54*/ 	.word	0x00028c30
        /*0a58*/ 	.short	0x0100
        /*0a5a*/ 	.byte	0x06
	.zero		1


	//   ....[3]....
        /*0a5c*/ 	.word	0x00000390
        /*0a60*/ 	.word	0x000000ff
        /*0a64*/ 	.word	0x00028c40
        /*0a68*/ 	.short	0x0100
        /*0a6a*/ 	.byte	0x06
	.zero		1


	//   ....[4]....
        /*0a6c*/ 	.word	0x000003a0
        /*0a70*/ 	.word	0x000000ff
        /*0a74*/ 	.word	0x00028c38
        /*0a78*/ 	.short	0x0100
        /*0a7a*/ 	.byte	0x06
	.zero		1


	//   ....[5]....
        /*0a7c*/ 	.word	0x000003b0
        /*0a80*/ 	.word	0x000000ff
        /*0a84*/ 	.word	0x00028c48
        /*0a88*/ 	.short	0x0100
        /*0a8a*/ 	.byte	0x06
	.zero		1


	//   ....[6]....
        /*0a8c*/ 	.word	0x000004e0
        /*0a90*/ 	.word	0x000000ff
        /*0a94*/ 	.word	0x00028c50
        /*0a98*/ 	.short	0x0100
        /*0a9a*/ 	.byte	0x08
	.zero		1


	//   ....[7]....
        /*0a9c*/ 	.word	0x000004f0
        /*0aa0*/ 	.word	0x000000ff
        /*0aa4*/ 	.word	0x00028c60
        /*0aa8*/ 	.short	0x0100
        /*0aaa*/ 	.byte	0x08
	.zero		1


	//   ....[8]....
        /*0aac*/ 	.word	0x00000500
        /*0ab0*/ 	.word	0x000000ff
        /*0ab4*/ 	.word	0x00028c58
        /*0ab8*/ 	.short	0x0100
        /*0aba*/ 	.byte	0x08
	.zero		1


	//   ....[9]....
        /*0abc*/ 	.word	0x00000510
        /*0ac0*/ 	.word	0x000000ff
        /*0ac4*/ 	.word	0x00028c68
        /*0ac8*/ 	.short	0x0100
        /*0aca*/ 	.byte	0x08
	.zero		1


	//   ....[10]....
        /*0acc*/ 	.word	0x00000600
        /*0ad0*/ 	.word	0x000000ff
        /*0ad4*/ 	.word	0x00028c70
        /*0ad8*/ 	.short	0x0100
        /*0ada*/ 	.byte	0x06
	.zero		1


	//   ....[11]....
        /*0adc*/ 	.word	0x00000610
        /*0ae0*/ 	.word	0x000000ff
        /*0ae4*/ 	.word	0x00028c80
        /*0ae8*/ 	.short	0x0100
        /*0aea*/ 	.byte	0x06
	.zero		1


	//   ....[12]....
        /*0aec*/ 	.word	0x00000620
        /*0af0*/ 	.word	0x000000ff
        /*0af4*/ 	.word	0x00028c78
        /*0af8*/ 	.short	0x0100
        /*0afa*/ 	.byte	0x06
	.zero		1


	//   ....[13]....
        /*0afc*/ 	.word	0x00000630
        /*0b00*/ 	.word	0x000000ff
        /*0b04*/ 	.word	0x00028c88
        /*0b08*/ 	.short	0x0100
        /*0b0a*/ 	.byte	0x06
	.zero		1


	//   ....[14]....
        /*0b0c*/ 	.word	0x00000760
        /*0b10*/ 	.word	0x000000ff
        /*0b14*/ 	.word	0x00028c90
        /*0b18*/ 	.short	0x0100
        /*0b1a*/ 	.byte	0x08
	.zero		1


	//   ....[15]....
        /*0b1c*/ 	.word	0x00000770
        /*0b20*/ 	.word	0x000000ff
        /*0b24*/ 	.word	0x00028ca0
        /*0b28*/ 	.short	0x0100
        /*0b2a*/ 	.byte	0x08
	.zero		1


	//   ....[16]....
        /*0b2c*/ 	.word	0x00000780
        /*0b30*/ 	.word	0x000000ff
        /*0b34*/ 	.word	0x00028c98
        /*0b38*/ 	.short	0x0100
        /*0b3a*/ 	.byte	0x08
	.zero		1


	//   ....[17]....
        /*0b3c*/ 	.word	0x00000790
        /*0b40*/ 	.word	0x000000ff
        /*0b44*/ 	.word	0x00028ca8
        /*0b48*/ 	.short	0x0100
        /*0b4a*/ 	.byte	0x08
	.zero		1


	//   ....[18]....
        /*0b4c*/ 	.word	0x000008c0
        /*0b50*/ 	.word	0x000000ff
        /*0b54*/ 	.word	0x00028cb0
        /*0b58*/ 	.short	0x0100
        /*0b5a*/ 	.byte	0x08
	.zero		1


	//   ....[19]....
        /*0b5c*/ 	.word	0x000008d0
        /*0b60*/ 	.word	0x000000ff
        /*0b64*/ 	.word	0x00028cc0
        /*0b68*/ 	.short	0x0100
        /*0b6a*/ 	.byte	0x08
	.zero		1


	//   ....[20]....
        /*0b6c*/ 	.word	0x000008e0
        /*0b70*/ 	.word	0x000000ff
        /*0b74*/ 	.word	0x00028cb8
        /*0b78*/ 	.short	0x0100
        /*0b7a*/ 	.byte	0x08
	.zero		1


	//   ....[21]....
        /*0b7c*/ 	.word	0x000008f0
        /*0b80*/ 	.word	0x000000ff
        /*0b84*/ 	.word	0x00028cc8
        /*0b88*/ 	.short	0x0100
        /*0b8a*/ 	.byte	0x08
	.zero		1


	//   ....[22]....
        /*0b8c*/ 	.word	0x00002d10
        /*0b90*/ 	.word	0x00000049
        /*0b94*/ 	.word	0x00028c90
        /*0b98*/ 	.short	0x010a
        /*0b9a*/ 	.byte	0x3f
	.zero		1


	//   ....[23]....
        /*0b9c*/ 	.word	0x00003750
        /*0ba0*/ 	.word	0x00000049
        /*0ba4*/ 	.word	0x00028c90
        /*0ba8*/ 	.short	0x010a
        /*0baa*/ 	.byte	0x3f
	.zero		1


	//   ....[24]....
        /*0bac*/ 	.word	0x00004060
        /*0bb0*/ 	.word	0x00000049
        /*0bb4*/ 	.word	0x00028c90
        /*0bb8*/ 	.short	0x010a
        /*0bba*/ 	.byte	0x3f
	.zero		1


	//   ....[25]....
        /*0bbc*/ 	.word	0x00004260
        /*0bc0*/ 	.word	0x00000004
        /*0bc4*/ 	.word	0x00000000
        /*0bc8*/ 	.short	0x0101
        /*0bca*/ 	.byte	0x3f
	.zero		1


	//   ....[26]....
        /*0bcc*/ 	.word	0x000042a0
        /*0bd0*/ 	.word	0x00000049
        /*0bd4*/ 	.word	0x00028cb0
        /*0bd8*/ 	.short	0x010a
        /*0bda*/ 	.byte	0x3f
	.zero		1


	//   ....[27]....
        /*0bdc*/ 	.word	0x000048d0
        /*0be0*/ 	.word	0x00000049
        /*0be4*/ 	.word	0x00000000
        /*0be8*/ 	.short	0x0101
        /*0bea*/ 	.byte	0x3f
	.zero		1


	//   ....[28]....
        /*0bec*/ 	.word	0x00005170
        /*0bf0*/ 	.word	0x00000005
        /*0bf4*/ 	.word	0x00028c50
        /*0bf8*/ 	.short	0x010a
        /*0bfa*/ 	.byte	0x3f
	.zero		1


	//   ....[29]....
        /*0bfc*/ 	.word	0x00005530
        /*0c00*/ 	.word	0x00000005
        /*0c04*/ 	.word	0x00000000
        /*0c08*/ 	.short	0x0101
        /*0c0a*/ 	.byte	0x3f
	.zero		1


	//   ....[30]....
        /*0c0c*/ 	.word	0x00005ea0
        /*0c10*/ 	.word	0x00000004
        /*0c14*/ 	.word	0x00028c50
        /*0c18*/ 	.short	0x010a
        /*0c1a*/ 	.byte	0x3f
	.zero		1


	//   ....[31]....
        /*0c1c*/ 	.word	0x00005ef0
        /*0c20*/ 	.word	0x00000004
        /*0c24*/ 	.word	0x00028c50
        /*0c28*/ 	.short	0x010a
        /*0c2a*/ 	.byte	0x3f
	.zero		1


	//   ....[32]....
        /*0c2c*/ 	.word	0x00006240
        /*0c30*/ 	.word	0x00000004
        /*0c34*/ 	.word	0x00000000
        /*0c38*/ 	.short	0x0101
        /*0c3a*/ 	.byte	0x3f
	.zero		1


	//   ....[33]....
        /*0c3c*/ 	.word	0x00007430
        /*0c40*/ 	.word	0x00000002
        /*0c44*/ 	.word	0x00028c00
        /*0c48*/ 	.short	0x010a
        /*0c4a*/ 	.byte	0x3f
	.zero		1


	//   ....[34]....
        /*0c4c*/ 	.word	0x00007480
        /*0c50*/ 	.word	0x00000002
        /*0c54*/ 	.word	0x00028c00
        /*0c58*/ 	.short	0x010a
        /*0c5a*/ 	.byte	0x3f
	.zero		1


	//   ....[35]....
        /*0c5c*/ 	.word	0x00007a80
        /*0c60*/ 	.word	0x00000002
        /*0c64*/ 	.word	0x00028c00
        /*0c68*/ 	.short	0x010a
        /*0c6a*/ 	.byte	0x3f
	.zero		1


	//   ....[36]....
        /*0c6c*/ 	.word	0x000089c0
        /*0c70*/ 	.word	0x00000002
        /*0c74*/ 	.word	0x00028c00
        /*0c78*/ 	.short	0x010a
        /*0c7a*/ 	.byte	0x3f
	.zero		1


	//   ....[37]....
        /*0c7c*/ 	.word	0x00009800
        /*0c80*/ 	.word	0x0000000e
        /*0c84*/ 	.word	0x00028c30
        /*0c88*/ 	.short	0x010a
        /*0c8a*/ 	.byte	0x3f
	.zero		1


	//   ....[38]....
        /*0c8c*/ 	.word	0x000098b0
        /*0c90*/ 	.word	0x0000000e
        /*0c94*/ 	.word	0x00028c30
        /*0c98*/ 	.short	0x010a
        /*0c9a*/ 	.byte	0x3f
	.zero		1


	//   ....[39]....
        /*0c9c*/ 	.word	0x0000a4f0
        /*0ca0*/ 	.word	0x00000003
        /*0ca4*/ 	.word	0x00000000
        /*0ca8*/ 	.short	0x0101
        /*0caa*/ 	.byte	0x3f
	.zero		1


	//   ....[40]....
        /*0cac*/ 	.word	0x0000a960
        /*0cb0*/ 	.word	0x0000000e
        /*0cb4*/ 	.word	0x00028c50
        /*0cb8*/ 	.short	0x010a
        /*0cba*/ 	.byte	0x3f
	.zero		1


	//   ....[41]....
        /*0cbc*/ 	.word	0x0000a9f0
        /*0cc0*/ 	.word	0x0000000e
        /*0cc4*/ 	.word	0x00028c50
        /*0cc8*/ 	.short	0x010a
        /*0cca*/ 	.byte	0x3f
	.zero		1


	//   ....[42]....
        /*0ccc*/ 	.word	0x0000acc0
        /*0cd0*/ 	.word	0x0000000e
        /*0cd4*/ 	.word	0x00000000
        /*0cd8*/ 	.short	0x0101
        /*0cda*/ 	.byte	0x3f
	.zero		1


	//   ....[43]....
        /*0cdc*/ 	.word	0x0000ade0
        /*0ce0*/ 	.word	0x000000d9
        /*0ce4*/ 	.word	0x00028c30
        /*0ce8*/ 	.short	0x010a
        /*0cea*/ 	.byte	0x3f
	.zero		1


	//   ....[44]....
        /*0cec*/ 	.word	0x0000ae90
        /*0cf0*/ 	.word	0x000000d9
        /*0cf4*/ 	.word	0x00028c30
        /*0cf8*/ 	.short	0x010a
        /*0cfa*/ 	.byte	0x3f
	.zero		1


	//   ....[45]....
        /*0cfc*/ 	.word	0x0000b560
        /*0d00*/ 	.word	0x00000099
        /*0d04*/ 	.word	0x00000000
        /*0d08*/ 	.short	0x0101
        /*0d0a*/ 	.byte	0x3f
	.zero		1


	//   ....[46]....
        /*0d0c*/ 	.word	0x0000c3e0
        /*0d10*/ 	.word	0x000000d9
        /*0d14*/ 	.word	0x00028c50
        /*0d18*/ 	.short	0x010a
        /*0d1a*/ 	.byte	0x3f
	.zero		1


	//   ....[47]....
        /*0d1c*/ 	.word	0x0000c430
        /*0d20*/ 	.word	0x000000d9
        /*0d24*/ 	.word	0x00028c50
        /*0d28*/ 	.short	0x010a
        /*0d2a*/ 	.byte	0x3f
	.zero		1


	//   ....[48]....
        /*0d2c*/ 	.word	0x0000c720
        /*0d30*/ 	.word	0x000000d9
        /*0d34*/ 	.word	0x00000000
        /*0d38*/ 	.short	0x0101
        /*0d3a*/ 	.byte	0x3f
	.zero		1


	//   ....[49]....
        /*0d3c*/ 	.word	0x0000ef60
        /*0d40*/ 	.word	0x00000004
        /*0d44*/ 	.word	0x00000000
        /*0d48*/ 	.short	0x0101
        /*0d4a*/ 	.byte	0x3f
	.zero		1


	//   ....[50]....
        /*0d4c*/ 	.word	0x0000fb00
        /*0d50*/ 	.word	0x00000004
        /*0d54*/ 	.word	0x00000000
        /*0d58*/ 	.short	0x0101
        /*0d5a*/ 	.byte	0x3f
	.zero		1


	//   ....[51]....
        /*0d5c*/ 	.word	0x00013380
        /*0d60*/ 	.word	0x00000012
        /*0d64*/ 	.word	0x00028c20
        /*0d68*/ 	.short	0x010a
        /*0d6a*/ 	.byte	0x3f
	.zero		1


	//   ....[52]....
        /*0d6c*/ 	.word	0x00013450
        /*0d70*/ 	.word	0x00000005
        /*0d74*/ 	.word	0x00028ca0
        /*0d78*/ 	.short	0x010a
        /*0d7a*/ 	.byte	0x3f
	.zero		1


	//   ....[53]....
        /*0d7c*/ 	.word	0x00013690
        /*0d80*/ 	.word	0x00000005
        /*0d84*/ 	.word	0x00028cc0
        /*0d88*/ 	.short	0x010a
        /*0d8a*/ 	.byte	0x3f
	.zero		1


	//   ....[54]....
        /*0d8c*/ 	.word	0x000140f0
        /*0d90*/ 	.word	0x00000005
        /*0d94*/ 	.word	0x00028ca0
        /*0d98*/ 	.short	0x010a
        /*0d9a*/ 	.byte	0x3f
	.zero		1


	//   ....[55]....
        /*0d9c*/ 	.word	0x00014320
        /*0da0*/ 	.word	0x00000005
        /*0da4*/ 	.word	0x00028cc0
        /*0da8*/ 	.short	0x010a
        /*0daa*/ 	.byte	0x3f
	.zero		1


	//   ....[56]....
        /*0dac*/ 	.word	0x00015840
        /*0db0*/ 	.word	0x00000000
        /*0db4*/ 	.word	0x00028c40
        /*0db8*/ 	.short	0x010a
        /*0dba*/ 	.byte	0x3f
	.zero		1


	//   ....[57]....
        /*0dbc*/ 	.word	0x00016340
        /*0dc0*/ 	.word	0x00000012
        /*0dc4*/ 	.word	0x00028c00
        /*0dc8*/ 	.short	0x0107
        /*0dca*/ 	.byte	0x3f
	.zero		1


	//   ....[58]....
        /*0dcc*/ 	.word	0x00016430
        /*0dd0*/ 	.word	0x00000012
        /*0dd4*/ 	.word	0x00028c00
        /*0dd8*/ 	.short	0x0101
        /*0dda*/ 	.byte	0x3f
	.zero		1


	//   ....[59]....
        /*0ddc*/ 	.word	0x00016450
        /*0de0*/ 	.word	0x00000012
        /*0de4*/ 	.word	0x00028c20
        /*0de8*/ 	.short	0x010a
        /*0dea*/ 	.byte	0x3f
	.zero		1


	//   ....[60]....
        /*0dec*/ 	.word	0x00016530
        /*0df0*/ 	.word	0x00000000
        /*0df4*/ 	.word	0x00028c60
        /*0df8*/ 	.short	0x010a
        /*0dfa*/ 	.byte	0x3f
	.zero		1


	//   ....[61]....
        /*0dfc*/ 	.word	0x000171a0
        /*0e00*/ 	.word	0x00000002
        /*0e04*/ 	.word	0x00028c40
        /*0e08*/ 	.short	0x010a
        /*0e0a*/ 	.byte	0x3f
	.zero		1


	//   ....[62]....
        /*0e0c*/ 	.word	0x000173f0
        /*0e10*/ 	.word	0x00000002
        /*0e14*/ 	.word	0x00028c60
        /*0e18*/ 	.short	0x010a
        /*0e1a*/ 	.byte	0x3f
	.zero		1


	//   ....[63]....
        /*0e1c*/ 	.word	0x00017fa0
        /*0e20*/ 	.word	0x00000002
        /*0e24*/ 	.word	0x00028c40
        /*0e28*/ 	.short	0x010a
        /*0e2a*/ 	.byte	0x3f
	.zero		1


	//   ....[64]....
        /*0e2c*/ 	.word	0x000181f0
        /*0e30*/ 	.word	0x00000002
        /*0e34*/ 	.word	0x00028c60
        /*0e38*/ 	.short	0x010a
        /*0e3a*/ 	.byte	0x3f
	.zero		1


	//   ....[65]....
        /*0e3c*/ 	.word	0x00018d30
        /*0e40*/ 	.word	0x00000003
        /*0e44*/ 	.word	0x00028c40
        /*0e48*/ 	.short	0x010a
        /*0e4a*/ 	.byte	0x3f
	.zero		1


	//   ....[66]....
        /*0e4c*/ 	.word	0x00018f80
        /*0e50*/ 	.word	0x00000003
        /*0e54*/ 	.word	0x00028c60
        /*0e58*/ 	.short	0x010a
        /*0e5a*/ 	.byte	0x3f
	.zero		1


	//   ....[67]....
        /*0e5c*/ 	.word	0x0001a8b0
        /*0e60*/ 	.word	0x00000000
        /*0e64*/ 	.word	0x00028c20
        /*0e68*/ 	.short	0x010a
        /*0e6a*/ 	.byte	0x3f
	.zero		1


	//   ....[68]....
        /*0e6c*/ 	.word	0x0001aa90
        /*0e70*/ 	.word	0x00000006
        /*0e74*/ 	.word	0x00000000
        /*0e78*/ 	.short	0x010a
        /*0e7a*/ 	.byte	0x3f
	.zero		1


	//   ....[69]....
        /*0e7c*/ 	.word	0x0001aac0
        /*0e80*/ 	.word	0x00000007
        /*0e84*/ 	.word	0x00000000
        /*0e88*/ 	.short	0x010a
        /*0e8a*/ 	.byte	0x3f
	.zero		1


	//   ....[70]....
        /*0e8c*/ 	.word	0x0001ab20
        /*0e90*/ 	.word	0x00000004
        /*0e94*/ 	.word	0x00000000
        /*0e98*/ 	.short	0x010a
        /*0e9a*/ 	.byte	0x3f
	.zero		1


	//   ....[71]....
        /*0e9c*/ 	.word	0x0001ab50
        /*0ea0*/ 	.word	0x00000003
        /*0ea4*/ 	.word	0x00000000
        /*0ea8*/ 	.short	0x010a
        /*0eaa*/ 	.byte	0x3f
	.zero		1


	//   ....[72]....
        /*0eac*/ 	.word	0x0001abb0
        /*0eb0*/ 	.word	0x00000049
        /*0eb4*/ 	.word	0x00028c90
        /*0eb8*/ 	.short	0x010a
        /*0eba*/ 	.byte	0x3f
	.zero		1


	//   ....[73]....
        /*0ebc*/ 	.word	0x0001ac00
        /*0ec0*/ 	.word	0x00000049
        /*0ec4*/ 	.word	0x00028c90
        /*0ec8*/ 	.short	0x010a
        /*0eca*/ 	.byte	0x3f
	.zero		1


	//   ....[74]....
        /*0ecc*/ 	.word	0x0001ac50
        /*0ed0*/ 	.word	0x00000049
        /*0ed4*/ 	.word	0x00028c90
        /*0ed8*/ 	.short	0x010a
        /*0eda*/ 	.byte	0x3f
	.zero		1


	//   ....[75]....
        /*0edc*/ 	.word	0x0001aca0
        /*0ee0*/ 	.word	0x00000049
        /*0ee4*/ 	.word	0x00028cb0
        /*0ee8*/ 	.short	0x010a
        /*0eea*/ 	.byte	0x3f
	.zero		1


	//   ....[76]....
        /*0eec*/ 	.word	0x0001acf0
        /*0ef0*/ 	.word	0x00000005
        /*0ef4*/ 	.word	0x00028c50
        /*0ef8*/ 	.short	0x010a
        /*0efa*/ 	.byte	0x3f
	.zero		1


	//   ....[77]....
        /*0efc*/ 	.word	0x0001ad40
        /*0f00*/ 	.word	0x00000004
        /*0f04*/ 	.word	0x00028c50
        /*0f08*/ 	.short	0x010a
        /*0f0a*/ 	.byte	0x3f
	.zero		1


	//   ....[78]....
        /*0f0c*/ 	.word	0x0001af60
        /*0f10*/ 	.word	0x00000002
        /*0f14*/ 	.word	0x00028c00
        /*0f18*/ 	.short	0x010a
        /*0f1a*/ 	.byte	0x3f
	.zero		1


	//   ....[79]....
        /*0f1c*/ 	.word	0x0001b190
        /*0f20*/ 	.word	0x00000002
        /*0f24*/ 	.word	0x00028c00
        /*0f28*/ 	.short	0x010a
        /*0f2a*/ 	.byte	0x3f
	.zero		1


	//   ....[80]....
        /*0f2c*/ 	.word	0x0001b1e0
        /*0f30*/ 	.word	0x0000000e
        /*0f34*/ 	.word	0x00028c30
        /*0f38*/ 	.short	0x010a
        /*0f3a*/ 	.byte	0x3f
	.zero		1


	//   ....[81]....
        /*0f3c*/ 	.word	0x0001b230
        /*0f40*/ 	.word	0x0000000e
        /*0f44*/ 	.word	0x00028c50
        /*0f48*/ 	.short	0x010a
        /*0f4a*/ 	.byte	0x3f
	.zero		1


	//   ....[82]....
        /*0f4c*/ 	.word	0x0001b280
        /*0f50*/ 	.word	0x000000d9
        /*0f54*/ 	.word	0x00028c30
        /*0f58*/ 	.short	0x010a
        /*0f5a*/ 	.byte	0x3f
	.zero		1


	//   ....[83]....
        /*0f5c*/ 	.word	0x0001b2d0
        /*0f60*/ 	.word	0x000000d9
        /*0f64*/ 	.word	0x00028c50
        /*0f68*/ 	.short	0x010a
        /*0f6a*/ 	.byte	0x3f
	.zero		1


	//   ....[84]....
        /*0f6c*/ 	.word	0x0001b470
        /*0f70*/ 	.word	0x00000012
        /*0f74*/ 	.word	0x00028c20
        /*0f78*/ 	.short	0x010a
        /*0f7a*/ 	.byte	0x3f
	.zero		1


	//   ....[85]....
        /*0f7c*/ 	.word	0x0001b4c0
        /*0f80*/ 	.word	0x00000005
        /*0f84*/ 	.word	0x00028ca0
        /*0f88*/ 	.short	0x010a
        /*0f8a*/ 	.byte	0x3f
	.zero		1


	//   ....[86]....
        /*0f8c*/ 	.word	0x0001b510
        /*0f90*/ 	.word	0x00000005
        /*0f94*/ 	.word	0x00028cc0
        /*0f98*/ 	.short	0x010a
        /*0f9a*/ 	.byte	0x3f
	.zero		1


	//   ....[87]....
        /*0f9c*/ 	.word	0x0001b560
        /*0fa0*/ 	.word	0x00000005
        /*0fa4*/ 	.word	0x00028ca0
        /*0fa8*/ 	.short	0x010a
        /*0faa*/ 	.byte	0x3f
	.zero		1


	//   ....[88]....
        /*0fac*/ 	.word	0x0001b5b0
        /*0fb0*/ 	.word	0x00000005
        /*0fb4*/ 	.word	0x00028cc0
        /*0fb8*/ 	.short	0x010a
        /*0fba*/ 	.byte	0x3f
	.zero		1


	//   ....[89]....
        /*0fbc*/ 	.word	0x0001b750
        /*0fc0*/ 	.word	0x00000000
        /*0fc4*/ 	.word	0x00028c40
        /*0fc8*/ 	.short	0x010a
        /*0fca*/ 	.byte	0x3f
	.zero		1


	//   ....[90]....
        /*0fcc*/ 	.word	0x0001bcd0
        /*0fd0*/ 	.word	0x00000012
        /*0fd4*/ 	.word	0x00028c20
        /*0fd8*/ 	.short	0x010a
        /*0fda*/ 	.byte	0x3f
	.zero		1


	//   ....[91]....
        /*0fdc*/ 	.word	0x0001bd20
        /*0fe0*/ 	.word	0x00000000
        /*0fe4*/ 	.word	0x00028c60
        /*0fe8*/ 	.short	0x010a
        /*0fea*/ 	.byte	0x3f
	.zero		1


	//   ....[92]....
        /*0fec*/ 	.word	0x0001bd70
        /*0ff0*/ 	.word	0x00000002
        /*0ff4*/ 	.word	0x00028c40
        /*0ff8*/ 	.short	0x010a
        /*0ffa*/ 	.byte	0x3f
	.zero		1


	//   ....[93]....
        /*0ffc*/ 	.word	0x0001bdc0
        /*1000*/ 	.word	0x00000002
        /*1004*/ 	.word	0x00028c60
        /*1008*/ 	.short	0x010a
        /*100a*/ 	.byte	0x3f
	.zero		1


	//   ....[94]....
        /*100c*/ 	.word	0x0001be10
        /*1010*/ 	.word	0x00000002
        /*1014*/ 	.word	0x00028c40
        /*1018*/ 	.short	0x010a
        /*101a*/ 	.byte	0x3f
	.zero		1


	//   ....[95]....
        /*101c*/ 	.word	0x0001be60
        /*1020*/ 	.word	0x00000002
        /*1024*/ 	.word	0x00028c60
        /*1028*/ 	.short	0x010a
        /*102a*/ 	.byte	0x3f
	.zero		1


	//   ....[96]....
        /*102c*/ 	.word	0x0001beb0
        /*1030*/ 	.word	0x00000003
        /*1034*/ 	.word	0x00028c40
        /*1038*/ 	.short	0x010a
        /*103a*/ 	.byte	0x3f
	.zero		1


	//   ....[97]....
        /*103c*/ 	.word	0x0001bf00
        /*1040*/ 	.word	0x00000003
        /*1044*/ 	.word	0x00028c60
        /*1048*/ 	.short	0x010a
        /*104a*/ 	.byte	0x3f
	.zero		1


	//   ....[98]....
        /*104c*/ 	.word	0x0001ca40
        /*1050*/ 	.word	0x00000000
        /*1054*/ 	.word	0x00028c20
        /*1058*/ 	.short	0x010a
        /*105a*/ 	.byte	0x3f
	.zero		1


	//   ....[99]....
        /*105c*/ 	.word	0x0001cbe0
        /*1060*/ 	.word	0x00000006
        /*1064*/ 	.word	0x00000000
        /*1068*/ 	.short	0x010a
        /*106a*/ 	.byte	0x3f
	.zero		1


	//   ....[100]....
        /*106c*/ 	.word	0x0001cc30
        /*1070*/ 	.word	0x00000007
        /*1074*/ 	.word	0x00000000
        /*1078*/ 	.short	0x010a
        /*107a*/ 	.byte	0x3f
	.zero		1


	//   ....[101]....
        /*107c*/ 	.word	0x0001cc80
        /*1080*/ 	.word	0x00000004
        /*1084*/ 	.word	0x00000000
        /*1088*/ 	.short	0x010a
        /*108a*/ 	.byte	0x3f
	.zero		1


	//----- nvinfo : EIATTR_NUM_MBARRIERS
	.align		4
.L_232:
        /*108c*/ 	.byte	0x03, 0x38
        /*108e*/ 	.short	0x0016


	//----- nvinfo : EIATTR_EXIT_INSTR_OFFSETS
	.align		4
        /*1090*/ 	.byte	0x04, 0x1c
        /*1092*/ 	.short	(.L_234 - .L_233)


	//   ....[0]....
.L_233:
        /*1094*/ 	.word	0x0001aba0


	//----- nvinfo : EIATTR_MAX_THREADS
	.align		4
.L_234:
        /*1098*/ 	.byte	0x04, 0x05
        /*109a*/ 	.short	(.L_236 - .L_235)
.L_235:
        /*109c*/ 	.word	0x00000180
        /*10a0*/ 	.word	0x00000001
        /*10a4*/ 	.word	0x00000001


	//----- nvinfo : EIATTR_CRS_STACK_SIZE
	.align		4
.L_236:
        /*10a8*/ 	.byte	0x04, 0x1e
        /*10aa*/ 	.short	(.L_238 - .L_237)
.L_237:
        /*10ac*/ 	.word	0x00000000


	//----- nvinfo : EIATTR_CBANK_PARAM_SIZE
	.align		4
.L_238:
        /*10b0*/ 	.byte	0x03, 0x19
        /*10b2*/ 	.short	0x0af0


	//----- nvinfo : EIATTR_PARAM_CBANK
	.align		4
        /*10b4*/ 	.byte	0x04, 0x0a
        /*10b6*/ 	.short	(.L_240 - .L_239)
	.align		4
.L_239:
        /*10b8*/ 	.word	index@(.nv.constant0._ZN7cutlass13device_kernelIN5flash11enable_sm90INS1_16FlashAttnFwdSm90INS1_25CollectiveMainloopFwdSm90ILi2EN4cute5tupleIJNS5_1CILi1EEES8_S8_EEENS6_IJNS7_ILi64EEESA_SA_EEELi512ENS_10bfloat16_tEfNS_4arch4Sm90ELb0ELb0ELb0ELb1ELb0ELb1ELb0ELb0ELb0ELb1ELb1ELb0EEENS1_21CollectiveEpilogueFwdINS6_IJSA_NS7_ILi512EEESA_EEES9_SC_SE_Li256ELb1ELb1ELb1ELb0EEENS1_36VarlenDynamicPersistentTileSchedulerILi64ELi64ELi256ELi128ELb1ELb1ELb1ELb0ELb1ELb1EEEEEEEEEvNT_6ParamsE)
        /*10bc*/ 	.short	0x0210
        /*10be*/ 	.short	0x0af0


	//----- nvinfo : EIATTR_SW_WAR
	.align		4
.L_240:
        /*10c0*/ 	.byte	0x04, 0x36
        /*10c2*/ 	.short	(.L_242 - .L_241)
.L_241:
        /*10c4*/ 	.word	0x00000008
.L_242:


//--------------------- .nv.info._ZN7cutlass13device_kernelIN5flash11enable_sm90INS1_16FlashAttnFwdSm90INS1_25CollectiveMainloopFwdSm90ILi2EN4cute5tupleIJNS5_1CILi1EEES8_S8_EEENS6_IJNS7_ILi64EEESA_SA_EEELi512ENS_10bfloat16_tEfNS_4arch4Sm90ELb0ELb0ELb0ELb1ELb0ELb0ELb1ELb0ELb0ELb1ELb1ELb0EEENS1_21CollectiveEpilogueFwdINS6_IJSA_NS7_ILi512EEESA_EEES9_SC_SE_Li256ELb1ELb1ELb1ELb0EEENS1_36VarlenDynamicPersistentTileSchedulerILi64ELi64ELi256ELi128ELb1ELb1ELb1ELb0ELb1ELb1EEEEEEEEEvNT_6ParamsE --------------------------
	.section	.nv.info._ZN7cutlass13device_kernelIN5flash11enable_sm90INS1_16FlashAttnFwdSm90INS1_25CollectiveMainloopFwdSm90ILi2EN4cute5tupleIJNS5_1CILi1EEES8_S8_EEENS6_IJNS7_ILi64EEESA_SA_EEELi512ENS_10bfloat16_tEfNS_4arch4Sm90ELb0ELb0ELb0ELb1ELb0ELb0ELb1ELb0ELb0ELb1ELb1ELb0EEENS1_21CollectiveEpilogueFwdINS6_IJSA_NS7_ILi512EEESA_EEES9_SC_SE_Li256ELb1ELb1ELb1ELb0EEENS1_36VarlenDynamicPersistentTileSchedulerILi64ELi64ELi256ELi128ELb1ELb1ELb1ELb0ELb1ELb1EEEEEEEEEvNT_6ParamsE,"",@"SHT_CUDA_INFO"
	.sectionflags	@""
	.align	4


	//----- nvinfo : EIATTR_CUDA_API_VERSION
	.align		4
        /*0000*/ 	.byte	0x04, 0x37
        /*0002*/ 	.short	(.L_244 - .L_243)
.L_243:
        /*0004*/ 	.word	0x00000082


	//----- nvinfo : EIATTR_KPARAM_INFO
	.align		4
.L_244:
        /*0008*/ 	.byte	0x04, 0x17
        /*000a*/ 	.short	(.L_246 - .L_245)
.L_245:
        /*000c*/ 	.word	0x00000000
        /*0010*/ 	.short	0x0000
        /*0012*/ 	.short	0x0070
        /*0014*/ 	.byte	0x00, 0xf0, 0x01, 0x2e


	//----- nvinfo : EIATTR_SPARSE_MMA_MASK
	.align		4
.L_246:
        /*0018*/ 	.byte	0x03, 0x50
        /*001a*/ 	.short	0x0000


	//----- nvinfo : EIATTR_MAXREG_COUNT
	.align		4
        /*001c*/ 	.byte	0x03, 0x1b
        /*001e*/ 	.short	0x00a8


	//----- nvinfo : EIATTR_NUM_BARRIERS
	.align		4
        /*0020*/ 	.byte	0x02, 0x4c
        /*0022*/ 	.byte	0x10
	.zero		1


	//----- nvinfo : EIATTR_EXTERNS
	.align		4
        /*0024*/ 	.byte	0x04, 0x0f
        /*0026*/ 	.short	(.L_248 - .L_247)


	//   ....[0]....
	.align		4
.L_247:
        /*0028*/ 	.word	index@(__assertfail)


	//----- nvinfo : EIATTR_ANNOTATIONS
	.align		4
.L_248:
        /*002c*/ 	.byte	0x04, 0x55
        /*002e*/ 	.short	(.L_250 - .L_249)


	//   ....[0]....
.L_249:
        /* <DEDUP_REMOVED lines=88> */


	//----- nvinfo : EIATTR_MERCURY_ISA_VERSION
	.align		4
.L_250:
        /*0598*/ 	.byte	0x03, 0x5f
        /*059a*/ 	.short	0x0101


	//----- nvinfo : EIATTR_UNUSED_LOAD_BYTE_OFFSET
	.align		4
        /*059c*/ 	.byte	0x04, 0x44
        /*059e*/ 	.short	(.L_252 - .L_251)


	//   ....[0]....
.L_251:
        /*05a0*/ 	.word	0x00000a00
        /*05a4*/ 	.word	0x0000fff0


	//   ....[1]....
        /*05a8*/ 	.word	0x00009840
        /*05ac*/ 	.word	0x0000fff0


	//----- nvinfo : EIATTR_INT_WARP_WIDE_INSTR_OFFSETS
	.align		4
.L_252:
        /*05b0*/ 	.byte	0x04, 0x31
        /*05b2*/ 	.short	(.L_254 - .L_253)


	//   ....[0]....
.L_253:
        /*05b4*/ 	.word	0x00000130


	//   ....[1]....
        /*05b8*/ 	.word	0x00000170


	//   ....[2]....
        /*05bc*/ 	.word	0x000001e0


	//   ....[3]....
        /*05c0*/ 	.word	0x00000250


	//   ....[4]....
        /*05c4*/ 	.word	0x0000f720


	//   ....[5]....
        /*05c8*/ 	.word	0x0000f780


	//   ....[6]....
        /*05cc*/ 	.word	0x00015110


	//   ....[7]....
        /*05d0*/ 	.word	0x000151a0


	//----- nvinfo : EIATTR_COOP_GROUP_MASK_REGIDS
	.align		4
.L_254:
        /*05d4*/ 	.byte	0x04, 0x29
        /*05d6*/ 	.short	(.L_256 - .L_255)


	//   ....[0]....
.L_255:
        /*05d8*/ 	.word	0xffffffff


	//   ....[1]....
        /*05dc*/ 	.word	0xffffffff


	//   ....[2]....
        /*05e0*/ 	.word	0xffffffff


	//   ....[3]....
        /*05e4*/ 	.word	0xffffffff


	//   ....[4]....
        /*05e8*/ 	.word	0xffffffff


	//   ....[5]....
        /*05ec*/ 	.word	0xffffffff


	//   ....[6]....
        /*05f0*/ 	.word	0xffffffff


	//   ....[7]....
        /*05f4*/ 	.word	0xffffffff


	//   ....[8]....
        /*05f8*/ 	.word	0xffffffff


	//   ....[9]....
        /*05fc*/ 	.word	0xffffffff


	//   ....[10]....
        /*0600*/ 	.word	0xffffffff


	//   ....[11]....
        /*0604*/ 	.word	0xffffffff


	//   ....[12]....
        /*0608*/ 	.word	0xffffffff


	//   ....[13]....
        /*060c*/ 	.word	0xffffffff


	//   ....[14]....
        /*0610*/ 	.word	0xffffffff


	//   ....[15]....
        /*0614*/ 	.word	0xffffffff


	//   ....[16]....
        /*0618*/ 	.word	0xffffffff


	//   ....[17]....
        /*061c*/ 	.word	0xffffffff


	//   ....[18]....
        /*0620*/ 	.word	0xffffffff


	//   ....[19]....
        /*0624*/ 	.word	0xffffffff


	//   ....[20]....
        /*0628*/ 	.word	0xffffffff


	//   ....[21]....
        /*062c*/ 	.word	0xffffffff


	//   ....[22]....
        /*0630*/ 	.word	0xffffffff


	//   ....[23]....
        /*0634*/ 	.word	0xffffffff


	//   ....[24]....
        /*0638*/ 	.word	0xffffffff


	//   ....[25]....
        /*063c*/ 	.word	0xffffffff


	//   ....[26]....
        /*0640*/ 	.word	0xffffffff


	//   ....[27]....
        /*0644*/ 	.word	0xffffffff


	//   ....[28]....
        /*0648*/ 	.word	0xffffffff


	//   ....[29]....
        /*064c*/ 	.word	0xffffffff


	//   ....[30]....
        /*0650*/ 	.word	0xffffffff


	//   ....[31]....
        /*0654*/ 	.word	0xffffffff


	//   ....[32]....
        /*0658*/ 	.word	0xffffffff


	//   ....[33]....
        /*065c*/ 	.word	0xffffffff


	//   ....[34]....
        /*0660*/ 	.word	0xffffffff


	//   ....[35]....
        /*0664*/ 	.word	0xffffffff


	//   ....[36]....
        /*0668*/ 	.word	0xffffffff


	//   ....[37]....
        /*066c*/ 	.word	0xffffffff


	//   ....[38]....
        /*0670*/ 	.word	0xffffffff


	//   ....[39]....
        /*0674*/ 	.word	0xffffffff


	//   ....[40]....
        /*0678*/ 	.word	0xffffffff


	//   ....[41]....
        /*067c*/ 	.word	0xffffffff


	//   ....[42]....
        /*0680*/ 	.word	0xffffffff


	//   ....[43]....
        /*0684*/ 	.word	0xffffffff


	//   ....[44]....
        /*0688*/ 	.word	0xffffffff


	//   ....[45]....
        /*068c*/ 	.word	0xffffffff


	//   ....[46]....
        /*0690*/ 	.word	0xffffffff


	//   ....[47]....
        /*0694*/ 	.word	0xffffffff


	//   ....[48]....
        /*0698*/ 	.word	0xffffffff


	//   ....[49]....
        /*069c*/ 	.word	0xffffffff


	//   ....[50]....
        /*06a0*/ 	.word	0xffffffff


	//   ....[51]....
        /*06a4*/ 	.word	0xffffffff


	//   ....[52]....
        /*06a8*/ 	.word	0xffffffff


	//   ....[53]....
        /*06ac*/ 	.word	0xffffffff


	//   ....[54]....
        /*06b0*/ 	.word	0xffffffff


	//   ....[55]....
        /*06b4*/ 	.word	0xffffffff


	//   ....[56]....
        /*06b8*/ 	.word	0xffffffff


	//   ....[57]....
        /*06bc*/ 	.word	0xffffffff


	//   ....[58]....
        /*06c0*/ 	.word	0xffffffff


	//   ....[59]....
        /*06c4*/ 	.word	0xffffffff


	//   ....[60]....
        /*06c8*/ 	.word	0xffffffff


	//   ....[61]....
        /*06cc*/ 	.word	0xffffffff


	//   ....[62]....
        /*06d0*/ 	.word	0xffffffff


	//   ....[63]....
        /*06d4*/ 	.word	0xffffffff


	//   ....[64]....
        /*06d8*/ 	.word	0xffffffff


	//   ....[65]....
        /*06dc*/ 	.word	0xffffffff


	//   ....[66]....
        /*06e0*/ 	.word	0xffffffff


	//   ....[67]....
        /*06e4*/ 	.word	0xffffffff


	//   ....[68]....
        /*06e8*/ 	.word	0xffffffff


	//   ....[69]....
        /*06ec*/ 	.word	0xffffffff


	//   ....[70]....
        /*06f0*/ 	.word	0xffffffff


	//   ....[71]....
        /*06f4*/ 	.word	0xffffffff


	//   ....[72]....
        /*06f8*/ 	.word	0xffffffff


	//   ....[73]....
        /*06fc*/ 	.word	0xffffffff


	//   ....[74]....
        /*0700*/ 	.word	0xffffffff


	//   ....[75]....
        /*0704*/ 	.word	0xffffffff


	//   ....[76]....
        /*0708*/ 	.word	0xffffffff


	//   ....[77]....
        /*070c*/ 	.word	0xffffffff


	//   ....[78]....
        /*0710*/ 	.word	0xffffffff


	//   ....[79]....
        /*0714*/ 	.word	0xffffffff


	//   ....[80]....
        /*0718*/ 	.word	0xffffffff


	//   ....[81]....
        /*071c*/ 	.word	0xffffffff


	//   ....[82]....
        /*0720*/ 	.word	0xffffffff


	//   ....[83]....
        /*0724*/ 	.word	0xffffffff


	//   ....[84]....
        /*0728*/ 	.word	0xffffffff


	//   ....[85]....
        /*072c*/ 	.word	0xffffffff


	//   ....[86]....
        /*0730*/ 	.word	0xffffffff


	//   ....[87]....
        /*0734*/ 	.word	0xffffffff


	//   ....[88]....
        /*0738*/ 	.word	0xffffffff


	//   ....[89]....
        /*073c*/ 	.word	0xffffffff


	//   ....[90]....
        /*0740*/ 	.word	0xffffffff


	//   ....[91]....
        /*0744*/ 	.word	0xffffffff


	//   ....[92]....
        /*0748*/ 	.word	0xffffffff


	//   ....[93]....
        /*074c*/ 	.word	0xffffffff


	//   ....[94]....
        /*0750*/ 	.word	0xffffffff


	//   ....[95]....
        /*0754*/ 	.word	0x0500000f


	//   ....[96]....
        /*0758*/ 	.word	0x0500000f


	//   ....[97]....
        /*075c*/ 	.word	0x0500000f


	//   ....[98]....
        /*0760*/ 	.word	0x0500000f


	//   ....[99]....
        /*0764*/ 	.word	0x0500000f


	//   ....[100]....
        /*0768*/ 	.word	0x0500000f


	//   ....[101]....
        /*076c*/ 	.word	0x0500000f


	//   ....[102]....
        /*0770*/ 	.word	0x0500000f


	//   ....[103]....
        /*0774*/ 	.word	0x0500000f


	//   ....[104]....
        /*0778*/ 	.word	0x0500000f


	//   ....[105]....
        /*077c*/ 	.word	0x0500000f


	//   ....[106]....
        /*0780*/ 	.word	0x0500000f


	//   ....[107]....
        /*0784*/ 	.word	0x0500000f


	//   ....[108]....
        /*0788*/ 	.word	0x0500000f


	//   ....[109]....
        /*078c*/ 	.word	0x0500000f


	//   ....[110]....
        /*0790*/ 	.word	0x0500000f


	//   ....[111]....
        /*0794*/ 	.word	0x0500000f


	//   ....[112]....
        /*0798*/ 	.word	0x0500000f


	//   ....[113]....
        /*079c*/ 	.word	0x0500000f


	//   ....[114]....
        /*07a0*/ 	.word	0x0500000f


	//   ....[115]....
        /*07a4*/ 	.word	0x0500000f


	//   ....[116]....
        /*07a8*/ 	.word	0x0500000f


	//   ....[117]....
        /*07ac*/ 	.word	0x0500000f


	//   ....[118]....
        /*07b0*/ 	.word	0x0500000f


	//   ....[119]....
        /*07b4*/ 	.word	0x0500000f


	//   ....[120]....
        /*07b8*/ 	.word	0x0500000f


	//   ....[121]....
        /*07bc*/ 	.word	0x0500000f


	//   ....[122]....
        /*07c0*/ 	.word	0x0500000f


	//   ....[123]....
        /*07c4*/ 	.word	0x0500000f


	//   ....[124]....
        /*07c8*/ 	.word	0x0500000f


	//   ....[125]....
        /*07cc*/ 	.word	0x0500000f


	//   ....[126]....
        /*07d0*/ 	.word	0x0500000f


	//   ....[127]....
        /*07d4*/ 	.word	0x0500000f


	//   ....[128]....
        /*07d8*/ 	.word	0x0500000f


	//   ....[129]....
        /*07dc*/ 	.word	0x0500000f


	//   ....[130]....
        /*07e0*/ 	.word	0x0500000f


	//----- nvinfo : EIATTR_COOP_GROUP_INSTR_OFFSETS
	.align		4
.L_256:
        /*07e4*/ 	.byte	0x04, 0x28
        /*07e6*/ 	.short	(.L_258 - .L_257)


	//   ....[0]....
.L_257:
        /*07e8*/ 	.word	0x00000060


	//   ....[1]....
        /*07ec*/ 	.word	0x00000140


	//   ....[2]....
        /*07f0*/ 	.word	0x00000180


	//   ....[3]....
        /*07f4*/ 	.word	0x00000390


	//   ....[4]....
        /*07f8*/ 	.word	0x000004f0


	//   ....[5]....
        /*07fc*/ 	.word	0x00000610


	//   ....[6]....
        /*0800*/ 	.word	0x00000770


	//   ....[7]....
        /*0804*/ 	.word	0x00001da0


	//   ....[8]....
        /*0808*/ 	.word	0x00003b40


	//   ....[9]....
        /*080c*/ 	.word	0x00004390


	//   ....[10]....
        /*0810*/ 	.word	0x00005710


	//   ....[11]....
        /*0814*/ 	.word	0x00005790


	//   ....[12]....
        /*0818*/ 	.word	0x00005960


	//   ....[13]....
        /*081c*/ 	.word	0x00005a30


	//   ....[14]....
        /*0820*/ 	.word	0x00006240


	//   ....[15]....
        /*0824*/ 	.word	0x000067c0


	//   ....[16]....
        /*0828*/ 	.word	0x000078f0


	//   ....[17]....
        /*082c*/ 	.word	0x00007910


	//   ....[18]....
        /*0830*/ 	.word	0x00007ea0


	//   ....[19]....
        /*0834*/ 	.word	0x00008070


	//   ....[20]....
        /*0838*/ 	.word	0x00008d10


	//   ....[21]....
        /*083c*/ 	.word	0x00008d50


	//   ....[22]....
        /*0840*/ 	.word	0x00008d80


	//   ....[23]....
        /*0844*/ 	.word	0x00008de0


	//   ....[24]....
        /*0848*/ 	.word	0x00008df0


	//   ....[25]....
        /*084c*/ 	.word	0x0000a5c0


	//   ....[26]....
        /*0850*/ 	.word	0x0000a930


	//   ....[27]....
        /*0854*/ 	.word	0x0000a970


	//   ....[28]....
        /*0858*/ 	.word	0x0000a990


	//   ....[29]....
        /*085c*/ 	.word	0x0000a9a0


	//   ....[30]....
        /*0860*/ 	.word	0x0000b5d0


	//   ....[31]....
        /*0864*/ 	.word	0x0000b600


	//   ....[32]....
        /*0868*/ 	.word	0x0000b8b0


	//   ....[33]....
        /*086c*/ 	.word	0x0000b8d0


	//   ....[34]....
        /*0870*/ 	.word	0x0000c030


	//   ....[35]....
        /*0874*/ 	.word	0x0000c050


	//   ....[36]....
        /*0878*/ 	.word	0x0000c8a0


	//   ....[37]....
        /*087c*/ 	.word	0x0000c8c0


	//   ....[38]....
        /*0880*/ 	.word	0x0000db80


	//   ....[39]....
        /*0884*/ 	.word	0x0000dbb0


	//   ....[40]....
        /*0888*/ 	.word	0x0000ddf0


	//   ....[41]....
        /*088c*/ 	.word	0x0000de10


	//   ....[42]....
        /*0890*/ 	.word	0x0000e0d0


	//   ....[43]....
        /*0894*/ 	.word	0x0000e2e0


	//   ....[44]....
        /*0898*/ 	.word	0x0000e310


	//   ....[45]....
        /*089c*/ 	.word	0x0000e340


	//   ....[46]....
        /*08a0*/ 	.word	0x0000e370


	//   ....[47]....
        /*08a4*/ 	.word	0x0000e3a0


	//   ....[48]....
        /*08a8*/ 	.word	0x0000e3d0


	//   ....[49]....
        /*08ac*/ 	.word	0x0000e570


	//   ....[50]....
        /*08b0*/ 	.word	0x0000e5a0


	//   ....[51]....
        /*08b4*/ 	.word	0x0000e5d0


	//   ....[52]....
        /*08b8*/ 	.word	0x0000e600


	//   ....[53]....
        /*08bc*/ 	.word	0x0000e630


	//   ....[54]....
        /*08c0*/ 	.word	0x0000e660


	//   ....[55]....
        /*08c4*/ 	.word	0x0000e6f0


	//   ....[56]....
        /*08c8*/ 	.word	0x0000e720


	//   ....[57]....
        /*08cc*/ 	.word	0x0000e730


	//   ....[58]....
        /*08d0*/ 	.word	0x0000e7e0


	//   ....[59]....
        /*08d4*/ 	.word	0x0000fd00


	//   ....[60]....
        /*08d8*/ 	.word	0x00010790


	//   ....[61]....
        /*08dc*/ 	.word	0x000107c0


	//   ....[62]....
        /*08e0*/ 	.word	0x000107e0


	//   ....[63]....
        /*08e4*/ 	.word	0x00010890


	//   ....[64]....
        /*08e8*/ 	.word	0x00010920


	//   ....[65]....
        /*08ec*/ 	.word	0x00010940


	//   ....[66]....
        /*08f0*/ 	.word	0x000109d0


	//   ....[67]....
        /*08f4*/ 	.word	0x000109e0


	//   ....[68]....
        /*08f8*/ 	.word	0x00011370


	//   ....[69]....
        /*08fc*/ 	.word	0x00011400


	//   ....[70]....
        /*0900*/ 	.word	0x00011450


	//   ....[71]....
        /*0904*/ 	.word	0x00011580


	//   ....[72]....
        /*0908*/ 	.word	0x000116f0


	//   ....[73]....
        /*090c*/ 	.word	0x00011700


	//   ....[74]....
        /*0910*/ 	.word	0x00011860


	//   ....[75]....
        /*0914*/ 	.word	0x00011870


	//   ....[76]....
        /*0918*/ 	.word	0x00015420


	//   ....[77]....
        /*091c*/ 	.word	0x00015450


	//   ....[78]....
        /*0920*/ 	.word	0x000154b0


	//   ....[79]....
        /*0924*/ 	.word	0x000154e0


	//   ....[80]....
        /*0928*/ 	.word	0x00015510


	//   ....[81]....
        /*092c*/ 	.word	0x00015540


	//   ....[82]....
        /*0930*/ 	.word	0x00015570


	//   ....[83]....
        /*0934*/ 	.word	0x000155a0


	//   ....[84]....
        /*0938*/ 	.word	0x00015760


	//   ....[85]....
        /*093c*/ 	.word	0x00015790


	//   ....[86]....
        /*0940*/ 	.word	0x000157c0


	//   ....[87]....
        /*0944*/ 	.word	0x000157f0


	//   ....[88]....
        /*0948*/ 	.word	0x00015820


	//   ....[89]....
        /*094c*/ 	.word	0x00015850


	//   ....[90]....
        /*0950*/ 	.word	0x00015910


	//   ....[91]....
        /*0954*/ 	.word	0x00015930


	//   ....[92]....
        /*0958*/ 	.word	0x00015940


	//   ....[93]....
        /*095c*/ 	.word	0x000159a0


	//   ....[94]....
        /*0960*/ 	.word	0x000160c0


	//   ....[95]....
        /*0964*/ 	.word	0x000165b0


	//   ....[96]....
        /*0968*/ 	.word	0x00016730


	//   ....[97]....
        /*096c*/ 	.word	0x00016790


	//   ....[98]....
        /*0970*/ 	.word	0x00016820


	//   ....[99]....
        /*0974*/ 	.word	0x00016870


	//   ....[100]....
        /*0978*/ 	.word	0x000169d0


	//   ....[101]....
        /*097c*/ 	.word	0x00016a70


	//   ....[102]....
        /*0980*/ 	.word	0x00016b20


	//   ....[103]....
        /*0984*/ 	.word	0x00016c00


	//   ....[104]....
        /*0988*/ 	.word	0x00016dc0


	//   ....[105]....
        /*098c*/ 	.word	0x00016ea0


	//   ....[106]....
        /*0990*/ 	.word	0x00017130


	//   ....[107]....
        /*0994*/ 	.word	0x00017230


	//   ....[108]....
        /*0998*/ 	.word	0x00017400


	//   ....[109]....
        /*099c*/ 	.word	0x000174c0


	//   ....[110]....
        /*09a0*/ 	.word	0x000176e0


	//   ....[111]....
        /*09a4*/ 	.word	0x00017730


	//   ....[112]....
        /*09a8*/ 	.word	0x00017a60


	//   ....[113]....
        /*09ac*/ 	.word	0x00017b00


	//   ....[114]....
        /*09b0*/ 	.word	0x00017c90


	//   ....[115]....
        /*09b4*/ 	.word	0x00017d10


	//   ....[116]....
        /*09b8*/ 	.word	0x00017d90


	//   ....[117]....
        /*09bc*/ 	.word	0x00017e10


	//   ....[118]....
        /*09c0*/ 	.word	0x00017e90


	//   ....[119]....
        /*09c4*/ 	.word	0x00017f20


	//   ....[120]....
        /*09c8*/ 	.word	0x00017fc0


	//   ....[121]....
        /*09cc*/ 	.word	0x00018070


	//   ....[122]....
        /*09d0*/ 	.word	0x000180f0


	//   ....[123]....
        /*09d4*/ 	.word	0x00018170


	//   ....[124]....
        /*09d8*/ 	.word	0x000181f0


	//   ....[125]....
        /*09dc*/ 	.word	0x00018280


	//   ....[126]....
        /*09e0*/ 	.word	0x00018300


	//   ....[127]....
        /*09e4*/ 	.word	0x000183a0


	//   ....[128]....
        /*09e8*/ 	.word	0x000183f0


	//   ....[129]....
        /*09ec*/ 	.word	0x00018480


	//   ....[130]....
        /*09f0*/ 	.word	0x000185b0


	//----- nvinfo : EIATTR_REG_RECONFIG
	.align		4
.L_258:
        /*09f4*/ 	.byte	0x01, 0x54
	.zero		2


	//----- nvinfo : EIATTR_SYSCALL_OFFSETS
	.align		4
        /*09f8*/ 	.byte	0x04, 0x46
        /*09fa*/ 	.short	(.L_260 - .L_259)


	//   ....[0]....
.L_259:
        /*09fc*/ 	.word	0x00003d00


	//   ....[1]....
        /*0a00*/ 	.word	0x0000f920


	//   ....[2]....
        /*0a04*/ 	.word	0x0000fa70


	//   ....[3]....
        /*0a08*/ 	.word	0x0000fb70


	//   ....[4]....
        /*0a0c*/ 	.word	0x000103b0


	//   ....[5]....
        /*0a10*/ 	.word	0x00010cf0


	//----- nvinfo : EIATTR_MBARRIER_INSTR_OFFSETS
	.align		4
.L_260:
        /*0a14*/ 	.byte	0x04, 0x39
        /*0a16*/ 	.short	(.L_262 - .L_261)


	//   ....[0]....
.L_261:
        /*0a18*/ 	.word	0x00000270
        /*0a1c*/ 	.word	0x000000ff
        /*0a20*/ 	.word	0x00038800
        /*0a24*/ 	.short	0x0100
        /*0a26*/ 	.byte	0x08
	.zero		1


	//   ....[1]....
        /*0a28*/ 	.word	0x00000280
        /*0a2c*/ 	.word	0x000000ff
        /*0a30*/ 	.word	0x00038810
        /*0a34*/ 	.short	0x0100
        /*0a36*/ 	.byte	0x08
	.zero		1


	//   ....[2]....
        /*0a38*/ 	.word	0x00000290
        /*0a3c*/ 	.word	0x000000ff
        /*0a40*/ 	.word	0x00038820
        /*0a44*/ 	.short	0x0100
        /*0a46*/ 	.byte	0x08
	.zero		1


	//   ....[3]....
        /*0a48*/ 	.word	0x00000340
        /*0a4c*/ 	.word	0x000000ff
        /*0a50*/ 	.word	0x00038830
        /*0a54*/ 	.short	0x0100
        /*0a56*/ 	.byte	0x06
	.zero		1


	//   ....[4]....
        /*0a58*/ 	.word	0x00000350
        /*0a5c*/ 	.word	0x000000ff
        /*0a60*/ 	.word	0x00038840
        /*0a64*/ 	.short	0x0100
        /*0a66*/ 	.byte	0x06
	.zero		1


	//   ....[5]....
        /*0a68*/ 	.word	0x00000360
        /*0a6c*/ 	.word	0x000000ff
        /*0a70*/ 	.word	0x00038838
        /*0a74*/ 	.short	0x0100
        /*0a76*/ 	.byte	0x06
	.zero		1


	//   ....[6]....
        /*0a78*/ 	.word	0x00000370
        /*0a7c*/ 	.word	0x000000ff
        /*0a80*/ 	.word	0x00038848
        /*0a84*/ 	.short	0x0100
        /*0a86*/ 	.byte	0x06
	.zero		1


	//   ....[7]....
        /*0a88*/ 	.word	0x000004a0
        /*0a8c*/ 	.word	0x000000ff
        /*0a90*/ 	.word	0x00038850
        /*0a94*/ 	.short	0x0100
        /*0a96*/ 	.byte	0x08
	.zero		1


	//   ....[8]....
        /*0a98*/ 	.word	0x000004b0
        /*0a9c*/ 	.word	0x000000ff
        /*0aa0*/ 	.word	0x00038860
        /*0aa4*/ 	.short	0x0100
        /*0aa6*/ 	.byte	0x08
	.zero		1


	//   ....[9]....
        /*0aa8*/ 	.word	0x000004c0
        /*0aac*/ 	.word	0x000000ff
        /*0ab0*/ 	.word	0x00038858
        /*0ab4*/ 	.short	0x0100
        /*0ab6*/ 	.byte	0x08
	.zero		1


	//   ....[10]....
        /*0ab8*/ 	.word	0x000004d0
        /*0abc*/ 	.word	0x000000ff
        /*0ac0*/ 	.word	0x00038868
        /*0ac4*/ 	.short	0x0100
        /*0ac6*/ 	.byte	0x08
	.zero		1


	//   ....[11]....
        /*0ac8*/ 	.word	0x000005c0
        /*0acc*/ 	.word	0x000000ff
        /*0ad0*/ 	.word	0x00038870
        /*0ad4*/ 	.short	0x0100
        /*0ad6*/ 	.byte	0x06
	.zero		1


	//   ....[12]....
        /*0ad8*/ 	.word	0x000005d0
        /*0adc*/ 	.word	0x000000ff
        /*0ae0*/ 	.word	0x00038880
        /*0ae4*/ 	.short	0x0100
        /*0ae6*/ 	.byte	0x06
	.zero		1


	//   ....[13]....
        /*0ae8*/ 	.word	0x000005e0
        /*0aec*/ 	.word	0x000000ff
        /*0af0*/ 	.word	0x00038878
        /*0af4*/ 	.short	0x0100
        /*0af6*/ 	.byte	0x06
	.zero		1


	//   ....[14]....
        /*0af8*/ 	.word	0x000005f0
        /*0afc*/ 	.word	0x000000ff
        /*0b00*/ 	.word	0x00038888
        /*0b04*/ 	.short	0x0100
        /*0b06*/ 	.byte	0x06
	.zero		1


	//   ....[15]....
        /*0b08*/ 	.word	0x00000720
        /*0b0c*/ 	.word	0x000000ff
        /*0b10*/ 	.word	0x00038890
        /*0b14*/ 	.short	0x0100
        /*0b16*/ 	.byte	0x08
	.zero		1


	//   ....[16]....
        /*0b18*/ 	.word	0x00000730
        /*0b1c*/ 	.word	0x000000ff
        /*0b20*/ 	.word	0x000388a0
        /*0b24*/ 	.short	0x0100
        /*0b26*/ 	.byte	0x08
	.zero		1


	//   ....[17]....
        /*0b28*/ 	.word	0x00000740
        /*0b2c*/ 	.word	0x000000ff
        /*0b30*/ 	.word	0x00038898
        /*0b34*/ 	.short	0x0100
        /*0b36*/ 	.byte	0x08
	.zero		1


	//   ....[18]....
        /*0b38*/ 	.word	0x00000750
        /*0b3c*/ 	.word	0x000000ff
        /*0b40*/ 	.word	0x000388a8
        /*0b44*/ 	.short	0x0100
        /*0b46*/ 	.byte	0x08
	.zero		1


	//   ....[19]....
        /*0b48*/ 	.word	0x00000880
        /*0b4c*/ 	.word	0x000000ff
        /*0b50*/ 	.word	0x000388b0
        /*0b54*/ 	.short	0x0100
        /*0b56*/ 	.byte	0x08
	.zero		1


	//   ....[20]....
        /*0b58*/ 	.word	0x00000890
        /*0b5c*/ 	.word	0x000000ff
        /*0b60*/ 	.word	0x000388c0
        /*0b64*/ 	.short	0x0100
        /*0b66*/ 	.byte	0x08
	.zero		1


	//   ....[21]....
        /*0b68*/ 	.word	0x000008a0
        /*0b6c*/ 	.word	0x000000ff
        /*0b70*/ 	.word	0x000388b8
        /*0b74*/ 	.short	0x0100
        /*0b76*/ 	.byte	0x08
	.zero		1


	//   ....[22]....
        /*0b78*/ 	.word	0x000008b0
        /*0b7c*/ 	.word	0x000000ff
        /*0b80*/ 	.word	0x000388c8
        /*0b84*/ 	.short	0x0100
        /*0b86*/ 	.byte	0x08
	.zero		1


	//   ....[23]....
        /*0b88*/ 	.word	0x00002110
        /*0b8c*/ 	.word	0x00000003
        /*0b90*/ 	.word	0x00000000
        /*0b94*/ 	.short	0x0101
        /*0b96*/ 	.byte	0x3f
	.zero		1


	//   ....[24]....
        /*0b98*/ 	.word	0x00002be0
        /*0b9c*/ 	.word	0x00000003
        /*0ba0*/ 	.word	0x00000000
        /*0ba4*/ 	.short	0x0101
        /*0ba6*/ 	.byte	0x3f
	.zero		1


	//   ....[25]....
        /*0ba8*/ 	.word	0x00003d70
        /*0bac*/ 	.word	0x000000ff
        /*0bb0*/ 	.word	0x00038800
        /*0bb4*/ 	.short	0x010a
        /*0bb6*/ 	.byte	0x29
	.zero		1


	//   ....[26]....
        /*0bb8*/ 	.word	0x00003e00
        /*0bbc*/ 	.word	0x00000006
        /*0bc0*/ 	.word	0x00038830
        /*0bc4*/ 	.short	0x010a
        /*0bc6*/ 	.byte	0x3f
	.zero		1


	//   ....[27]....
        /*0bc8*/ 	.word	0x00003e40
        /*0bcc*/ 	.word	0x00000006
        /*0bd0*/ 	.word	0x00038830
        /*0bd4*/ 	.short	0x010a
        /*0bd6*/ 	.byte	0x3f
	.zero		1


	//   ....[28]....
        /*0bd8*/ 	.word	0x000040c0
        /*0bdc*/ 	.word	0x000000ff
        /*0be0*/ 	.word	0x00038810
        /*0be4*/ 	.short	0x010a
        /*0be6*/ 	.byte	0x29
	.zero		1


	//   ....[29]....
        /*0be8*/ 	.word	0x00004100
        /*0bec*/ 	.word	0x00000006
        /*0bf0*/ 	.word	0x00038850
        /*0bf4*/ 	.short	0x010a
        /*0bf6*/ 	.byte	0x3f
	.zero		1


	//   ....[30]....
        /*0bf8*/ 	.word	0x00004140
        /*0bfc*/ 	.word	0x00000006
        /*0c00*/ 	.word	0x00038850
        /*0c04*/ 	.short	0x010a
        /*0c06*/ 	.byte	0x3f
	.zero		1


	//   ....[31]....
        /*0c08*/ 	.word	0x00005c50
        /*0c0c*/ 	.word	0x00000003
        /*0c10*/ 	.word	0x00000000
        /*0c14*/ 	.short	0x0101
        /*0c16*/ 	.byte	0x3f
	.zero		1


	//   ....[32]....
        /*0c18*/ 	.word	0x00006260
        /*0c1c*/ 	.word	0x00000006
        /*0c20*/ 	.word	0x00000000
        /*0c24*/ 	.short	0x0101
        /*0c26*/ 	.byte	0x3f
	.zero		1


	//   ....[33]....
        /*0c28*/ 	.word	0x00006390
        /*0c2c*/ 	.word	0x000000ff
        /*0c30*/ 	.word	0x00038830
        /*0c34*/ 	.short	0x010a
        /*0c36*/ 	.byte	0x05
	.zero		1


	//   ....[34]....
        /*0c38*/ 	.word	0x000063d0
        /*0c3c*/ 	.word	0x000000ff
        /*0c40*/ 	.word	0x00038830
        /*0c44*/ 	.short	0x010a
        /*0c46*/ 	.byte	0x05
	.zero		1


	//   ....[35]....
        /*0c48*/ 	.word	0x000065e0
        /*0c4c*/ 	.word	0x000000ff
        /*0c50*/ 	.word	0x00038850
        /*0c54*/ 	.short	0x010a
        /*0c56*/ 	.byte	0x05
	.zero		1


	//   ....[36]....
        /*0c58*/ 	.word	0x00006620
        /*0c5c*/ 	.word	0x000000ff
        /*0c60*/ 	.word	0x00038850
        /*0c64*/ 	.short	0x010a
        /*0c66*/ 	.byte	0x05
	.zero		1


	//   ....[37]....
        /*0c68*/ 	.word	0x00007ab0
        /*0c6c*/ 	.word	0x00000005
        /*0c70*/ 	.word	0x00000000
        /*0c74*/ 	.short	0x0101
        /*0c76*/ 	.byte	0x3f
	.zero		1


	//   ....[38]....
        /*0c78*/ 	.word	0x00008d30
        /*0c7c*/ 	.word	0x00000009
        /*0c80*/ 	.word	0x00000000
        /*0c84*/ 	.short	0x0101
        /*0c86*/ 	.byte	0x3f
	.zero		1


	//   ....[39]....
        /*0c88*/ 	.word	0x0000b5f0
        /*0c8c*/ 	.word	0x000000ff
        /*0c90*/ 	.word	0x00000000
        /*0c94*/ 	.short	0x0101
        /*0c96*/ 	.byte	0x07
	.zero		1


	//   ....[40]....
        /*0c98*/ 	.word	0x0000bfb0
        /*0c9c*/ 	.word	0x000000ff
        /*0ca0*/ 	.word	0x00000000
        /*0ca4*/ 	.short	0x0101
        /*0ca6*/ 	.byte	0x07
	.zero		1


	//   ....[41]....
        /*0ca8*/ 	.word	0x0000ff60
        /*0cac*/ 	.word	0x00000000
        /*0cb0*/ 	.word	0x00038840
        /*0cb4*/ 	.short	0x010a
        /*0cb6*/ 	.byte	0x3f
	.zero		1


	//   ....[42]....
        /*0cb8*/ 	.word	0x00010aa0
        /*0cbc*/ 	.word	0x00000012
        /*0cc0*/ 	.word	0x00038800
        /*0cc4*/ 	.short	0x0107
        /*0cc6*/ 	.byte	0x3f
	.zero		1


	//   ....[43]....
        /*0cc8*/ 	.word	0x00010b40
        /*0ccc*/ 	.word	0x00000012
        /*0cd0*/ 	.word	0x00038800
        /*0cd4*/ 	.short	0x0101
        /*0cd6*/ 	.byte	0x3f
	.zero		1


	//   ....[44]....
        /*0cd8*/ 	.word	0x00011a70
        /*0cdc*/ 	.word	0x00000012
        /*0ce0*/ 	.word	0x00038810
        /*0ce4*/ 	.short	0x0107
        /*0ce6*/ 	.byte	0x3f
	.zero		1


	//   ....[45]....
        /*0ce8*/ 	.word	0x00011b70
        /*0cec*/ 	.word	0x00000012
        /*0cf0*/ 	.word	0x00038810
        /*0cf4*/ 	.short	0x0101
        /*0cf6*/ 	.byte	0x3f
	.zero		1


	//   ....[46]....
        /*0cf8*/ 	.word	0x00011b90
        /*0cfc*/ 	.word	0x00000012
        /*0d00*/ 	.word	0x00038820
        /*0d04*/ 	.short	0x010a
        /*0d06*/ 	.byte	0x3f
	.zero		1


	//   ....[47]....
        /*0d08*/ 	.word	0x00011c70
        /*0d0c*/ 	.word	0x00000000
        /*0d10*/ 	.word	0x00038860
        /*0d14*/ 	.short	0x010a
        /*0d16*/ 	.byte	0x3f
	.zero		1


	//   ....[48]....
        /*0d18*/ 	.word	0x00012900
        /*0d1c*/ 	.word	0x00000003
        /*0d20*/ 	.word	0x00038840
        /*0d24*/ 	.short	0x010a
        /*0d26*/ 	.byte	0x3f
	.zero		1


	//   ....[49]....
        /*0d28*/ 	.word	0x00012b60
        /*0d2c*/ 	.word	0x00000003
        /*0d30*/ 	.word	0x00038860
        /*0d34*/ 	.short	0x010a
        /*0d36*/ 	.byte	0x3f
	.zero		1


	//   ....[50]....
        /*0d38*/ 	.word	0x00013720
        /*0d3c*/ 	.word	0x00000004
        /*0d40*/ 	.word	0x00038840
        /*0d44*/ 	.short	0x010a
        /*0d46*/ 	.byte	0x3f
	.zero		1


	//   ....[51]....
        /*0d48*/ 	.word	0x00013970
        /*0d4c*/ 	.word	0x00000004
        /*0d50*/ 	.word	0x00038860
        /*0d54*/ 	.short	0x010a
        /*0d56*/ 	.byte	0x3f
	.zero		1


	//   ....[52]....
        /*0d58*/ 	.word	0x000144b0
        /*0d5c*/ 	.word	0x00000004
        /*0d60*/ 	.word	0x00038840
        /*0d64*/ 	.short	0x010a
        /*0d66*/ 	.byte	0x3f
	.zero		1


	//   ....[53]....
        /*0d68*/ 	.word	0x00014710
        /*0d6c*/ 	.word	0x00000004
        /*0d70*/ 	.word	0x00038860
        /*0d74*/ 	.short	0x010a
        /*0d76*/ 	.byte	0x3f
	.zero		1


	//   ....[54]....
        /*0d78*/ 	.word	0x00016040
        /*0d7c*/ 	.word	0x00000009
        /*0d80*/ 	.word	0x00038820
        /*0d84*/ 	.short	0x010a
        /*0d86*/ 	.byte	0x3f
	.zero		1


	//   ....[55]....
        /*0d88*/ 	.word	0x000161b0
        /*0d8c*/ 	.word	0x00000005
        /*0d90*/ 	.word	0x00000000
        /*0d94*/ 	.short	0x010a
        /*0d96*/ 	.byte	0x3f
	.zero		1


	//   ....[56]....
        /*0d98*/ 	.word	0x00016230
        /*0d9c*/ 	.word	0x00000007
        /*0da0*/ 	.word	0x00000000
        /*0da4*/ 	.short	0x010a
        /*0da6*/ 	.byte	0x3f
	.zero		1


	//   ....[57]....
        /*0da8*/ 	.word	0x00016270
        /*0dac*/ 	.word	0x00000005
        /*0db0*/ 	.word	0x00000000
        /*0db4*/ 	.short	0x010a
        /*0db6*/ 	.byte	0x3f
	.zero		1


	//   ....[58]....
        /*0db8*/ 	.word	0x000162a0
        /*0dbc*/ 	.word	0x00000003
        /*0dc0*/ 	.word	0x00000000
        /*0dc4*/ 	.short	0x010a
        /*0dc6*/ 	.byte	0x3f
	.zero		1


	//   ....[59]....
        /*0dc8*/ 	.word	0x00016310
        /*0dcc*/ 	.word	0x00000000
        /*0dd0*/ 	.word	0x00038800
        /*0dd4*/ 	.short	0x010a
        /*0dd6*/ 	.byte	0x3f
	.zero		1


	//   ....[60]....
        /*0dd8*/ 	.word	0x00016360
        /*0ddc*/ 	.word	0x00000006
        /*0de0*/ 	.word	0x00038830
        /*0de4*/ 	.short	0x010a
        /*0de6*/ 	.byte	0x3f
	.zero		1


	//   ....[61]....
        /*0de8*/ 	.word	0x000163c0
        /*0dec*/ 	.word	0x00000004
        /*0df0*/ 	.word	0x00038810
        /*0df4*/ 	.short	0x010a
        /*0df6*/ 	.byte	0x3f
	.zero		1


	//   ....[62]....
        /*0df8*/ 	.word	0x00016410
        /*0dfc*/ 	.word	0x00000006
        /*0e00*/ 	.word	0x00038850
        /*0e04*/ 	.short	0x010a
        /*0e06*/ 	.byte	0x3f
	.zero		1


	//   ....[63]....
        /*0e08*/ 	.word	0x00016470
        /*0e0c*/ 	.word	0x00000005
        /*0e10*/ 	.word	0x00038830
        /*0e14*/ 	.short	0x010a
        /*0e16*/ 	.byte	0x3f
	.zero		1


	//   ....[64]....
        /*0e18*/ 	.word	0x000164d0
        /*0e1c*/ 	.word	0x00000005
        /*0e20*/ 	.word	0x00038850
        /*0e24*/ 	.short	0x010a
        /*0e26*/ 	.byte	0x3f
	.zero		1


	//   ....[65]....
        /*0e28*/ 	.word	0x00016670
        /*0e2c*/ 	.word	0x00000000
        /*0e30*/ 	.word	0x00038840
        /*0e34*/ 	.short	0x010a
        /*0e36*/ 	.byte	0x3f
	.zero		1


	//   ....[66]....
        /*0e38*/ 	.word	0x00017770
        /*0e3c*/ 	.word	0x00000012
        /*0e40*/ 	.word	0x00038820
        /*0e44*/ 	.short	0x010a
        /*0e46*/ 	.byte	0x3f
	.zero		1


	//   ....[67]....
        /*0e48*/ 	.word	0x000177c0
        /*0e4c*/ 	.word	0x00000000
        /*0e50*/ 	.word	0x00038860
        /*0e54*/ 	.short	0x010a
        /*0e56*/ 	.byte	0x3f
	.zero		1


	//   ....[68]....
        /*0e58*/ 	.word	0x00017810
        /*0e5c*/ 	.word	0x00000003
        /*0e60*/ 	.word	0x00038840
        /*0e64*/ 	.short	0x010a
        /*0e66*/ 	.byte	0x3f
	.zero		1


	//   ....[69]....
        /*0e68*/ 	.word	0x00017860
        /*0e6c*/ 	.word	0x00000003
        /*0e70*/ 	.word	0x00038860
        /*0e74*/ 	.short	0x010a
        /*0e76*/ 	.byte	0x3f
	.zero		1


	//   ....[70]....
        /*0e78*/ 	.word	0x000178b0
        /*0e7c*/ 	.word	0x00000004
        /*0e80*/ 	.word	0x00038840
        /*0e84*/ 	.short	0x010a
        /*0e86*/ 	.byte	0x3f
	.zero		1


	//   ....[71]....
        /*0e88*/ 	.word	0x00017900
        /*0e8c*/ 	.word	0x00000004
        /*0e90*/ 	.word	0x00038860
        /*0e94*/ 	.short	0x010a
        /*0e96*/ 	.byte	0x3f
	.zero		1


	//   ....[72]....
        /*0e98*/ 	.word	0x00017950
        /*0e9c*/ 	.word	0x00000004
        /*0ea0*/ 	.word	0x00038840
        /*0ea4*/ 	.short	0x010a
        /*0ea6*/ 	.byte	0x3f
	.zero		1


	//   ....[73]....
        /*0ea8*/ 	.word	0x000179a0
        /*0eac*/ 	.word	0x00000004
        /*0eb0*/ 	.word	0x00038860
        /*0eb4*/ 	.short	0x010a
        /*0eb6*/ 	.byte	0x3f
	.zero		1


	//   ....[74]....
        /*0eb8*/ 	.word	0x000184d0
        /*0ebc*/ 	.word	0x00000009
        /*0ec0*/ 	.word	0x00038820
        /*0ec4*/ 	.short	0x010a
        /*0ec6*/ 	.byte	0x3f
	.zero		1


	//   ....[75]....
        /*0ec8*/ 	.word	0x00018670
        /*0ecc*/ 	.word	0x00000005
        /*0ed0*/ 	.word	0x00000000
        /*0ed4*/ 	.short	0x010a
        /*0ed6*/ 	.byte	0x3f
	.zero		1


	//   ....[76]....
        /*0ed8*/ 	.word	0x000186c0
        /*0edc*/ 	.word	0x00000007
        /*0ee0*/ 	.word	0x00000000
        /*0ee4*/ 	.short	0x010a
        /*0ee6*/ 	.byte	0x3f
	.zero		1


	//   ....[77]....
        /*0ee8*/ 	.word	0x00018710
        /*0eec*/ 	.word	0x00000005
        /*0ef0*/ 	.word	0x00000000
        /*0ef4*/ 	.short	0x010a
        /*0ef6*/ 	.byte	0x3f
	.zero		1


	//----- nvinfo : EIATTR_NUM_MBARRIERS
	.align		4
.L_262:
        /*0ef8*/ 	.byte	0x03, 0x38
        /*0efa*/ 	.short	0x0017


	//----- nvinfo : EIATTR_EXIT_INSTR_OFFSETS
	.align		4
        /*0efc*/ 	.byte	0x04, 0x1c
        /*0efe*/ 	.short	(.L_264 - .L_263)


	//   ....[0]....
.L_263:
        /*0f00*/ 	.word	0x00000a30


	//   ....[1]....
        /*0f04*/ 	.word	0x0000e070


	//   ....[2]....
        /*0f08*/ 	.word	0x000162f0


	//----- nvinfo : EIATTR_MAX_THREADS
	.align		4
.L_264:
        /*0f0c*/ 	.byte	0x04, 0x05
        /*0f0e*/ 	.short	(.L_266 - .L_265)
.L_265:
        /*0f10*/ 	.word	0x00000180
        /*0f14*/ 	.word	0x00000001
        /*0f18*/ 	.word	0x00000001


	//----- nvinfo : EIATTR_CRS_STACK_SIZE
	.align		4
.L_266:
        /*0f1c*/ 	.byte	0x04, 0x1e
        /*0f1e*/ 	.short	(.L_268 - .L_267)
.L_267:
        /*0f20*/ 	.word	0x00000000


	//----- nvinfo : EIATTR_CBANK_PARAM_SIZE
	.align		4
.L_268:
        /*0f24*/ 	.byte	0x03, 0x19
        /*0f26*/ 	.short	0x0bf0


	//----- nvinfo : EIATTR_PARAM_CBANK
	.align		4
        /*0f28*/ 	.byte	0x04, 0x0a
        /*0f2a*/ 	.short	(.L_270 - .L_269)
	.align		4
.L_269:
        /*0f2c*/ 	.word	index@(.nv.constant0._ZN7cutlass13device_kernelIN5flash11enable_sm90INS1_16FlashAttnFwdSm90INS1_25CollectiveMainloopFwdSm90ILi2EN4cute5tupleIJNS5_1CILi1EEES8_S8_EEENS6_IJNS7_ILi64EEESA_SA_EEELi512ENS_10bfloat16_tEfNS_4arch4Sm90ELb0ELb0ELb0ELb1ELb0ELb0ELb1ELb0ELb0ELb1ELb1ELb0EEENS1_21CollectiveEpilogueFwdINS6_IJSA_NS7_ILi512EEESA_EEES9_SC_SE_Li256ELb1ELb1ELb1ELb0EEENS1_36VarlenDynamicPersistentTileSchedulerILi64ELi64ELi256ELi128ELb1ELb1ELb1ELb0ELb1ELb1EEEEEEEEEvNT_6ParamsE)
        /*0f30*/ 	.short	0x0210
        /*0f32*/ 	.short	0x0bf0


	//----- nvinfo : EIATTR_SW_WAR
	.align		4
.L_270:
        /*0f34*/ 	.byte	0x04, 0x36
        /*0f36*/ 	.short	(.L_272 - .L_271)
.L_271:
        /*0f38*/ 	.word	0x00000008
.L_272:


//--------------------- .nv.info._ZN7cutlass13device_kernelIN5flash11enable_sm90INS1_16FlashAttnFwdSm90INS1_25CollectiveMainloopFwdSm90ILi2EN4cute5tupleIJNS5_1CILi1EEES8_S8_EEENS6_IJNS7_ILi64EEESA_SA_EEELi512ENS_10bfloat16_tEfNS_4arch4Sm90ELb0ELb0ELb0ELb1ELb0ELb1ELb1ELb0ELb0ELb1ELb1ELb0EEENS1_21CollectiveEpilogueFwdINS6_IJSA_NS7_ILi512EEESA_EEES9_SC_SE_Li256ELb1ELb1ELb1ELb0EEENS1_36VarlenDynamicPersistentTileSchedulerILi64ELi64ELi256ELi128ELb1ELb1ELb1ELb0ELb1ELb1EEEEEEEEEvNT_6ParamsE --------------------------
	.section	.nv.info._ZN7cutlass13device_kernelIN5flash11enable_sm90INS1_16FlashAttnFwdSm90INS1_25CollectiveMainloopFwdSm90ILi2EN4cute5tupleIJNS5_1CILi1EEES8_S8_EEENS6_IJNS7_ILi64EEESA_SA_EEELi512ENS_10bfloat16_tEfNS_4arch4Sm90ELb0ELb0ELb0ELb1ELb0ELb1ELb1ELb0ELb0ELb1ELb1ELb0EEENS1_21CollectiveEpilogueFwdINS6_IJSA_NS7_ILi512EEESA_EEES9_SC_SE_Li256ELb1ELb1ELb1ELb0EEENS1_36VarlenDynamicPersistentTileSchedulerILi64ELi64ELi256ELi128ELb1ELb1ELb1ELb0ELb1ELb1EEEEEEEEEvNT_6ParamsE,"",@"SHT_CUDA_INFO"
	.sectionflags	@""
	.align	4


	//----- nvinfo : EIATTR_CUDA_API_VERSION
	.align		4
        /*0000*/ 	.byte	0x04, 0x37
        /*0002*/ 	.short	(.L_274 - .L_273)
.L_273:
        /*0004*/ 	.word	0x00000082


	//----- nvinfo : EIATTR_KPARAM_INFO
	.align		4
.L_274:
        /*0008*/ 	.byte	0x04, 0x17
        /*000a*/ 	.short	(.L_276 - .L_275)
.L_275:
        /*000c*/ 	.word	0x00000000
        /*0010*/ 	.short	0x0000
        /*0012*/ 	.short	0x0070
        /*0014*/ 	.byte	0x00, 0xf0, 0x01, 0x2e


	//----- nvinfo : EIATTR_SPARSE_MMA_MASK
	.align		4
.L_276:
        /*0018*/ 	.byte	0x03, 0x50
        /*001a*/ 	.short	0x0000


	//----- nvinfo : EIATTR_MAXREG_COUNT
	.align		4
        /*001c*/ 	.byte	0x03, 0x1b
        /*001e*/ 	.short	0x00a8


	//----- nvinfo : EIATTR_NUM_BARRIERS
	.align		4
        /*0020*/ 	.byte	0x02, 0x4c
        /*0022*/ 	.byte	0x10
	.zero		1


	//----- nvinfo : EIATTR_EXTERNS
	.align		4
        /*0024*/ 	.byte	0x04, 0x0f
        /*0026*/ 	.short	(.L_278 - .L_277)


	//   ....[0]....
	.align		4
.L_277:
        /*0028*/ 	.word	index@(__assertfail)


	//----- nvinfo : EIATTR_ANNOTATIONS
	.align		4
.L_278:
        /*002c*/ 	.byte	0x04, 0x55
        /*002e*/ 	.short	(.L_280 - .L_279)


	//   ....[0]....
.L_279:
        /* <DEDUP_REMOVED lines=110> */


	//----- nvinfo : EIATTR_MERCURY_ISA_VERSION
	.align		4
.L_280:
        /*06f8*/ 	.byte	0x03, 0x5f
        /*06fa*/ 	.short	0x0101


	//----- nvinfo : EIATTR_UNUSED_LOAD_BYTE_OFFSET
	.align		4
        /*06fc*/ 	.byte	0x04, 0x44
        /*06fe*/ 	.short	(.L_282 - .L_281)


	//   ....[0]....
.L_281:
        /*0700*/ 	.word	0x00000ab0
        /*0704*/ 	.word	0x0000fff0


	//   ....[1]....
        /*0708*/ 	.word	0x00010210
        /*070c*/ 	.word	0x0000fff0


	//----- nvinfo : EIATTR_INT_WARP_WIDE_INSTR_OFFSETS
	.align		4
.L_282:
        /*0710*/ 	.byte	0x04, 0x31
        /*0712*/ 	.short	(.L_284 - .L_283)


	//   ....[0]....
.L_283:
        /*0714*/ 	.word	0x00000190


	//   ....[1]....
        /*0718*/ 	.word	0x000001d0


	//   ....[2]....
        /*071c*/ 	.word	0x00000240


	//   ....[3]....
        /*0720*/ 	.word	0x000002b0


	//   ....[4]....
        /*0724*/ 	.word	0x00018130


	//   ....[5]....
        /*0728*/ 	.word	0x00018190


	//   ....[6]....
        /*072c*/ 	.word	0x0001db20


	//   ....[7]....
        /*0730*/ 	.word	0x0001db80


	//----- nvinfo : EIATTR_COOP_GROUP_MASK_REGIDS
	.align		4
.L_284:
        /*0734*/ 	.byte	0x04, 0x29
        /*0736*/ 	.short	(.L_286 - .L_285)


	//   ....[0]....
.L_285:
        /*0738*/ 	.word	0xffffffff


	//   ....[1]....
        /*073c*/ 	.word	0xffffffff


	//   ....[2]....
        /*0740*/ 	.word	0xffffffff


	//   ....[3]....
        /*0744*/ 	.word	0xffffffff


	//   ....[4]....
        /*0748*/ 	.word	0xffffffff


	//   ....[5]....
        /*074c*/ 	.word	0xffffffff


	//   ....[6]....
        /*0750*/ 	.word	0xffffffff


	//   ....[7]....
        /*0754*/ 	.word	0xffffffff


	//   ....[8]....
        /*0758*/ 	.word	0xffffffff


	//   ....[9]....
        /*075c*/ 	.word	0xffffffff


	//   ....[10]....
        /*0760*/ 	.word	0xffffffff


	//   ....[11]....
        /*0764*/ 	.word	0xffffffff


	//   ....[12]....
        /*0768*/ 	.word	0xffffffff


	//   ....[13]....
        /*076c*/ 	.word	0xffffffff


	//   ....[14]....
        /*0770*/ 	.word	0xffffffff


	//   ....[15]....
        /*0774*/ 	.word	0xffffffff


	//   ....[16]....
        /*0778*/ 	.word	0xffffffff


	//   ....[17]....
        /*077c*/ 	.word	0xffffffff


	//   ....[18]....
        /*0780*/ 	.word	0xffffffff


	//   ....[19]....
        /*0784*/ 	.word	0xffffffff


	//   ....[20]....
        /*0788*/ 	.word	0xffffffff


	//   ....[21]....
        /*078c*/ 	.word	0xffffffff


	//   ....[22]....
        /*0790*/ 	.word	0xffffffff


	//   ....[23]....
        /*0794*/ 	.word	0xffffffff


	//   ....[24]....
        /*0798*/ 	.word	0xffffffff


	//   ....[25]....
        /*079c*/ 	.word	0xffffffff


	//   ....[26]....
        /*07a0*/ 	.word	0xffffffff


	//   ....[27]....
        /*07a4*/ 	.word	0xffffffff


	//   ....[28]....
        /*07a8*/ 	.word	0xffffffff


	//   ....[29]....
        /*07ac*/ 	.word	0xffffffff


	//   ....[30]....
        /*07b0*/ 	.word	0xffffffff


	//   ....[31]....
        /*07b4*/ 	.word	0xffffffff


	//   ....[32]....
        /*07b8*/ 	.word	0xffffffff


	//   ....[33]....
        /*07bc*/ 	.word	0xffffffff


	//   ....[34]....
        /*07c0*/ 	.word	0xffffffff


	//   ....[35]....
        /*07c4*/ 	.word	0xffffffff


	//   ....[36]....
        /*07c8*/ 	.word	0xffffffff


	//   ....[37]....
        /*07cc*/ 	.word	0xffffffff


	//   ....[38]....
        /*07d0*/ 	.word	0xffffffff


	//   ....[39]....
        /*07d4*/ 	.word	0xffffffff


	//   ....[40]....
        /*07d8*/ 	.word	0xffffffff


	//   ....[41]....
        /*07dc*/ 	.word	0xffffffff


	//   ....[42]....
        /*07e0*/ 	.word	0xffffffff


	//   ....[43]....
        /*07e4*/ 	.word	0xffffffff


	//   ....[44]....
        /*07e8*/ 	.word	0xffffffff


	//   ....[45]....
        /*07ec*/ 	.word	0xffffffff


	//   ....[46]....
        /*07f0*/ 	.word	0xffffffff


	//   ....[47]....
        /*07f4*/ 	.word	0xffffffff


	//   ....[48]....
        /*07f8*/ 	.word	0xffffffff


	//   ....[49]....
        /*07fc*/ 	.word	0xffffffff


	//   ....[50]....
        /*0800*/ 	.word	0xffffffff


	//   ....[51]....
        /*0804*/ 	.word	0xffffffff


	//   ....[52]....
        /*0808*/ 	.word	0xffffffff


	//   ....[53]....
        /*080c*/ 	.word	0xffffffff


	//   ....[54]....
        /*0810*/ 	.word	0xffffffff


	//   ....[55]....
        /*0814*/ 	.word	0xffffffff


	//   ....[56]....
        /*0818*/ 	.word	0xffffffff


	//   ....[57]....
        /*081c*/ 	.word	0xffffffff


	//   ....[58]....
        /*0820*/ 	.word	0xffffffff


	//   ....[59]....
        /*0824*/ 	.word	0xffffffff


	//   ....[60]....
        /*0828*/ 	.word	0xffffffff


	//   ....[61]....
        /*082c*/ 	.word	0xffffffff


	//   ....[62]....
        /*0830*/ 	.word	0xffffffff


	//   ....[63]....
        /*0834*/ 	.word	0xffffffff


	//   ....[64]....
        /*0838*/ 	.word	0xffffffff


	//   ....[65]....
        /*083c*/ 	.word	0xffffffff


	//   ....[66]....
        /*0840*/ 	.word	0xffffffff


	//   ....[67]....
        /*0844*/ 	.word	0xffffffff


	//   ....[68]....
        /*0848*/ 	.word	0xffffffff


	//   ....[69]....
        /*084c*/ 	.word	0xffffffff


	//   ....[70]....
        /*0850*/ 	.word	0xffffffff


	//   ....[71]....
        /*0854*/ 	.word	0xffffffff


	//   ....[72]....
        /*0858*/ 	.word	0xffffffff


	//   ....[73]....
        /*085c*/ 	.word	0xffffffff


	//   ....[74]....
        /*0860*/ 	.word	0xffffffff


	//   ....[75]....
        /*0864*/ 	.word	0xffffffff


	//   ....[76]....
        /*0868*/ 	.word	0xffffffff


	//   ....[77]....
        /*086c*/ 	.word	0xffffffff


	//   ....[78]....
        /*0870*/ 	.word	0xffffffff


	//   ....[79]....
        /*0874*/ 	.word	0xffffffff


	//   ....[80]....
        /*0878*/ 	.word	0xffffffff


	//   ....[81]....
        /*087c*/ 	.word	0xffffffff


	//   ....[82]....
        /*0880*/ 	.word	0xffffffff


	//   ....[83]....
        /*0884*/ 	.word	0xffffffff


	//   ....[84]....
        /*0888*/ 	.word	0xffffffff


	//   ....[85]....
        /*088c*/ 	.word	0xffffffff


	//   ....[86]....
        /*0890*/ 	.word	0xffffffff


	//   ....[87]....
        /*0894*/ 	.word	0xffffffff


	//   ....[88]....
        /*0898*/ 	.word	0xffffffff


	//   ....[89]....
        /*089c*/ 	.word	0xffffffff


	//   ....[90]....
        /*08a0*/ 	.word	0xffffffff


	//   ....[91]....
        /*08a4*/ 	.word	0xffffffff


	//   ....[92]....
        /*08a8*/ 	.word	0xffffffff


	//   ....[93]....
        /*08ac*/ 	.word	0xffffffff


	//   ....[94]....
        /*08b0*/ 	.word	0xffffffff


	//   ....[95]....
        /*08b4*/ 	.word	0xffffffff


	//   ....[96]....
        /*08b8*/ 	.word	0xffffffff


	//   ....[97]....
        /*08bc*/ 	.word	0xffffffff


	//   ....[98]....
        /*08c0*/ 	.word	0xffffffff


	//   ....[99]....
        /*08c4*/ 	.word	0xffffffff


	//   ....[100]....
        /*08c8*/ 	.word	0xffffffff


	//   ....[101]....
        /*08cc*/ 	.word	0xffffffff


	//   ....[102]....
        /*08d0*/ 	.word	0xffffffff


	//   ....[103]....
        /*08d4*/ 	.word	0xffffffff


	//   ....[104]....
        /*08d8*/ 	.word	0x0500000f


	//   ....[105]....
        /*08dc*/ 	.word	0x0500000f


	//   ....[106]....
        /*08e0*/ 	.word	0x0500000f


	//   ....[107]....
        /*08e4*/ 	.word	0x0500000f


	//   ....[108]....
        /*08e8*/ 	.word	0x0500000f


	//   ....[109]....
        /*08ec*/ 	.word	0x0500000f


	//   ....[110]....
        /*08f0*/ 	.word	0x0500000f


	//   ....[111]....
        /*08f4*/ 	.word	0x0500000f


	//   ....[112]....
        /*08f8*/ 	.word	0x0500000f


	//   ....[113]....
        /*08fc*/ 	.word	0x0500000f


	//   ....[114]....
        /*0900*/ 	.word	0x0500000f


	//   ....[115]....
        /*0904*/ 	.word	0x0500000f


	//   ....[116]....
        /*0908*/ 	.word	0x0500000f


	//   ....[117]....
        /*090c*/ 	.word	0x0500000f


	//   ....[118]....
        /*0910*/ 	.word	0x0500000f


	//   ....[119]....
        /*0914*/ 	.word	0x0500000f


	//   ....[120]....
        /*0918*/ 	.word	0x0500000f


	//   ....[121]....
        /*091c*/ 	.word	0x0500000f


	//   ....[122]....
        /*0920*/ 	.word	0x0500000f


	//   ....[123]....
        /*0924*/ 	.word	0x0500000f


	//   ....[124]....
        /*0928*/ 	.word	0x0500000f


	//   ....[125]....
        /*092c*/ 	.word	0x0500000f


	//   ....[126]....
        /*0930*/ 	.word	0x0500000f


	//   ....[127]....
        /*0934*/ 	.word	0x0500000f


	//   ....[128]....
        /*0938*/ 	.word	0x0500000f


	//   ....[129]....
        /*093c*/ 	.word	0x0500000f


	//   ....[130]....
        /*0940*/ 	.word	0x0500000f


	//   ....[131]....
        /*0944*/ 	.word	0x0500000f


	//   ....[132]....
        /*0948*/ 	.word	0x0500000f


	//   ....[133]....
        /*094c*/ 	.word	0x0500000f


	//   ....[134]....
        /*0950*/ 	.word	0x0500000f


	//   ....[135]....
        /*0954*/ 	.word	0x0500000f


	//   ....[136]....
        /*0958*/ 	.word	0x0500000f


	//   ....[137]....
        /*095c*/ 	.word	0x0500000f


	//   ....[138]....
        /*0960*/ 	.word	0x0500000f


	//   ....[139]....
        /*0964*/ 	.word	0x0500000f


	//   ....[140]....
        /*0968*/ 	.word	0x0500000f


	//   ....[141]....
        /*096c*/ 	.word	0x0500000f


	//   ....[142]....
        /*0970*/ 	.word	0x0500000f


	//   ....[143]....
        /*0974*/ 	.word	0x0500000f


	//   ....[144]....
        /*0978*/ 	.word	0x0500000f


	//   ....[145]....
        /*097c*/ 	.word	0x0500000f


	//   ....[146]....
        /*0980*/ 	.word	0x0500000f


	//   ....[147]....
        /*0984*/ 	.word	0x0500000f


	//   ....[148]....
        /*0988*/ 	.word	0x0500000f


	//----- nvinfo : EIATTR_COOP_GROUP_INSTR_OFFSETS
	.align		4
.L_286:
        /*098c*/ 	.byte	0x04, 0x28
        /*098e*/ 	.short	(.L_288 - .L_287)


	//   ....[0]....
.L_287:
        /*0990*/ 	.word	0x00000060


	//   ....[1]....
        /*0994*/ 	.word	0x000001a0


	//   ....[2]....
        /*0998*/ 	.word	0x000001e0


	//   ....[3]....
        /*099c*/ 	.word	0x000003f0


	//   ....[4]....
        /*09a0*/ 	.word	0x00000550


	//   ....[5]....
        /*09a4*/ 	.word	0x00000670


	//   ....[6]....
        /*09a8*/ 	.word	0x000007d0


	//   ....[7]....
        /*09ac*/ 	.word	0x00005170


	//   ....[8]....
        /*09b0*/ 	.word	0x00006ff0


	//   ....[9]....
        /*09b4*/ 	.word	0x000075a0


	//   ....[10]....
        /*09b8*/ 	.word	0x000075b0


	//   ....[11]....
        /*09bc*/ 	.word	0x000075c0


	//   ....[12]....
        /*09c0*/ 	.word	0x000075d0


	//   ....[13]....
        /*09c4*/ 	.word	0x000085d0


	//   ....[14]....
        /*09c8*/ 	.word	0x000085e0


	//   ....[15]....
        /*09cc*/ 	.word	0x000085f0


	//   ....[16]....
        /*09d0*/ 	.word	0x00008600


	//   ....[17]....
        /*09d4*/ 	.word	0x00009cb0


	//   ....[18]....
        /*09d8*/ 	.word	0x0000b770


	//   ....[19]....
        /*09dc*/ 	.word	0x0000b7d0


	//   ....[20]....
        /*09e0*/ 	.word	0x0000b960


	//   ....[21]....
        /*09e4*/ 	.word	0x0000b990


	//   ....[22]....
        /*09e8*/ 	.word	0x0000c3d0


	//   ....[23]....
        /*09ec*/ 	.word	0x0000ca50


	//   ....[24]....
        /*09f0*/ 	.word	0x0000e3c0


	//   ....[25]....
        /*09f4*/ 	.word	0x0000e3d0


	//   ....[26]....
        /*09f8*/ 	.word	0x0000e400


	//   ....[27]....
        /*09fc*/ 	.word	0x0000e490


	//   ....[28]....
        /*0a00*/ 	.word	0x0000f6e0


	//   ....[29]....
        /*0a04*/ 	.word	0x0000f730


	//   ....[30]....
        /*0a08*/ 	.word	0x0000f7a0


	//   ....[31]....
        /*0a0c*/ 	.word	0x0000f820


	//   ....[32]....
        /*0a10*/ 	.word	0x0000f9f0


	//   ....[33]....
        /*0a14*/ 	.word	0x00010f20


	//   ....[34]....
        /*0a18*/ 	.word	0x000112c0


	//   ....[35]....
        /*0a1c*/ 	.word	0x000112d0


	//   ....[36]....
        /*0a20*/ 	.word	0x000112e0


	//   ....[37]....
        /*0a24*/ 	.word	0x000112f0


	//   ....[38]....
        /*0a28*/ 	.word	0x00011f70


	//   ....[39]....
        /*0a2c*/ 	.word	0x00011f90


	//   ....[40]....
        /*0a30*/ 	.word	0x00012220


	//   ....[41]....
        /*0a34*/ 	.word	0x00012240


	//   ....[42]....
        /*0a38*/ 	.word	0x00012b60


	//   ....[43]....
        /*0a3c*/ 	.word	0x00012ba0


	//   ....[44]....
        /*0a40*/ 	.word	0x00013410


	//   ....[45]....
        /*0a44*/ 	.word	0x00013430


	//   ....[46]....
        /*0a48*/ 	.word	0x00014720


	//   ....[47]....
        /*0a4c*/ 	.word	0x00014730


	//   ....[48]....
        /*0a50*/ 	.word	0x00014960


	//   ....[49]....
        /*0a54*/ 	.word	0x00014980


	//   ....[50]....
        /*0a58*/ 	.word	0x00014c30


	//   ....[51]....
        /*0a5c*/ 	.word	0x00014e60


	//   ....[52]....
        /*0a60*/ 	.word	0x00014e90


	//   ....[53]....
        /*0a64*/ 	.word	0x00014ec0


	//   ....[54]....
        /*0a68*/ 	.word	0x00014ef0


	//   ....[55]....
        /*0a6c*/ 	.word	0x00014f20


	//   ....[56]....
        /*0a70*/ 	.word	0x00014f50


	//   ....[57]....
        /*0a74*/ 	.word	0x000150f0


	//   ....[58]....
        /*0a78*/ 	.word	0x00015120


	//   ....[59]....
        /*0a7c*/ 	.word	0x00015150


	//   ....[60]....
        /*0a80*/ 	.word	0x00015180


	//   ....[61]....
        /*0a84*/ 	.word	0x000151b0


	//   ....[62]....
        /*0a88*/ 	.word	0x000151e0


	//   ....[63]....
        /*0a8c*/ 	.word	0x00015270


	//   ....[64]....
        /*0a90*/ 	.word	0x000152a0


	//   ....[65]....
        /*0a94*/ 	.word	0x000152b0


	//   ....[66]....
        /*0a98*/ 	.word	0x00015360


	//   ....[67]....
        /*0a9c*/ 	.word	0x000163e0


	//   ....[68]....
        /*0aa0*/ 	.word	0x00018710


	//   ....[69]....
        /*0aa4*/ 	.word	0x000191c0


	//   ....[70]....
        /*0aa8*/ 	.word	0x000191f0


	//   ....[71]....
        /*0aac*/ 	.word	0x00019210


	//   ....[72]....
        /*0ab0*/ 	.word	0x000192c0


	//   ....[73]....
        /*0ab4*/ 	.word	0x00019350


	//   ....[74]....
        /*0ab8*/ 	.word	0x00019370


	//   ....[75]....
        /*0abc*/ 	.word	0x00019400


	//   ....[76]....
        /*0ac0*/ 	.word	0x00019410


	//   ....[77]....
        /*0ac4*/ 	.word	0x00019d80


	//   ....[78]....
        /*0ac8*/ 	.word	0x00019d90


	//   ....[79]....
        /*0acc*/ 	.word	0x00019eb0


	//   ....[80]....
        /*0ad0*/ 	.word	0x00019ec0


	//   ....[81]....
        /*0ad4*/ 	.word	0x0001a150


	//   ....[82]....
        /*0ad8*/ 	.word	0x0001a160


	//   ....[83]....
        /*0adc*/ 	.word	0x0001a2d0


	//   ....[84]....
        /*0ae0*/ 	.word	0x0001a2e0


	//   ....[85]....
        /*0ae4*/ 	.word	0x0001de40


	//   ....[86]....
        /*0ae8*/ 	.word	0x0001de70


	//   ....[87]....
        /*0aec*/ 	.word	0x0001ded0


	//   ....[88]....
        /*0af0*/ 	.word	0x0001df00


	//   ....[89]....
        /*0af4*/ 	.word	0x0001df30


	//   ....[90]....
        /*0af8*/ 	.word	0x0001df60


	//   ....[91]....
        /*0afc*/ 	.word	0x0001df90


	//   ....[92]....
        /*0b00*/ 	.word	0x0001dfc0


	//   ....[93]....
        /*0b04*/ 	.word	0x0001e180


	//   ....[94]....
        /*0b08*/ 	.word	0x0001e1b0


	//   ....[95]....
        /*0b0c*/ 	.word	0x0001e1e0


	//   ....[96]....
        /*0b10*/ 	.word	0x0001e210


	//   ....[97]....
        /*0b14*/ 	.word	0x0001e240


	//   ....[98]....
        /*0b18*/ 	.word	0x0001e270


	//   ....[99]....
        /*0b1c*/ 	.word	0x0001e330


	//   ....[100]....
        /*0b20*/ 	.word	0x0001e350


	//   ....[101]....
        /*0b24*/ 	.word	0x0001e360


	//   ....[102]....
        /*0b28*/ 	.word	0x0001e3c0


	//   ....[103]....
        /*0b2c*/ 	.word	0x0001eaf0


	//   ....[104]....
        /*0b30*/ 	.word	0x0001ef10


	//   ....[105]....
        /*0b34*/ 	.word	0x0001efa0


	//   ....[106]....
        /*0b38*/ 	.word	0x0001eff0


	//   ....[107]....
        /*0b3c*/ 	.word	0x0001f040


	//   ....[108]....
        /*0b40*/ 	.word	0x0001f130


	//   ....[109]....
        /*0b44*/ 	.word	0x0001f1c0


	//   ....[110]....
        /*0b48*/ 	.word	0x0001f210


	//   ....[111]....
        /*0b4c*/ 	.word	0x0001f260


	//   ....[112]....
        /*0b50*/ 	.word	0x0001f520


	//   ....[113]....
        /*0b54*/ 	.word	0x0001f800


	//   ....[114]....
        /*0b58*/ 	.word	0x0001f980


	//   ....[115]....
        /*0b5c*/ 	.word	0x0001f9e0


	//   ....[116]....
        /*0b60*/ 	.word	0x0001fa70


	//   ....[117]....
        /*0b64*/ 	.word	0x0001fac0


	//   ....[118]....
        /*0b68*/ 	.word	0x0001fc20


	//   ....[119]....
        /*0b6c*/ 	.word	0x0001fcc0


	//   ....[120]....
        /*0b70*/ 	.word	0x0001fd70


	//   ....[121]....
        /*0b74*/ 	.word	0x0001fe50


	//   ....[122]....
        /*0b78*/ 	.word	0x00020030


	//   ....[123]....
        /*0b7c*/ 	.word	0x00020100


	//   ....[124]....
        /*0b80*/ 	.word	0x000203b0


	//   ....[125]....
        /*0b84*/ 	.word	0x000204c0


	//   ....[126]....
        /*0b88*/ 	.word	0x00020690


	//   ....[127]....
        /*0b8c*/ 	.word	0x00020760


	//   ....[128]....
        /*0b90*/ 	.word	0x00020990


	//   ....[129]....
        /*0b94*/ 	.word	0x000209e0


	//   ....[130]....
        /*0b98*/ 	.word	0x00020d10


	//   ....[131]....
        /*0b9c*/ 	.word	0x00020db0


	//   ....[132]....
        /*0ba0*/ 	.word	0x00020f50


	//   ....[133]....
        /*0ba4*/ 	.word	0x00020fd0


	//   ....[134]....
        /*0ba8*/ 	.word	0x00021050


	//   ....[135]....
        /*0bac*/ 	.word	0x000210d0


	//   ....[136]....
        /*0bb0*/ 	.word	0x00021150


	//   ....[137]....
        /*0bb4*/ 	.word	0x000211e0


	//   ....[138]....
        /*0bb8*/ 	.word	0x00021280


	//   ....[139]....
        /*0bbc*/ 	.word	0x00021330


	//   ....[140]....
        /*0bc0*/ 	.word	0x000213b0


	//   ....[141]....
        /*0bc4*/ 	.word	0x00021430


	//   ....[142]....
        /*0bc8*/ 	.word	0x000214b0


	//   ....[143]....
        /*0bcc*/ 	.word	0x00021540


	//   ....[144]....
        /*0bd0*/ 	.word	0x000215c0


	//   ....[145]....
        /*0bd4*/ 	.word	0x00021660


	//   ....[146]....
        /*0bd8*/ 	.word	0x000216b0


	//   ....[147]....
        /*0bdc*/ 	.word	0x00021740


	//   ....[148]....
        /*0be0*/ 	.word	0x00021870


	//----- nvinfo : EIATTR_REG_RECONFIG
	.align		4
.L_288:
        /*0be4*/ 	.byte	0x01, 0x54
	.zero		2


	//----- nvinfo : EIATTR_SYSCALL_OFFSETS
	.align		4
        /*0be8*/ 	.byte	0x04, 0x46
        /*0bea*/ 	.short	(.L_290 - .L_289)


	//   ....[0]....
.L_289:
        /*0bec*/ 	.word	0x00002040


	//   ....[1]....
        /*0bf0*/ 	.word	0x00002190


	//   ....[2]....
        /*0bf4*/ 	.word	0x00007190


	//   ....[3]....
        /*0bf8*/ 	.word	0x00007510


	//   ....[4]....
        /*0bfc*/ 	.word	0x00018330


	//   ....[5]....
        /*0c00*/ 	.word	0x00018480


	//   ....[6]....
        /*0c04*/ 	.word	0x00018580


	//   ....[7]....
        /*0c08*/ 	.word	0x00018de0


	//   ....[8]....
        /*0c0c*/ 	.word	0x00019720


	//----- nvinfo : EIATTR_MBARRIER_INSTR_OFFSETS
	.align		4
.L_290:
        /*0c10*/ 	.byte	0x04, 0x39
        /*0c12*/ 	.short	(.L_292 - .L_291)


	//   ....[0]....
.L_291:
        /*0c14*/ 	.word	0x000002d0
        /*0c18*/ 	.word	0x000000ff
        /*0c1c*/ 	.word	0x00038800
        /*0c20*/ 	.short	0x0100
        /*0c22*/ 	.byte	0x08
	.zero		1


	//   ....[1]....
        /*0c24*/ 	.word	0x000002e0
        /*0c28*/ 	.word	0x000000ff
        /*0c2c*/ 	.word	0x00038810
        /*0c30*/ 	.short	0x0100
        /*0c32*/ 	.byte	0x08
	.zero		1


	//   ....[2]....
        /*0c34*/ 	.word	0x000002f0
        /*0c38*/ 	.word	0x000000ff
        /*0c3c*/ 	.word	0x00038820
        /*0c40*/ 	.short	0x0100
        /*0c42*/ 	.byte	0x08
	.zero		1


	//   ....[3]....
        /*0c44*/ 	.word	0x000003a0
        /*0c48*/ 	.word	0x000000ff
        /*0c4c*/ 	.word	0x00038830
        /*0c50*/ 	.short	0x0100
        /*0c52*/ 	.byte	0x06
	.zero		1


	//   ....[4]....
        /*0c54*/ 	.word	0x000003b0
        /*0c58*/ 	.word	0x000000ff
        /*0c5c*/ 	.word	0x00038840
        /*0c60*/ 	.short	0x0100
        /*0c62*/ 	.byte	0x06
	.zero		1


	//   ....[5]....
        /*0c64*/ 	.word	0x000003c0
        /*0c68*/ 	.word	0x000000ff
        /*0c6c*/ 	.word	0x00038838
        /*0c70*/ 	.short	0x0100
        /*0c72*/ 	.byte	0x06
	.zero		1


	//   ....[6]....
        /*0c74*/ 	.word	0x000003d0
        /*0c78*/ 	.word	0x000000ff
        /*0c7c*/ 	.word	0x00038848
        /*0c80*/ 	.short	0x0100
        /*0c82*/ 	.byte	0x06
	.zero		1


	//   ....[7]....
        /*0c84*/ 	.word	0x00000500
        /*0c88*/ 	.word	0x000000ff
        /*0c8c*/ 	.word	0x00038850
        /*0c90*/ 	.short	0x0100
        /*0c92*/ 	.byte	0x08
	.zero		1


	//   ....[8]....
        /*0c94*/ 	.word	0x00000510
        /*0c98*/ 	.word	0x000000ff
        /*0c9c*/ 	.word	0x00038860
        /*0ca0*/ 	.short	0x0100
        /*0ca2*/ 	.byte	0x08
	.zero		1


	//   ....[9]....
        /*0ca4*/ 	.word	0x00000520
        /*0ca8*/ 	.word	0x000000ff
        /*0cac*/ 	.word	0x00038858
        /*0cb0*/ 	.short	0x0100
        /*0cb2*/ 	.byte	0x08
	.zero		1


	//   ....[10]....
        /*0cb4*/ 	.word	0x00000530
        /*0cb8*/ 	.word	0x000000ff
        /*0cbc*/ 	.word	0x00038868
        /*0cc0*/ 	.short	0x0100
        /*0cc2*/ 	.byte	0x08
	.zero		1


	//   ....[11]....
        /*0cc4*/ 	.word	0x00000620
        /*0cc8*/ 	.word	0x000000ff
        /*0ccc*/ 	.word	0x00038870
        /*0cd0*/ 	.short	0x0100
        /*0cd2*/ 	.byte	0x06
	.zero		1


	//   ....[12]....
        /*0cd4*/ 	.word	0x00000630
        /*0cd8*/ 	.word	0x000000ff
        /*0cdc*/ 	.word	0x00038880
        /*0ce0*/ 	.short	0x0100
        /*0ce2*/ 	.byte	0x06
	.zero		1


	//   ....[13]....
        /*0ce4*/ 	.word	0x00000640
        /*0ce8*/ 	.word	0x000000ff
        /*0cec*/ 	.word	0x00038878
        /*0cf0*/ 	.short	0x0100
        /*0cf2*/ 	.byte	0x06
	.zero		1


	//   ....[14]....
        /*0cf4*/ 	.word	0x00000650
        /*0cf8*/ 	.word	0x000000ff
        /*0cfc*/ 	.word	0x00038888
        /*0d00*/ 	.short	0x0100
        /*0d02*/ 	.byte	0x06
	.zero		1


	//   ....[15]....
        /*0d04*/ 	.word	0x00000780
        /*0d08*/ 	.word	0x000000ff
        /*0d0c*/ 	.word	0x00038890
        /*0d10*/ 	.short	0x0100
        /*0d12*/ 	.byte	0x08
	.zero		1


	//   ....[16]....
        /*0d14*/ 	.word	0x00000790
        /*0d18*/ 	.word	0x000000ff
        /*0d1c*/ 	.word	0x000388a0
        /*0d20*/ 	.short	0x0100
        /*0d22*/ 	.byte	0x08
	.zero		1


	//   ....[17]....
        /*0d24*/ 	.word	0x000007a0
        /*0d28*/ 	.word	0x000000ff
        /*0d2c*/ 	.word	0x00038898
        /*0d30*/ 	.short	0x0100
        /*0d32*/ 	.byte	0x08
	.zero		1


	//   ....[18]....
        /*0d34*/ 	.word	0x000007b0
        /*0d38*/ 	.word	0x000000ff
        /*0d3c*/ 	.word	0x000388a8
        /*0d40*/ 	.short	0x0100
        /*0d42*/ 	.byte	0x08
	.zero		1


	//   ....[19]....
        /*0d44*/ 	.word	0x000008e0
        /*0d48*/ 	.word	0x000000ff
        /*0d4c*/ 	.word	0x000388b0
        /*0d50*/ 	.short	0x0100
        /*0d52*/ 	.byte	0x08
	.zero		1


	//   ....[20]....
        /*0d54*/ 	.word	0x000008f0
        /*0d58*/ 	.word	0x000000ff
        /*0d5c*/ 	.word	0x000388c0
        /*0d60*/ 	.short	0x0100
        /*0d62*/ 	.byte	0x08
	.zero		1


	//   ....[21]....
        /*0d64*/ 	.word	0x00000900
        /*0d68*/ 	.word	0x000000ff
        /*0d6c*/ 	.word	0x000388b8
        /*0d70*/ 	.short	0x0100
        /*0d72*/ 	.byte	0x08
	.zero		1


	//   ....[22]....
        /*0d74*/ 	.word	0x00000910
        /*0d78*/ 	.word	0x000000ff
        /*0d7c*/ 	.word	0x000388c8
        /*0d80*/ 	.short	0x0100
        /*0d82*/ 	.byte	0x08
	.zero		1


	//   ....[23]....
        /*0d84*/ 	.word	0x00002d50
        /*0d88*/ 	.word	0x00000049
        /*0d8c*/ 	.word	0x00038890
        /*0d90*/ 	.short	0x010a
        /*0d92*/ 	.byte	0x3f
	.zero		1


	//   ....[24]....
        /*0d94*/ 	.word	0x00003750
        /*0d98*/ 	.word	0x00000049
        /*0d9c*/ 	.word	0x00038890
        /*0da0*/ 	.short	0x010a
        /*0da2*/ 	.byte	0x3f
	.zero		1


	//   ....[25]....
        /*0da4*/ 	.word	0x00004050
        /*0da8*/ 	.word	0x00000049
        /*0dac*/ 	.word	0x00038890
        /*0db0*/ 	.short	0x010a
        /*0db2*/ 	.byte	0x3f
	.zero		1


	//   ....[26]....
        /*0db4*/ 	.word	0x00004250
        /*0db8*/ 	.word	0x00000004
        /*0dbc*/ 	.word	0x00000000
        /*0dc0*/ 	.short	0x0101
        /*0dc2*/ 	.byte	0x3f
	.zero		1


	//   ....[27]....
        /*0dc4*/ 	.word	0x00004290
        /*0dc8*/ 	.word	0x00000049
        /*0dcc*/ 	.word	0x000388b0
        /*0dd0*/ 	.short	0x010a
        /*0dd2*/ 	.byte	0x3f
	.zero		1


	//   ....[28]....
        /*0dd4*/ 	.word	0x000048c0
        /*0dd8*/ 	.word	0x00000049
        /*0ddc*/ 	.word	0x00000000
        /*0de0*/ 	.short	0x0101
        /*0de2*/ 	.byte	0x3f
	.zero		1


	//   ....[29]....
        /*0de4*/ 	.word	0x000054a0
        /*0de8*/ 	.word	0x00000005
        /*0dec*/ 	.word	0x00000000
        /*0df0*/ 	.short	0x0101
        /*0df2*/ 	.byte	0x3f
	.zero		1


	//   ....[30]....
        /*0df4*/ 	.word	0x00006040
        /*0df8*/ 	.word	0x00000004
        /*0dfc*/ 	.word	0x00000000
        /*0e00*/ 	.short	0x0101
        /*0e02*/ 	.byte	0x3f
	.zero		1


	//   ....[31]....
        /*0e04*/ 	.word	0x00007220
        /*0e08*/ 	.word	0x00000002
        /*0e0c*/ 	.word	0x00038800
        /*0e10*/ 	.short	0x010a
        /*0e12*/ 	.byte	0x3f
	.zero		1


	//   ....[32]....
        /*0e14*/ 	.word	0x00007270
        /*0e18*/ 	.word	0x00000002
        /*0e1c*/ 	.word	0x00038800
        /*0e20*/ 	.short	0x010a
        /*0e22*/ 	.byte	0x3f
	.zero		1


	//   ....[33]....
        /*0e24*/ 	.word	0x00007860
        /*0e28*/ 	.word	0x00000002
        /*0e2c*/ 	.word	0x00038800
        /*0e30*/ 	.short	0x010a
        /*0e32*/ 	.byte	0x3f
	.zero		1


	//   ....[34]....
        /*0e34*/ 	.word	0x000087b0
        /*0e38*/ 	.word	0x00000002
        /*0e3c*/ 	.word	0x00038800
        /*0e40*/ 	.short	0x010a
        /*0e42*/ 	.byte	0x3f
	.zero		1


	//   ....[35]....
        /*0e44*/ 	.word	0x00009600
        /*0e48*/ 	.word	0x00000014
        /*0e4c*/ 	.word	0x00038830
        /*0e50*/ 	.short	0x010a
        /*0e52*/ 	.byte	0x3f
	.zero		1


	//   ....[36]....
        /*0e54*/ 	.word	0x000096b0
        /*0e58*/ 	.word	0x00000014
        /*0e5c*/ 	.word	0x00038830
        /*0e60*/ 	.short	0x010a
        /*0e62*/ 	.byte	0x3f
	.zero		1


	//   ....[37]....
        /*0e64*/ 	.word	0x000099c0
        /*0e68*/ 	.word	0x00000002
        /*0e6c*/ 	.word	0x00038810
        /*0e70*/ 	.short	0x010a
        /*0e72*/ 	.byte	0x3f
	.zero		1


	//   ....[38]....
        /*0e74*/ 	.word	0x00009a10
        /*0e78*/ 	.word	0x00000014
        /*0e7c*/ 	.word	0x00038850
        /*0e80*/ 	.short	0x010a
        /*0e82*/ 	.byte	0x3f
	.zero		1


	//   ....[39]....
        /*0e84*/ 	.word	0x00009ad0
        /*0e88*/ 	.word	0x00000014
        /*0e8c*/ 	.word	0x00038850
        /*0e90*/ 	.short	0x010a
        /*0e92*/ 	.byte	0x3f
	.zero		1


	//   ....[40]....
        /*0e94*/ 	.word	0x0000bc30
        /*0e98*/ 	.word	0x0000000d
        /*0e9c*/ 	.word	0x00000000
        /*0ea0*/ 	.short	0x0101
        /*0ea2*/ 	.byte	0x3f
	.zero		1


	//   ....[41]....
        /*0ea4*/ 	.word	0x0000c3f0
        /*0ea8*/ 	.word	0x00000014
        /*0eac*/ 	.word	0x00000000
        /*0eb0*/ 	.short	0x0101
        /*0eb2*/ 	.byte	0x3f
	.zero		1


	//   ....[42]....
        /*0eb4*/ 	.word	0x0000c500
        /*0eb8*/ 	.word	0x000000c4
        /*0ebc*/ 	.word	0x00038830
        /*0ec0*/ 	.short	0x010a
        /*0ec2*/ 	.byte	0x3f
	.zero		1


	//   ....[43]....
        /*0ec4*/ 	.word	0x0000c5b0
        /*0ec8*/ 	.word	0x000000c4
        /*0ecc*/ 	.word	0x00038830
        /*0ed0*/ 	.short	0x010a
        /*0ed2*/ 	.byte	0x3f
	.zero		1


	//   ....[44]....
        /*0ed4*/ 	.word	0x0000c820
        /*0ed8*/ 	.word	0x000000c4
        /*0edc*/ 	.word	0x00038850
        /*0ee0*/ 	.short	0x010a
        /*0ee2*/ 	.byte	0x3f
	.zero		1


	//   ....[45]....
        /*0ee4*/ 	.word	0x0000c870
        /*0ee8*/ 	.word	0x000000c4
        /*0eec*/ 	.word	0x00038850
        /*0ef0*/ 	.short	0x010a
        /*0ef2*/ 	.byte	0x3f
	.zero		1


	//   ....[46]....
        /*0ef4*/ 	.word	0x0000e780
        /*0ef8*/ 	.word	0x000000a2
        /*0efc*/ 	.word	0x00000000
        /*0f00*/ 	.short	0x0101
        /*0f02*/ 	.byte	0x3f
	.zero		1


	//   ....[47]....
        /*0f04*/ 	.word	0x0000f700
        /*0f08*/ 	.word	0x000000c4
        /*0f0c*/ 	.word	0x00000000
        /*0f10*/ 	.short	0x0101
        /*0f12*/ 	.byte	0x3f
	.zero		1


	//   ....[48]....
        /*0f14*/ 	.word	0x00011f40
        /*0f18*/ 	.word	0x00000004
        /*0f1c*/ 	.word	0x00000000
        /*0f20*/ 	.short	0x0101
        /*0f22*/ 	.byte	0x3f
	.zero		1


	//   ....[49]....
        /*0f24*/ 	.word	0x00012bc0
        /*0f28*/ 	.word	0x00000004
        /*0f2c*/ 	.word	0x00000000
        /*0f30*/ 	.short	0x0101
        /*0f32*/ 	.byte	0x3f
	.zero		1


	//   ....[50]....
        /*0f34*/ 	.word	0x000164c0
        /*0f38*/ 	.word	0x00000012
        /*0f3c*/ 	.word	0x00038820
        /*0f40*/ 	.short	0x010a
        /*0f42*/ 	.byte	0x3f
	.zero		1


	//   ....[51]....
        /*0f44*/ 	.word	0x00016590
        /*0f48*/ 	.word	0x00000004
        /*0f4c*/ 	.word	0x000388a0
        /*0f50*/ 	.short	0x010a
        /*0f52*/ 	.byte	0x3f
	.zero		1


	//   ....[52]....
        /*0f54*/ 	.word	0x000167d0
        /*0f58*/ 	.word	0x00000004
        /*0f5c*/ 	.word	0x000388c0
        /*0f60*/ 	.short	0x010a
        /*0f62*/ 	.byte	0x3f
	.zero		1


	//   ....[53]....
        /*0f64*/ 	.word	0x00017230
        /*0f68*/ 	.word	0x00000004
        /*0f6c*/ 	.word	0x000388a0
        /*0f70*/ 	.short	0x010a
        /*0f72*/ 	.byte	0x3f
	.zero		1


	//   ....[54]....
        /*0f74*/ 	.word	0x00017460
        /*0f78*/ 	.word	0x00000004
        /*0f7c*/ 	.word	0x000388c0
        /*0f80*/ 	.short	0x010a
        /*0f82*/ 	.byte	0x3f
	.zero		1


	//   ....[55]....
        /*0f84*/ 	.word	0x00018980
        /*0f88*/ 	.word	0x00000000
        /*0f8c*/ 	.word	0x00038840
        /*0f90*/ 	.short	0x010a
        /*0f92*/ 	.byte	0x3f
	.zero		1


	//   ....[56]....
        /*0f94*/ 	.word	0x000194d0
        /*0f98*/ 	.word	0x00000012
        /*0f9c*/ 	.word	0x00038800
        /*0fa0*/ 	.short	0x0107
        /*0fa2*/ 	.byte	0x3f
	.zero		1


	//   ....[57]....
        /*0fa4*/ 	.word	0x00019570
        /*0fa8*/ 	.word	0x00000012
        /*0fac*/ 	.word	0x00038800
        /*0fb0*/ 	.short	0x0101
        /*0fb2*/ 	.byte	0x3f
	.zero		1


	//   ....[58]....
        /*0fb4*/ 	.word	0x0001a4f0
        /*0fb8*/ 	.word	0x00000012
        /*0fbc*/ 	.word	0x00038810
        /*0fc0*/ 	.short	0x0107
        /*0fc2*/ 	.byte	0x3f
	.zero		1


	//   ....[59]....
        /*0fc4*/ 	.word	0x0001a5f0
        /*0fc8*/ 	.word	0x00000012
        /*0fcc*/ 	.word	0x00038810
        /*0fd0*/ 	.short	0x0101
        /*0fd2*/ 	.byte	0x3f
	.zero		1


	//   ....[60]....
        /*0fd4*/ 	.word	0x0001a610
        /*0fd8*/ 	.word	0x00000012
        /*0fdc*/ 	.word	0x00038820
        /*0fe0*/ 	.short	0x010a
        /*0fe2*/ 	.byte	0x3f
	.zero		1


	//   ....[61]....
        /*0fe4*/ 	.word	0x0001a6f0
        /*0fe8*/ 	.word	0x00000000
        /*0fec*/ 	.word	0x00038860
        /*0ff0*/ 	.short	0x010a
        /*0ff2*/ 	.byte	0x3f
	.zero		1


	//   ....[62]....
        /*0ff4*/ 	.word	0x0001b360
        /*0ff8*/ 	.word	0x00000002
        /*0ffc*/ 	.word	0x00038840
        /*1000*/ 	.short	0x010a
        /*1002*/ 	.byte	0x3f
	.zero		1


	//   ....[63]....
        /*1004*/ 	.word	0x0001b5b0
        /*1008*/ 	.word	0x00000002
        /*100c*/ 	.word	0x00038860
        /*1010*/ 	.short	0x010a
        /*1012*/ 	.byte	0x3f
	.zero		1


	//   ....[64]....
        /*1014*/ 	.word	0x0001c160
        /*1018*/ 	.word	0x00000003
        /*101c*/ 	.word	0x00038840
        /*1020*/ 	.short	0x010a
        /*1022*/ 	.byte	0x3f
	.zero		1


	//   ....[65]....
        /*1024*/ 	.word	0x0001c3b0
        /*1028*/ 	.word	0x00000003
        /*102c*/ 	.word	0x00038860
        /*1030*/ 	.short	0x010a
        /*1032*/ 	.byte	0x3f
	.zero		1


	//   ....[66]....
        /*1034*/ 	.word	0x0001cef0
        /*1038*/ 	.word	0x00000003
        /*103c*/ 	.word	0x00038840
        /*1040*/ 	.short	0x010a
        /*1042*/ 	.byte	0x3f
	.zero		1


	//   ....[67]....
        /*1044*/ 	.word	0x0001d140
        /*1048*/ 	.word	0x00000003
        /*104c*/ 	.word	0x00038860
        /*1050*/ 	.short	0x010a
        /*1052*/ 	.byte	0x3f
	.zero		1


	//   ....[68]....
        /*1054*/ 	.word	0x0001ea70
        /*1058*/ 	.word	0x00000000
        /*105c*/ 	.word	0x00038820
        /*1060*/ 	.short	0x010a
        /*1062*/ 	.byte	0x3f
	.zero		1


	//   ....[69]....
        /*1064*/ 	.word	0x0001ec50
        /*1068*/ 	.word	0x00000006
        /*106c*/ 	.word	0x00000000
        /*1070*/ 	.short	0x010a
        /*1072*/ 	.byte	0x3f
	.zero		1


	//   ....[70]....
        /*1074*/ 	.word	0x0001ec80
        /*1078*/ 	.word	0x00000007
        /*107c*/ 	.word	0x00000000
        /*1080*/ 	.short	0x010a
        /*1082*/ 	.byte	0x3f
	.zero		1


	//   ....[71]....
        /*1084*/ 	.word	0x0001ece0
        /*1088*/ 	.word	0x00000004
        /*108c*/ 	.word	0x00000000
        /*1090*/ 	.short	0x010a
        /*1092*/ 	.byte	0x3f
	.zero		1


	//   ....[72]....
        /*1094*/ 	.word	0x0001ed10
        /*1098*/ 	.word	0x00000003
        /*109c*/ 	.word	0x00000000
        /*10a0*/ 	.short	0x010a
        /*10a2*/ 	.byte	0x3f
	.zero		1


	//   ....[73]....
        /*10a4*/ 	.word	0x0001ed70
        /*10a8*/ 	.word	0x00000049
        /*10ac*/ 	.word	0x00038890
        /*10b0*/ 	.short	0x010a
        /*10b2*/ 	.byte	0x3f
	.zero		1


	//   ....[74]....
        /*10b4*/ 	.word	0x0001edc0
        /*10b8*/ 	.word	0x00000049
        /*10bc*/ 	.word	0x00038890
        /*10c0*/ 	.short	0x010a
        /*10c2*/ 	.byte	0x3f
	.zero		1


	//   ....[75]....
        /*10c4*/ 	.word	0x0001ee10
        /*10c8*/ 	.word	0x00000049
        /*10cc*/ 	.word	0x00038890
        /*10d0*/ 	.short	0x010a
        /*10d2*/ 	.byte	0x3f
	.zero		1


	//   ....[76]....
        /*10d4*/ 	.word	0x0001ee60
        /*10d8*/ 	.word	0x00000049
        /*10dc*/ 	.word	0x000388b0
        /*10e0*/ 	.short	0x010a
        /*10e2*/ 	.byte	0x3f
	.zero		1


	//   ....[77]....
        /*10e4*/ 	.word	0x0001f080
        /*10e8*/ 	.word	0x00000002
        /*10ec*/ 	.word	0x00038800
        /*10f0*/ 	.short	0x010a
        /*10f2*/ 	.byte	0x3f
	.zero		1


	//   ....[78]....
        /*10f4*/ 	.word	0x0001f2b0
        /*10f8*/ 	.word	0x00000002
        /*10fc*/ 	.word	0x00038800
        /*1100*/ 	.short	0x010a
        /*1102*/ 	.byte	0x3f
	.zero		1


	//   ....[79]....
        /*1104*/ 	.word	0x0001f300
        /*1108*/ 	.word	0x00000014
        /*110c*/ 	.word	0x00038830
        /*1110*/ 	.short	0x010a
        /*1112*/ 	.byte	0x3f
	.zero		1


	//   ....[80]....
        /*1114*/ 	.word	0x0001f350
        /*1118*/ 	.word	0x00000002
        /*111c*/ 	.word	0x00038810
        /*1120*/ 	.short	0x010a
        /*1122*/ 	.byte	0x3f
	.zero		1


	//   ....[81]....
        /*1124*/ 	.word	0x0001f3a0
        /*1128*/ 	.word	0x00000014
        /*112c*/ 	.word	0x00038850
        /*1130*/ 	.short	0x010a
        /*1132*/ 	.byte	0x3f
	.zero		1


	//   ....[82]....
        /*1134*/ 	.word	0x0001f3f0
        /*1138*/ 	.word	0x000000c4
        /*113c*/ 	.word	0x00038830
        /*1140*/ 	.short	0x010a
        /*1142*/ 	.byte	0x3f
	.zero		1


	//   ....[83]....
        /*1144*/ 	.word	0x0001f440
        /*1148*/ 	.word	0x000000c4
        /*114c*/ 	.word	0x00038850
        /*1150*/ 	.short	0x010a
        /*1152*/ 	.byte	0x3f
	.zero		1


	//   ....[84]....
        /*1154*/ 	.word	0x0001f5e0
        /*1158*/ 	.word	0x00000012
        /*115c*/ 	.word	0x00038820
        /*1160*/ 	.short	0x010a
        /*1162*/ 	.byte	0x3f
	.zero		1


	//   ....[85]....
        /*1164*/ 	.word	0x0001f630
        /*1168*/ 	.word	0x00000004
        /*116c*/ 	.word	0x000388a0
        /*1170*/ 	.short	0x010a
        /*1172*/ 	.byte	0x3f
	.zero		1


	//   ....[86]....
        /*1174*/ 	.word	0x0001f680
        /*1178*/ 	.word	0x00000004
        /*117c*/ 	.word	0x000388c0
        /*1180*/ 	.short	0x010a
        /*1182*/ 	.byte	0x3f
	.zero		1


	//   ....[87]....
        /*1184*/ 	.word	0x0001f6d0
        /*1188*/ 	.word	0x00000004
        /*118c*/ 	.word	0x000388a0
        /*1190*/ 	.short	0x010a
        /*1192*/ 	.byte	0x3f
	.zero		1


	//   ....[88]....
        /*1194*/ 	.word	0x0001f720
        /*1198*/ 	.word	0x00000004
        /*119c*/ 	.word	0x000388c0
        /*11a0*/ 	.short	0x010a
        /*11a2*/ 	.byte	0x3f
	.zero		1


	//   ....[89]....
        /*11a4*/ 	.word	0x0001f8c0
        /*11a8*/ 	.word	0x00000000
        /*11ac*/ 	.word	0x00038840
        /*11b0*/ 	.short	0x010a
        /*11b2*/ 	.byte	0x3f
	.zero		1


	//   ....[90]....
        /*11b4*/ 	.word	0x00020a20
        /*11b8*/ 	.word	0x00000012
        /*11bc*/ 	.word	0x00038820
        /*11c0*/ 	.short	0x010a
        /*11c2*/ 	.byte	0x3f
	.zero		1


	//   ....[91]....
        /*11c4*/ 	.word	0x00020a70
        /*11c8*/ 	.word	0x00000000
        /*11cc*/ 	.word	0x00038860
        /*11d0*/ 	.short	0x010a
        /*11d2*/ 	.byte	0x3f
	.zero		1


	//   ....[92]....
        /*11d4*/ 	.word	0x00020ac0
        /*11d8*/ 	.word	0x00000002
        /*11dc*/ 	.word	0x00038840
        /*11e0*/ 	.short	0x010a
        /*11e2*/ 	.byte	0x3f
	.zero		1


	//   ....[93]....
        /*11e4*/ 	.word	0x00020b10
        /*11e8*/ 	.word	0x00000002
        /*11ec*/ 	.word	0x00038860
        /*11f0*/ 	.short	0x010a
        /*11f2*/ 	.byte	0x3f
	.zero		1


	//   ....[94]....
        /*11f4*/ 	.word	0x00020b60
        /*11f8*/ 	.word	0x00000003
        /*11fc*/ 	.word	0x00038840
        /*1200*/ 	.short	0x010a
        /*1202*/ 	.byte	0x3f
	.zero		1


	//   ....[95]....
        /*1204*/ 	.word	0x00020bb0
        /*1208*/ 	.word	0x00000003
        /*120c*/ 	.word	0x00038860
        /*1210*/ 	.short	0x010a
        /*1212*/ 	.byte	0x3f
	.zero		1


	//   ....[96]....
        /*1214*/ 	.word	0x00020c00
        /*1218*/ 	.word	0x00000003
        /*121c*/ 	.word	0x00038840
        /*1220*/ 	.short	0x010a
        /*1222*/ 	.byte	0x3f
	.zero		1


	//   ....[97]....
        /*1224*/ 	.word	0x00020c50
        /*1228*/ 	.word	0x00000003
        /*122c*/ 	.word	0x00038860
        /*1230*/ 	.short	0x010a
        /*1232*/ 	.byte	0x3f
	.zero		1


	//   ....[98]....
        /*1234*/ 	.word	0x00021790
        /*1238*/ 	.word	0x00000000
        /*123c*/ 	.word	0x00038820
        /*1240*/ 	.short	0x010a
        /*1242*/ 	.byte	0x3f
	.zero		1


	//   ....[99]....
        /*1244*/ 	.word	0x00021930
        /*1248*/ 	.word	0x00000006
        /*124c*/ 	.word	0x00000000
        /*1250*/ 	.short	0x010a
        /*1252*/ 	.byte	0x3f
	.zero		1


	//   ....[100]....
        /*1254*/ 	.word	0x00021980
        /*1258*/ 	.word	0x00000007
        /*125c*/ 	.word	0x00000000
        /*1260*/ 	.short	0x010a
        /*1262*/ 	.byte	0x3f
	.zero		1


	//   ....[101]....
        /*1264*/ 	.word	0x000219d0
        /*1268*/ 	.word	0x00000004
        /*126c*/ 	.word	0x00000000
        /*1270*/ 	.short	0x010a
        /*1272*/ 	.byte	0x3f
	.zero		1


	//----- nvinfo : EIATTR_NUM_MBARRIERS
	.align		4
.L_292:
        /*1274*/ 	.byte	0x03, 0x38
        /*1276*/ 	.short	0x0017


	//----- nvinfo : EIATTR_EXIT_INSTR_OFFSETS
	.align		4
        /*1278*/ 	.byte	0x04, 0x1c
        /*127a*/ 	.short	(.L_294 - .L_293)


	//   ....[0]....
.L_293:
        /*127c*/ 	.word	0x0001ed60


	//----- nvinfo : EIATTR_MAX_THREADS
	.align		4
.L_294:
        /*1280*/ 	.byte	0x04, 0x05
        /*1282*/ 	.short	(.L_296 - .L_295)
.L_295:
        /*1284*/ 	.word	0x00000180
        /*1288*/ 	.word	0x00000001
        /*128c*/ 	.word	0x00000001


	//----- nvinfo : EIATTR_CRS_STACK_SIZE
	.align		4
.L_296:
        /*1290*/ 	.byte	0x04, 0x1e
        /*1292*/ 	.short	(.L_298 - .L_297)
.L_297:
        /*1294*/ 	.word	0x00000000


	//----- nvinfo : EIATTR_CBANK_PARAM_SIZE
	.align		4
.L_298:
        /*1298*/ 	.byte	0x03, 0x19
        /*129a*/ 	.short	0x0bf0


	//----- nvinfo : EIATTR_PARAM_CBANK
	.align		4
        /*129c*/ 	.byte	0x04, 0x0a
        /*129e*/ 	.short	(.L_300 - .L_299)
	.align		4
.L_299:
        /*12a0*/ 	.word	index@(.nv.constant0._ZN7cutlass13device_kernelIN5flash11enable_sm90INS1_16FlashAttnFwdSm90INS1_25CollectiveMainloopFwdSm90ILi2EN4cute5tupleIJNS5_1CILi1EEES8_S8_EEENS6_IJNS7_ILi64EEESA_SA_EEELi512ENS_10bfloat16_tEfNS_4arch4Sm90ELb0ELb0ELb0ELb1ELb0ELb1ELb1ELb0ELb0ELb1ELb1ELb0EEENS1_21CollectiveEpilogueFwdINS6_IJSA_NS7_ILi512EEESA_EEES9_SC_SE_Li256ELb1ELb1ELb1ELb0EEENS1_36VarlenDynamicPersistentTileSchedulerILi64ELi64ELi256ELi128ELb1ELb1ELb1ELb0ELb1ELb1EEEEEEEEEvNT_6ParamsE)
        /*12a4*/ 	.short	0x0210
        /*12a6*/ 	.short	0x0bf0


	//----- nvinfo : EIATTR_SW_WAR
	.align		4
.L_300:
        /*12a8*/ 	.byte	0x04, 0x36
        /*12aa*/ 	.short	(.L_302 - .L_301)
.L_301:
        /*12ac*/ 	.word	0x00000008
.L_302:


//--------------------- .nv.info._ZN7cutlass13device_kernelIN5flash11enable_sm90INS1_16FlashAttnFwdSm90INS1_25CollectiveMainloopFwdSm90ILi2EN4cute5tupleIJNS5_1CILi1EEES8_S8_EEENS6_IJNS7_ILi64EEESA_SA_EEELi512ENS_10bfloat16_tEfNS_4arch4Sm90ELb0ELb1ELb0ELb0ELb0ELb0ELb0ELb0ELb0ELb1ELb1ELb0EEENS1_21CollectiveEpilogueFwdINS6_IJSA_NS7_ILi512EEESA_EEES9_SC_SE_Li256ELb0ELb1ELb1ELb0EEENS1_19SingleTileSchedulerILb0ELb1ELb1ELi64EEEEEEEEEvNT_6ParamsE --------------------------
	.section	.nv.info._ZN7cutlass13device_kernelIN5flash11enable_sm90INS1_16FlashAttnFwdSm90INS1_25CollectiveMainloopFwdSm90ILi2EN4cute5tupleIJNS5_1CILi1EEES8_S8_EEENS6_IJNS7_ILi64EEESA_SA_EEELi512ENS_10bfloat16_tEfNS_4arch4Sm90ELb0ELb1ELb0ELb0ELb0ELb0ELb0ELb0ELb0ELb1ELb1ELb0EEENS1_21CollectiveEpilogueFwdINS6_IJSA_NS7_ILi512EEESA_EEES9_SC_SE_Li256ELb0ELb1ELb1ELb0EEENS1_19SingleTileSchedulerILb0ELb1ELb1ELi64EEEEEEEEEvNT_6ParamsE,"",@"SHT_CUDA_INFO"
	.sectionflags	@""
	.align	4


	//----- nvinfo : EIATTR_CUDA_API_VERSION
	.align		4
        /*0000*/ 	.byte	0x04, 0x37
        /*0002*/ 	.short	(.L_304 - .L_303)
.L_303:
        /*0004*/ 	.word	0x00000082


	//----- nvinfo : EIATTR_KPARAM_INFO
	.align		4
.L_304:
        /*0008*/ 	.byte	0x04, 0x17
        /*000a*/ 	.short	(.L_306 - .L_305)
.L_305:
        /*000c*/ 	.word	0x00000000
        /*0010*/ 	.short	0x0000
        /*0012*/ 	.short	0x0070
        /*0014*/ 	.byte	0x00, 0xf0, 0x01, 0x28


	//----- nvinfo : EIATTR_SPARSE_MMA_MASK
	.align		4
.L_306:
        /*0018*/ 	.byte	0x03, 0x50
        /*001a*/ 	.short	0x0000


	//----- nvinfo : EIATTR_MAXREG_COUNT
	.align		4
        /*001c*/ 	.byte	0x03, 0x1b
        /*001e*/ 	.short	0x00a8


	//----- nvinfo : EIATTR_NUM_BARRIERS
	.align		4
        /*0020*/ 	.byte	0x02, 0x4c
        /*0022*/ 	.byte	0x10
	.zero		1


	//----- nvinfo : EIATTR_EXTERNS
	.align		4
        /*0024*/ 	.byte	0x04, 0x0f
        /*0026*/ 	.short	(.L_308 - .L_307)


	//   ....[0]....
	.align		4
.L_307:
        /*0028*/ 	.word	index@(__assertfail)


	//----- nvinfo : EIATTR_ANNOTATIONS
	.align		4
.L_308:
        /*002c*/ 	.byte	0x04, 0x55
        /*002e*/ 	.short	(.L_310 - .L_309)


	//   ....[0]....
.L_309:
        /*0030*/ 	.word	0x00000001
        /*0034*/ 	.byte	0x40, 0x02, 0x01, 0x00, 0x01, 0x00, 0x00, 0x00, 0xc0, 0x06, 0x01, 0x00, 0x01, 0x00, 0x00, 0x00
        /*0044*/ 	.byte	0x10, 0x07, 0x01, 0x00, 0x01, 0x00, 0x00, 0x00, 0xf0, 0x08, 0x01, 0x00, 0x01, 0x00, 0x00, 0x00
        /*0054*/ 	.byte	0xe0, 0x09, 0x01, 0x00, 0x01, 0x00, 0x00, 0x00, 0xd0, 0x13, 0x01, 0x00, 0x01, 0x00, 0x00, 0x00
        /*0064*/ 	.byte	0xc0, 0x1a, 0x01, 0x00, 0x01, 0x00, 0x00, 0x00, 0xf0, 0x1c, 0x01, 0x00, 0x01, 0x00, 0x00, 0x00
        /*0074*/ 	.byte	0x70, 0x28, 0x01, 0x00, 0x01, 0x00, 0x00, 0x00, 0x40, 0x34, 0x01, 0x00


	//----- nvinfo : EIATTR_MERCURY_ISA_VERSION
	.align		4
.L_310:
        /*0080*/ 	.byte	0x03, 0x5f
        /*0082*/ 	.short	0x0101


	//----- nvinfo : EIATTR_INT_WARP_WIDE_INSTR_OFFSETS
	.align		4
        /*0084*/ 	.byte	0x04, 0x31
        /*0086*/ 	.short	(.L_312 - .L_311)


	//   ....[0]....
.L_311:
        /*0088*/ 	.word	0x00000130


	//   ....[1]....
        /*008c*/ 	.word	0x00000170


	//   ....[2]....
        /*0090*/ 	.word	0x000001e0


	//----- nvinfo : EIATTR_COOP_GROUP_MASK_REGIDS
	.align		4
.L_312:
        /*0094*/ 	.byte	0x04, 0x29
        /*0096*/ 	.short	(.L_314 - .L_313)


	//   ....[0]....
.L_313:
        /*0098*/ 	.word	0xffffffff


	//   ....[1]....
        /*009c*/ 	.word	0xffffffff


	//   ....[2]....
        /*00a0*/ 	.word	0xffffffff


	//   ....[3]....
        /*00a4*/ 	.word	0xffffffff


	//   ....[4]....
        /*00a8*/ 	.word	0xffffffff


	//   ....[5]....
        /*00ac*/ 	.word	0xffffffff


	//   ....[6]....
        /*00b0*/ 	.word	0xffffffff


	//   ....[7]....
        /*00b4*/ 	.word	0xffffffff


	//   ....[8]....
        /*00b8*/ 	.word	0xffffffff


	//   ....[9]....
        /*00bc*/ 	.word	0xffffffff


	//   ....[10]....
        /*00c0*/ 	.word	0xffffffff


	//   ....[11]....
        /*00c4*/ 	.word	0xffffffff


	//   ....[12]....
        /*00c8*/ 	.word	0xffffffff


	//   ....[13]....
        /*00cc*/ 	.word	0xffffffff


	//   ....[14]....
        /*00d0*/ 	.word	0xffffffff


	//   ....[15]....
        /*00d4*/ 	.word	0xffffffff


	//   ....[16]....
        /*00d8*/ 	.word	0xffffffff


	//   ....[17]....
        /*00dc*/ 	.word	0xffffffff


	//   ....[18]....
        /*00e0*/ 	.word	0xffffffff


	//   ....[19]....
        /*00e4*/ 	.word	0xffffffff


	//   ....[20]....
        /*00e8*/ 	.word	0xffffffff


	//   ....[21]....
        /*00ec*/ 	.word	0xffffffff


	//   ....[22]....
        /*00f0*/ 	.word	0xffffffff


	//   ....[23]....
        /*00f4*/ 	.word	0xffffffff


	//   ....[24]....
        /*00f8*/ 	.word	0xffffffff


	//   ....[25]....
        /*00fc*/ 	.word	0xffffffff


	//   ....[26]....
        /*0100*/ 	.word	0xffffffff


	//   ....[27]....
        /*0104*/ 	.word	0xffffffff


	//   ....[28]....
        /*0108*/ 	.word	0xffffffff


	//   ....[29]....
        /*010c*/ 	.word	0xffffffff


	//   ....[30]....
        /*0110*/ 	.word	0xffffffff


	//   ....[31]....
        /*0114*/ 	.word	0xffffffff


	//   ....[32]....
        /*0118*/ 	.word	0xffffffff


	//   ....[33]....
        /*011c*/ 	.word	0xffffffff


	//   ....[34]....
        /*0120*/ 	.word	0xffffffff


	//   ....[35]....
        /*0124*/ 	.word	0xffffffff


	//   ....[36]....
        /*0128*/ 	.word	0xffffffff


	//   ....[37]....
        /*012c*/ 	.word	0xffffffff


	//   ....[38]....
        /*0130*/ 	.word	0xffffffff


	//   ....[39]....
        /*0134*/ 	.word	0xffffffff


	//   ....[40]....
        /*0138*/ 	.word	0xffffffff


	//   ....[41]....
        /*013c*/ 	.word	0xffffffff


	//   ....[42]....
        /*0140*/ 	.word	0xffffffff


	//   ....[43]....
        /*0144*/ 	.word	0xffffffff


	//   ....[44]....
        /*0148*/ 	.word	0xffffffff


	//   ....[45]....
        /*014c*/ 	.word	0xffffffff


	//   ....[46]....
        /*0150*/ 	.word	0xffffffff


	//   ....[47]....
        /*0154*/ 	.word	0xffffffff


	//   ....[48]....
        /*0158*/ 	.word	0xffffffff


	//   ....[49]....
        /*015c*/ 	.word	0xffffffff


	//   ....[50]....
        /*0160*/ 	.word	0xffffffff


	//   ....[51]....
        /*0164*/ 	.word	0xffffffff


	//   ....[52]....
        /*0168*/ 	.word	0xffffffff


	//   ....[53]....
        /*016c*/ 	.word	0xffffffff


	//   ....[54]....
        /*0170*/ 	.word	0xffffffff


	//   ....[55]....
        /*0174*/ 	.word	0xffffffff


	//   ....[56]....
        /*0178*/ 	.word	0xffffffff


	//   ....[57]....
        /*017c*/ 	.word	0xffffffff


	//   ....[58]....
        /*0180*/ 	.word	0xffffffff


	//   ....[59]....
        /*0184*/ 	.word	0x0500000f


	//   ....[60]....
        /*0188*/ 	.word	0x0500000f


	//   ....[61]....
        /*018c*/ 	.word	0x0500000f


	//   ....[62]....
        /*0190*/ 	.word	0x0500000f


	//   ....[63]....
        /*0194*/ 	.word	0x0500000f


	//   ....[64]....
        /*0198*/ 	.word	0x0500000f


	//   ....[65]....
        /*019c*/ 	.word	0x0500000f


	//   ....[66]....
        /*01a0*/ 	.word	0x0500000f


	//   ....[67]....
        /*01a4*/ 	.word	0x0500000f


	//   ....[68]....
        /*01a8*/ 	.word	0x0500000f


	//----- nvinfo : EIATTR_COOP_GROUP_INSTR_OFFSETS
	.align		4
.L_314:
        /*01ac*/ 	.byte	0x04, 0x28
        /*01ae*/ 	.short	(.L_316 - .L_315)


	//   ....[0]....
.L_315:
        /*01b0*/ 	.word	0x00000060


	//   ....[1]....
        /*01b4*/ 	.word	0x00000140


	//   ....[2]....
        /*01b8*/ 	.word	0x00000190


	//   ....[3]....
        /*01bc*/ 	.word	0x00000380


	//   ....[4]....
        /*01c0*/ 	.word	0x000004e0


	//   ....[5]....
        /*01c4*/ 	.word	0x00000600


	//   ....[6]....
        /*01c8*/ 	.word	0x00000760


	//   ....[7]....
        /*01cc*/ 	.word	0x00001720


	//   ....[8]....
        /*01d0*/ 	.word	0x00003c10


	//   ....[9]....
        /*01d4*/ 	.word	0x00004320


	//   ....[10]....
        /*01d8*/ 	.word	0x000046c0


	//   ....[11]....
        /*01dc*/ 	.word	0x000051f0


	//   ....[12]....
        /*01e0*/ 	.word	0x000052f0


	//   ....[13]....
        /*01e4*/ 	.word	0x000054f0


	//   ....[14]....
        /*01e8*/ 	.word	0x00005590


	//   ....[15]....
        /*01ec*/ 	.word	0x000060d0


	//   ....[16]....
        /*01f0*/ 	.word	0x000065d0


	//   ....[17]....
        /*01f4*/ 	.word	0x000068a0


	//   ....[18]....
        /*01f8*/ 	.word	0x00006fa0


	//   ....[19]....
        /*01fc*/ 	.word	0x000070a0


	//   ....[20]....
        /*0200*/ 	.word	0x00007450


	//   ....[21]....
        /*0204*/ 	.word	0x000074d0


	//   ....[22]....
        /*0208*/ 	.word	0x00008680


	//   ....[23]....
        /*020c*/ 	.word	0x00008d80


	//   ....[24]....
        /*0210*/ 	.word	0x00008db0


	//   ....[25]....
        /*0214*/ 	.word	0x00009090


	//   ....[26]....
        /*0218*/ 	.word	0x00009260


	//   ....[27]....
        /*021c*/ 	.word	0x0000a200


	//   ....[28]....
        /*0220*/ 	.word	0x0000a570


	//   ....[29]....
        /*0224*/ 	.word	0x0000a820


	//   ....[30]....
        /*0228*/ 	.word	0x0000af00


	//   ....[31]....
        /*022c*/ 	.word	0x0000b000


	//   ....[32]....
        /*0230*/ 	.word	0x0000b3b0


	//   ....[33]....
        /*0234*/ 	.word	0x0000b510


	//   ....[34]....
        /*0238*/ 	.word	0x0000c5e0


	//   ....[35]....
        /*023c*/ 	.word	0x0000c620


	//   ....[36]....
        /*0240*/ 	.word	0x0000c680


	//   ....[37]....
        /*0244*/ 	.word	0x0000c6b0


	//   ....[38]....
        /*0248*/ 	.word	0x0000c6d0


	//   ....[39]....
        /*024c*/ 	.word	0x0000d1a0


	//   ....[40]....
        /*0250*/ 	.word	0x0000d670


	//   ....[41]....
        /*0254*/ 	.word	0x0000d6a0


	//   ....[42]....
        /*0258*/ 	.word	0x0000d6b0


	//   ....[43]....
        /*025c*/ 	.word	0x0000d6d0


	//   ....[44]....
        /*0260*/ 	.word	0x0000db60


	//   ....[45]....
        /*0264*/ 	.word	0x0000db90


	//   ....[46]....
        /*0268*/ 	.word	0x0000e7f0


	//   ....[47]....
        /*026c*/ 	.word	0x0000e810


	//   ....[48]....
        /*0270*/ 	.word	0x0000f860


	//   ....[49]....
        /*0274*/ 	.word	0x00010700


	//   ....[50]....
        /*0278*/ 	.word	0x00010fa0


	//   ....[51]....
        /*027c*/ 	.word	0x00010fd0


	//   ....[52]....
        /*0280*/ 	.word	0x00011050


	//   ....[53]....
        /*0284*/ 	.word	0x00011080


	//   ....[54]....
        /*0288*/ 	.word	0x000110e0


	//   ....[55]....
        /*028c*/ 	.word	0x00011110


	//   ....[56]....
        /*0290*/ 	.word	0x00011130


	//   ....[57]....
        /*0294*/ 	.word	0x00011170


	//   ....[58]....
        /*0298*/ 	.word	0x00014060


	//   ....[59]....
        /*029c*/ 	.word	0x00014700


	//   ....[60]....
        /*02a0*/ 	.word	0x00014870


	//   ....[61]....
        /*02a4*/ 	.word	0x000148c0


	//   ....[62]....
        /*02a8*/ 	.word	0x000149f0


	//   ....[63]....
        /*02ac*/ 	.word	0x00014a60


	//   ....[64]....
        /*02b0*/ 	.word	0x00014ae0


	//   ....[65]....
        /*02b4*/ 	.word	0x00014b90


	//   ....[66]....
        /*02b8*/ 	.word	0x00014c10


	//   ....[67]....
        /*02bc*/ 	.word	0x00014ca0


	//   ....[68]....
        /*02c0*/ 	.word	0x000150b0


	//----- nvinfo : EIATTR_REG_RECONFIG
	.align		4
.L_316:
        /*02c4*/ 	.byte	0x01, 0x54
	.zero		2


	//----- nvinfo : EIATTR_SYSCALL_OFFSETS
	.align		4
        /*02c8*/ 	.byte	0x04, 0x46
        /*02ca*/ 	.short	(.L_318 - .L_317)


	//   ....[0]....
.L_317:
        /*02cc*/ 	.word	0x00003df0


	//   ....[1]....
        /*02d0*/ 	.word	0x000103c0


	//   ....[2]....
        /*02d4*/ 	.word	0x00010500


	//   ....[3]....
        /*02d8*/ 	.word	0x000105f0


	//   ....[4]....
        /*02dc*/ 	.word	0x00010c40


	//----- nvinfo : EIATTR_MBARRIER_INSTR_OFFSETS
	.align		4
.L_318:
        /*02e0*/ 	.byte	0x04, 0x39
        /*02e2*/ 	.short	(.L_320 - .L_319)


	//   ....[0]....
.L_319:
        /*02e4*/ 	.word	0x00000270
        /*02e8*/ 	.word	0x000000ff
        /*02ec*/ 	.word	0x00028c00
        /*02f0*/ 	.short	0x0100
        /*02f2*/ 	.byte	0x08
	.zero		1


	//   ....[1]....
        /*02f4*/ 	.word	0x00000280
        /*02f8*/ 	.word	0x000000ff
        /*02fc*/ 	.word	0x00028c20
        /*0300*/ 	.short	0x0100
        /*0302*/ 	.byte	0x08
	.zero		1


	//   ....[2]....
        /*0304*/ 	.word	0x00000330
        /*0308*/ 	.word	0x000000ff
        /*030c*/ 	.word	0x00028c30
        /*0310*/ 	.short	0x0100
        /*0312*/ 	.byte	0x06
	.zero		1


	//   ....[3]....
        /*0314*/ 	.word	0x00000340
        /*0318*/ 	.word	0x000000ff
        /*031c*/ 	.word	0x00028c40
        /*0320*/ 	.short	0x0100
        /*0322*/ 	.byte	0x06
	.zero		1


	//   ....[4]....
        /*0324*/ 	.word	0x00000350
        /*0328*/ 	.word	0x000000ff
        /*032c*/ 	.word	0x00028c38
        /*0330*/ 	.short	0x0100
        /*0332*/ 	.byte	0x06
	.zero		1


	//   ....[5]....
        /*0334*/ 	.word	0x00000360
        /*0338*/ 	.word	0x000000ff
        /*033c*/ 	.word	0x00028c48
        /*0340*/ 	.short	0x0100
        /*0342*/ 	.byte	0x06
	.zero		1


	//   ....[6]....
        /*0344*/ 	.word	0x00000490
        /*0348*/ 	.word	0x000000ff
        /*034c*/ 	.word	0x00028c50
        /*0350*/ 	.short	0x0100
        /*0352*/ 	.byte	0x08
	.zero		1


	//   ....[7]....
        /*0354*/ 	.word	0x000004a0
        /*0358*/ 	.word	0x000000ff
        /*035c*/ 	.word	0x00028c60
        /*0360*/ 	.short	0x0100
        /*0362*/ 	.byte	0x08
	.zero		1


	//   ....[8]....
        /*0364*/ 	.word	0x000004b0
        /*0368*/ 	.word	0x000000ff
        /*036c*/ 	.word	0x00028c58
        /*0370*/ 	.short	0x0100
        /*0372*/ 	.byte	0x08
	.zero		1


	//   ....[9]....
        /*0374*/ 	.word	0x000004c0
        /*0378*/ 	.word	0x000000ff
        /*037c*/ 	.word	0x00028c68
        /*0380*/ 	.short	0x0100
        /*0382*/ 	.byte	0x08
	.zero		1


	//   ....[10]....
        /*0384*/ 	.word	0x000005b0
        /*0388*/ 	.word	0x000000ff
        /*038c*/ 	.word	0x00028c70
        /*0390*/ 	.short	0x0100
        /*0392*/ 	.byte	0x06
	.zero		1


	//   ....[11]....
        /*0394*/ 	.word	0x000005c0
        /*0398*/ 	.word	0x000000ff
        /*039c*/ 	.word	0x00028c80
        /*03a0*/ 	.short	0x0100
        /*03a2*/ 	.byte	0x06
	.zero		1


	//   ....[12]....
        /*03a4*/ 	.word	0x000005d0
        /*03a8*/ 	.word	0x000000ff
        /*03ac*/ 	.word	0x00028c78
        /*03b0*/ 	.short	0x0100
        /*03b2*/ 	.byte	0x06
	.zero		1


	//   ....[13]....
        /*03b4*/ 	.word	0x000005e0
        /*03b8*/ 	.word	0x000000ff
        /*03bc*/ 	.word	0x00028c88
        /*03c0*/ 	.short	0x0100
        /*03c2*/ 	.byte	0x06
	.zero		1


	//   ....[14]....
        /*03c4*/ 	.word	0x00000710
        /*03c8*/ 	.word	0x000000ff
        /*03cc*/ 	.word	0x00028c90
        /*03d0*/ 	.short	0x0100
        /*03d2*/ 	.byte	0x08
	.zero		1


	//   ....[15]....
        /*03d4*/ 	.word	0x00000720
        /*03d8*/ 	.word	0x000000ff
        /*03dc*/ 	.word	0x00028ca0
        /*03e0*/ 	.short	0x0100
        /*03e2*/ 	.byte	0x08
	.zero		1


	//   ....[16]....
        /*03e4*/ 	.word	0x00000730
        /*03e8*/ 	.word	0x000000ff
        /*03ec*/ 	.word	0x00028c98
        /*03f0*/ 	.short	0x0100
        /*03f2*/ 	.byte	0x08
	.zero		1


	//   ....[17]....
        /*03f4*/ 	.word	0x00000740
        /*03f8*/ 	.word	0x000000ff
        /*03fc*/ 	.word	0x00028ca8
        /*0400*/ 	.short	0x0100
        /*0402*/ 	.byte	0x08
	.zero		1


	//   ....[18]....
        /*0404*/ 	.word	0x00000870
        /*0408*/ 	.word	0x000000ff
        /*040c*/ 	.word	0x00028cb0
        /*0410*/ 	.short	0x0100
        /*0412*/ 	.byte	0x08
	.zero		1


	//   ....[19]....
        /*0414*/ 	.word	0x00000880
        /*0418*/ 	.word	0x000000ff
        /*041c*/ 	.word	0x00028cc0
        /*0420*/ 	.short	0x0100
        /*0422*/ 	.byte	0x08
	.zero		1


	//   ....[20]....
        /*0424*/ 	.word	0x00000890
        /*0428*/ 	.word	0x000000ff
        /*042c*/ 	.word	0x00028cb8
        /*0430*/ 	.short	0x0100
        /*0432*/ 	.byte	0x08
	.zero		1


	//   ....[21]....
        /*0434*/ 	.word	0x000008a0
        /*0438*/ 	.word	0x000000ff
        /*043c*/ 	.word	0x00028cc8
        /*0440*/ 	.short	0x0100
        /*0442*/ 	.byte	0x08
	.zero		1


	//   ....[22]....
        /*0444*/ 	.word	0x000018e0
        /*0448*/ 	.word	0x000000ff
        /*044c*/ 	.word	0x00028c50
        /*0450*/ 	.short	0x010a
        /*0452*/ 	.byte	0x05
	.zero		1


	//   ....[23]....
        /*0454*/ 	.word	0x00001bd0
        /*0458*/ 	.word	0x00000002
        /*045c*/ 	.word	0x00000000
        /*0460*/ 	.short	0x0101
        /*0462*/ 	.byte	0x3f
	.zero		1


	//   ....[24]....
        /*0464*/ 	.word	0x00002520
        /*0468*/ 	.word	0x000000ff
        /*046c*/ 	.word	0x00028c50
        /*0470*/ 	.short	0x010a
        /*0472*/ 	.byte	0x07
	.zero		1


	//   ....[25]....
        /*0474*/ 	.word	0x00002560
        /*0478*/ 	.word	0x000000ff
        /*047c*/ 	.word	0x00028c50
        /*0480*/ 	.short	0x010a
        /*0482*/ 	.byte	0x07
	.zero		1


	//   ....[26]....
        /*0484*/ 	.word	0x00002730
        /*0488*/ 	.word	0x00000002
        /*048c*/ 	.word	0x00000000
        /*0490*/ 	.short	0x0101
        /*0492*/ 	.byte	0x3f
	.zero		1


	//   ....[27]....
        /*0494*/ 	.word	0x00003e20
        /*0498*/ 	.word	0x000000ff
        /*049c*/ 	.word	0x00028c00
        /*04a0*/ 	.short	0x010a
        /*04a2*/ 	.byte	0x25
	.zero		1


	//   ....[28]....
        /*04a4*/ 	.word	0x00003fb0
        /*04a8*/ 	.word	0x000000ff
        /*04ac*/ 	.word	0x00028c30
        /*04b0*/ 	.short	0x010a
        /*04b2*/ 	.byte	0x25
	.zero		1


	//   ....[29]....
        /*04b4*/ 	.word	0x00004020
        /*04b8*/ 	.word	0x000000ff
        /*04bc*/ 	.word	0x00028c30
        /*04c0*/ 	.short	0x010a
        /*04c2*/ 	.byte	0x25
	.zero		1


	//   ....[30]....
        /*04c4*/ 	.word	0x000044a0
        /*04c8*/ 	.word	0x00000005
        /*04cc*/ 	.word	0x00000000
        /*04d0*/ 	.short	0x0101
        /*04d2*/ 	.byte	0x3f
	.zero		1


	//   ....[31]....
        /*04d4*/ 	.word	0x00005dd0
        /*04d8*/ 	.word	0x000000ff
        /*04dc*/ 	.word	0x00028c50
        /*04e0*/ 	.short	0x010a
        /*04e2*/ 	.byte	0x25
	.zero		1


	//   ....[32]....
        /*04e4*/ 	.word	0x00005e10
        /*04e8*/ 	.word	0x000000ff
        /*04ec*/ 	.word	0x00028c50
        /*04f0*/ 	.short	0x010a
        /*04f2*/ 	.byte	0x25
	.zero		1


	//   ....[33]....
        /*04f4*/ 	.word	0x000060f0
        /*04f8*/ 	.word	0x0000000d
        /*04fc*/ 	.word	0x00000000
        /*0500*/ 	.short	0x0101
        /*0502*/ 	.byte	0x3f
	.zero		1


	//   ....[34]....
        /*0504*/ 	.word	0x000063d0
        /*0508*/ 	.word	0x000000ff
        /*050c*/ 	.word	0x00028c30
        /*0510*/ 	.short	0x010a
        /*0512*/ 	.byte	0x1f
	.zero		1


	//   ....[35]....
        /*0514*/ 	.word	0x00006410
        /*0518*/ 	.word	0x000000ff
        /*051c*/ 	.word	0x00028c30
        /*0520*/ 	.short	0x010a
        /*0522*/ 	.byte	0x1f
	.zero		1


	//   ....[36]....
        /*0524*/ 	.word	0x000066e0
        /*0528*/ 	.word	0x0000000f
        /*052c*/ 	.word	0x00000000
        /*0530*/ 	.short	0x0101
        /*0532*/ 	.byte	0x3f
	.zero		1


	//   ....[37]....
        /*0534*/ 	.word	0x000083c0
        /*0538*/ 	.word	0x000000ff
        /*053c*/ 	.word	0x00028c50
        /*0540*/ 	.short	0x010a
        /*0542*/ 	.byte	0x1f
	.zero		1


	//   ....[38]....
        /*0544*/ 	.word	0x00008400
        /*0548*/ 	.word	0x000000ff
        /*054c*/ 	.word	0x00028c50
        /*0550*/ 	.short	0x010a
        /*0552*/ 	.byte	0x1f
	.zero		1


	//   ....[39]....
        /*0554*/ 	.word	0x000086a0
        /*0558*/ 	.word	0x0000000e
        /*055c*/ 	.word	0x00000000
        /*0560*/ 	.short	0x0101
        /*0562*/ 	.byte	0x3f
	.zero		1


	//   ....[40]....
        /*0564*/ 	.word	0x00008ab0
        /*0568*/ 	.word	0x000000ff
        /*056c*/ 	.word	0x00028c30
        /*0570*/ 	.short	0x010a
        /*0572*/ 	.byte	0x1c
	.zero		1


	//   ....[41]....
        /*0574*/ 	.word	0x00008af0
        /*0578*/ 	.word	0x000000ff
        /*057c*/ 	.word	0x00028c30
        /*0580*/ 	.short	0x010a
        /*0582*/ 	.byte	0x1c
	.zero		1


	//   ....[42]....
        /*0584*/ 	.word	0x000095c0
        /*0588*/ 	.word	0x0000009a
        /*058c*/ 	.word	0x00000000
        /*0590*/ 	.short	0x0101
        /*0592*/ 	.byte	0x3f
	.zero		1


	//   ....[43]....
        /*0594*/ 	.word	0x00009f70
        /*0598*/ 	.word	0x000000ff
        /*059c*/ 	.word	0x00028c50
        /*05a0*/ 	.short	0x010a
        /*05a2*/ 	.byte	0x1c
	.zero		1


	//   ....[44]....
        /*05a4*/ 	.word	0x00009fb0
        /*05a8*/ 	.word	0x000000ff
        /*05ac*/ 	.word	0x00028c50
        /*05b0*/ 	.short	0x010a
        /*05b2*/ 	.byte	0x1c
	.zero		1


	//   ....[45]....
        /*05b4*/ 	.word	0x0000a220
        /*05b8*/ 	.word	0x0000000d
        /*05bc*/ 	.word	0x00000000
        /*05c0*/ 	.short	0x0101
        /*05c2*/ 	.byte	0x3f
	.zero		1


	//   ....[46]....
        /*05c4*/ 	.word	0x0000a3a0
        /*05c8*/ 	.word	0x000000ff
        /*05cc*/ 	.word	0x00028c30
        /*05d0*/ 	.short	0x010a
        /*05d2*/ 	.byte	0x1e
	.zero		1


	//   ....[47]....
        /*05d4*/ 	.word	0x0000a3e0
        /*05d8*/ 	.word	0x000000ff
        /*05dc*/ 	.word	0x00028c30
        /*05e0*/ 	.short	0x010a
        /*05e2*/ 	.byte	0x1e
	.zero		1


	//   ....[48]....
        /*05e4*/ 	.word	0x0000a670
        /*05e8*/ 	.word	0x00000005
        /*05ec*/ 	.word	0x00000000
        /*05f0*/ 	.short	0x0101
        /*05f2*/ 	.byte	0x3f
	.zero		1


	//   ....[49]....
        /*05f4*/ 	.word	0x0000c320
        /*05f8*/ 	.word	0x000000ff
        /*05fc*/ 	.word	0x00028c50
        /*0600*/ 	.short	0x010a
        /*0602*/ 	.byte	0x1e
	.zero		1


	//   ....[50]....
        /*0604*/ 	.word	0x0000c360
        /*0608*/ 	.word	0x000000ff
        /*060c*/ 	.word	0x00028c50
        /*0610*/ 	.short	0x010a
        /*0612*/ 	.byte	0x1e
	.zero		1


	//   ....[51]....
        /*0614*/ 	.word	0x0000c600
        /*0618*/ 	.word	0x0000000e
        /*061c*/ 	.word	0x00000000
        /*0620*/ 	.short	0x0101
        /*0622*/ 	.byte	0x3f
	.zero		1


	//   ....[52]....
        /*0624*/ 	.word	0x0000d170
        /*0628*/ 	.word	0x000000ff
        /*062c*/ 	.word	0x00000000
        /*0630*/ 	.short	0x0101
        /*0632*/ 	.byte	0x04
	.zero		1


	//   ....[53]....
        /*0634*/ 	.word	0x00010930
        /*0638*/ 	.word	0x000000ff
        /*063c*/ 	.word	0x00028c40
        /*0640*/ 	.short	0x010a
        /*0642*/ 	.byte	0x26
	.zero		1


	//   ....[54]....
        /*0644*/ 	.word	0x00011240
        /*0648*/ 	.word	0x000000ff
        /*064c*/ 	.word	0x00028c00
        /*0650*/ 	.short	0x0107
        /*0652*/ 	.byte	0x26
	.zero		1


	//   ....[55]....
        /*0654*/ 	.word	0x00011280
        /*0658*/ 	.word	0x000000ff
        /*065c*/ 	.word	0x00028c00
        /*0660*/ 	.short	0x0101
        /*0662*/ 	.byte	0x26
	.zero		1


	//   ....[56]....
        /*0664*/ 	.word	0x00011290
        /*0668*/ 	.word	0x000000ff
        /*066c*/ 	.word	0x00028c20
        /*0670*/ 	.short	0x010a
        /*0672*/ 	.byte	0x26
	.zero		1


	//   ....[57]....
        /*0674*/ 	.word	0x000112f0
        /*0678*/ 	.word	0x000000ff
        /*067c*/ 	.word	0x00028c60
        /*0680*/ 	.short	0x010a
        /*0682*/ 	.byte	0x26
	.zero		1


	//   ....[58]....
        /*0684*/ 	.word	0x00011eb0
        /*0688*/ 	.word	0x000000ff
        /*068c*/ 	.word	0x00028c48
        /*0690*/ 	.short	0x010a
        /*0692*/ 	.byte	0x26
	.zero		1


	//   ....[59]....
        /*0694*/ 	.word	0x00012080
        /*0698*/ 	.word	0x000000ff
        /*069c*/ 	.word	0x00028c68
        /*06a0*/ 	.short	0x010a
        /*06a2*/ 	.byte	0x26
	.zero		1


	//   ....[60]....
        /*06a4*/ 	.word	0x00012a30
        /*06a8*/ 	.word	0x000000ff
        /*06ac*/ 	.word	0x00028c40
        /*06b0*/ 	.short	0x010a
        /*06b2*/ 	.byte	0x26
	.zero		1


	//   ....[61]....
        /*06b4*/ 	.word	0x00012c10
        /*06b8*/ 	.word	0x000000ff
        /*06bc*/ 	.word	0x00028c60
        /*06c0*/ 	.short	0x010a
        /*06c2*/ 	.byte	0x26
	.zero		1


	//   ....[62]....
        /*06c4*/ 	.word	0x000135f0
        /*06c8*/ 	.word	0x000000ff
        /*06cc*/ 	.word	0x00028c48
        /*06d0*/ 	.short	0x010a
        /*06d2*/ 	.byte	0x26
	.zero		1


	//   ....[63]....
        /*06d4*/ 	.word	0x000137d0
        /*06d8*/ 	.word	0x000000ff
        /*06dc*/ 	.word	0x00028c68
        /*06e0*/ 	.short	0x010a
        /*06e2*/ 	.byte	0x26
	.zero		1


	//   ....[64]....
        /*06e4*/ 	.word	0x00013ff0
        /*06e8*/ 	.word	0x00000002
        /*06ec*/ 	.word	0x00028c20
        /*06f0*/ 	.short	0x010a
        /*06f2*/ 	.byte	0x3f
	.zero		1


	//   ....[65]....
        /*06f4*/ 	.word	0x00014170
        /*06f8*/ 	.word	0x00000007
        /*06fc*/ 	.word	0x00000000
        /*0700*/ 	.short	0x010a
        /*0702*/ 	.byte	0x3f
	.zero		1


	//   ....[66]....
        /*0704*/ 	.word	0x000141e0
        /*0708*/ 	.word	0x00000005
        /*070c*/ 	.word	0x00000000
        /*0710*/ 	.short	0x010a
        /*0712*/ 	.byte	0x3f
	.zero		1


	//   ....[67]....
        /*0714*/ 	.word	0x00014240
        /*0718*/ 	.word	0x00000005
        /*071c*/ 	.word	0x00000000
        /*0720*/ 	.short	0x010a
        /*0722*/ 	.byte	0x3f
	.zero		1


	//   ....[68]....
        /*0724*/ 	.word	0x00014270
        /*0728*/ 	.word	0x00000003
        /*072c*/ 	.word	0x00000000
        /*0730*/ 	.short	0x010a
        /*0732*/ 	.byte	0x3f
	.zero		1


	//   ....[69]....
        /*0734*/ 	.word	0x000142e0
        /*0738*/ 	.word	0x00000005
        /*073c*/ 	.word	0x00028c50
        /*0740*/ 	.short	0x010a
        /*0742*/ 	.byte	0x3f
	.zero		1


	//   ....[70]....
        /*0744*/ 	.word	0x00014340
        /*0748*/ 	.word	0x00000005
        /*074c*/ 	.word	0x00028c50
        /*0750*/ 	.short	0x010a
        /*0752*/ 	.byte	0x3f
	.zero		1


	//   ....[71]....
        /*0754*/ 	.word	0x000143a0
        /*0758*/ 	.word	0x00000009
        /*075c*/ 	.word	0x00028c00
        /*0760*/ 	.short	0x010a
        /*0762*/ 	.byte	0x3f
	.zero		1


	//   ....[72]....
        /*0764*/ 	.word	0x00014400
        /*0768*/ 	.word	0x00000005
        /*076c*/ 	.word	0x00028c30
        /*0770*/ 	.short	0x010a
        /*0772*/ 	.byte	0x3f
	.zero		1


	//   ....[73]....
        /*0774*/ 	.word	0x00014450
        /*0778*/ 	.word	0x0000000d
        /*077c*/ 	.word	0x00028c50
        /*0780*/ 	.short	0x010a
        /*0782*/ 	.byte	0x3f
	.zero		1


	//   ....[74]....
        /*0784*/ 	.word	0x000144b0
        /*0788*/ 	.word	0x0000000e
        /*078c*/ 	.word	0x00028c30
        /*0790*/ 	.short	0x010a
        /*0792*/ 	.byte	0x3f
	.zero		1


	//   ....[75]....
        /*0794*/ 	.word	0x00014500
        /*0798*/ 	.word	0x0000000e
        /*079c*/ 	.word	0x00028c50
        /*07a0*/ 	.short	0x010a
        /*07a2*/ 	.byte	0x3f
	.zero		1


	//   ....[76]....
        /*07a4*/ 	.word	0x00014560
        /*07a8*/ 	.word	0x00000006
        /*07ac*/ 	.word	0x00028c30
        /*07b0*/ 	.short	0x010a
        /*07b2*/ 	.byte	0x3f
	.zero		1


	//   ....[77]....
        /*07b4*/ 	.word	0x000145b0
        /*07b8*/ 	.word	0x000000b8
        /*07bc*/ 	.word	0x00028c50
        /*07c0*/ 	.short	0x010a
        /*07c2*/ 	.byte	0x3f
	.zero		1


	//   ....[78]....
        /*07c4*/ 	.word	0x00014610
        /*07c8*/ 	.word	0x00000006
        /*07cc*/ 	.word	0x00028c30
        /*07d0*/ 	.short	0x010a
        /*07d2*/ 	.byte	0x3f
	.zero		1


	//   ....[79]....
        /*07d4*/ 	.word	0x00014660
        /*07d8*/ 	.word	0x0000000e
        /*07dc*/ 	.word	0x00028c50
        /*07e0*/ 	.short	0x010a
        /*07e2*/ 	.byte	0x3f
	.zero		1


	//   ....[80]....
        /*07e4*/ 	.word	0x000147c0
        /*07e8*/ 	.word	0x00000003
        /*07ec*/ 	.word	0x00028c40
        /*07f0*/ 	.short	0x010a
        /*07f2*/ 	.byte	0x3f
	.zero		1


	//   ....[81]....
        /*07f4*/ 	.word	0x00014ce0
        /*07f8*/ 	.word	0x00000003
        /*07fc*/ 	.word	0x00028c20
        /*0800*/ 	.short	0x010a
        /*0802*/ 	.byte	0x3f
	.zero		1


	//   ....[82]....
        /*0804*/ 	.word	0x00014d40
        /*0808*/ 	.word	0x00000003
        /*080c*/ 	.word	0x00028c60
        /*0810*/ 	.short	0x010a
        /*0812*/ 	.byte	0x3f
	.zero		1


	//   ....[83]....
        /*0814*/ 	.word	0x00014da0
        /*0818*/ 	.word	0x00000003
        /*081c*/ 	.word	0x00028c48
        /*0820*/ 	.short	0x010a
        /*0822*/ 	.byte	0x3f
	.zero		1


	//   ....[84]....
        /*0824*/ 	.word	0x00014e00
        /*0828*/ 	.word	0x00000003
        /*082c*/ 	.word	0x00028c68
        /*0830*/ 	.short	0x010a
        /*0832*/ 	.byte	0x3f
	.zero		1


	//   ....[85]....
        /*0834*/ 	.word	0x00014e60
        /*0838*/ 	.word	0x00000003
        /*083c*/ 	.word	0x00028c40
        /*0840*/ 	.short	0x010a
        /*0842*/ 	.byte	0x3f
	.zero		1


	//   ....[86]....
        /*0844*/ 	.word	0x00014ec0
        /*0848*/ 	.word	0x00000003
        /*084c*/ 	.word	0x00028c60
        /*0850*/ 	.short	0x010a
        /*0852*/ 	.byte	0x3f
	.zero		1


	//   ....[87]....
        /*0854*/ 	.word	0x00014f20
        /*0858*/ 	.word	0x00000003
        /*085c*/ 	.word	0x00028c48
        /*0860*/ 	.short	0x010a
        /*0862*/ 	.byte	0x3f
	.zero		1


	//   ....[88]....
        /*0864*/ 	.word	0x00014f80
        /*0868*/ 	.word	0x00000003
        /*086c*/ 	.word	0x00028c68
        /*0870*/ 	.short	0x010a
        /*0872*/ 	.byte	0x3f
	.zero		1


	//   ....[89]....
        /*0874*/ 	.word	0x00014fd0
        /*0878*/ 	.word	0x00000002
        /*087c*/ 	.word	0x00028c20
        /*0880*/ 	.short	0x010a
        /*0882*/ 	.byte	0x3f
	.zero		1


	//   ....[90]....
        /*0884*/ 	.word	0x00015170
        /*0888*/ 	.word	0x00000007
        /*088c*/ 	.word	0x00000000
        /*0890*/ 	.short	0x010a
        /*0892*/ 	.byte	0x3f
	.zero		1


	//   ....[91]....
        /*0894*/ 	.word	0x000151c0
        /*0898*/ 	.word	0x00000005
        /*089c*/ 	.word	0x00000000
        /*08a0*/ 	.short	0x010a
        /*08a2*/ 	.byte	0x3f
	.zero		1


	//   ....[92]....
        /*08a4*/ 	.word	0x00015210
        /*08a8*/ 	.word	0x00000005
        /*08ac*/ 	.word	0x00000000
        /*08b0*/ 	.short	0x010a
        /*08b2*/ 	.byte	0x3f
	.zero		1


	//----- nvinfo : EIATTR_NUM_MBARRIERS
	.align		4
.L_320:
        /*08b4*/ 	.byte	0x03, 0x38
        /*08b6*/ 	.short	0x0016


	//----- nvinfo : EIATTR_EXIT_INSTR_OFFSETS
	.align		4
        /*08b8*/ 	.byte	0x04, 0x1c
        /*08ba*/ 	.short	(.L_322 - .L_321)


	//   ....[0]....
.L_321:
        /*08bc*/ 	.word	0x000142c0


	//----- nvinfo : EIATTR_MAX_THREADS
	.align		4
.L_322:
        /*08c0*/ 	.byte	0x04, 0x05
        /*08c2*/ 	.short	(.L_324 - .L_323)
.L_323:
        /*08c4*/ 	.word	0x00000180
        /*08c8*/ 	.word	0x00000001
        /*08cc*/ 	.word	0x00000001


	//----- nvinfo : EIATTR_CRS_STACK_SIZE
	.align		4
.L_324:
        /*08d0*/ 	.byte	0x04, 0x1e
        /*08d2*/ 	.short	(.L_326 - .L_325)
.L_325:
        /*08d4*/ 	.word	0x00000000


	//----- nvinfo : EIATTR_CBANK_PARAM_SIZE
	.align		4
.L_326:
        /*08d8*/ 	.byte	0x03, 0x19
        /*08da*/ 	.short	0x0a70


	//----- nvinfo : EIATTR_PARAM_CBANK
	.align		4
        /*08dc*/ 	.byte	0x04, 0x0a
        /*08de*/ 	.short	(.L_328 - .L_327)
	.align		4
.L_327:
        /*08e0*/ 	.word	index@(.nv.constant0._ZN7cutlass13device_kernelIN5flash11enable_sm90INS1_16FlashAttnFwdSm90INS1_25CollectiveMainloopFwdSm90ILi2EN4cute5tupleIJNS5_1CILi1EEES8_S8_EEENS6_IJNS7_ILi64EEESA_SA_EEELi512ENS_10bfloat16_tEfNS_4arch4Sm90ELb0ELb1ELb0ELb0ELb0ELb0ELb0ELb0ELb0ELb1ELb1ELb0EEENS1_21CollectiveEpilogueFwdINS6_IJSA_NS7_ILi512EEESA_EEES9_SC_SE_Li256ELb0ELb1ELb1ELb0EEENS1_19SingleTileSchedulerILb0ELb1ELb1ELi64EEEEEEEEEvNT_6ParamsE)
        /*08e4*/ 	.short	0x0210
        /*08e6*/ 	.short	0x0a70


	//----- nvinfo : EIATTR_SW_WAR
	.align		4
.L_328:
        /*08e8*/ 	.byte	0x04, 0x36
        /*08ea*/ 	.short	(.L_330 - .L_329)
.L_329:
        /*08ec*/ 	.word	0x00000008
.L_330:


//--------------------- .nv.info._ZN7cutlass13device_kernelIN5flash11enable_sm90INS1_16FlashAttnFwdSm90INS1_25CollectiveMainloopFwdSm90ILi2EN4cute5tupleIJNS5_1CILi1EEES8_S8_EEENS6_IJNS7_ILi64EEESA_SA_EEELi512ENS_10bfloat16_tEfNS_4arch4Sm90ELb0ELb1ELb0ELb0ELb0ELb0ELb1ELb0ELb0ELb1ELb1ELb0EEENS1_21CollectiveEpilogueFwdINS6_IJSA_NS7_ILi512EEESA_EEES9_SC_SE_Li256ELb0ELb1ELb1ELb0EEENS1_19SingleTileSchedulerILb0ELb1ELb1ELi64EEEEEEEEEvNT_6ParamsE --------------------------
	.section	.nv.info._ZN7cutlass13device_kernelIN5flash11enable_sm90INS1_16FlashAttnFwdSm90INS1_25CollectiveMainloopFwdSm90ILi2EN4cute5tupleIJNS5_1CILi1EEES8_S8_EEENS6_IJNS7_ILi64EEESA_SA_EEELi512ENS_10bfloat16_tEfNS_4arch4Sm90ELb0ELb1ELb0ELb0ELb0ELb0ELb1ELb0ELb0ELb1ELb1ELb0EEENS1_21CollectiveEpilogueFwdINS6_IJSA_NS7_ILi512EEESA_EEES9_SC_SE_Li256ELb0ELb1ELb1ELb0EEENS1_19SingleTileSchedulerILb0ELb1ELb1ELi64EEEEEEEEEvNT_6ParamsE,"",@"SHT_CUDA_INFO"
	.sectionflags	@""
	.align	4


	//----- nvinfo : EIATTR_CUDA_API_VERSION
	.align		4
        /*0000*/ 	.byte	0x04, 0x37
        /*0002*/ 	.short	(.L_332 - .L_331)
.L_331:
        /*0004*/ 	.word	0x00000082


	//----- nvinfo : EIATTR_KPARAM_INFO
	.align		4
.L_332:
        /*0008*/ 	.byte	0x04, 0x17
        /*000a*/ 	.short	(.L_334 - .L_333)
.L_333:
        /*000c*/ 	.word	0x00000000
        /*0010*/ 	.short	0x0000
        /*0012*/ 	.short	0x0070
        /*0014*/ 	.byte	0x00, 0xf0, 0x01, 0x2c


	//----- nvinfo : EIATTR_SPARSE_MMA_MASK
	.align		4
.L_334:
        /*0018*/ 	.byte	0x03, 0x50
        /*001a*/ 	.short	0x0000


	//----- nvinfo : EIATTR_MAXREG_COUNT
	.align		4
        /*001c*/ 	.byte	0x03, 0x1b
        /*001e*/ 	.short	0x00a8


	//----- nvinfo : EIATTR_NUM_BARRIERS
	.align		4
        /*0020*/ 	.byte	0x02, 0x4c
        /*0022*/ 	.byte	0x10
	.zero		1


	//----- nvinfo : EIATTR_EXTERNS
	.align		4
        /*0024*/ 	.byte	0x04, 0x0f
        /*0026*/ 	.short	(.L_336 - .L_335)


	//   ....[0]....
	.align		4
.L_335:
        /*0028*/ 	.word	index@(__assertfail)


	//----- nvinfo : EIATTR_ANNOTATIONS
	.align		4
.L_336:
        /*002c*/ 	.byte	0x04, 0x55
        /*002e*/ 	.short	(.L_338 - .L_337)


	//   ....[0]....
.L_337:
        /* <DEDUP_REMOVED lines=18> */


	//----- nvinfo : EIATTR_MERCURY_ISA_VERSION
	.align		4
.L_338:
        /*0138*/ 	.byte	0x03, 0x5f
        /*013a*/ 	.short	0x0101


	//----- nvinfo : EIATTR_INT_WARP_WIDE_INSTR_OFFSETS
	.align		4
        /*013c*/ 	.byte	0x04, 0x31
        /*013e*/ 	.short	(.L_340 - .L_339)


	//   ....[0]....
.L_339:
        /*0140*/ 	.word	0x00000130


	//   ....[1]....
        /*0144*/ 	.word	0x00000170


	//   ....[2]....
        /*0148*/ 	.word	0x000001e0


	//   ....[3]....
        /*014c*/ 	.word	0x000001f0


	//----- nvinfo : EIATTR_COOP_GROUP_MASK_REGIDS
	.align		4
.L_340:
        /*0150*/ 	.byte	0x04, 0x29
        /*0152*/ 	.short	(.L_342 - .L_341)


	//   ....[0]....
.L_341:
        /*0154*/ 	.word	0xffffffff


	//   ....[1]....
        /*0158*/ 	.word	0xffffffff


	//   ....[2]....
        /*015c*/ 	.word	0xffffffff


	//   ....[3]....
        /*0160*/ 	.word	0xffffffff


	//   ....[4]....
        /*0164*/ 	.word	0xffffffff


	//   ....[5]....
        /*0168*/ 	.word	0xffffffff


	//   ....[6]....
        /*016c*/ 	.word	0xffffffff


	//   ....[7]....
        /*0170*/ 	.word	0xffffffff


	//   ....[8]....
        /*0174*/ 	.word	0xffffffff


	//   ....[9]....
        /*0178*/ 	.word	0xffffffff


	//   ....[10]....
        /*017c*/ 	.word	0xffffffff


	//   ....[11]....
        /*0180*/ 	.word	0xffffffff


	//   ....[12]....
        /*0184*/ 	.word	0xffffffff


	//   ....[13]....
        /*0188*/ 	.word	0xffffffff


	//   ....[14]....
        /*018c*/ 	.word	0xffffffff


	//   ....[15]....
        /*0190*/ 	.word	0xffffffff


	//   ....[16]....
        /*0194*/ 	.word	0xffffffff


	//   ....[17]....
        /*0198*/ 	.word	0xffffffff


	//   ....[18]....
        /*019c*/ 	.word	0xffffffff


	//   ....[19]....
        /*01a0*/ 	.word	0xffffffff


	//   ....[20]....
        /*01a4*/ 	.word	0xffffffff


	//   ....[21]....
        /*01a8*/ 	.word	0xffffffff


	//   ....[22]....
        /*01ac*/ 	.word	0xffffffff


	//   ....[23]....
        /*01b0*/ 	.word	0xffffffff


	//   ....[24]....
        /*01b4*/ 	.word	0xffffffff


	//   ....[25]....
        /*01b8*/ 	.word	0xffffffff


	//   ....[26]....
        /*01bc*/ 	.word	0xffffffff


	//   ....[27]....
        /*01c0*/ 	.word	0xffffffff


	//   ....[28]....
        /*01c4*/ 	.word	0xffffffff


	//   ....[29]....
        /*01c8*/ 	.word	0xffffffff


	//   ....[30]....
        /*01cc*/ 	.word	0xffffffff


	//   ....[31]....
        /*01d0*/ 	.word	0xffffffff


	//   ....[32]....
        /*01d4*/ 	.word	0xffffffff


	//   ....[33]....
        /*01d8*/ 	.word	0xffffffff


	//   ....[34]....
        /*01dc*/ 	.word	0xffffffff


	//   ....[35]....
        /*01e0*/ 	.word	0xffffffff


	//   ....[36]....
        /*01e4*/ 	.word	0xffffffff


	//   ....[37]....
        /*01e8*/ 	.word	0xffffffff


	//   ....[38]....
        /*01ec*/ 	.word	0xffffffff


	//   ....[39]....
        /*01f0*/ 	.word	0xffffffff


	//   ....[40]....
        /*01f4*/ 	.word	0xffffffff


	//   ....[41]....
        /*01f8*/ 	.word	0xffffffff


	//   ....[42]....
        /*01fc*/ 	.word	0xffffffff


	//   ....[43]....
        /*0200*/ 	.word	0xffffffff


	//   ....[44]....
        /*0204*/ 	.word	0xffffffff


	//   ....[45]....
        /*0208*/ 	.word	0xffffffff


	//   ....[46]....
        /*020c*/ 	.word	0xffffffff


	//   ....[47]....
        /*0210*/ 	.word	0xffffffff


	//   ....[48]....
        /*0214*/ 	.word	0xffffffff


	//   ....[49]....
        /*0218*/ 	.word	0xffffffff


	//   ....[50]....
        /*021c*/ 	.word	0xffffffff


	//   ....[51]....
        /*0220*/ 	.word	0xffffffff


	//   ....[52]....
        /*0224*/ 	.word	0xffffffff


	//   ....[53]....
        /*0228*/ 	.word	0xffffffff


	//   ....[54]....
        /*022c*/ 	.word	0xffffffff


	//   ....[55]....
        /*0230*/ 	.word	0xffffffff


	//   ....[56]....
        /*0234*/ 	.word	0xffffffff


	//   ....[57]....
        /*0238*/ 	.word	0xffffffff


	//   ....[58]....
        /*023c*/ 	.word	0xffffffff


	//   ....[59]....
        /*0240*/ 	.word	0xffffffff


	//   ....[60]....
        /*0244*/ 	.word	0xffffffff


	//   ....[61]....
        /*0248*/ 	.word	0xffffffff


	//   ....[62]....
        /*024c*/ 	.word	0xffffffff


	//   ....[63]....
        /*0250*/ 	.word	0xffffffff


	//   ....[64]....
        /*0254*/ 	.word	0xffffffff


	//   ....[65]....
        /*0258*/ 	.word	0xffffffff


	//   ....[66]....
        /*025c*/ 	.word	0xffffffff


	//   ....[67]....
        /*0260*/ 	.word	0xffffffff


	//   ....[68]....
        /*0264*/ 	.word	0xffffffff


	//   ....[69]....
        /*0268*/ 	.word	0xffffffff


	//   ....[70]....
        /*026c*/ 	.word	0xffffffff


	//   ....[71]....
        /*0270*/ 	.word	0x0500000f


	//   ....[72]....
        /*0274*/ 	.word	0x0500000f


	//   ....[73]....
        /*0278*/ 	.word	0x0500000f


	//   ....[74]....
        /*027c*/ 	.word	0x0500000f


	//   ....[75]....
        /*0280*/ 	.word	0x0500000f


	//   ....[76]....
        /*0284*/ 	.word	0x0500000f


	//   ....[77]....
        /*0288*/ 	.word	0x0500000f


	//   ....[78]....
        /*028c*/ 	.word	0x0500000f


	//   ....[79]....
        /*0290*/ 	.word	0x0500000f


	//   ....[80]....
        /*0294*/ 	.word	0x0500000f


	//   ....[81]....
        /*0298*/ 	.word	0x0500000f


	//   ....[82]....
        /*029c*/ 	.word	0x0500000f


	//   ....[83]....
        /*02a0*/ 	.word	0x0500000f


	//   ....[84]....
        /*02a4*/ 	.word	0x0500000f


	//   ....[85]....
        /*02a8*/ 	.word	0x0500000f


	//   ....[86]....
        /*02ac*/ 	.word	0x0500000f


	//   ....[87]....
        /*02b0*/ 	.word	0x0500000f


	//   ....[88]....
        /*02b4*/ 	.word	0x0500000f


	//----- nvinfo : EIATTR_COOP_GROUP_INSTR_OFFSETS
	.align		4
.L_342:
        /*02b8*/ 	.byte	0x04, 0x28
        /*02ba*/ 	.short	(.L_344 - .L_343)


	//   ....[0]....
.L_343:
        /*02bc*/ 	.word	0x00000070


	//   ....[1]....
        /*02c0*/ 	.word	0x00000140


	//   ....[2]....
        /*02c4*/ 	.word	0x00000190


	//   ....[3]....
        /*02c8*/ 	.word	0x000003a0


	//   ....[4]....
        /*02cc*/ 	.word	0x00000500


	//   ....[5]....
        /*02d0*/ 	.word	0x00000620


	//   ....[6]....
        /*02d4*/ 	.word	0x00000780


	//   ....[7]....
        /*02d8*/ 	.word	0x00001810


	//   ....[8]....
        /*02dc*/ 	.word	0x00003b20


	//   ....[9]....
        /*02e0*/ 	.word	0x00004c70


	//   ....[10]....
        /*02e4*/ 	.word	0x00005b30


	//   ....[11]....
        /*02e8*/ 	.word	0x00005dc0


	//   ....[12]....
        /*02ec*/ 	.word	0x00006830


	//   ....[13]....
        /*02f0*/ 	.word	0x00006860


	//   ....[14]....
        /*02f4*/ 	.word	0x00006a60


	//   ....[15]....
        /*02f8*/ 	.word	0x00006af0


	//   ....[16]....
        /*02fc*/ 	.word	0x000074c0


	//   ....[17]....
        /*0300*/ 	.word	0x00008020


	//   ....[18]....
        /*0304*/ 	.word	0x00008de0


	//   ....[19]....
        /*0308*/ 	.word	0x00009100


	//   ....[20]....
        /*030c*/ 	.word	0x00009840


	//   ....[21]....
        /*0310*/ 	.word	0x00009910


	//   ....[22]....
        /*0314*/ 	.word	0x00009d30


	//   ....[23]....
        /*0318*/ 	.word	0x00009dd0


	//   ....[24]....
        /*031c*/ 	.word	0x0000ae70


	//   ....[25]....
        /*0320*/ 	.word	0x0000b9e0


	//   ....[26]....
        /*0324*/ 	.word	0x0000c8c0


	//   ....[27]....
        /*0328*/ 	.word	0x0000c8f0


	//   ....[28]....
        /*032c*/ 	.word	0x0000cbe0


	//   ....[29]....
        /*0330*/ 	.word	0x0000cdb0


	//   ....[30]....
        /*0334*/ 	.word	0x0000dca0


	//   ....[31]....
        /*0338*/ 	.word	0x0000e510


	//   ....[32]....
        /*033c*/ 	.word	0x0000f320


	//   ....[33]....
        /*0340*/ 	.word	0x0000f650


	//   ....[34]....
        /*0344*/ 	.word	0x0000fcb0


	//   ....[35]....
        /*0348*/ 	.word	0x0000fd90


	//   ....[36]....
        /*034c*/ 	.word	0x000100a0


	//   ....[37]....
        /*0350*/ 	.word	0x000101f0


	//   ....[38]....
        /*0354*/ 	.word	0x00011310


	//   ....[39]....
        /*0358*/ 	.word	0x00011350


	//   ....[40]....
        /*035c*/ 	.word	0x000113a0


	//   ....[41]....
        /*0360*/ 	.word	0x000113c0


	//   ....[42]....
        /*0364*/ 	.word	0x000113e0


	//   ....[43]....
        /*0368*/ 	.word	0x00011ea0


	//   ....[44]....
        /*036c*/ 	.word	0x000123d0


	//   ....[45]....
        /*0370*/ 	.word	0x00012400


	//   ....[46]....
        /*0374*/ 	.word	0x00012420


	//   ....[47]....
        /*0378*/ 	.word	0x00012430


	//   ....[48]....
        /*037c*/ 	.word	0x000128d0


	//   ....[49]....
        /*0380*/ 	.word	0x00012900


	//   ....[50]....
        /*0384*/ 	.word	0x00013570


	//   ....[51]....
        /*0388*/ 	.word	0x00013590


	//   ....[52]....
        /*038c*/ 	.word	0x00014630


	//   ....[53]....
        /*0390*/ 	.word	0x00015510


	//   ....[54]....
        /*0394*/ 	.word	0x00015e00


	//   ....[55]....
        /*0398*/ 	.word	0x00015e40


	//   ....[56]....
        /*039c*/ 	.word	0x00015f50


	//   ....[57]....
        /*03a0*/ 	.word	0x00015f70


	//   ....[58]....
        /*03a4*/ 	.word	0x00015ff0


	//   ....[59]....
        /*03a8*/ 	.word	0x00016010


	//   ....[60]....
        /*03ac*/ 	.word	0x00016020


	//   ....[61]....
        /*03b0*/ 	.word	0x00016030


	//   ....[62]....
        /*03b4*/ 	.word	0x00016980


	//   ....[63]....
        /*03b8*/ 	.word	0x000169a0


	//   ....[64]....
        /*03bc*/ 	.word	0x000169c0


	//   ....[65]....
        /*03c0*/ 	.word	0x00016ae0


	//   ....[66]....
        /*03c4*/ 	.word	0x00016c90


	//   ....[67]....
        /*03c8*/ 	.word	0x00016cc0


	//   ....[68]....
        /*03cc*/ 	.word	0x00016e10


	//   ....[69]....
        /*03d0*/ 	.word	0x00016e20


	//   ....[70]....
        /*03d4*/ 	.word	0x00019ee0


	//   ....[71]....
        /*03d8*/ 	.word	0x0001a4e0


	//   ....[72]....
        /*03dc*/ 	.word	0x0001a650


	//   ....[73]....
        /*03e0*/ 	.word	0x0001a6b0


	//   ....[74]....
        /*03e4*/ 	.word	0x0001a830


	//   ....[75]....
        /*03e8*/ 	.word	0x0001a8a0


	//   ....[76]....
        /*03ec*/ 	.word	0x0001a9b0


	//   ....[77]....
        /*03f0*/ 	.word	0x0001aa10


	//   ....[78]....
        /*03f4*/ 	.word	0x0001ab10


	//   ....[79]....
        /*03f8*/ 	.word	0x0001ab60


	//   ....[80]....
        /*03fc*/ 	.word	0x0001ac00


	//   ....[81]....
        /*0400*/ 	.word	0x0001ad20


	//   ....[82]....
        /*0404*/ 	.word	0x0001b030


	//   ....[83]....
        /*0408*/ 	.word	0x0001b080


	//   ....[84]....
        /*040c*/ 	.word	0x0001b270


	//   ....[85]....
        /*0410*/ 	.word	0x0001b2c0


	//   ....[86]....
        /*0414*/ 	.word	0x0001b4f0


	//   ....[87]....
        /*0418*/ 	.word	0x0001b540


	//   ....[88]....
        /*041c*/ 	.word	0x0001b950


	//----- nvinfo : EIATTR_REG_RECONFIG
	.align		4
.L_344:
        /*0420*/ 	.byte	0x01, 0x54
	.zero		2


	//----- nvinfo : EIATTR_SYSCALL_OFFSETS
	.align		4
        /*0424*/ 	.byte	0x04, 0x46
        /*0426*/ 	.short	(.L_346 - .L_345)


	//   ....[0]....
.L_345:
        /*0428*/ 	.word	0x00003ce0


	//   ....[1]....
        /*042c*/ 	.word	0x00015190


	//   ....[2]....
        /*0430*/ 	.word	0x000152d0


	//   ....[3]....
        /*0434*/ 	.word	0x000153c0


	//   ....[4]....
        /*0438*/ 	.word	0x00015a90


	//   ....[5]....
        /*043c*/ 	.word	0x00016350


	//----- nvinfo : EIATTR_MBARRIER_INSTR_OFFSETS
	.align		4
.L_346:
        /*0440*/ 	.byte	0x04, 0x39
        /*0442*/ 	.short	(.L_348 - .L_347)


	//   ....[0]....
.L_347:
        /*0444*/ 	.word	0x00000280
        /*0448*/ 	.word	0x000000ff
        /*044c*/ 	.word	0x00038800
        /*0450*/ 	.short	0x0100
        /*0452*/ 	.byte	0x08
	.zero		1


	//   ....[1]....
        /*0454*/ 	.word	0x00000290
        /*0458*/ 	.word	0x000000ff
        /*045c*/ 	.word	0x00038810
        /*0460*/ 	.short	0x0100
        /*0462*/ 	.byte	0x08
	.zero		1


	//   ....[2]....
        /*0464*/ 	.word	0x000002a0
        /*0468*/ 	.word	0x000000ff
        /*046c*/ 	.word	0x00038820
        /*0470*/ 	.short	0x0100
        /*0472*/ 	.byte	0x08
	.zero		1


	//   ....[3]....
        /*0474*/ 	.word	0x00000350
        /*0478*/ 	.word	0x000000ff
        /*047c*/ 	.word	0x00038830
        /*0480*/ 	.short	0x0100
        /*0482*/ 	.byte	0x06
	.zero		1


	//   ....[4]....
        /*0484*/ 	.word	0x00000360
        /*0488*/ 	.word	0x000000ff
        /*048c*/ 	.word	0x00038840
        /*0490*/ 	.short	0x0100
        /*0492*/ 	.byte	0x06
	.zero		1


	//   ....[5]....
        /*0494*/ 	.word	0x00000370
        /*0498*/ 	.word	0x000000ff
        /*049c*/ 	.word	0x00038838
        /*04a0*/ 	.short	0x0100
        /*04a2*/ 	.byte	0x06
	.zero		1


	//   ....[6]....
        /*04a4*/ 	.word	0x00000380
        /*04a8*/ 	.word	0x000000ff
        /*04ac*/ 	.word	0x00038848
        /*04b0*/ 	.short	0x0100
        /*04b2*/ 	.byte	0x06
	.zero		1


	//   ....[7]....
        /*04b4*/ 	.word	0x000004b0
        /*04b8*/ 	.word	0x000000ff
        /*04bc*/ 	.word	0x00038850
        /*04c0*/ 	.short	0x0100
        /*04c2*/ 	.byte	0x08
	.zero		1


	//   ....[8]....
        /*04c4*/ 	.word	0x000004c0
        /*04c8*/ 	.word	0x000000ff
        /*04cc*/ 	.word	0x00038860
        /*04d0*/ 	.short	0x0100
        /*04d2*/ 	.byte	0x08
	.zero		1


	//   ....[9]....
        /*04d4*/ 	.word	0x000004d0
        /*04d8*/ 	.word	0x000000ff
        /*04dc*/ 	.word	0x00038858
        /*04e0*/ 	.short	0x0100
        /*04e2*/ 	.byte	0x08
	.zero		1


	//   ....[10]....
        /*04e4*/ 	.word	0x000004e0
        /*04e8*/ 	.word	0x000000ff
        /*04ec*/ 	.word	0x00038868
        /*04f0*/ 	.short	0x0100
        /*04f2*/ 	.byte	0x08
	.zero		1


	//   ....[11]....
        /*04f4*/ 	.word	0x000005d0
        /*04f8*/ 	.word	0x000000ff
        /*04fc*/ 	.word	0x00038870
        /*0500*/ 	.short	0x0100
        /*0502*/ 	.byte	0x06
	.zero		1


	//   ....[12]....
        /*0504*/ 	.word	0x000005e0
        /*0508*/ 	.word	0x000000ff
        /*050c*/ 	.word	0x00038880
        /*0510*/ 	.short	0x0100
        /*0512*/ 	.byte	0x06
	.zero		1


	//   ....[13]....
        /*0514*/ 	.word	0x000005f0
        /*0518*/ 	.word	0x000000ff
        /*051c*/ 	.word	0x00038878
        /*0520*/ 	.short	0x0100
        /*0522*/ 	.byte	0x06
	.zero		1


	//   ....[14]....
        /*0524*/ 	.word	0x00000600
        /*0528*/ 	.word	0x000000ff
        /*052c*/ 	.word	0x00038888
        /*0530*/ 	.short	0x0100
        /*0532*/ 	.byte	0x06
	.zero		1


	//   ....[15]....
        /*0534*/ 	.word	0x00000730
        /*0538*/ 	.word	0x000000ff
        /*053c*/ 	.word	0x00038890
        /*0540*/ 	.short	0x0100
        /*0542*/ 	.byte	0x08
	.zero		1


	//   ....[16]....
        /*0544*/ 	.word	0x00000740
        /*0548*/ 	.word	0x000000ff
        /*054c*/ 	.word	0x000388a0
        /*0550*/ 	.short	0x0100
        /*0552*/ 	.byte	0x08
	.zero		1


	//   ....[17]....
        /*0554*/ 	.word	0x00000750
        /*0558*/ 	.word	0x000000ff
        /*055c*/ 	.word	0x00038898
        /*0560*/ 	.short	0x0100
        /*0562*/ 	.byte	0x08
	.zero		1


	//   ....[18]....
        /*0564*/ 	.word	0x00000760
        /*0568*/ 	.word	0x000000ff
        /*056c*/ 	.word	0x000388a8
        /*0570*/ 	.short	0x0100
        /*0572*/ 	.byte	0x08
	.zero		1


	//   ....[19]....
        /*0574*/ 	.word	0x00000890
        /*0578*/ 	.word	0x000000ff
        /*057c*/ 	.word	0x000388b0
        /*0580*/ 	.short	0x0100
        /*0582*/ 	.byte	0x08
	.zero		1


	//   ....[20]....
        /*0584*/ 	.word	0x000008a0
        /*0588*/ 	.word	0x000000ff
        /*058c*/ 	.word	0x000388c0
        /*0590*/ 	.short	0x0100
        /*0592*/ 	.byte	0x08
	.zero		1


	//   ....[21]....
        /*0594*/ 	.word	0x000008b0
        /*0598*/ 	.word	0x000000ff
        /*059c*/ 	.word	0x000388b8
        /*05a0*/ 	.short	0x0100
        /*05a2*/ 	.byte	0x08
	.zero		1


	//   ....[22]....
        /*05a4*/ 	.word	0x000008c0
        /*05a8*/ 	.word	0x000000ff
        /*05ac*/ 	.word	0x000388c8
        /*05b0*/ 	.short	0x0100
        /*05b2*/ 	.byte	0x08
	.zero		1


	//   ....[23]....
        /*05b4*/ 	.word	0x00001bb0
        /*05b8*/ 	.word	0x00000008
        /*05bc*/ 	.word	0x00000000
        /*05c0*/ 	.short	0x0101
        /*05c2*/ 	.byte	0x3f
	.zero		1


	//   ....[24]....
        /*05c4*/ 	.word	0x00002650
        /*05c8*/ 	.word	0x00000004
        /*05cc*/ 	.word	0x00000000
        /*05d0*/ 	.short	0x0101
        /*05d2*/ 	.byte	0x3f
	.zero		1


	//   ....[25]....
        /*05d4*/ 	.word	0x00003d10
        /*05d8*/ 	.word	0x000000c7
        /*05dc*/ 	.word	0x00038800
        /*05e0*/ 	.short	0x010a
        /*05e2*/ 	.byte	0x3f
	.zero		1


	//   ....[26]....
        /*05e4*/ 	.word	0x00003ec0
        /*05e8*/ 	.word	0x000000c7
        /*05ec*/ 	.word	0x00038830
        /*05f0*/ 	.short	0x010a
        /*05f2*/ 	.byte	0x3f
	.zero		1


	//   ....[27]....
        /*05f4*/ 	.word	0x00003f00
        /*05f8*/ 	.word	0x000000c7
        /*05fc*/ 	.word	0x00038830
        /*0600*/ 	.short	0x010a
        /*0602*/ 	.byte	0x3f
	.zero		1


	//   ....[28]....
        /*0604*/ 	.word	0x00004310
        /*0608*/ 	.word	0x000000c7
        /*060c*/ 	.word	0x00038810
        /*0610*/ 	.short	0x010a
        /*0612*/ 	.byte	0x3f
	.zero		1


	//   ....[29]....
        /*0614*/ 	.word	0x00004350
        /*0618*/ 	.word	0x000000c7
        /*061c*/ 	.word	0x00038850
        /*0620*/ 	.short	0x010a
        /*0622*/ 	.byte	0x3f
	.zero		1


	//   ....[30]....
        /*0624*/ 	.word	0x00004410
        /*0628*/ 	.word	0x000000c7
        /*062c*/ 	.word	0x00038850
        /*0630*/ 	.short	0x010a
        /*0632*/ 	.byte	0x3f
	.zero		1


	//   ....[31]....
        /*0634*/ 	.word	0x00005ba0
        /*0638*/ 	.word	0x00000003
        /*063c*/ 	.word	0x00000000
        /*0640*/ 	.short	0x0101
        /*0642*/ 	.byte	0x3f
	.zero		1


	//   ....[32]....
        /*0644*/ 	.word	0x000074e0
        /*0648*/ 	.word	0x00000003
        /*064c*/ 	.word	0x00000000
        /*0650*/ 	.short	0x0101
        /*0652*/ 	.byte	0x3f
	.zero		1


	//   ....[33]....
        /*0654*/ 	.word	0x000077a0
        /*0658*/ 	.word	0x000000cc
        /*065c*/ 	.word	0x00038830
        /*0660*/ 	.short	0x010a
        /*0662*/ 	.byte	0x3f
	.zero		1


	//   ....[34]....
        /*0664*/ 	.word	0x000077f0
        /*0668*/ 	.word	0x000000cc
        /*066c*/ 	.word	0x00038830
        /*0670*/ 	.short	0x010a
        /*0672*/ 	.byte	0x3f
	.zero		1


	//   ....[35]....
        /*0674*/ 	.word	0x00007b20
        /*0678*/ 	.word	0x000000cc
        /*067c*/ 	.word	0x00038850
        /*0680*/ 	.short	0x010a
        /*0682*/ 	.byte	0x3f
	.zero		1


	//   ....[36]....
        /*0684*/ 	.word	0x00007b70
        /*0688*/ 	.word	0x000000cc
        /*068c*/ 	.word	0x00038850
        /*0690*/ 	.short	0x010a
        /*0692*/ 	.byte	0x3f
	.zero		1


	//   ....[37]....
        /*0694*/ 	.word	0x00008ee0
        /*0698*/ 	.word	0x000000ca
        /*069c*/ 	.word	0x00000000
        /*06a0*/ 	.short	0x0101
        /*06a2*/ 	.byte	0x3f
	.zero		1


	//   ....[38]....
        /*06a4*/ 	.word	0x0000ae90
        /*06a8*/ 	.word	0x000000cc
        /*06ac*/ 	.word	0x00000000
        /*06b0*/ 	.short	0x0101
        /*06b2*/ 	.byte	0x3f
	.zero		1


	//   ....[39]....
        /*06b4*/ 	.word	0x0000b2d0
        /*06b8*/ 	.word	0x000000b8
        /*06bc*/ 	.word	0x00038830
        /*06c0*/ 	.short	0x010a
        /*06c2*/ 	.byte	0x3f
	.zero		1


	//   ....[40]....
        /*06c4*/ 	.word	0x0000b320
        /*06c8*/ 	.word	0x000000b8
        /*06cc*/ 	.word	0x00038830
        /*06d0*/ 	.short	0x010a
        /*06d2*/ 	.byte	0x3f
	.zero		1


	//   ....[41]....
        /*06d4*/ 	.word	0x0000b550
        /*06d8*/ 	.word	0x000000b8
        /*06dc*/ 	.word	0x00038850
        /*06e0*/ 	.short	0x010a
        /*06e2*/ 	.byte	0x3f
	.zero		1


	//   ....[42]....
        /*06e4*/ 	.word	0x0000b590
        /*06e8*/ 	.word	0x000000b8
        /*06ec*/ 	.word	0x00038850
        /*06f0*/ 	.short	0x010a
        /*06f2*/ 	.byte	0x3f
	.zero		1


	//   ....[43]....
        /*06f4*/ 	.word	0x0000d120
        /*06f8*/ 	.word	0x00000099
        /*06fc*/ 	.word	0x00000000
        /*0700*/ 	.short	0x0101
        /*0702*/ 	.byte	0x3f
	.zero		1


	//   ....[44]....
        /*0704*/ 	.word	0x0000dcc0
        /*0708*/ 	.word	0x000000b8
        /*070c*/ 	.word	0x00000000
        /*0710*/ 	.short	0x0101
        /*0712*/ 	.byte	0x3f
	.zero		1


	//   ....[45]....
        /*0714*/ 	.word	0x0000de10
        /*0718*/ 	.word	0x000000ca
        /*071c*/ 	.word	0x00038830
        /*0720*/ 	.short	0x010a
        /*0722*/ 	.byte	0x3f
	.zero		1


	//   ....[46]....
        /*0724*/ 	.word	0x0000de60
        /*0728*/ 	.word	0x000000ca
        /*072c*/ 	.word	0x00038830
        /*0730*/ 	.short	0x010a
        /*0732*/ 	.byte	0x3f
	.zero		1


	//   ....[47]....
        /*0734*/ 	.word	0x0000e090
        /*0738*/ 	.word	0x000000ca
        /*073c*/ 	.word	0x00038850
        /*0740*/ 	.short	0x010a
        /*0742*/ 	.byte	0x3f
	.zero		1


	//   ....[48]....
        /*0744*/ 	.word	0x0000e0e0
        /*0748*/ 	.word	0x000000ca
        /*074c*/ 	.word	0x00038850
        /*0750*/ 	.short	0x010a
        /*0752*/ 	.byte	0x3f
	.zero		1


	//   ....[49]....
        /*0754*/ 	.word	0x0000f3e0
        /*0758*/ 	.word	0x000000bc
        /*075c*/ 	.word	0x00000000
        /*0760*/ 	.short	0x0101
        /*0762*/ 	.byte	0x3f
	.zero		1


	//   ....[50]....
        /*0764*/ 	.word	0x00011330
        /*0768*/ 	.word	0x000000ca
        /*076c*/ 	.word	0x00000000
        /*0770*/ 	.short	0x0101
        /*0772*/ 	.byte	0x3f
	.zero		1


	//   ....[51]....
        /*0774*/ 	.word	0x00011ec0
        /*0778*/ 	.word	0x000000ff
        /*077c*/ 	.word	0x00000000
        /*0780*/ 	.short	0x0101
        /*0782*/ 	.byte	0x04
	.zero		1


	//   ....[52]....
        /*0784*/ 	.word	0x00015760
        /*0788*/ 	.word	0x000000ff
        /*078c*/ 	.word	0x00038840
        /*0790*/ 	.short	0x010a
        /*0792*/ 	.byte	0x26
	.zero		1


	//   ....[53]....
        /*0794*/ 	.word	0x00016160
        /*0798*/ 	.word	0x000000ff
        /*079c*/ 	.word	0x00038800
        /*07a0*/ 	.short	0x0107
        /*07a2*/ 	.byte	0x26
	.zero		1


	//   ....[54]....
        /*07a4*/ 	.word	0x000161e0
        /*07a8*/ 	.word	0x000000ff
        /*07ac*/ 	.word	0x00038800
        /*07b0*/ 	.short	0x0101
        /*07b2*/ 	.byte	0x26
	.zero		1


	//   ....[55]....
        /*07b4*/ 	.word	0x000170b0
        /*07b8*/ 	.word	0x000000ff
        /*07bc*/ 	.word	0x00038810
        /*07c0*/ 	.short	0x0107
        /*07c2*/ 	.byte	0x26
	.zero		1


	//   ....[56]....
        /*07c4*/ 	.word	0x00017110
        /*07c8*/ 	.word	0x000000ff
        /*07cc*/ 	.word	0x00038810
        /*07d0*/ 	.short	0x0101
        /*07d2*/ 	.byte	0x26
	.zero		1


	//   ....[57]....
        /*07d4*/ 	.word	0x00017120
        /*07d8*/ 	.word	0x000000ff
        /*07dc*/ 	.word	0x00038820
        /*07e0*/ 	.short	0x010a
        /*07e2*/ 	.byte	0x26
	.zero		1


	//   ....[58]....
        /*07e4*/ 	.word	0x00017180
        /*07e8*/ 	.word	0x000000ff
        /*07ec*/ 	.word	0x00038860
        /*07f0*/ 	.short	0x010a
        /*07f2*/ 	.byte	0x26
	.zero		1


	//   ....[59]....
        /*07f4*/ 	.word	0x00017d40
        /*07f8*/ 	.word	0x000000ff
        /*07fc*/ 	.word	0x00038848
        /*0800*/ 	.short	0x010a
        /*0802*/ 	.byte	0x26
	.zero		1


	//   ....[60]....
        /*0804*/ 	.word	0x00017f10
        /*0808*/ 	.word	0x000000ff
        /*080c*/ 	.word	0x00038868
        /*0810*/ 	.short	0x010a
        /*0812*/ 	.byte	0x26
	.zero		1


	//   ....[61]....
        /*0814*/ 	.word	0x000188c0
        /*0818*/ 	.word	0x000000ff
        /*081c*/ 	.word	0x00038840
        /*0820*/ 	.short	0x010a
        /*0822*/ 	.byte	0x26
	.zero		1


	//   ....[62]....
        /*0824*/ 	.word	0x00018aa0
        /*0828*/ 	.word	0x000000ff
        /*082c*/ 	.word	0x00038860
        /*0830*/ 	.short	0x010a
        /*0832*/ 	.byte	0x26
	.zero		1


	//   ....[63]....
        /*0834*/ 	.word	0x00019470
        /*0838*/ 	.word	0x000000ff
        /*083c*/ 	.word	0x00038848
        /*0840*/ 	.short	0x010a
        /*0842*/ 	.byte	0x26
	.zero		1


	//   ....[64]....
        /*0844*/ 	.word	0x00019650
        /*0848*/ 	.word	0x000000ff
        /*084c*/ 	.word	0x00038868
        /*0850*/ 	.short	0x010a
        /*0852*/ 	.byte	0x26
	.zero		1


	//   ....[65]....
        /*0854*/ 	.word	0x00019e70
        /*0858*/ 	.word	0x00000002
        /*085c*/ 	.word	0x00038820
        /*0860*/ 	.short	0x010a
        /*0862*/ 	.byte	0x3f
	.zero		1


	//   ....[66]....
        /*0864*/ 	.word	0x0001a010
        /*0868*/ 	.word	0x00000007
        /*086c*/ 	.word	0x00000000
        /*0870*/ 	.short	0x010a
        /*0872*/ 	.byte	0x3f
	.zero		1


	//   ....[67]....
        /*0874*/ 	.word	0x0001a080
        /*0878*/ 	.word	0x00000005
        /*087c*/ 	.word	0x00000000
        /*0880*/ 	.short	0x010a
        /*0882*/ 	.byte	0x3f
	.zero		1


	//   ....[68]....
        /*0884*/ 	.word	0x0001a0e0
        /*0888*/ 	.word	0x00000005
        /*088c*/ 	.word	0x00000000
        /*0890*/ 	.short	0x010a
        /*0892*/ 	.byte	0x3f
	.zero		1


	//   ....[69]....
        /*0894*/ 	.word	0x0001a110
        /*0898*/ 	.word	0x00000003
        /*089c*/ 	.word	0x00000000
        /*08a0*/ 	.short	0x010a
        /*08a2*/ 	.byte	0x3f
	.zero		1


	//   ....[70]....
        /*08a4*/ 	.word	0x0001a170
        /*08a8*/ 	.word	0x000000c7
        /*08ac*/ 	.word	0x00038800
        /*08b0*/ 	.short	0x010a
        /*08b2*/ 	.byte	0x3f
	.zero		1


	//   ....[71]....
        /*08b4*/ 	.word	0x0001a1c0
        /*08b8*/ 	.word	0x000000c7
        /*08bc*/ 	.word	0x00038830
        /*08c0*/ 	.short	0x010a
        /*08c2*/ 	.byte	0x3f
	.zero		1


	//   ....[72]....
        /*08c4*/ 	.word	0x0001a210
        /*08c8*/ 	.word	0x000000c7
        /*08cc*/ 	.word	0x00038810
        /*08d0*/ 	.short	0x010a
        /*08d2*/ 	.byte	0x3f
	.zero		1


	//   ....[73]....
        /*08d4*/ 	.word	0x0001a260
        /*08d8*/ 	.word	0x000000c7
        /*08dc*/ 	.word	0x00038850
        /*08e0*/ 	.short	0x010a
        /*08e2*/ 	.byte	0x3f
	.zero		1


	//   ....[74]....
        /*08e4*/ 	.word	0x0001a2b0
        /*08e8*/ 	.word	0x000000cc
        /*08ec*/ 	.word	0x00038830
        /*08f0*/ 	.short	0x010a
        /*08f2*/ 	.byte	0x3f
	.zero		1


	//   ....[75]....
        /*08f4*/ 	.word	0x0001a300
        /*08f8*/ 	.word	0x000000cc
        /*08fc*/ 	.word	0x00038850
        /*0900*/ 	.short	0x010a
        /*0902*/ 	.byte	0x3f
	.zero		1


	//   ....[76]....
        /*0904*/ 	.word	0x0001a350
        /*0908*/ 	.word	0x000000b8
        /*090c*/ 	.word	0x00038830
        /*0910*/ 	.short	0x010a
        /*0912*/ 	.byte	0x3f
	.zero		1


	//   ....[77]....
        /*0914*/ 	.word	0x0001a3a0
        /*0918*/ 	.word	0x000000b8
        /*091c*/ 	.word	0x00038850
        /*0920*/ 	.short	0x010a
        /*0922*/ 	.byte	0x3f
	.zero		1


	//   ....[78]....
        /*0924*/ 	.word	0x0001a3f0
        /*0928*/ 	.word	0x000000ca
        /*092c*/ 	.word	0x00038830
        /*0930*/ 	.short	0x010a
        /*0932*/ 	.byte	0x3f
	.zero		1


	//   ....[79]....
        /*0934*/ 	.word	0x0001a440
        /*0938*/ 	.word	0x000000ca
        /*093c*/ 	.word	0x00038850
        /*0940*/ 	.short	0x010a
        /*0942*/ 	.byte	0x3f
	.zero		1


	//   ....[80]....
        /*0944*/ 	.word	0x0001a5a0
        /*0948*/ 	.word	0x00000003
        /*094c*/ 	.word	0x00038840
        /*0950*/ 	.short	0x010a
        /*0952*/ 	.byte	0x3f
	.zero		1


	//   ....[81]....
        /*0954*/ 	.word	0x0001b580
        /*0958*/ 	.word	0x00000003
        /*095c*/ 	.word	0x00038820
        /*0960*/ 	.short	0x010a
        /*0962*/ 	.byte	0x3f
	.zero		1


	//   ....[82]....
        /*0964*/ 	.word	0x0001b5e0
        /*0968*/ 	.word	0x00000003
        /*096c*/ 	.word	0x00038860
        /*0970*/ 	.short	0x010a
        /*0972*/ 	.byte	0x3f
	.zero		1


	//   ....[83]....
        /*0974*/ 	.word	0x0001b640
        /*0978*/ 	.word	0x00000003
        /*097c*/ 	.word	0x00038848
        /*0980*/ 	.short	0x010a
        /*0982*/ 	.byte	0x3f
	.zero		1


	//   ....[84]....
        /*0984*/ 	.word	0x0001b6a0
        /*0988*/ 	.word	0x00000003
        /*098c*/ 	.word	0x00038868
        /*0990*/ 	.short	0x010a
        /*0992*/ 	.byte	0x3f
	.zero		1


	//   ....[85]....
        /*0994*/ 	.word	0x0001b700
        /*0998*/ 	.word	0x00000003
        /*099c*/ 	.word	0x00038840
        /*09a0*/ 	.short	0x010a
        /*09a2*/ 	.byte	0x3f
	.zero		1


	//   ....[86]....
        /*09a4*/ 	.word	0x0001b760
        /*09a8*/ 	.word	0x00000003
        /*09ac*/ 	.word	0x00038860
        /*09b0*/ 	.short	0x010a
        /*09b2*/ 	.byte	0x3f
	.zero		1


	//   ....[87]....
        /*09b4*/ 	.word	0x0001b7c0
        /*09b8*/ 	.word	0x00000003
        /*09bc*/ 	.word	0x00038848
        /*09c0*/ 	.short	0x010a
        /*09c2*/ 	.byte	0x3f
	.zero		1


	//   ....[88]....
        /*09c4*/ 	.word	0x0001b820
        /*09c8*/ 	.word	0x00000003
        /*09cc*/ 	.word	0x00038868
        /*09d0*/ 	.short	0x010a
        /*09d2*/ 	.byte	0x3f
	.zero		1


	//   ....[89]....
        /*09d4*/ 	.word	0x0001b870
        /*09d8*/ 	.word	0x00000002
        /*09dc*/ 	.word	0x00038820
        /*09e0*/ 	.short	0x010a
        /*09e2*/ 	.byte	0x3f
	.zero		1


	//   ....[90]....
        /*09e4*/ 	.word	0x0001ba10
        /*09e8*/ 	.word	0x00000007
        /*09ec*/ 	.word	0x00000000
        /*09f0*/ 	.short	0x010a
        /*09f2*/ 	.byte	0x3f
	.zero		1


	//   ....[91]....
        /*09f4*/ 	.word	0x0001ba60
        /*09f8*/ 	.word	0x00000005
        /*09fc*/ 	.word	0x00000000
        /*0a00*/ 	.short	0x010a
        /*0a02*/ 	.byte	0x3f
	.zero		1


	//   ....[92]....
        /*0a04*/ 	.word	0x0001bab0
        /*0a08*/ 	.word	0x00000005
        /*0a0c*/ 	.word	0x00000000
        /*0a10*/ 	.short	0x010a
        /*0a12*/ 	.byte	0x3f
	.zero		1


	//----- nvinfo : EIATTR_NUM_MBARRIERS
	.align		4
.L_348:
        /*0a14*/ 	.byte	0x03, 0x38
        /*0a16*/ 	.short	0x0017


	//----- nvinfo : EIATTR_EXIT_INSTR_OFFSETS
	.align		4
        /*0a18*/ 	.byte	0x04, 0x1c
        /*0a1a*/ 	.short	(.L_350 - .L_349)


	//   ....[0]....
.L_349:
        /*0a1c*/ 	.word	0x0001a160


	//----- nvinfo : EIATTR_MAX_THREADS
	.align		4
.L_350:
        /*0a20*/ 	.byte	0x04, 0x05
        /*0a22*/ 	.short	(.L_352 - .L_351)
.L_351:
        /*0a24*/ 	.word	0x00000180
        /*0a28*/ 	.word	0x00000001
        /*0a2c*/ 	.word	0x00000001


	//----- nvinfo : EIATTR_CRS_STACK_SIZE
	.align		4
.L_352:
        /*0a30*/ 	.byte	0x04, 0x1e
        /*0a32*/ 	.short	(.L_354 - .L_353)
.L_353:
        /*0a34*/ 	.word	0x00000000


	//----- nvinfo : EIATTR_CBANK_PARAM_SIZE
	.align		4
.L_354:
        /*0a38*/ 	.byte	0x03, 0x19
        /*0a3a*/ 	.short	0x0b70


	//----- nvinfo : EIATTR_PARAM_CBANK
	.align		4
        /*0a3c*/ 	.byte	0x04, 0x0a
        /*0a3e*/ 	.short	(.L_356 - .L_355)
	.align		4
.L_355:
        /*0a40*/ 	.word	index@(.nv.constant0._ZN7cutlass13device_kernelIN5flash11enable_sm90INS1_16FlashAttnFwdSm90INS1_25CollectiveMainloopFwdSm90ILi2EN4cute5tupleIJNS5_1CILi1EEES8_S8_EEENS6_IJNS7_ILi64EEESA_SA_EEELi512ENS_10bfloat16_tEfNS_4arch4Sm90ELb0ELb1ELb0ELb0ELb0ELb0ELb1ELb0ELb0ELb1ELb1ELb0EEENS1_21CollectiveEpilogueFwdINS6_IJSA_NS7_ILi512EEESA_EEES9_SC_SE_Li256ELb0ELb1ELb1ELb0EEENS1_19SingleTileSchedulerILb0ELb1ELb1ELi64EEEEEEEEEvNT_6ParamsE)
        /*0a44*/ 	.short	0x0210
        /*0a46*/ 	.short	0x0b70


	//----- nvinfo : EIATTR_SW_WAR
	.align		4
.L_356:
        /*0a48*/ 	.byte	0x04, 0x36
        /*0a4a*/ 	.short	(.L_358 - .L_357)
.L_357:
        /*0a4c*/ 	.word	0x00000008
.L_358:


//--------------------- .nv.info._ZN7cutlass13device_kernelIN5flash11enable_sm90INS1_16FlashAttnFwdSm90INS1_25CollectiveMainloopFwdSm90ILi2EN4cute5tupleIJNS5_1CILi1EEES8_S8_EEENS6_IJNS7_ILi64EEESA_SA_EEELi512ENS_10bfloat16_tEfNS_4arch4Sm90ELb0ELb1ELb0ELb1ELb0ELb0ELb0ELb0ELb0ELb1ELb1ELb0EEENS1_21CollectiveEpilogueFwdINS6_IJSA_NS7_ILi512EEESA_EEES9_SC_SE_Li256ELb1ELb1ELb1ELb0EEENS1_36VarlenDynamicPersistentTileSchedulerILi64ELi64ELi256ELi128ELb1ELb1ELb1ELb1ELb0ELb1EEEEEEEEEvNT_6ParamsE --------------------------
	.section	.nv.info._ZN7cutlass13device_kernelIN5flash11enable_sm90INS1_16FlashAttnFwdSm90INS1_25CollectiveMainloopFwdSm90ILi2EN4cute5tupleIJNS5_1CILi1EEES8_S8_EEENS6_IJNS7_ILi64EEESA_SA_EEELi512ENS_10bfloat16_tEfNS_4arch4Sm90ELb0ELb1ELb0ELb1ELb0ELb0ELb0ELb0ELb0ELb1ELb1ELb0EEENS1_21CollectiveEpilogueFwdINS6_IJSA_NS7_ILi512EEESA_EEES9_SC_SE_Li256ELb1ELb1ELb1ELb0EEENS1_36VarlenDynamicPersistentTileSchedulerILi64ELi64ELi256ELi128ELb1ELb1ELb1ELb1ELb0ELb1EEEEEEEEEvNT_6ParamsE,"",@"SHT_CUDA_INFO"
	.sectionflags	@""
	.align	4


	//----- nvinfo : EIATTR_CUDA_API_VERSION
	.align		4
        /*0000*/ 	.byte	0x04, 0x37
        /*0002*/ 	.short	(.L_360 - .L_359)
.L_359:
        /*0004*/ 	.word	0x00000082


	//----- nvinfo : EIATTR_KPARAM_INFO
	.align		4
.L_360:
        /*0008*/ 	.byte	0x04, 0x17
        /*000a*/ 	.short	(.L_362 - .L_361)
.L_361:
        /*000c*/ 	.word	0x00000000
        /*0010*/ 	.short	0x0000
        /*0012*/ 	.short	0x0070
        /*0014*/ 	.byte	0x00, 0xf0, 0x01, 0x2a


	//----- nvinfo : EIATTR_SPARSE_MMA_MASK
	.align		4
.L_362:
        /*0018*/ 	.byte	0x03, 0x50
        /*001a*/ 	.short	0x0000


	//----- nvinfo : EIATTR_MAXREG_COUNT
	.align		4
        /*001c*/ 	.byte	0x03, 0x1b
        /*001e*/ 	.short	0x00a8


	//----- nvinfo : EIATTR_NUM_BARRIERS
	.align		4
        /*0020*/ 	.byte	0x02, 0x4c
        /*0022*/ 	.byte	0x10
	.zero		1


	//----- nvinfo : EIATTR_EXTERNS
	.align		4
        /*0024*/ 	.byte	0x04, 0x0f
        /*0026*/ 	.short	(.L_364 - .L_363)


	//   ....[0]....
	.align		4
.L_363:
        /*0028*/ 	.word	index@(__assertfail)


	//----- nvinfo : EIATTR_ANNOTATIONS
	.align		4
.L_364:
        /*002c*/ 	.byte	0x04, 0x55
        /*002e*/ 	.short	(.L_366 - .L_365)


	//   ....[0]....
.L_365:
        /* <DEDUP_REMOVED lines=70> */


	//----- nvinfo : EIATTR_MERCURY_ISA_VERSION
	.align		4
.L_366:
        /*0480*/ 	.byte	0x03, 0x5f
        /*0482*/ 	.short	0x0101


	//----- nvinfo : EIATTR_UNUSED_LOAD_BYTE_OFFSET
	.align		4
        /*0484*/ 	.byte	0x04, 0x44
        /*0486*/ 	.short	(.L_368 - .L_367)


	//   ....[0]....
.L_367:
        /*0488*/ 	.word	0x00000a10
        /*048c*/ 	.word	0x0000fff0


	//   ....[1]....
        /*0490*/ 	.word	0x0000daf0
        /*0494*/ 	.word	0x0000fff0


	//----- nvinfo : EIATTR_INT_WARP_WIDE_INSTR_OFFSETS
	.align		4
.L_368:
        /*0498*/ 	.byte	0x04, 0x31
        /*049a*/ 	.short	(.L_370 - .L_369)


	//   ....[0]....
.L_369:
        /*049c*/ 	.word	0x00000130


	//   ....[1]....
        /*04a0*/ 	.word	0x00000170


	//   ....[2]....
        /*04a4*/ 	.word	0x000001e0


	//   ....[3]....
        /*04a8*/ 	.word	0x00014290


	//   ....[4]....
        /*04ac*/ 	.word	0x00014320


	//   ....[5]....
        /*04b0*/ 	.word	0x00018c60


	//   ....[6]....
        /*04b4*/ 	.word	0x00018cf0


	//----- nvinfo : EIATTR_COOP_GROUP_MASK_REGIDS
	.align		4
.L_370:
        /*04b8*/ 	.byte	0x04, 0x29
        /*04ba*/ 	.short	(.L_372 - .L_371)


	//   ....[0]....
.L_371:
        /*04bc*/ 	.word	0xffffffff


	//   ....[1]....
        /*04c0*/ 	.word	0xffffffff


	//   ....[2]....
        /*04c4*/ 	.word	0xffffffff


	//   ....[3]....
        /*04c8*/ 	.word	0xffffffff


	//   ....[4]....
        /*04cc*/ 	.word	0xffffffff


	//   ....[5]....
        /*04d0*/ 	.word	0xffffffff


	//   ....[6]....
        /*04d4*/ 	.word	0xffffffff


	//   ....[7]....
        /*04d8*/ 	.word	0xffffffff


	//   ....[8]....
        /*04dc*/ 	.word	0xffffffff


	//   ....[9]....
        /*04e0*/ 	.word	0xffffffff


	//   ....[10]....
        /*04e4*/ 	.word	0xffffffff


	//   ....[11]....
        /*04e8*/ 	.word	0xffffffff


	//   ....[12]....
        /*04ec*/ 	.word	0xffffffff


	//   ....[13]....
        /*04f0*/ 	.word	0xffffffff


	//   ....[14]....
        /*04f4*/ 	.word	0xffffffff


	//   ....[15]....
        /*04f8*/ 	.word	0xffffffff


	//   ....[16]....
        /*04fc*/ 	.word	0xffffffff


	//   ....[17]....
        /*0500*/ 	.word	0xffffffff


	//   ....[18]....
        /*0504*/ 	.word	0xffffffff


	//   ....[19]....
        /*0508*/ 	.word	0xffffffff


	//   ....[20]....
        /*050c*/ 	.word	0xffffffff


	//   ....[21]....
        /*0510*/ 	.word	0xffffffff


	//   ....[22]....
        /*0514*/ 	.word	0xffffffff


	//   ....[23]....
        /*0518*/ 	.word	0xffffffff


	//   ....[24]....
        /*051c*/ 	.word	0xffffffff


	//   ....[25]....
        /*0520*/ 	.word	0xffffffff


	//   ....[26]....
        /*0524*/ 	.word	0xffffffff


	//   ....[27]....
        /*0528*/ 	.word	0xffffffff


	//   ....[28]....
        /*052c*/ 	.word	0xffffffff


	//   ....[29]....
        /*0530*/ 	.word	0xffffffff


	//   ....[30]....
        /*0534*/ 	.word	0xffffffff


	//   ....[31]....
        /*0538*/ 	.word	0xffffffff


	//   ....[32]....
        /*053c*/ 	.word	0xffffffff


	//   ....[33]....
        /*0540*/ 	.word	0xffffffff


	//   ....[34]....
        /*0544*/ 	.word	0xffffffff


	//   ....[35]....
        /*0548*/ 	.word	0xffffffff


	//   ....[36]....
        /*054c*/ 	.word	0xffffffff


	//   ....[37]....
        /*0550*/ 	.word	0xffffffff


	//   ....[38]....
        /*0554*/ 	.word	0xffffffff


	//   ....[39]....
        /*0558*/ 	.word	0xffffffff


	//   ....[40]....
        /*055c*/ 	.word	0xffffffff


	//   ....[41]....
        /*0560*/ 	.word	0xffffffff


	//   ....[42]....
        /*0564*/ 	.word	0xffffffff


	//   ....[43]....
        /*0568*/ 	.word	0xffffffff


	//   ....[44]....
        /*056c*/ 	.word	0xffffffff


	//   ....[45]....
        /*0570*/ 	.word	0xffffffff


	//   ....[46]....
        /*0574*/ 	.word	0xffffffff


	//   ....[47]....
        /*0578*/ 	.word	0xffffffff


	//   ....[48]....
        /*057c*/ 	.word	0xffffffff


	//   ....[49]....
        /*0580*/ 	.word	0xffffffff


	//   ....[50]....
        /*0584*/ 	.word	0xffffffff


	//   ....[51]....
        /*0588*/ 	.word	0xffffffff


	//   ....[52]....
        /*058c*/ 	.word	0xffffffff


	//   ....[53]....
        /*0590*/ 	.word	0xffffffff


	//   ....[54]....
        /*0594*/ 	.word	0xffffffff


	//   ....[55]....
        /*0598*/ 	.word	0xffffffff


	//   ....[56]....
        /*059c*/ 	.word	0xffffffff


	//   ....[57]....
        /*05a0*/ 	.word	0xffffffff


	//   ....[58]....
        /*05a4*/ 	.word	0xffffffff


	//   ....[59]....
        /*05a8*/ 	.word	0xffffffff


	//   ....[60]....
        /*05ac*/ 	.word	0xffffffff


	//   ....[61]....
        /*05b0*/ 	.word	0xffffffff


	//   ....[62]....
        /*05b4*/ 	.word	0xffffffff


	//   ....[63]....
        /*05b8*/ 	.word	0xffffffff


	//   ....[64]....
        /*05bc*/ 	.word	0xffffffff


	//   ....[65]....
        /*05c0*/ 	.word	0xffffffff


	//   ....[66]....
        /*05c4*/ 	.word	0xffffffff


	//   ....[67]....
        /*05c8*/ 	.word	0xffffffff


	//   ....[68]....
        /*05cc*/ 	.word	0xffffffff


	//   ....[69]....
        /*05d0*/ 	.word	0xffffffff


	//   ....[70]....
        /*05d4*/ 	.word	0xffffffff


	//   ....[71]....
        /*05d8*/ 	.word	0xffffffff


	//   ....[72]....
        /*05dc*/ 	.word	0xffffffff


	//   ....[73]....
        /*05e0*/ 	.word	0xffffffff


	//   ....[74]....
        /*05e4*/ 	.word	0xffffffff


	//   ....[75]....
        /*05e8*/ 	.word	0xffffffff


	//   ....[76]....
        /*05ec*/ 	.word	0xffffffff


	//   ....[77]....
        /*05f0*/ 	.word	0xffffffff


	//   ....[78]....
        /*05f4*/ 	.word	0xffffffff


	//   ....[79]....
        /*05f8*/ 	.word	0xffffffff


	//   ....[80]....
        /*05fc*/ 	.word	0xffffffff


	//   ....[81]....
        /*0600*/ 	.word	0xffffffff


	//   ....[82]....
        /*0604*/ 	.word	0xffffffff


	//   ....[83]....
        /*0608*/ 	.word	0xffffffff


	//   ....[84]....
        /*060c*/ 	.word	0xffffffff


	//   ....[85]....
        /*0610*/ 	.word	0xffffffff


	//   ....[86]....
        /*0614*/ 	.word	0xffffffff


	//   ....[87]....
        /*0618*/ 	.word	0xffffffff


	//   ....[88]....
        /*061c*/ 	.word	0xffffffff


	//   ....[89]....
        /*0620*/ 	.word	0xffffffff


	//   ....[90]....
        /*0624*/ 	.word	0xffffffff


	//   ....[91]....
        /*0628*/ 	.word	0xffffffff


	//   ....[92]....
        /*062c*/ 	.word	0xffffffff


	//   ....[93]....
        /*0630*/ 	.word	0xffffffff


	//   ....[94]....
        /*0634*/ 	.word	0xffffffff


	//   ....[95]....
        /*0638*/ 	.word	0xffffffff


	//   ....[96]....
        /*063c*/ 	.word	0xffffffff


	//   ....[97]....
        /*0640*/ 	.word	0xffffffff


	//   ....[98]....
        /*0644*/ 	.word	0xffffffff


	//   ....[99]....
        /*0648*/ 	.word	0xffffffff


	//   ....[100]....
        /*064c*/ 	.word	0xffffffff


	//   ....[101]....
        /*0650*/ 	.word	0x0500000f


	//   ....[102]....
        /*0654*/ 	.word	0x0500000f


	//   ....[103]....
        /*0658*/ 	.word	0x0500000f


	//   ....[104]....
        /*065c*/ 	.word	0x0500000f


	//   ....[105]....
        /*0660*/ 	.word	0x0500000f


	//   ....[106]....
        /*0664*/ 	.word	0x0500000f


	//   ....[107]....
        /*0668*/ 	.word	0x0500000f


	//   ....[108]....
        /*066c*/ 	.word	0x0500000f


	//   ....[109]....
        /*0670*/ 	.word	0x0500000f


	//   ....[110]....
        /*0674*/ 	.word	0x0500000f


	//   ....[111]....
        /*0678*/ 	.word	0x0500000f


	//   ....[112]....
        /*067c*/ 	.word	0x0500000f


	//   ....[113]....
        /*0680*/ 	.word	0x0500000f


	//   ....[114]....
        /*0684*/ 	.word	0x0500000f


	//   ....[115]....
        /*0688*/ 	.word	0x0500000f


	//   ....[116]....
        /*068c*/ 	.word	0x0500000f


	//   ....[117]....
        /*0690*/ 	.word	0x0500000f


	//   ....[118]....
        /*0694*/ 	.word	0x0500000f


	//   ....[119]....
        /*0698*/ 	.word	0x0500000f


	//   ....[120]....
        /*069c*/ 	.word	0x0500000f


	//   ....[121]....
        /*06a0*/ 	.word	0x0500000f


	//   ....[122]....
        /*06a4*/ 	.word	0x0500000f


	//   ....[123]....
        /*06a8*/ 	.word	0x0500000f


	//   ....[124]....
        /*06ac*/ 	.word	0x0500000f


	//   ....[125]....
        /*06b0*/ 	.word	0x0500000f


	//   ....[126]....
        /*06b4*/ 	.word	0x0500000f


	//   ....[127]....
        /*06b8*/ 	.word	0x0500000f


	//   ....[128]....
        /*06bc*/ 	.word	0x0500000f


	//----- nvinfo : EIATTR_COOP_GROUP_INSTR_OFFSETS
	.align		4
.L_372:
        /*06c0*/ 	.byte	0x04, 0x28
        /*06c2*/ 	.short	(.L_374 - .L_373)


	//   ....[0]....
.L_373:
        /*06c4*/ 	.word	0x00000060


	//   ....[1]....
        /*06c8*/ 	.word	0x00000140


	//   ....[2]....
        /*06cc*/ 	.word	0x00000190


	//   ....[3]....
        /*06d0*/ 	.word	0x00000380


	//   ....[4]....
        /*06d4*/ 	.word	0x000004e0


	//   ....[5]....
        /*06d8*/ 	.word	0x00000600


	//   ....[6]....
        /*06dc*/ 	.word	0x00000760


	//   ....[7]....
        /*06e0*/ 	.word	0x00002440


	//   ....[8]....
        /*06e4*/ 	.word	0x00004860


	//   ....[9]....
        /*06e8*/ 	.word	0x00004ed0


	//   ....[10]....
        /*06ec*/ 	.word	0x00005650


	//   ....[11]....
        /*06f0*/ 	.word	0x00005b00


	//   ....[12]....
        /*06f4*/ 	.word	0x00005c20


	//   ....[13]....
        /*06f8*/ 	.word	0x00005f80


	//   ....[14]....
        /*06fc*/ 	.word	0x00006050


	//   ....[15]....
        /*0700*/ 	.word	0x00006930


	//   ....[16]....
        /*0704*/ 	.word	0x00006df0


	//   ....[17]....
        /*0708*/ 	.word	0x000070a0


	//   ....[18]....
        /*070c*/ 	.word	0x000077f0


	//   ....[19]....
        /*0710*/ 	.word	0x00007940


	//   ....[20]....
        /*0714*/ 	.word	0x00007e90


	//   ....[21]....
        /*0718*/ 	.word	0x00007ef0


	//   ....[22]....
        /*071c*/ 	.word	0x00009050


	//   ....[23]....
        /*0720*/ 	.word	0x00009730


	//   ....[24]....
        /*0724*/ 	.word	0x00009750


	//   ....[25]....
        /*0728*/ 	.word	0x00009bb0


	//   ....[26]....
        /*072c*/ 	.word	0x00009d80


	//   ....[27]....
        /*0730*/ 	.word	0x0000abd0


	//   ....[28]....
        /*0734*/ 	.word	0x0000af60


	//   ....[29]....
        /*0738*/ 	.word	0x0000b1f0


	//   ....[30]....
        /*073c*/ 	.word	0x0000b8d0


	//   ....[31]....
        /*0740*/ 	.word	0x0000b9a0


	//   ....[32]....
        /*0744*/ 	.word	0x0000bf20


	//   ....[33]....
        /*0748*/ 	.word	0x0000c0f0


	//   ....[34]....
        /*074c*/ 	.word	0x0000cfb0


	//   ....[35]....
        /*0750*/ 	.word	0x0000cff0


	//   ....[36]....
        /*0754*/ 	.word	0x0000d080


	//   ....[37]....
        /*0758*/ 	.word	0x0000d100


	//   ....[38]....
        /*075c*/ 	.word	0x0000d110


	//   ....[39]....
        /*0760*/ 	.word	0x0000e8f0


	//   ....[40]....
        /*0764*/ 	.word	0x0000ecd0


	//   ....[41]....
        /*0768*/ 	.word	0x0000ecf0


	//   ....[42]....
        /*076c*/ 	.word	0x0000ed00


	//   ....[43]....
        /*0770*/ 	.word	0x0000ed10


	//   ....[44]....
        /*0774*/ 	.word	0x0000f940


	//   ....[45]....
        /*0778*/ 	.word	0x0000f970


	//   ....[46]....
        /*077c*/ 	.word	0x0000fc20


	//   ....[47]....
        /*0780*/ 	.word	0x0000fc40


	//   ....[48]....
        /*0784*/ 	.word	0x00010360


	//   ....[49]....
        /*0788*/ 	.word	0x00010370


	//   ....[50]....
        /*078c*/ 	.word	0x00010bc0


	//   ....[51]....
        /*0790*/ 	.word	0x00010be0


	//   ....[52]....
        /*0794*/ 	.word	0x00011f60


	//   ....[53]....
        /*0798*/ 	.word	0x00011fa0


	//   ....[54]....
        /*079c*/ 	.word	0x000121e0


	//   ....[55]....
        /*07a0*/ 	.word	0x00012200


	//   ....[56]....
        /*07a4*/ 	.word	0x000124c0


	//   ....[57]....
        /*07a8*/ 	.word	0x000126d0


	//   ....[58]....
        /*07ac*/ 	.word	0x00012700


	//   ....[59]....
        /*07b0*/ 	.word	0x00012730


	//   ....[60]....
        /*07b4*/ 	.word	0x00012760


	//   ....[61]....
        /*07b8*/ 	.word	0x00012790


	//   ....[62]....
        /*07bc*/ 	.word	0x000127c0


	//   ....[63]....
        /*07c0*/ 	.word	0x00012960


	//   ....[64]....
        /*07c4*/ 	.word	0x00012990


	//   ....[65]....
        /*07c8*/ 	.word	0x000129c0


	//   ....[66]....
        /*07cc*/ 	.word	0x000129f0


	//   ....[67]....
        /*07d0*/ 	.word	0x00012a20


	//   ....[68]....
        /*07d4*/ 	.word	0x00012a50


	//   ....[69]....
        /*07d8*/ 	.word	0x00012af0


	//   ....[70]....
        /*07dc*/ 	.word	0x00012b20


	//   ....[71]....
        /*07e0*/ 	.word	0x00012b30


	//   ....[72]....
        /*07e4*/ 	.word	0x00012b60


	//   ....[73]....
        /*07e8*/ 	.word	0x00014860


	//   ....[74]....
        /*07ec*/ 	.word	0x00015300


	//   ....[75]....
        /*07f0*/ 	.word	0x00015320


	//   ....[76]....
        /*07f4*/ 	.word	0x000153d0


	//   ....[77]....
        /*07f8*/ 	.word	0x000153e0


	//   ....[78]....
        /*07fc*/ 	.word	0x00015460


	//   ....[79]....
        /*0800*/ 	.word	0x00015470


	//   ....[80]....
        /*0804*/ 	.word	0x00015480


	//   ....[81]....
        /*0808*/ 	.word	0x00015490


	//   ....[82]....
        /*080c*/ 	.word	0x00018f80


	//   ....[83]....
        /*0810*/ 	.word	0x00018fb0


	//   ....[84]....
        /*0814*/ 	.word	0x00019010


	//   ....[85]....
        /*0818*/ 	.word	0x00019040


	//   ....[86]....
        /*081c*/ 	.word	0x00019070


	//   ....[87]....
        /*0820*/ 	.word	0x000190a0


	//   ....[88]....
        /*0824*/ 	.word	0x000190d0


	//   ....[89]....
        /*0828*/ 	.word	0x00019100


	//   ....[90]....
        /*082c*/ 	.word	0x000192c0


	//   ....[91]....
        /*0830*/ 	.word	0x000192f0


	//   ....[92]....
        /*0834*/ 	.word	0x00019320


	//   ....[93]....
        /*0838*/ 	.word	0x00019350


	//   ....[94]....
        /*083c*/ 	.word	0x00019380


	//   ....[95]....
        /*0840*/ 	.word	0x000193b0


	//   ....[96]....
        /*0844*/ 	.word	0x00019480


	//   ....[97]....
        /*0848*/ 	.word	0x000194a0


	//   ....[98]....
        /*084c*/ 	.word	0x000194b0


	//   ....[99]....
        /*0850*/ 	.word	0x00019530


	//   ....[100]....
        /*0854*/ 	.word	0x0001a060


	//   ....[101]....
        /*0858*/ 	.word	0x0001a770


	//   ....[102]....
        /*085c*/ 	.word	0x0001a930


	//   ....[103]....
        /*0860*/ 	.word	0x0001a980


	//   ....[104]....
        /*0864*/ 	.word	0x0001a9e0


	//   ....[105]....
        /*0868*/ 	.word	0x0001aad0


	//   ....[106]....
        /*086c*/ 	.word	0x0001ab30


	//   ....[107]....
        /*0870*/ 	.word	0x0001ac20


	//   ....[108]....
        /*0874*/ 	.word	0x0001ac80


	//   ....[109]....
        /*0878*/ 	.word	0x0001ad50


	//   ....[110]....
        /*087c*/ 	.word	0x0001b080


	//   ....[111]....
        /*0880*/ 	.word	0x0001b120


	//   ....[112]....
        /*0884*/ 	.word	0x0001b2c0


	//   ....[113]....
        /*0888*/ 	.word	0x0001b330


	//   ....[114]....
        /*088c*/ 	.word	0x0001b3a0


	//   ....[115]....
        /*0890*/ 	.word	0x0001b410


	//   ....[116]....
        /*0894*/ 	.word	0x0001b480


	//   ....[117]....
        /*0898*/ 	.word	0x0001b500


	//   ....[118]....
        /*089c*/ 	.word	0x0001b590


	//   ....[119]....
        /*08a0*/ 	.word	0x0001b630


	//   ....[120]....
        /*08a4*/ 	.word	0x0001b6a0


	//   ....[121]....
        /*08a8*/ 	.word	0x0001b710


	//   ....[122]....
        /*08ac*/ 	.word	0x0001b780


	//   ....[123]....
        /*08b0*/ 	.word	0x0001b800


	//   ....[124]....
        /*08b4*/ 	.word	0x0001b870


	//   ....[125]....
        /*08b8*/ 	.word	0x0001b920


	//   ....[126]....
        /*08bc*/ 	.word	0x0001b970


	//   ....[127]....
        /*08c0*/ 	.word	0x0001ba20


	//   ....[128]....
        /*08c4*/ 	.word	0x0001bb50


	//----- nvinfo : EIATTR_REG_RECONFIG
	.align		4
.L_374:
        /*08c8*/ 	.byte	0x01, 0x54
	.zero		2


	//----- nvinfo : EIATTR_SYSCALL_OFFSETS
	.align		4
        /*08cc*/ 	.byte	0x04, 0x46
        /*08ce*/ 	.short	(.L_376 - .L_375)


	//   ....[0]....
.L_375:
        /*08d0*/ 	.word	0x00004a30


	//   ....[1]....
        /*08d4*/ 	.word	0x00014490


	//   ....[2]....
        /*08d8*/ 	.word	0x000145e0


	//   ....[3]....
        /*08dc*/ 	.word	0x000146d0


	//   ....[4]....
        /*08e0*/ 	.word	0x00014ee0


	//----- nvinfo : EIATTR_MBARRIER_INSTR_OFFSETS
	.align		4
.L_376:
        /*08e4*/ 	.byte	0x04, 0x39
        /*08e6*/ 	.short	(.L_378 - .L_377)


	//   ....[0]....
.L_377:
        /*08e8*/ 	.word	0x00000270
        /*08ec*/ 	.word	0x000000ff
        /*08f0*/ 	.word	0x00028c00
        /*08f4*/ 	.short	0x0100
        /*08f6*/ 	.byte	0x08
	.zero		1


	//   ....[1]....
        /*08f8*/ 	.word	0x00000280
        /*08fc*/ 	.word	0x000000ff
        /*0900*/ 	.word	0x00028c20
        /*0904*/ 	.short	0x0100
        /*0906*/ 	.byte	0x08
	.zero		1


	//   ....[2]....
        /*0908*/ 	.word	0x00000330
        /*090c*/ 	.word	0x000000ff
        /*0910*/ 	.word	0x00028c30
        /*0914*/ 	.short	0x0100
        /*0916*/ 	.byte	0x06
	.zero		1


	//   ....[3]....
        /*0918*/ 	.word	0x00000340
        /*091c*/ 	.word	0x000000ff
        /*0920*/ 	.word	0x00028c40
        /*0924*/ 	.short	0x0100
        /*0926*/ 	.byte	0x06
	.zero		1


	//   ....[4]....
        /*0928*/ 	.word	0x00000350
        /*092c*/ 	.word	0x000000ff
        /*0930*/ 	.word	0x00028c38
        /*0934*/ 	.short	0x0100
        /*0936*/ 	.byte	0x06
	.zero		1


	//   ....[5]....
        /*0938*/ 	.word	0x00000360
        /*093c*/ 	.word	0x000000ff
        /*0940*/ 	.word	0x00028c48
        /*0944*/ 	.short	0x0100
        /*0946*/ 	.byte	0x06
	.zero		1


	//   ....[6]....
        /*0948*/ 	.word	0x00000490
        /*094c*/ 	.word	0x000000ff
        /*0950*/ 	.word	0x00028c50
        /*0954*/ 	.short	0x0100
        /*0956*/ 	.byte	0x08
	.zero		1


	//   ....[7]....
        /*0958*/ 	.word	0x000004a0
        /*095c*/ 	.word	0x000000ff
        /*0960*/ 	.word	0x00028c60
        /*0964*/ 	.short	0x0100
        /*0966*/ 	.byte	0x08
	.zero		1


	//   ....[8]....
        /*0968*/ 	.word	0x000004b0
        /*096c*/ 	.word	0x000000ff
        /*0970*/ 	.word	0x00028c58
        /*0974*/ 	.short	0x0100
        /*0976*/ 	.byte	0x08
	.zero		1


	//   ....[9]....
        /*0978*/ 	.word	0x000004c0
        /*097c*/ 	.word	0x000000ff
        /*0980*/ 	.word	0x00028c68
        /*0984*/ 	.short	0x0100
        /*0986*/ 	.byte	0x08
	.zero		1


	//   ....[10]....
        /*0988*/ 	.word	0x000005b0
        /*098c*/ 	.word	0x000000ff
        /*0990*/ 	.word	0x00028c70
        /*0994*/ 	.short	0x0100
        /*0996*/ 	.byte	0x06
	.zero		1


	//   ....[11]....
        /*0998*/ 	.word	0x000005c0
        /*099c*/ 	.word	0x000000ff
        /*09a0*/ 	.word	0x00028c80
        /*09a4*/ 	.short	0x0100
        /*09a6*/ 	.byte	0x06
	.zero		1


	//   ....[12]....
        /*09a8*/ 	.word	0x000005d0
        /*09ac*/ 	.word	0x000000ff
        /*09b0*/ 	.word	0x00028c78
        /*09b4*/ 	.short	0x0100
        /*09b6*/ 	.byte	0x06
	.zero		1


	//   ....[13]....
        /*09b8*/ 	.word	0x000005e0
        /*09bc*/ 	.word	0x000000ff
        /*09c0*/ 	.word	0x00028c88
        /*09c4*/ 	.short	0x0100
        /*09c6*/ 	.byte	0x06
	.zero		1


	//   ....[14]....
        /*09c8*/ 	.word	0x00000710
        /*09cc*/ 	.word	0x000000ff
        /*09d0*/ 	.word	0x00028c90
        /*09d4*/ 	.short	0x0100
        /*09d6*/ 	.byte	0x08
	.zero		1


	//   ....[15]....
        /*09d8*/ 	.word	0x00000720
        /*09dc*/ 	.word	0x000000ff
        /*09e0*/ 	.word	0x00028ca0
        /*09e4*/ 	.short	0x0100
        /*09e6*/ 	.byte	0x08
	.zero		1


	//   ....[16]....
        /*09e8*/ 	.word	0x00000730
        /*09ec*/ 	.word	0x000000ff
        /*09f0*/ 	.word	0x00028c98
        /*09f4*/ 	.short	0x0100
        /*09f6*/ 	.byte	0x08
	.zero		1


	//   ....[17]....
        /*09f8*/ 	.word	0x00000740
        /*09fc*/ 	.word	0x000000ff
        /*0a00*/ 	.word	0x00028ca8
        /*0a04*/ 	.short	0x0100
        /*0a06*/ 	.byte	0x08
	.zero		1


	//   ....[18]....
        /*0a08*/ 	.word	0x00000870
        /*0a0c*/ 	.word	0x000000ff
        /*0a10*/ 	.word	0x00028cb0
        /*0a14*/ 	.short	0x0100
        /*0a16*/ 	.byte	0x08
	.zero		1


	//   ....[19]....
        /*0a18*/ 	.word	0x00000880
        /*0a1c*/ 	.word	0x000000ff
        /*0a20*/ 	.word	0x00028cc0
        /*0a24*/ 	.short	0x0100
        /*0a26*/ 	.byte	0x08
	.zero		1


	//   ....[20]....
        /*0a28*/ 	.word	0x00000890
        /*0a2c*/ 	.word	0x000000ff
        /*0a30*/ 	.word	0x00028cb8
        /*0a34*/ 	.short	0x0100
        /*0a36*/ 	.byte	0x08
	.zero		1


	//   ....[21]....
        /*0a38*/ 	.word	0x000008a0
        /*0a3c*/ 	.word	0x000000ff
        /*0a40*/ 	.word	0x00028cc8
        /*0a44*/ 	.short	0x0100
        /*0a46*/ 	.byte	0x08
	.zero		1


	//   ....[22]....
        /*0a48*/ 	.word	0x00002580
        /*0a4c*/ 	.word	0x000000ff
        /*0a50*/ 	.word	0x00028c50
        /*0a54*/ 	.short	0x010a
        /*0a56*/ 	.byte	0x17
	.zero		1


	//   ....[23]....
        /*0a58*/ 	.word	0x00002850
        /*0a5c*/ 	.word	0x00000000
        /*0a60*/ 	.word	0x00000000
        /*0a64*/ 	.short	0x0101
        /*0a66*/ 	.byte	0x3f
	.zero		1


	//   ....[24]....
        /*0a68*/ 	.word	0x000031b0
        /*0a6c*/ 	.word	0x000000ff
        /*0a70*/ 	.word	0x00028c50
        /*0a74*/ 	.short	0x010a
        /*0a76*/ 	.byte	0x17
	.zero		1


	//   ....[25]....
        /*0a78*/ 	.word	0x000031f0
        /*0a7c*/ 	.word	0x000000ff
        /*0a80*/ 	.word	0x00028c50
        /*0a84*/ 	.short	0x010a
        /*0a86*/ 	.byte	0x17
	.zero		1


	//   ....[26]....
        /*0a88*/ 	.word	0x000033d0
        /*0a8c*/ 	.word	0x00000000
        /*0a90*/ 	.word	0x00000000
        /*0a94*/ 	.short	0x0101
        /*0a96*/ 	.byte	0x3f
	.zero		1


	//   ....[27]....
        /*0a98*/ 	.word	0x00004ae0
        /*0a9c*/ 	.word	0x000000ff
        /*0aa0*/ 	.word	0x00028c00
        /*0aa4*/ 	.short	0x010a
        /*0aa6*/ 	.byte	0x2e
	.zero		1


	//   ....[28]....
        /*0aa8*/ 	.word	0x00004b60
        /*0aac*/ 	.word	0x00000007
        /*0ab0*/ 	.word	0x00028c30
        /*0ab4*/ 	.short	0x010a
        /*0ab6*/ 	.byte	0x3f
	.zero		1


	//   ....[29]....
        /*0ab8*/ 	.word	0x00004ba0
        /*0abc*/ 	.word	0x00000007
        /*0ac0*/ 	.word	0x00028c30
        /*0ac4*/ 	.short	0x010a
        /*0ac6*/ 	.byte	0x3f
	.zero		1


	//   ....[30]....
        /*0ac8*/ 	.word	0x00004fc0
        /*0acc*/ 	.word	0x00000003
        /*0ad0*/ 	.word	0x00000000
        /*0ad4*/ 	.short	0x0101
        /*0ad6*/ 	.byte	0x3f
	.zero		1


	//   ....[31]....
        /*0ad8*/ 	.word	0x00006630
        /*0adc*/ 	.word	0x00000007
        /*0ae0*/ 	.word	0x00028c50
        /*0ae4*/ 	.short	0x010a
        /*0ae6*/ 	.byte	0x3f
	.zero		1


	//   ....[32]....
        /*0ae8*/ 	.word	0x00006670
        /*0aec*/ 	.word	0x00000007
        /*0af0*/ 	.word	0x00028c50
        /*0af4*/ 	.short	0x010a
        /*0af6*/ 	.byte	0x3f
	.zero		1


	//   ....[33]....
        /*0af8*/ 	.word	0x00006950
        /*0afc*/ 	.word	0x00000007
        /*0b00*/ 	.word	0x00000000
        /*0b04*/ 	.short	0x0101
        /*0b06*/ 	.byte	0x3f
	.zero		1


	//   ....[34]....
        /*0b08*/ 	.word	0x00006be0
        /*0b0c*/ 	.word	0x000000ff
        /*0b10*/ 	.word	0x00028c30
        /*0b14*/ 	.short	0x010a
        /*0b16*/ 	.byte	0x1b
	.zero		1


	//   ....[35]....
        /*0b18*/ 	.word	0x00006c20
        /*0b1c*/ 	.word	0x000000ff
        /*0b20*/ 	.word	0x00028c30
        /*0b24*/ 	.short	0x010a
        /*0b26*/ 	.byte	0x1b
	.zero		1


	//   ....[36]....
        /*0b28*/ 	.word	0x00006ea0
        /*0b2c*/ 	.word	0x00000008
        /*0b30*/ 	.word	0x00000000
        /*0b34*/ 	.short	0x0101
        /*0b36*/ 	.byte	0x3f
	.zero		1


	//   ....[37]....
        /*0b38*/ 	.word	0x00008d90
        /*0b3c*/ 	.word	0x000000ff
        /*0b40*/ 	.word	0x00028c50
        /*0b44*/ 	.short	0x010a
        /*0b46*/ 	.byte	0x1b
	.zero		1


	//   ....[38]....
        /*0b48*/ 	.word	0x00008dd0
        /*0b4c*/ 	.word	0x000000ff
        /*0b50*/ 	.word	0x00028c50
        /*0b54*/ 	.short	0x010a
        /*0b56*/ 	.byte	0x1b
	.zero		1


	//   ....[39]....
        /*0b58*/ 	.word	0x00009070
        /*0b5c*/ 	.word	0x0000000a
        /*0b60*/ 	.word	0x00000000
        /*0b64*/ 	.short	0x0101
        /*0b66*/ 	.byte	0x3f
	.zero		1


	//   ....[40]....
        /*0b68*/ 	.word	0x00009460
        /*0b6c*/ 	.word	0x000000ff
        /*0b70*/ 	.word	0x00028c30
        /*0b74*/ 	.short	0x010a
        /*0b76*/ 	.byte	0x18
	.zero		1


	//   ....[41]....
        /*0b78*/ 	.word	0x000094a0
        /*0b7c*/ 	.word	0x000000ff
        /*0b80*/ 	.word	0x00028c30
        /*0b84*/ 	.short	0x010a
        /*0b86*/ 	.byte	0x18
	.zero		1


	//   ....[42]....
        /*0b88*/ 	.word	0x0000a190
        /*0b8c*/ 	.word	0x0000000b
        /*0b90*/ 	.word	0x00000000
        /*0b94*/ 	.short	0x0101
        /*0b96*/ 	.byte	0x3f
	.zero		1


	//   ....[43]....
        /*0b98*/ 	.word	0x0000a930
        /*0b9c*/ 	.word	0x000000ff
        /*0ba0*/ 	.word	0x00028c50
        /*0ba4*/ 	.short	0x010a
        /*0ba6*/ 	.byte	0x18
	.zero		1


	//   ....[44]....
        /*0ba8*/ 	.word	0x0000a970
        /*0bac*/ 	.word	0x000000ff
        /*0bb0*/ 	.word	0x00028c50
        /*0bb4*/ 	.short	0x010a
        /*0bb6*/ 	.byte	0x18
	.zero		1


	//   ....[45]....
        /*0bb8*/ 	.word	0x0000abf0
        /*0bbc*/ 	.word	0x0000000a
        /*0bc0*/ 	.word	0x00000000
        /*0bc4*/ 	.short	0x0101
        /*0bc6*/ 	.byte	0x3f
	.zero		1


	//   ....[46]....
        /*0bc8*/ 	.word	0x0000ad60
        /*0bcc*/ 	.word	0x000000ff
        /*0bd0*/ 	.word	0x00028c30
        /*0bd4*/ 	.short	0x010a
        /*0bd6*/ 	.byte	0x1a
	.zero		1


	//   ....[47]....
        /*0bd8*/ 	.word	0x0000ada0
        /*0bdc*/ 	.word	0x000000ff
        /*0be0*/ 	.word	0x00028c30
        /*0be4*/ 	.short	0x010a
        /*0be6*/ 	.byte	0x1a
	.zero		1


	//   ....[48]....
        /*0be8*/ 	.word	0x0000aff0
        /*0bec*/ 	.word	0x00000005
        /*0bf0*/ 	.word	0x00000000
        /*0bf4*/ 	.short	0x0101
        /*0bf6*/ 	.byte	0x3f
	.zero		1


	//   ....[49]....
        /*0bf8*/ 	.word	0x0000ccf0
        /*0bfc*/ 	.word	0x000000ff
        /*0c00*/ 	.word	0x00028c50
        /*0c04*/ 	.short	0x010a
        /*0c06*/ 	.byte	0x1a
	.zero		1


	//   ....[50]....
        /*0c08*/ 	.word	0x0000cd30
        /*0c0c*/ 	.word	0x000000ff
        /*0c10*/ 	.word	0x00028c50
        /*0c14*/ 	.short	0x010a
        /*0c16*/ 	.byte	0x1a
	.zero		1


	//   ....[51]....
        /*0c18*/ 	.word	0x0000cfd0
        /*0c1c*/ 	.word	0x00000009
        /*0c20*/ 	.word	0x00000000
        /*0c24*/ 	.short	0x0101
        /*0c26*/ 	.byte	0x3f
	.zero		1


	//   ....[52]....
        /*0c28*/ 	.word	0x0000f920
        /*0c2c*/ 	.word	0x000000ff
        /*0c30*/ 	.word	0x00000000
        /*0c34*/ 	.short	0x0101
        /*0c36*/ 	.byte	0x04
	.zero		1


	//   ....[53]....
        /*0c38*/ 	.word	0x00010280
        /*0c3c*/ 	.word	0x000000ff
        /*0c40*/ 	.word	0x00000000
        /*0c44*/ 	.short	0x0101
        /*0c46*/ 	.byte	0x04
	.zero		1


	//   ....[54]....
        /*0c48*/ 	.word	0x00014ac0
        /*0c4c*/ 	.word	0x00000000
        /*0c50*/ 	.word	0x00028c40
        /*0c54*/ 	.short	0x010a
        /*0c56*/ 	.byte	0x3f
	.zero		1


	//   ....[55]....
        /*0c58*/ 	.word	0x00015580
        /*0c5c*/ 	.word	0x00000013
        /*0c60*/ 	.word	0x00028c00
        /*0c64*/ 	.short	0x0107
        /*0c66*/ 	.byte	0x3f
	.zero		1


	//   ....[56]....
        /*0c68*/ 	.word	0x00015670
        /*0c6c*/ 	.word	0x00000013
        /*0c70*/ 	.word	0x00028c00
        /*0c74*/ 	.short	0x0101
        /*0c76*/ 	.byte	0x3f
	.zero		1


	//   ....[57]....
        /*0c78*/ 	.word	0x00015690
        /*0c7c*/ 	.word	0x00000013
        /*0c80*/ 	.word	0x00028c20
        /*0c84*/ 	.short	0x010a
        /*0c86*/ 	.byte	0x3f
	.zero		1


	//   ....[58]....
        /*0c88*/ 	.word	0x00015770
        /*0c8c*/ 	.word	0x00000000
        /*0c90*/ 	.word	0x00028c60
        /*0c94*/ 	.short	0x010a
        /*0c96*/ 	.byte	0x3f
	.zero		1


	//   ....[59]....
        /*0c98*/ 	.word	0x00016460
        /*0c9c*/ 	.word	0x00000003
        /*0ca0*/ 	.word	0x00028c40
        /*0ca4*/ 	.short	0x010a
        /*0ca6*/ 	.byte	0x3f
	.zero		1


	//   ....[60]....
        /*0ca8*/ 	.word	0x000166c0
        /*0cac*/ 	.word	0x00000003
        /*0cb0*/ 	.word	0x00028c60
        /*0cb4*/ 	.short	0x010a
        /*0cb6*/ 	.byte	0x3f
	.zero		1


	//   ....[61]....
        /*0cb8*/ 	.word	0x00017270
        /*0cbc*/ 	.word	0x00000004
        /*0cc0*/ 	.word	0x00028c40
        /*0cc4*/ 	.short	0x010a
        /*0cc6*/ 	.byte	0x3f
	.zero		1


	//   ....[62]....
        /*0cc8*/ 	.word	0x000174c0
        /*0ccc*/ 	.word	0x00000004
        /*0cd0*/ 	.word	0x00028c60
        /*0cd4*/ 	.short	0x010a
        /*0cd6*/ 	.byte	0x3f
	.zero		1


	//   ....[63]....
        /*0cd8*/ 	.word	0x00018000
        /*0cdc*/ 	.word	0x00000004
        /*0ce0*/ 	.word	0x00028c40
        /*0ce4*/ 	.short	0x010a
        /*0ce6*/ 	.byte	0x3f
	.zero		1


	//   ....[64]....
        /*0ce8*/ 	.word	0x00018260
        /*0cec*/ 	.word	0x00000004
        /*0cf0*/ 	.word	0x00028c60
        /*0cf4*/ 	.short	0x010a
        /*0cf6*/ 	.byte	0x3f
	.zero		1


	//   ....[65]....
        /*0cf8*/ 	.word	0x00019fe0
        /*0cfc*/ 	.word	0x00000000
        /*0d00*/ 	.word	0x00028c20
        /*0d04*/ 	.short	0x010a
        /*0d06*/ 	.byte	0x3f
	.zero		1


	//   ....[66]....
        /*0d08*/ 	.word	0x0001a1a0
        /*0d0c*/ 	.word	0x00000006
        /*0d10*/ 	.word	0x00000000
        /*0d14*/ 	.short	0x010a
        /*0d16*/ 	.byte	0x3f
	.zero		1


	//   ....[67]....
        /*0d18*/ 	.word	0x0001a210
        /*0d1c*/ 	.word	0x00000007
        /*0d20*/ 	.word	0x00000000
        /*0d24*/ 	.short	0x010a
        /*0d26*/ 	.byte	0x3f
	.zero		1


	//   ....[68]....
        /*0d28*/ 	.word	0x0001a280
        /*0d2c*/ 	.word	0x00000004
        /*0d30*/ 	.word	0x00000000
        /*0d34*/ 	.short	0x010a
        /*0d36*/ 	.byte	0x3f
	.zero		1


	//   ....[69]....
        /*0d38*/ 	.word	0x0001a2b0
        /*0d3c*/ 	.word	0x00000003
        /*0d40*/ 	.word	0x00000000
        /*0d44*/ 	.short	0x010a
        /*0d46*/ 	.byte	0x3f
	.zero		1


	//   ....[70]....
        /*0d48*/ 	.word	0x0001a320
        /*0d4c*/ 	.word	0x00000003
        /*0d50*/ 	.word	0x00028c50
        /*0d54*/ 	.short	0x010a
        /*0d56*/ 	.byte	0x3f
	.zero		1


	//   ....[71]....
        /*0d58*/ 	.word	0x0001a380
        /*0d5c*/ 	.word	0x00000003
        /*0d60*/ 	.word	0x00028c50
        /*0d64*/ 	.short	0x010a
        /*0d66*/ 	.byte	0x3f
	.zero		1


	//   ....[72]....
        /*0d68*/ 	.word	0x0001a3e0
        /*0d6c*/ 	.word	0x00000003
        /*0d70*/ 	.word	0x00028c00
        /*0d74*/ 	.short	0x010a
        /*0d76*/ 	.byte	0x3f
	.zero		1


	//   ....[73]....
        /*0d78*/ 	.word	0x0001a430
        /*0d7c*/ 	.word	0x00000007
        /*0d80*/ 	.word	0x00028c30
        /*0d84*/ 	.short	0x010a
        /*0d86*/ 	.byte	0x3f
	.zero		1


	//   ....[74]....
        /*0d88*/ 	.word	0x0001a480
        /*0d8c*/ 	.word	0x00000007
        /*0d90*/ 	.word	0x00028c50
        /*0d94*/ 	.short	0x010a
        /*0d96*/ 	.byte	0x3f
	.zero		1


	//   ....[75]....
        /*0d98*/ 	.word	0x0001a4e0
        /*0d9c*/ 	.word	0x00000008
        /*0da0*/ 	.word	0x00028c30
        /*0da4*/ 	.short	0x010a
        /*0da6*/ 	.byte	0x3f
	.zero		1


	//   ....[76]....
        /*0da8*/ 	.word	0x0001a530
        /*0dac*/ 	.word	0x0000000a
        /*0db0*/ 	.word	0x00028c50
        /*0db4*/ 	.short	0x010a
        /*0db6*/ 	.byte	0x3f
	.zero		1


	//   ....[77]....
        /*0db8*/ 	.word	0x0001a590
        /*0dbc*/ 	.word	0x00000006
        /*0dc0*/ 	.word	0x00028c30
        /*0dc4*/ 	.short	0x010a
        /*0dc6*/ 	.byte	0x3f
	.zero		1


	//   ....[78]....
        /*0dc8*/ 	.word	0x0001a5e0
        /*0dcc*/ 	.word	0x0000000a
        /*0dd0*/ 	.word	0x00028c50
        /*0dd4*/ 	.short	0x010a
        /*0dd6*/ 	.byte	0x3f
	.zero		1


	//   ....[79]....
        /*0dd8*/ 	.word	0x0001a640
        /*0ddc*/ 	.word	0x00000005
        /*0de0*/ 	.word	0x00028c30
        /*0de4*/ 	.short	0x010a
        /*0de6*/ 	.byte	0x3f
	.zero		1


	//   ....[80]....
        /*0de8*/ 	.word	0x0001a690
        /*0dec*/ 	.word	0x00000009
        /*0df0*/ 	.word	0x00028c50
        /*0df4*/ 	.short	0x010a
        /*0df6*/ 	.byte	0x3f
	.zero		1


	//   ....[81]....
        /*0df8*/ 	.word	0x0001a830
        /*0dfc*/ 	.word	0x00000000
        /*0e00*/ 	.word	0x00028c40
        /*0e04*/ 	.short	0x010a
        /*0e06*/ 	.byte	0x3f
	.zero		1


	//   ....[82]....
        /*0e08*/ 	.word	0x0001ad90
        /*0e0c*/ 	.word	0x00000013
        /*0e10*/ 	.word	0x00028c20
        /*0e14*/ 	.short	0x010a
        /*0e16*/ 	.byte	0x3f
	.zero		1


	//   ....[83]....
        /*0e18*/ 	.word	0x0001ade0
        /*0e1c*/ 	.word	0x00000000
        /*0e20*/ 	.word	0x00028c60
        /*0e24*/ 	.short	0x010a
        /*0e26*/ 	.byte	0x3f
	.zero		1


	//   ....[84]....
        /*0e28*/ 	.word	0x0001ae30
        /*0e2c*/ 	.word	0x00000003
        /*0e30*/ 	.word	0x00028c40
        /*0e34*/ 	.short	0x010a
        /*0e36*/ 	.byte	0x3f
	.zero		1


	//   ....[85]....
        /*0e38*/ 	.word	0x0001ae80
        /*0e3c*/ 	.word	0x00000003
        /*0e40*/ 	.word	0x00028c60
        /*0e44*/ 	.short	0x010a
        /*0e46*/ 	.byte	0x3f
	.zero		1


	//   ....[86]....
        /*0e48*/ 	.word	0x0001aed0
        /*0e4c*/ 	.word	0x00000004
        /*0e50*/ 	.word	0x00028c40
        /*0e54*/ 	.short	0x010a
        /*0e56*/ 	.byte	0x3f
	.zero		1


	//   ....[87]....
        /*0e58*/ 	.word	0x0001af20
        /*0e5c*/ 	.word	0x00000004
        /*0e60*/ 	.word	0x00028c60
        /*0e64*/ 	.short	0x010a
        /*0e66*/ 	.byte	0x3f
	.zero		1


	//   ....[88]....
        /*0e68*/ 	.word	0x0001af70
        /*0e6c*/ 	.word	0x00000004
        /*0e70*/ 	.word	0x00028c40
        /*0e74*/ 	.short	0x010a
        /*0e76*/ 	.byte	0x3f
	.zero		1


	//   ....[89]....
        /*0e78*/ 	.word	0x0001afc0
        /*0e7c*/ 	.word	0x00000004
        /*0e80*/ 	.word	0x00028c60
        /*0e84*/ 	.short	0x010a
        /*0e86*/ 	.byte	0x3f
	.zero		1


	//   ....[90]....
        /*0e88*/ 	.word	0x0001ba70
        /*0e8c*/ 	.word	0x00000000
        /*0e90*/ 	.word	0x00028c20
        /*0e94*/ 	.short	0x010a
        /*0e96*/ 	.byte	0x3f
	.zero		1


	//   ....[91]....
        /*0e98*/ 	.word	0x0001bc10
        /*0e9c*/ 	.word	0x00000006
        /*0ea0*/ 	.word	0x00000000
        /*0ea4*/ 	.short	0x010a
        /*0ea6*/ 	.byte	0x3f
	.zero		1


	//   ....[92]....
        /*0ea8*/ 	.word	0x0001bc60
        /*0eac*/ 	.word	0x00000007
        /*0eb0*/ 	.word	0x00000000
        /*0eb4*/ 	.short	0x010a
        /*0eb6*/ 	.byte	0x3f
	.zero		1


	//   ....[93]....
        /*0eb8*/ 	.word	0x0001bcb0
        /*0ebc*/ 	.word	0x00000004
        /*0ec0*/ 	.word	0x00000000
        /*0ec4*/ 	.short	0x010a
        /*0ec6*/ 	.byte	0x3f
	.zero		1


	//----- nvinfo : EIATTR_NUM_MBARRIERS
	.align		4
.L_378:
        /*0ec8*/ 	.byte	0x03, 0x38
        /*0eca*/ 	.short	0x0016


	//----- nvinfo : EIATTR_EXIT_INSTR_OFFSETS
	.align		4
        /*0ecc*/ 	.byte	0x04, 0x1c
        /*0ece*/ 	.short	(.L_380 - .L_379)


	//   ....[0]....
.L_379:
        /*0ed0*/ 	.word	0x00000a40


	//   ....[1]....
        /*0ed4*/ 	.word	0x00012460


	//   ....[2]....
        /*0ed8*/ 	.word	0x0001a300


	//----- nvinfo : EIATTR_MAX_THREADS
	.align		4
.L_380:
        /*0edc*/ 	.byte	0x04, 0x05
        /*0ede*/ 	.short	(.L_382 - .L_381)
.L_381:
        /*0ee0*/ 	.word	0x00000180
        /*0ee4*/ 	.word	0x00000001
        /*0ee8*/ 	.word	0x00000001


	//----- nvinfo : EIATTR_CRS_STACK_SIZE
	.align		4
.L_382:
        /*0eec*/ 	.byte	0x04, 0x1e
        /*0eee*/ 	.short	(.L_384 - .L_383)
.L_383:
        /*0ef0*/ 	.word	0x00000000


	//----- nvinfo : EIATTR_CBANK_PARAM_SIZE
	.align		4
.L_384:
        /*0ef4*/ 	.byte	0x03, 0x19
        /*0ef6*/ 	.short	0x0af0


	//----- nvinfo : EIATTR_PARAM_CBANK
	.align		4
        /*0ef8*/ 	.byte	0x04, 0x0a
        /*0efa*/ 	.short	(.L_386 - .L_385)
	.align		4
.L_385:
        /*0efc*/ 	.word	index@(.nv.constant0._ZN7cutlass13device_kernelIN5flash11enable_sm90INS1_16FlashAttnFwdSm90INS1_25CollectiveMainloopFwdSm90ILi2EN4cute5tupleIJNS5_1CILi1EEES8_S8_EEENS6_IJNS7_ILi64EEESA_SA_EEELi512ENS_10bfloat16_tEfNS_4arch4Sm90ELb0ELb1ELb0ELb1ELb0ELb0ELb0ELb0ELb0ELb1ELb1ELb0EEENS1_21CollectiveEpilogueFwdINS6_IJSA_NS7_ILi512EEESA_EEES9_SC_SE_Li256ELb1ELb1ELb1ELb0EEENS1_36VarlenDynamicPersistentTileSchedulerILi64ELi64ELi256ELi128ELb1ELb1ELb1ELb1ELb0ELb1EEEEEEEEEvNT_6ParamsE)
        /*0f00*/ 	.short	0x0210
        /*0f02*/ 	.short	0x0af0


	//----- nvinfo : EIATTR_SW_WAR
	.align		4
.L_386:
        /*0f04*/ 	.byte	0x04, 0x36
        /*0f06*/ 	.short	(.L_388 - .L_387)
.L_387:
        /*0f08*/ 	.word	0x00000008
.L_388:


//--------------------- .nv.info._ZN7cutlass13device_kernelIN5flash11enable_sm90INS1_16FlashAttnFwdSm90INS1_25CollectiveMainloopFwdSm90ILi2EN4cute5tupleIJNS5_1CILi1EEES8_S8_EEENS6_IJNS7_ILi64EEESA_SA_EEELi512ENS_10bfloat16_tEfNS_4arch4Sm90ELb0ELb1ELb0ELb1ELb0ELb1ELb0ELb0ELb0ELb1ELb1ELb0EEENS1_21CollectiveEpilogueFwdINS6_IJSA_NS7_ILi512EEESA_EEES9_SC_SE_Li256ELb1ELb1ELb1ELb0EEENS1_36VarlenDynamicPersistentTileSchedulerILi64ELi64ELi256ELi128ELb1ELb1ELb1ELb1ELb0ELb1EEEEEEEEEvNT_6ParamsE --------------------------
	.section	.nv.info._ZN7cutlass13device_kernelIN5flash11enable_sm90INS1_16FlashAttnFwdSm90INS1_25CollectiveMainloopFwdSm90ILi2EN4cute5tupleIJNS5_1CILi1EEES8_S8_EEENS6_IJNS7_ILi64EEESA_SA_EEELi512ENS_10bfloat16_tEfNS_4arch4Sm90ELb0ELb1ELb0ELb1ELb0ELb1ELb0ELb0ELb0ELb1ELb1ELb0EEENS1_21CollectiveEpilogueFwdINS6_IJSA_NS7_ILi512EEESA_EEES9_SC_SE_Li256ELb1ELb1ELb1ELb0EEENS1_36VarlenDynamicPersistentTileSchedulerILi64ELi64ELi256ELi128ELb1ELb1ELb1ELb1ELb0ELb1EEEEEEEEEvNT_6ParamsE,"",@"SHT_CUDA_INFO"
	.sectionflags	@""
	.align	4


	//----- nvinfo : EIATTR_CUDA_API_VERSION
	.align		4
        /*0000*/ 	.byte	0x04, 0x37
        /*0002*/ 	.short	(.L_390 - .L_389)
.L_389:
        /*0004*/ 	.word	0x00000082


	//----- nvinfo : EIATTR_KPARAM_INFO
	.align		4
.L_390:
        /*0008*/ 	.byte	0x04, 0x17
        /*000a*/ 	.short	(.L_392 - .L_391)
.L_391:
        /*000c*/ 	.word	0x00000000
        /*0010*/ 	.short	0x0000
        /*0012*/ 	.short	0x0070
        /*0014*/ 	.byte	0x00, 0xf0, 0x01, 0x2a


	//----- nvinfo : EIATTR_SPARSE_MMA_MASK
	.align		4
.L_392:
        /*0018*/ 	.byte	0x03, 0x50
        /*001a*/ 	.short	0x0000


	//----- nvinfo : EIATTR_MAXREG_COUNT
	.align		4
        /*001c*/ 	.byte	0x03, 0x1b
        /*001e*/ 	.short	0x00a8


	//----- nvinfo : EIATTR_NUM_BARRIERS
	.align		4
        /*0020*/ 	.byte	0x02, 0x4c
        /*0022*/ 	.byte	0x10
	.zero		1


	//----- nvinfo : EIATTR_EXTERNS
	.align		4
        /*0024*/ 	.byte	0x04, 0x0f
        /*0026*/ 	.short	(.L_394 - .L_393)


	//   ....[0]....
	.align		4
.L_393:
        /*0028*/ 	.word	index@(__assertfail)


	//----- nvinfo : EIATTR_ANNOTATIONS
	.align		4
.L_394:
        /*002c*/ 	.byte	0x04, 0x55
        /*002e*/ 	.short	(.L_396 - .L_395)


	//   ....[0]....
.L_395:
        /* <DEDUP_REMOVED lines=82> */


	//----- nvinfo : EIATTR_MERCURY_ISA_VERSION
	.align		4
.L_396:
        /*0538*/ 	.byte	0x03, 0x5f
        /*053a*/ 	.short	0x0101


	//----- nvinfo : EIATTR_UNUSED_LOAD_BYTE_OFFSET
	.align		4
        /*053c*/ 	.byte	0x04, 0x44
        /*053e*/ 	.short	(.L_398 - .L_397)


	//   ....[0]....
.L_397:
        /*0540*/ 	.word	0x00000a80
        /*0544*/ 	.word	0x0000fff0


	//   ....[1]....
        /*0548*/ 	.word	0x00014210
        /*054c*/ 	.word	0x0000fff0


	//----- nvinfo : EIATTR_INT_WARP_WIDE_INSTR_OFFSETS
	.align		4
.L_398:
        /*0550*/ 	.byte	0x04, 0x31
        /*0552*/ 	.short	(.L_400 - .L_399)


	//   ....[0]....
.L_399:
        /*0554*/ 	.word	0x00000190


	//   ....[1]....
        /*0558*/ 	.word	0x000001d0


	//   ....[2]....
        /*055c*/ 	.word	0x00000240


	//   ....[3]....
        /*0560*/ 	.word	0x0001cd60


	//   ....[4]....
        /*0564*/ 	.word	0x0001cdf0


	//   ....[5]....
        /*0568*/ 	.word	0x000216e0


	//   ....[6]....
        /*056c*/ 	.word	0x00021770


	//----- nvinfo : EIATTR_COOP_GROUP_MASK_REGIDS
	.align		4
.L_400:
        /*0570*/ 	.byte	0x04, 0x29
        /*0572*/ 	.short	(.L_402 - .L_401)


	//   ....[0]....
.L_401:
        /*0574*/ 	.word	0xffffffff


	//   ....[1]....
        /*0578*/ 	.word	0xffffffff


	//   ....[2]....
        /*057c*/ 	.word	0xffffffff


	//   ....[3]....
        /*0580*/ 	.word	0xffffffff


	//   ....[4]....
        /*0584*/ 	.word	0xffffffff


	//   ....[5]....
        /*0588*/ 	.word	0xffffffff


	//   ....[6]....
        /*058c*/ 	.word	0xffffffff


	//   ....[7]....
        /*0590*/ 	.word	0xffffffff


	//   ....[8]....
        /*0594*/ 	.word	0xffffffff


	//   ....[9]....
        /*0598*/ 	.word	0xffffffff


	//   ....[10]....
        /*059c*/ 	.word	0xffffffff


	//   ....[11]....
        /*05a0*/ 	.word	0xffffffff


	//   ....[12]....
        /*05a4*/ 	.word	0xffffffff


	//   ....[13]....
        /*05a8*/ 	.word	0xffffffff


	//   ....[14]....
        /*05ac*/ 	.word	0xffffffff


	//   ....[15]....
        /*05b0*/ 	.word	0xffffffff


	//   ....[16]....
        /*05b4*/ 	.word	0xffffffff


	//   ....[17]....
        /*05b8*/ 	.word	0xffffffff


	//   ....[18]....
        /*05bc*/ 	.word	0xffffffff


	//   ....[19]....
        /*05c0*/ 	.word	0xffffffff


	//   ....[20]....
        /*05c4*/ 	.word	0xffffffff


	//   ....[21]....
        /*05c8*/ 	.word	0xffffffff


	//   ....[22]....
        /*05cc*/ 	.word	0xffffffff


	//   ....[23]....
        /*05d0*/ 	.word	0xffffffff


	//   ....[24]....
        /*05d4*/ 	.word	0xffffffff


	//   ....[25]....
        /*05d8*/ 	.word	0xffffffff


	//   ....[26]....
        /*05dc*/ 	.word	0xffffffff


	//   ....[27]....
        /*05e0*/ 	.word	0xffffffff


	//   ....[28]....
        /*05e4*/ 	.word	0xffffffff


	//   ....[29]....
        /*05e8*/ 	.word	0xffffffff


	//   ....[30]....
        /*05ec*/ 	.word	0xffffffff


	//   ....[31]....
        /*05f0*/ 	.word	0xffffffff


	//   ....[32]....
        /*05f4*/ 	.word	0xffffffff


	//   ....[33]....
        /*05f8*/ 	.word	0xffffffff


	//   ....[34]....
        /*05fc*/ 	.word	0xffffffff


	//   ....[35]....
        /*0600*/ 	.word	0xffffffff


	//   ....[36]....
        /*0604*/ 	.word	0xffffffff


	//   ....[37]....
        /*0608*/ 	.word	0xffffffff


	//   ....[38]....
        /*060c*/ 	.word	0xffffffff


	//   ....[39]....
        /*0610*/ 	.word	0xffffffff


	//   ....[40]....
        /*0614*/ 	.word	0xffffffff


	//   ....[41]....
        /*0618*/ 	.word	0xffffffff


	//   ....[42]....
        /*061c*/ 	.word	0xffffffff


	//   ....[43]....
        /*0620*/ 	.word	0xffffffff


	//   ....[44]....
        /*0624*/ 	.word	0xffffffff


	//   ....[45]....
        /*0628*/ 	.word	0xffffffff


	//   ....[46]....
        /*062c*/ 	.word	0xffffffff


	//   ....[47]....
        /*0630*/ 	.word	0xffffffff


	//   ....[48]....
        /*0634*/ 	.word	0xffffffff


	//   ....[49]....
        /*0638*/ 	.word	0xffffffff


	//   ....[50]....
        /*063c*/ 	.word	0xffffffff


	//   ....[51]....
        /*0640*/ 	.word	0xffffffff


	//   ....[52]....
        /*0644*/ 	.word	0xffffffff


	//   ....[53]....
        /*0648*/ 	.word	0xffffffff


	//   ....[54]....
        /*064c*/ 	.word	0xffffffff


	//   ....[55]....
        /*0650*/ 	.word	0xffffffff


	//   ....[56]....
        /*0654*/ 	.word	0xffffffff


	//   ....[57]....
        /*0658*/ 	.word	0xffffffff


	//   ....[58]....
        /*065c*/ 	.word	0xffffffff


	//   ....[59]....
        /*0660*/ 	.word	0xffffffff


	//   ....[60]....
        /*0664*/ 	.word	0xffffffff


	//   ....[61]....
        /*0668*/ 	.word	0xffffffff


	//   ....[62]....
        /*066c*/ 	.word	0xffffffff


	//   ....[63]....
        /*0670*/ 	.word	0xffffffff


	//   ....[64]....
        /*0674*/ 	.word	0xffffffff


	//   ....[65]....
        /*0678*/ 	.word	0xffffffff


	//   ....[66]....
        /*067c*/ 	.word	0xffffffff


	//   ....[67]....
        /*0680*/ 	.word	0xffffffff


	//   ....[68]....
        /*0684*/ 	.word	0xffffffff


	//   ....[69]....
        /*0688*/ 	.word	0xffffffff


	//   ....[70]....
        /*068c*/ 	.word	0xffffffff


	//   ....[71]....
        /*0690*/ 	.word	0xffffffff


	//   ....[72]....
        /*0694*/ 	.word	0xffffffff


	//   ....[73]....
        /*0698*/ 	.word	0xffffffff


	//   ....[74]....
        /*069c*/ 	.word	0xffffffff


	//   ....[75]....
        /*06a0*/ 	.word	0xffffffff


	//   ....[76]....
        /*06a4*/ 	.word	0xffffffff


	//   ....[77]....
        /*06a8*/ 	.word	0xffffffff


	//   ....[78]....
        /*06ac*/ 	.word	0xffffffff


	//   ....[79]....
        /*06b0*/ 	.word	0xffffffff


	//   ....[80]....
        /*06b4*/ 	.word	0xffffffff


	//   ....[81]....
        /*06b8*/ 	.word	0xffffffff


	//   ....[82]....
        /*06bc*/ 	.word	0xffffffff


	//   ....[83]....
        /*06c0*/ 	.word	0xffffffff


	//   ....[84]....
        /*06c4*/ 	.word	0xffffffff


	//   ....[85]....
        /*06c8*/ 	.word	0xffffffff


	//   ....[86]....
        /*06cc*/ 	.word	0xffffffff


	//   ....[87]....
        /*06d0*/ 	.word	0xffffffff


	//   ....[88]....
        /*06d4*/ 	.word	0xffffffff


	//   ....[89]....
        /*06d8*/ 	.word	0xffffffff


	//   ....[90]....
        /*06dc*/ 	.word	0xffffffff


	//   ....[91]....
        /*06e0*/ 	.word	0xffffffff


	//   ....[92]....
        /*06e4*/ 	.word	0xffffffff


	//   ....[93]....
        /*06e8*/ 	.word	0xffffffff


	//   ....[94]....
        /*06ec*/ 	.word	0xffffffff


	//   ....[95]....
        /*06f0*/ 	.word	0xffffffff


	//   ....[96]....
        /*06f4*/ 	.word	0xffffffff


	//   ....[97]....
        /*06f8*/ 	.word	0xffffffff


	//   ....[98]....
        /*06fc*/ 	.word	0xffffffff


	//   ....[99]....
        /*0700*/ 	.word	0xffffffff


	//   ....[100]....
        /*0704*/ 	.word	0xffffffff


	//   ....[101]....
        /*0708*/ 	.word	0xffffffff


	//   ....[102]....
        /*070c*/ 	.word	0xffffffff


	//   ....[103]....
        /*0710*/ 	.word	0xffffffff


	//   ....[104]....
        /*0714*/ 	.word	0xffffffff


	//   ....[105]....
        /*0718*/ 	.word	0xffffffff


	//   ....[106]....
        /*071c*/ 	.word	0xffffffff


	//   ....[107]....
        /*0720*/ 	.word	0xffffffff


	//   ....[108]....
        /*0724*/ 	.word	0xffffffff


	//   ....[109]....
        /*0728*/ 	.word	0xffffffff


	//   ....[110]....
        /*072c*/ 	.word	0xffffffff


	//   ....[111]....
        /*0730*/ 	.word	0xffffffff


	//   ....[112]....
        /*0734*/ 	.word	0xffffffff


	//   ....[113]....
        /*0738*/ 	.word	0xffffffff


	//   ....[114]....
        /*073c*/ 	.word	0xffffffff


	//   ....[115]....
        /*0740*/ 	.word	0xffffffff


	//   ....[116]....
        /*0744*/ 	.word	0xffffffff


	//   ....[117]....
        /*0748*/ 	.word	0xffffffff


	//   ....[118]....
        /*074c*/ 	.word	0x0500000f


	//   ....[119]....
        /*0750*/ 	.word	0x0500000f


	//   ....[120]....
        /*0754*/ 	.word	0x0500000f


	//   ....[121]....
        /*0758*/ 	.word	0x0500000f


	//   ....[122]....
        /*075c*/ 	.word	0x0500000f


	//   ....[123]....
        /*0760*/ 	.word	0x0500000f


	//   ....[124]....
        /*0764*/ 	.word	0x0500000f


	//   ....[125]....
        /*0768*/ 	.word	0x0500000f


	//   ....[126]....
        /*076c*/ 	.word	0x0500000f


	//   ....[127]....
        /*0770*/ 	.word	0x0500000f


	//   ....[128]....
        /*0774*/ 	.word	0x0500000f


	//   ....[129]....
        /*0778*/ 	.word	0x0500000f


	//   ....[130]....
        /*077c*/ 	.word	0x0500000f


	//   ....[131]....
        /*0780*/ 	.word	0x0500000f


	//   ....[132]....
        /*0784*/ 	.word	0x0500000f


	//   ....[133]....
        /*0788*/ 	.word	0x0500000f


	//   ....[134]....
        /*078c*/ 	.word	0x0500000f


	//   ....[135]....
        /*0790*/ 	.word	0x0500000f


	//   ....[136]....
        /*0794*/ 	.word	0x0500000f


	//   ....[137]....
        /*0798*/ 	.word	0x0500000f


	//   ....[138]....
        /*079c*/ 	.word	0x0500000f


	//   ....[139]....
        /*07a0*/ 	.word	0x0500000f


	//   ....[140]....
        /*07a4*/ 	.word	0x0500000f


	//   ....[141]....
        /*07a8*/ 	.word	0x0500000f


	//   ....[142]....
        /*07ac*/ 	.word	0x0500000f


	//   ....[143]....
        /*07b0*/ 	.word	0x0500000f


	//   ....[144]....
        /*07b4*/ 	.word	0x0500000f


	//   ....[145]....
        /*07b8*/ 	.word	0x0500000f


	//   ....[146]....
        /*07bc*/ 	.word	0x0500000f


	//   ....[147]....
        /*07c0*/ 	.word	0x0500000f


	//   ....[148]....
        /*07c4*/ 	.word	0x0500000f


	//   ....[149]....
        /*07c8*/ 	.word	0x0500000f


	//   ....[150]....
        /*07cc*/ 	.word	0x0500000f


	//   ....[151]....
        /*07d0*/ 	.word	0x0500000f


	//   ....[152]....
        /*07d4*/ 	.word	0x0500000f


	//   ....[153]....
        /*07d8*/ 	.word	0x0500000f


	//   ....[154]....
        /*07dc*/ 	.word	0x0500000f


	//   ....[155]....
        /*07e0*/ 	.word	0x0500000f


	//   ....[156]....
        /*07e4*/ 	.word	0x0500000f


	//   ....[157]....
        /*07e8*/ 	.word	0x0500000f


	//   ....[158]....
        /*07ec*/ 	.word	0x0500000f


	//   ....[159]....
        /*07f0*/ 	.word	0x0500000f


	//   ....[160]....
        /*07f4*/ 	.word	0x0500000f


	//   ....[161]....
        /*07f8*/ 	.word	0x0500000f


	//   ....[162]....
        /*07fc*/ 	.word	0x0500000f


	//----- nvinfo : EIATTR_COOP_GROUP_INSTR_OFFSETS
	.align		4
.L_402:
        /*0800*/ 	.byte	0x04, 0x28
        /*0802*/ 	.short	(.L_404 - .L_403)


	//   ....[0]....
.L_403:
        /*0804*/ 	.word	0x00000060


	//   ....[1]....
        /*0808*/ 	.word	0x000001a0


	//   ....[2]....
        /*080c*/ 	.word	0x000001f0


	//   ....[3]....
        /*0810*/ 	.word	0x000003e0


	//   ....[4]....
        /*0814*/ 	.word	0x00000540


	//   ....[5]....
        /*0818*/ 	.word	0x00000660


	//   ....[6]....
        /*081c*/ 	.word	0x000007c0


	//   ....[7]....
        /*0820*/ 	.word	0x000057c0


	//   ....[8]....
        /*0824*/ 	.word	0x00007d00


	//   ....[9]....
        /*0828*/ 	.word	0x000084a0


	//   ....[10]....
        /*082c*/ 	.word	0x000084b0


	//   ....[11]....
        /*0830*/ 	.word	0x000084c0


	//   ....[12]....
        /*0834*/ 	.word	0x000084d0


	//   ....[13]....
        /*0838*/ 	.word	0x000087f0


	//   ....[14]....
        /*083c*/ 	.word	0x00008800


	//   ....[15]....
        /*0840*/ 	.word	0x00008810


	//   ....[16]....
        /*0844*/ 	.word	0x00008820


	//   ....[17]....
        /*0848*/ 	.word	0x00009ae0


	//   ....[18]....
        /*084c*/ 	.word	0x00009af0


	//   ....[19]....
        /*0850*/ 	.word	0x00009b00


	//   ....[20]....
        /*0854*/ 	.word	0x00009b10


	//   ....[21]....
        /*0858*/ 	.word	0x00009d70


	//   ....[22]....
        /*085c*/ 	.word	0x00009d80


	//   ....[23]....
        /*0860*/ 	.word	0x00009d90


	//   ....[24]....
        /*0864*/ 	.word	0x00009da0


	//   ....[25]....
        /*0868*/ 	.word	0x0000b390


	//   ....[26]....
        /*086c*/ 	.word	0x0000b620


	//   ....[27]....
        /*0870*/ 	.word	0x0000bf40


	//   ....[28]....
        /*0874*/ 	.word	0x0000c050


	//   ....[29]....
        /*0878*/ 	.word	0x0000c470


	//   ....[30]....
        /*087c*/ 	.word	0x0000c4e0


	//   ....[31]....
        /*0880*/ 	.word	0x0000ce80


	//   ....[32]....
        /*0884*/ 	.word	0x0000d360


	//   ....[33]....
        /*0888*/ 	.word	0x0000d720


	//   ....[34]....
        /*088c*/ 	.word	0x0000dd80


	//   ....[35]....
        /*0890*/ 	.word	0x0000de60


	//   ....[36]....
        /*0894*/ 	.word	0x0000e460


	//   ....[37]....
        /*0898*/ 	.word	0x0000e630


	//   ....[38]....
        /*089c*/ 	.word	0x0000f4d0


	//   ....[39]....
        /*08a0*/ 	.word	0x0000fcc0


	//   ....[40]....
        /*08a4*/ 	.word	0x0000fce0


	//   ....[41]....
        /*08a8*/ 	.word	0x00010410


	//   ....[42]....
        /*08ac*/ 	.word	0x00010480


	//   ....[43]....
        /*08b0*/ 	.word	0x000111c0


	//   ....[44]....
        /*08b4*/ 	.word	0x00011630


	//   ....[45]....
        /*08b8*/ 	.word	0x000118b0


	//   ....[46]....
        /*08bc*/ 	.word	0x00011e80


	//   ....[47]....
        /*08c0*/ 	.word	0x00011ea0


	//   ....[48]....
        /*08c4*/ 	.word	0x00012700


	//   ....[49]....
        /*08c8*/ 	.word	0x000128d0


	//   ....[50]....
        /*08cc*/ 	.word	0x000136e0


	//   ....[51]....
        /*08d0*/ 	.word	0x00013730


	//   ....[52]....
        /*08d4*/ 	.word	0x00013790


	//   ....[53]....
        /*08d8*/ 	.word	0x000138e0


	//   ....[54]....
        /*08dc*/ 	.word	0x00013ab0


	//   ....[55]....
        /*08e0*/ 	.word	0x00014f20


	//   ....[56]....
        /*08e4*/ 	.word	0x00015280


	//   ....[57]....
        /*08e8*/ 	.word	0x00015290


	//   ....[58]....
        /*08ec*/ 	.word	0x000152c0


	//   ....[59]....
        /*08f0*/ 	.word	0x000152d0


	//   ....[60]....
        /*08f4*/ 	.word	0x00015f50


	//   ....[61]....
        /*08f8*/ 	.word	0x00015f70


	//   ....[62]....
        /*08fc*/ 	.word	0x00016200


	//   ....[63]....
        /*0900*/ 	.word	0x00016220


	//   ....[64]....
        /*0904*/ 	.word	0x00016b90


	//   ....[65]....
        /*0908*/ 	.word	0x00016bf0


	//   ....[66]....
        /*090c*/ 	.word	0x00017450


	//   ....[67]....
        /*0910*/ 	.word	0x00017470


	//   ....[68]....
        /*0914*/ 	.word	0x00018700


	//   ....[69]....
        /*0918*/ 	.word	0x00018760


	//   ....[70]....
        /*091c*/ 	.word	0x000189b0


	//   ....[71]....
        /*0920*/ 	.word	0x000189d0


	//   ....[72]....
        /*0924*/ 	.word	0x00018c80


	//   ....[73]....
        /*0928*/ 	.word	0x00018eb0


	//   ....[74]....
        /*092c*/ 	.word	0x00018ee0


	//   ....[75]....
        /*0930*/ 	.word	0x00018f10


	//   ....[76]....
        /*0934*/ 	.word	0x00018f40


	//   ....[77]....
        /*0938*/ 	.word	0x00018f70


	//   ....[78]....
        /*093c*/ 	.word	0x00018fa0


	//   ....[79]....
        /*0940*/ 	.word	0x00019140


	//   ....[80]....
        /*0944*/ 	.word	0x00019170


	//   ....[81]....
        /*0948*/ 	.word	0x000191a0


	//   ....[82]....
        /*094c*/ 	.word	0x000191d0


	//   ....[83]....
        /*0950*/ 	.word	0x00019200


	//   ....[84]....
        /*0954*/ 	.word	0x00019230


	//   ....[85]....
        /*0958*/ 	.word	0x000192d0


	//   ....[86]....
        /*095c*/ 	.word	0x00019300


	//   ....[87]....
        /*0960*/ 	.word	0x00019310


	//   ....[88]....
        /*0964*/ 	.word	0x00019340


	//   ....[89]....
        /*0968*/ 	.word	0x0001abc0


	//   ....[90]....
        /*096c*/ 	.word	0x0001d330


	//   ....[91]....
        /*0970*/ 	.word	0x0001ddf0


	//   ....[92]....
        /*0974*/ 	.word	0x0001de10


	//   ....[93]....
        /*0978*/ 	.word	0x0001dec0


	//   ....[94]....
        /*097c*/ 	.word	0x0001ded0


	//   ....[95]....
        /*0980*/ 	.word	0x0001df50


	//   ....[96]....
        /*0984*/ 	.word	0x0001df60


	//   ....[97]....
        /*0988*/ 	.word	0x0001dfb0


	//   ....[98]....
        /*098c*/ 	.word	0x0001dfd0


	//   ....[99]....
        /*0990*/ 	.word	0x00021a00


	//   ....[100]....
        /*0994*/ 	.word	0x00021a80


	//   ....[101]....
        /*0998*/ 	.word	0x00021ab0


	//   ....[102]....
        /*099c*/ 	.word	0x00021ac0


	//   ....[103]....
        /*09a0*/ 	.word	0x00021af0


	//   ....[104]....
        /*09a4*/ 	.word	0x00021b20


	//   ....[105]....
        /*09a8*/ 	.word	0x00021b50


	//   ....[106]....
        /*09ac*/ 	.word	0x00021b80


	//   ....[107]....
        /*09b0*/ 	.word	0x00021d40


	//   ....[108]....
        /*09b4*/ 	.word	0x00021d70


	//   ....[109]....
        /*09b8*/ 	.word	0x00021da0


	//   ....[110]....
        /*09bc*/ 	.word	0x00021dd0


	//   ....[111]....
        /*09c0*/ 	.word	0x00021e00


	//   ....[112]....
        /*09c4*/ 	.word	0x00021e30


	//   ....[113]....
        /*09c8*/ 	.word	0x00021f00


	//   ....[114]....
        /*09cc*/ 	.word	0x00021f20


	//   ....[115]....
        /*09d0*/ 	.word	0x00021f30


	//   ....[116]....
        /*09d4*/ 	.word	0x00021fb0


	//   ....[117]....
        /*09d8*/ 	.word	0x00022ae0


	//   ....[118]....
        /*09dc*/ 	.word	0x00022fa0


	//   ....[119]....
        /*09e0*/ 	.word	0x00023030


	//   ....[120]....
        /*09e4*/ 	.word	0x00023080


	//   ....[121]....
        /*09e8*/ 	.word	0x000230d0


	//   ....[122]....
        /*09ec*/ 	.word	0x00023160


	//   ....[123]....
        /*09f0*/ 	.word	0x000231f0


	//   ....[124]....
        /*09f4*/ 	.word	0x00023240


	//   ....[125]....
        /*09f8*/ 	.word	0x00023290


	//   ....[126]....
        /*09fc*/ 	.word	0x00023380


	//   ....[127]....
        /*0a00*/ 	.word	0x00023410


	//   ....[128]....
        /*0a04*/ 	.word	0x00023460


	//   ....[129]....
        /*0a08*/ 	.word	0x000234c0


	//   ....[130]....
        /*0a0c*/ 	.word	0x00023560


	//   ....[131]....
        /*0a10*/ 	.word	0x000235f0


	//   ....[132]....
        /*0a14*/ 	.word	0x00023640


	//   ....[133]....
        /*0a18*/ 	.word	0x00023690


	//   ....[134]....
        /*0a1c*/ 	.word	0x00023a40


	//   ....[135]....
        /*0a20*/ 	.word	0x00023d20


	//   ....[136]....
        /*0a24*/ 	.word	0x00023ee0


	//   ....[137]....
        /*0a28*/ 	.word	0x00023f30


	//   ....[138]....
        /*0a2c*/ 	.word	0x00023f90


	//   ....[139]....
        /*0a30*/ 	.word	0x00024080


	//   ....[140]....
        /*0a34*/ 	.word	0x000240e0


	//   ....[141]....
        /*0a38*/ 	.word	0x000241d0


	//   ....[142]....
        /*0a3c*/ 	.word	0x00024230


	//   ....[143]....
        /*0a40*/ 	.word	0x00024300


	//   ....[144]....
        /*0a44*/ 	.word	0x00024630


	//   ....[145]....
        /*0a48*/ 	.word	0x000246d0


	//   ....[146]....
        /*0a4c*/ 	.word	0x00024870


	//   ....[147]....
        /*0a50*/ 	.word	0x000248f0


	//   ....[148]....
        /*0a54*/ 	.word	0x00024970


	//   ....[149]....
        /*0a58*/ 	.word	0x000249f0


	//   ....[150]....
        /*0a5c*/ 	.word	0x00024a70


	//   ....[151]....
        /*0a60*/ 	.word	0x00024b00


	//   ....[152]....
        /*0a64*/ 	.word	0x00024ba0


	//   ....[153]....
        /*0a68*/ 	.word	0x00024c50


	//   ....[154]....
        /*0a6c*/ 	.word	0x00024cd0


	//   ....[155]....
        /*0a70*/ 	.word	0x00024d50


	//   ....[156]....
        /*0a74*/ 	.word	0x00024dd0


	//   ....[157]....
        /*0a78*/ 	.word	0x00024e60


	//   ....[158]....
        /*0a7c*/ 	.word	0x00024ee0


	//   ....[159]....
        /*0a80*/ 	.word	0x00024f90


	//   ....[160]....
        /*0a84*/ 	.word	0x00024fe0


	//   ....[161]....
        /*0a88*/ 	.word	0x000250a0


	//   ....[162]....
        /*0a8c*/ 	.word	0x000251d0


	//----- nvinfo : EIATTR_REG_RECONFIG
	.align		4
.L_404:
        /*0a90*/ 	.byte	0x01, 0x54
	.zero		2


	//----- nvinfo : EIATTR_SYSCALL_OFFSETS
	.align		4
        /*0a94*/ 	.byte	0x04, 0x46
        /*0a96*/ 	.short	(.L_406 - .L_405)


	//   ....[0]....
.L_405:
        /*0a98*/ 	.word	0x00002370


	//   ....[1]....
        /*0a9c*/ 	.word	0x000024c0


	//   ....[2]....
        /*0aa0*/ 	.word	0x00007eb0


	//   ....[3]....
        /*0aa4*/ 	.word	0x000081d0


	//   ....[4]....
        /*0aa8*/ 	.word	0x0001cf60


	//   ....[5]....
        /*0aac*/ 	.word	0x0001d0b0


	//   ....[6]....
        /*0ab0*/ 	.word	0x0001d1a0


	//   ....[7]....
        /*0ab4*/ 	.word	0x0001d9d0


	//----- nvinfo : EIATTR_MBARRIER_INSTR_OFFSETS
	.align		4
.L_406:
        /*0ab8*/ 	.byte	0x04, 0x39
        /*0aba*/ 	.short	(.L_408 - .L_407)


	//   ....[0]....
.L_407:
        /*0abc*/ 	.word	0x000002d0
        /*0ac0*/ 	.word	0x000000ff
        /*0ac4*/ 	.word	0x00028c00
        /*0ac8*/ 	.short	0x0100
        /*0aca*/ 	.byte	0x08
	.zero		1


	//   ....[1]....
        /*0acc*/ 	.word	0x000002e0
        /*0ad0*/ 	.word	0x000000ff
        /*0ad4*/ 	.word	0x00028c20
        /*0ad8*/ 	.short	0x0100
        /*0ada*/ 	.byte	0x08
	.zero		1


	//   ....[2]....
        /*0adc*/ 	.word	0x00000390
        /*0ae0*/ 	.word	0x000000ff
        /*0ae4*/ 	.word	0x00028c30
        /*0ae8*/ 	.short	0x0100
        /*0aea*/ 	.byte	0x06
	.zero		1


	//   ....[3]....
        /*0aec*/ 	.word	0x000003a0
        /*0af0*/ 	.word	0x000000ff
        /*0af4*/ 	.word	0x00028c40
        /*0af8*/ 	.short	0x0100
        /*0afa*/ 	.byte	0x06
	.zero		1


	//   ....[4]....
        /*0afc*/ 	.word	0x000003b0
        /*0b00*/ 	.word	0x000000ff
        /*0b04*/ 	.word	0x00028c38
        /*0b08*/ 	.short	0x0100
        /*0b0a*/ 	.byte	0x06
	.zero		1


	//   ....[5]....
        /*0b0c*/ 	.word	0x000003c0
        /*0b10*/ 	.word	0x000000ff
        /*0b14*/ 	.word	0x00028c48
        /*0b18*/ 	.short	0x0100
        /*0b1a*/ 	.byte	0x06
	.zero		1


	//   ....[6]....
        /*0b1c*/ 	.word	0x000004f0
        /*0b20*/ 	.word	0x000000ff
        /*0b24*/ 	.word	0x00028c50
        /*0b28*/ 	.short	0x0100
        /*0b2a*/ 	.byte	0x08
	.zero		1


	//   ....[7]....
        /*0b2c*/ 	.word	0x00000500
        /*0b30*/ 	.word	0x000000ff
        /*0b34*/ 	.word	0x00028c60
        /*0b38*/ 	.short	0x0100
        /*0b3a*/ 	.byte	0x08
	.zero		1


	//   ....[8]....
        /*0b3c*/ 	.word	0x00000510
        /*0b40*/ 	.word	0x000000ff
        /*0b44*/ 	.word	0x00028c58
        /*0b48*/ 	.short	0x0100
        /*0b4a*/ 	.byte	0x08
	.zero		1


	//   ....[9]....
        /*0b4c*/ 	.word	0x00000520
        /*0b50*/ 	.word	0x000000ff
        /*0b54*/ 	.word	0x00028c68
        /*0b58*/ 	.short	0x0100
        /*0b5a*/ 	.byte	0x08
	.zero		1


	//   ....[10]....
        /*0b5c*/ 	.word	0x00000610
        /*0b60*/ 	.word	0x000000ff
        /*0b64*/ 	.word	0x00028c70
        /*0b68*/ 	.short	0x0100
        /*0b6a*/ 	.byte	0x06
	.zero		1


	//   ....[11]....
        /*0b6c*/ 	.word	0x00000620
        /*0b70*/ 	.word	0x000000ff
        /*0b74*/ 	.word	0x00028c80
        /*0b78*/ 	.short	0x0100
        /*0b7a*/ 	.byte	0x06
	.zero		1


	//   ....[12]....
        /*0b7c*/ 	.word	0x00000630
        /*0b80*/ 	.word	0x000000ff
        /*0b84*/ 	.word	0x00028c78
        /*0b88*/ 	.short	0x0100
        /*0b8a*/ 	.byte	0x06
	.zero		1


	//   ....[13]....
        /*0b8c*/ 	.word	0x00000640
        /*0b90*/ 	.word	0x000000ff
        /*0b94*/ 	.word	0x00028c88
        /*0b98*/ 	.short	0x0100
        /*0b9a*/ 	.byte	0x06
	.zero		1


	//   ....[14]....
        /*0b9c*/ 	.word	0x00000770
        /*0ba0*/ 	.word	0x000000ff
        /*0ba4*/ 	.word	0x00028c90
        /*0ba8*/ 	.short	0x0100
        /*0baa*/ 	.byte	0x08
	.zero		1


	//   ....[15]....
        /*0bac*/ 	.word	0x00000780
        /*0bb0*/ 	.word	0x000000ff
        /*0bb4*/ 	.word	0x00028ca0
        /*0bb8*/ 	.short	0x0100
        /*0bba*/ 	.byte	0x08
	.zero		1


	//   ....[16]....
        /*0bbc*/ 	.word	0x00000790
        /*0bc0*/ 	.word	0x000000ff
        /*0bc4*/ 	.word	0x00028c98
        /*0bc8*/ 	.short	0x0100
        /*0bca*/ 	.byte	0x08
	.zero		1


	//   ....[17]....
        /*0bcc*/ 	.word	0x000007a0
        /*0bd0*/ 	.word	0x000000ff
        /*0bd4*/ 	.word	0x00028ca8
        /*0bd8*/ 	.short	0x0100
        /*0bda*/ 	.byte	0x08
	.zero		1


	//   ....[18]....
        /*0bdc*/ 	.word	0x000008d0
        /*0be0*/ 	.word	0x000000ff
        /*0be4*/ 	.word	0x00028cb0
        /*0be8*/ 	.short	0x0100
        /*0bea*/ 	.byte	0x08
	.zero		1


	//   ....[19]....
        /*0bec*/ 	.word	0x000008e0
        /*0bf0*/ 	.word	0x000000ff
        /*0bf4*/ 	.word	0x00028cc0
        /*0bf8*/ 	.short	0x0100
        /*0bfa*/ 	.byte	0x08
	.zero		1


	//   ....[20]....
        /*0bfc*/ 	.word	0x000008f0
        /*0c00*/ 	.word	0x000000ff
        /*0c04*/ 	.word	0x00028cb8
        /*0c08*/ 	.short	0x0100
        /*0c0a*/ 	.byte	0x08
	.zero		1


	//   ....[21]....
        /*0c0c*/ 	.word	0x00000900
        /*0c10*/ 	.word	0x000000ff
        /*0c14*/ 	.word	0x00028cc8
        /*0c18*/ 	.short	0x0100
        /*0c1a*/ 	.byte	0x08
	.zero		1


	//   ....[22]....
        /*0c1c*/ 	.word	0x00003060
        /*0c20*/ 	.word	0x0000004a
        /*0c24*/ 	.word	0x00028c90
        /*0c28*/ 	.short	0x010a
        /*0c2a*/ 	.byte	0x3f
	.zero		1


	//   ....[23]....
        /*0c2c*/ 	.word	0x00003a80
        /*0c30*/ 	.word	0x0000004a
        /*0c34*/ 	.word	0x00028c90
        /*0c38*/ 	.short	0x010a
        /*0c3a*/ 	.byte	0x3f
	.zero		1


	//   ....[24]....
        /*0c3c*/ 	.word	0x00004390
        /*0c40*/ 	.word	0x0000004a
        /*0c44*/ 	.word	0x00028c90
        /*0c48*/ 	.short	0x010a
        /*0c4a*/ 	.byte	0x3f
	.zero		1


	//   ....[25]....
        /*0c4c*/ 	.word	0x00004590
        /*0c50*/ 	.word	0x00000004
        /*0c54*/ 	.word	0x00000000
        /*0c58*/ 	.short	0x0101
        /*0c5a*/ 	.byte	0x3f
	.zero		1


	//   ....[26]....
        /*0c5c*/ 	.word	0x000045d0
        /*0c60*/ 	.word	0x0000004a
        /*0c64*/ 	.word	0x00028cb0
        /*0c68*/ 	.short	0x010a
        /*0c6a*/ 	.byte	0x3f
	.zero		1


	//   ....[27]....
        /*0c6c*/ 	.word	0x00004c00
        /*0c70*/ 	.word	0x0000004a
        /*0c74*/ 	.word	0x00000000
        /*0c78*/ 	.short	0x0101
        /*0c7a*/ 	.byte	0x3f
	.zero		1


	//   ....[28]....
        /*0c7c*/ 	.word	0x000058e0
        /*0c80*/ 	.word	0x00000009
        /*0c84*/ 	.word	0x00028c50
        /*0c88*/ 	.short	0x010a
        /*0c8a*/ 	.byte	0x3f
	.zero		1


	//   ....[29]....
        /*0c8c*/ 	.word	0x00005ca0
        /*0c90*/ 	.word	0x00000009
        /*0c94*/ 	.word	0x00000000
        /*0c98*/ 	.short	0x0101
        /*0c9a*/ 	.byte	0x3f
	.zero		1


	//   ....[30]....
        /*0c9c*/ 	.word	0x000065e0
        /*0ca0*/ 	.word	0x00000015
        /*0ca4*/ 	.word	0x00028c50
        /*0ca8*/ 	.short	0x010a
        /*0caa*/ 	.byte	0x3f
	.zero		1


	//   ....[31]....
        /*0cac*/ 	.word	0x00006630
        /*0cb0*/ 	.word	0x00000015
        /*0cb4*/ 	.word	0x00028c50
        /*0cb8*/ 	.short	0x010a
        /*0cba*/ 	.byte	0x3f
	.zero		1


	//   ....[32]....
        /*0cbc*/ 	.word	0x00006900
        /*0cc0*/ 	.word	0x00000015
        /*0cc4*/ 	.word	0x00000000
        /*0cc8*/ 	.short	0x0101
        /*0cca*/ 	.byte	0x3f
	.zero		1


	//   ....[33]....
        /*0ccc*/ 	.word	0x00007f40
        /*0cd0*/ 	.word	0x00000002
        /*0cd4*/ 	.word	0x00028c00
        /*0cd8*/ 	.short	0x010a
        /*0cda*/ 	.byte	0x3f
	.zero		1


	//   ....[34]....
        /*0cdc*/ 	.word	0x00007f90
        /*0ce0*/ 	.word	0x00000002
        /*0ce4*/ 	.word	0x00028c00
        /*0ce8*/ 	.short	0x010a
        /*0cea*/ 	.byte	0x3f
	.zero		1


	//   ....[35]....
        /*0cec*/ 	.word	0x00008a60
        /*0cf0*/ 	.word	0x00000002
        /*0cf4*/ 	.word	0x00028c00
        /*0cf8*/ 	.short	0x010a
        /*0cfa*/ 	.byte	0x3f
	.zero		1


	//   ....[36]....
        /*0cfc*/ 	.word	0x00009f50
        /*0d00*/ 	.word	0x00000002
        /*0d04*/ 	.word	0x00028c00
        /*0d08*/ 	.short	0x010a
        /*0d0a*/ 	.byte	0x3f
	.zero		1


	//   ....[37]....
        /*0d0c*/ 	.word	0x0000aef0
        /*0d10*/ 	.word	0x0000000e
        /*0d14*/ 	.word	0x00028c30
        /*0d18*/ 	.short	0x010a
        /*0d1a*/ 	.byte	0x3f
	.zero		1


	//   ....[38]....
        /*0d1c*/ 	.word	0x0000af80
        /*0d20*/ 	.word	0x0000000e
        /*0d24*/ 	.word	0x00028c30
        /*0d28*/ 	.short	0x010a
        /*0d2a*/ 	.byte	0x3f
	.zero		1


	//   ....[39]....
        /*0d2c*/ 	.word	0x0000b460
        /*0d30*/ 	.word	0x00000000
        /*0d34*/ 	.word	0x00000000
        /*0d38*/ 	.short	0x0101
        /*0d3a*/ 	.byte	0x3f
	.zero		1


	//   ....[40]....
        /*0d3c*/ 	.word	0x0000cac0
        /*0d40*/ 	.word	0x0000000e
        /*0d44*/ 	.word	0x00028c50
        /*0d48*/ 	.short	0x010a
        /*0d4a*/ 	.byte	0x3f
	.zero		1


	//   ....[41]....
        /*0d4c*/ 	.word	0x0000cb80
        /*0d50*/ 	.word	0x0000000e
        /*0d54*/ 	.word	0x00028c50
        /*0d58*/ 	.short	0x010a
        /*0d5a*/ 	.byte	0x3f
	.zero		1


	//   ....[42]....
        /*0d5c*/ 	.word	0x0000cea0
        /*0d60*/ 	.word	0x0000000e
        /*0d64*/ 	.word	0x00000000
        /*0d68*/ 	.short	0x0101
        /*0d6a*/ 	.byte	0x3f
	.zero		1


	//   ....[43]....
        /*0d6c*/ 	.word	0x0000d130
        /*0d70*/ 	.word	0x000000d4
        /*0d74*/ 	.word	0x00028c30
        /*0d78*/ 	.short	0x010a
        /*0d7a*/ 	.byte	0x3f
	.zero		1


	//   ....[44]....
        /*0d7c*/ 	.word	0x0000d1a0
        /*0d80*/ 	.word	0x000000d4
        /*0d84*/ 	.word	0x00028c30
        /*0d88*/ 	.short	0x010a
        /*0d8a*/ 	.byte	0x3f
	.zero		1


	//   ....[45]....
        /*0d8c*/ 	.word	0x0000d4b0
        /*0d90*/ 	.word	0x0000000d
        /*0d94*/ 	.word	0x00000000
        /*0d98*/ 	.short	0x0101
        /*0d9a*/ 	.byte	0x3f
	.zero		1


	//   ....[46]....
        /*0d9c*/ 	.word	0x0000f1a0
        /*0da0*/ 	.word	0x000000d4
        /*0da4*/ 	.word	0x00028c50
        /*0da8*/ 	.short	0x010a
        /*0daa*/ 	.byte	0x3f
	.zero		1


	//   ....[47]....
        /*0dac*/ 	.word	0x0000f1f0
        /*0db0*/ 	.word	0x000000d4
        /*0db4*/ 	.word	0x00028c50
        /*0db8*/ 	.short	0x010a
        /*0dba*/ 	.byte	0x3f
	.zero		1


	//   ....[48]....
        /*0dbc*/ 	.word	0x0000f4f0
        /*0dc0*/ 	.word	0x000000d4
        /*0dc4*/ 	.word	0x00000000
        /*0dc8*/ 	.short	0x0101
        /*0dca*/ 	.byte	0x3f
	.zero		1


	//   ....[49]....
        /*0dcc*/ 	.word	0x0000f8e0
        /*0dd0*/ 	.word	0x0000000e
        /*0dd4*/ 	.word	0x00028c30
        /*0dd8*/ 	.short	0x010a
        /*0dda*/ 	.byte	0x3f
	.zero		1


	//   ....[50]....
        /*0ddc*/ 	.word	0x0000f950
        /*0de0*/ 	.word	0x0000000e
        /*0de4*/ 	.word	0x00028c30
        /*0de8*/ 	.short	0x010a
        /*0dea*/ 	.byte	0x3f
	.zero		1


	//   ....[51]....
        /*0dec*/ 	.word	0x0000fe70
        /*0df0*/ 	.word	0x00000014
        /*0df4*/ 	.word	0x00000000
        /*0df8*/ 	.short	0x0101
        /*0dfa*/ 	.byte	0x3f
	.zero		1


	//   ....[52]....
        /*0dfc*/ 	.word	0x00010eb0
        /*0e00*/ 	.word	0x0000000e
        /*0e04*/ 	.word	0x00028c50
        /*0e08*/ 	.short	0x010a
        /*0e0a*/ 	.byte	0x3f
	.zero		1


	//   ....[53]....
        /*0e0c*/ 	.word	0x00010f00
        /*0e10*/ 	.word	0x0000000e
        /*0e14*/ 	.word	0x00028c50
        /*0e18*/ 	.short	0x010a
        /*0e1a*/ 	.byte	0x3f
	.zero		1


	//   ....[54]....
        /*0e1c*/ 	.word	0x000111e0
        /*0e20*/ 	.word	0x0000000e
        /*0e24*/ 	.word	0x00000000
        /*0e28*/ 	.short	0x0101
        /*0e2a*/ 	.byte	0x3f
	.zero		1


	//   ....[55]....
        /*0e2c*/ 	.word	0x00011320
        /*0e30*/ 	.word	0x000000ce
        /*0e34*/ 	.word	0x00028c30
        /*0e38*/ 	.short	0x010a
        /*0e3a*/ 	.byte	0x3f
	.zero		1


	//   ....[56]....
        /*0e3c*/ 	.word	0x00011390
        /*0e40*/ 	.word	0x000000ce
        /*0e44*/ 	.word	0x00028c30
        /*0e48*/ 	.short	0x010a
        /*0e4a*/ 	.byte	0x3f
	.zero		1


	//   ....[57]....
        /*0e4c*/ 	.word	0x00011700
        /*0e50*/ 	.word	0x0000000c
        /*0e54*/ 	.word	0x00000000
        /*0e58*/ 	.short	0x0101
        /*0e5a*/ 	.byte	0x3f
	.zero		1


	//   ....[58]....
        /*0e5c*/ 	.word	0x000133b0
        /*0e60*/ 	.word	0x000000ce
        /*0e64*/ 	.word	0x00028c50
        /*0e68*/ 	.short	0x010a
        /*0e6a*/ 	.byte	0x3f
	.zero		1


	//   ....[59]....
        /*0e6c*/ 	.word	0x00013400
        /*0e70*/ 	.word	0x000000ce
        /*0e74*/ 	.word	0x00028c50
        /*0e78*/ 	.short	0x010a
        /*0e7a*/ 	.byte	0x3f
	.zero		1


	//   ....[60]....
        /*0e7c*/ 	.word	0x00013700
        /*0e80*/ 	.word	0x000000ce
        /*0e84*/ 	.word	0x00000000
        /*0e88*/ 	.short	0x0101
        /*0e8a*/ 	.byte	0x3f
	.zero		1


	//   ....[61]....
        /*0e8c*/ 	.word	0x00015f20
        /*0e90*/ 	.word	0x00000008
        /*0e94*/ 	.word	0x00000000
        /*0e98*/ 	.short	0x0101
        /*0e9a*/ 	.byte	0x3f
	.zero		1


	//   ....[62]....
        /*0e9c*/ 	.word	0x00016c00
        /*0ea0*/ 	.word	0x00000008
        /*0ea4*/ 	.word	0x00000000
        /*0ea8*/ 	.short	0x0101
        /*0eaa*/ 	.byte	0x3f
	.zero		1


	//   ....[63]....
        /*0eac*/ 	.word	0x0001aca0
        /*0eb0*/ 	.word	0x00000012
        /*0eb4*/ 	.word	0x00028c20
        /*0eb8*/ 	.short	0x010a
        /*0eba*/ 	.byte	0x3f
	.zero		1


	//   ....[64]....
        /*0ebc*/ 	.word	0x0001ad70
        /*0ec0*/ 	.word	0x00000007
        /*0ec4*/ 	.word	0x00028ca0
        /*0ec8*/ 	.short	0x010a
        /*0eca*/ 	.byte	0x3f
	.zero		1


	//   ....[65]....
        /*0ecc*/ 	.word	0x0001afb0
        /*0ed0*/ 	.word	0x00000007
        /*0ed4*/ 	.word	0x00028cc0
        /*0ed8*/ 	.short	0x010a
        /*0eda*/ 	.byte	0x3f
	.zero		1


	//   ....[66]....
        /*0edc*/ 	.word	0x0001ba10
        /*0ee0*/ 	.word	0x00000006
        /*0ee4*/ 	.word	0x00028ca0
        /*0ee8*/ 	.short	0x010a
        /*0eea*/ 	.byte	0x3f
	.zero		1


	//   ....[67]....
        /*0eec*/ 	.word	0x0001bc40
        /*0ef0*/ 	.word	0x00000006
        /*0ef4*/ 	.word	0x00028cc0
        /*0ef8*/ 	.short	0x010a
        /*0efa*/ 	.byte	0x3f
	.zero		1


	//   ....[68]....
        /*0efc*/ 	.word	0x0001d5a0
        /*0f00*/ 	.word	0x00000000
        /*0f04*/ 	.word	0x00028c40
        /*0f08*/ 	.short	0x010a
        /*0f0a*/ 	.byte	0x3f
	.zero		1


	//   ....[69]....
        /*0f0c*/ 	.word	0x0001e070
        /*0f10*/ 	.word	0x00000012
        /*0f14*/ 	.word	0x00028c00
        /*0f18*/ 	.short	0x0107
        /*0f1a*/ 	.byte	0x3f
	.zero		1


	//   ....[70]....
        /*0f1c*/ 	.word	0x0001e160
        /*0f20*/ 	.word	0x00000012
        /*0f24*/ 	.word	0x00028c00
        /*0f28*/ 	.short	0x0101
        /*0f2a*/ 	.byte	0x3f
	.zero		1


	//   ....[71]....
        /*0f2c*/ 	.word	0x0001e180
        /*0f30*/ 	.word	0x00000012
        /*0f34*/ 	.word	0x00028c20
        /*0f38*/ 	.short	0x010a
        /*0f3a*/ 	.byte	0x3f
	.zero		1


	//   ....[72]....
        /*0f3c*/ 	.word	0x0001e260
        /*0f40*/ 	.word	0x00000000
        /*0f44*/ 	.word	0x00028c60
        /*0f48*/ 	.short	0x010a
        /*0f4a*/ 	.byte	0x3f
	.zero		1


	//   ....[73]....
        /*0f4c*/ 	.word	0x0001ef30
        /*0f50*/ 	.word	0x00000002
        /*0f54*/ 	.word	0x00028c40
        /*0f58*/ 	.short	0x010a
        /*0f5a*/ 	.byte	0x3f
	.zero		1


	//   ....[74]....
        /*0f5c*/ 	.word	0x0001f180
        /*0f60*/ 	.word	0x00000002
        /*0f64*/ 	.word	0x00028c60
        /*0f68*/ 	.short	0x010a
        /*0f6a*/ 	.byte	0x3f
	.zero		1


	//   ....[75]....
        /*0f6c*/ 	.word	0x0001fd20
        /*0f70*/ 	.word	0x00000002
        /*0f74*/ 	.word	0x00028c40
        /*0f78*/ 	.short	0x010a
        /*0f7a*/ 	.byte	0x3f
	.zero		1


	//   ....[76]....
        /*0f7c*/ 	.word	0x0001ff70
        /*0f80*/ 	.word	0x00000002
        /*0f84*/ 	.word	0x00028c60
        /*0f88*/ 	.short	0x010a
        /*0f8a*/ 	.byte	0x3f
	.zero		1


	//   ....[77]....
        /*0f8c*/ 	.word	0x00020ab0
        /*0f90*/ 	.word	0x00000003
        /*0f94*/ 	.word	0x00028c40
        /*0f98*/ 	.short	0x010a
        /*0f9a*/ 	.byte	0x3f
	.zero		1


	//   ....[78]....
        /*0f9c*/ 	.word	0x00020d00
        /*0fa0*/ 	.word	0x00000003
        /*0fa4*/ 	.word	0x00028c60
        /*0fa8*/ 	.short	0x010a
        /*0faa*/ 	.byte	0x3f
	.zero		1


	//   ....[79]....
        /*0fac*/ 	.word	0x00022a60
        /*0fb0*/ 	.word	0x00000000
        /*0fb4*/ 	.word	0x00028c20
        /*0fb8*/ 	.short	0x010a
        /*0fba*/ 	.byte	0x3f
	.zero		1


	//   ....[80]....
        /*0fbc*/ 	.word	0x00022c40
        /*0fc0*/ 	.word	0x00000006
        /*0fc4*/ 	.word	0x00000000
        /*0fc8*/ 	.short	0x010a
        /*0fca*/ 	.byte	0x3f
	.zero		1


	//   ....[81]....
        /*0fcc*/ 	.word	0x00022c70
        /*0fd0*/ 	.word	0x00000007
        /*0fd4*/ 	.word	0x00000000
        /*0fd8*/ 	.short	0x010a
        /*0fda*/ 	.byte	0x3f
	.zero		1


	//   ....[82]....
        /*0fdc*/ 	.word	0x00022cd0
        /*0fe0*/ 	.word	0x00000004
        /*0fe4*/ 	.word	0x00000000
        /*0fe8*/ 	.short	0x010a
        /*0fea*/ 	.byte	0x3f
	.zero		1


	//   ....[83]....
        /*0fec*/ 	.word	0x00022d00
        /*0ff0*/ 	.word	0x00000003
        /*0ff4*/ 	.word	0x00000000
        /*0ff8*/ 	.short	0x010a
        /*0ffa*/ 	.byte	0x3f
	.zero		1


	//   ....[84]....
        /*0ffc*/ 	.word	0x00022d60
        /*1000*/ 	.word	0x0000004a
        /*1004*/ 	.word	0x00028c90
        /*1008*/ 	.short	0x010a
        /*100a*/ 	.byte	0x3f
	.zero		1


	//   ....[85]....
        /*100c*/ 	.word	0x00022db0
        /*1010*/ 	.word	0x0000004a
        /*1014*/ 	.word	0x00028c90
        /*1018*/ 	.short	0x010a
        /*101a*/ 	.byte	0x3f
	.zero		1


	//   ....[86]....
        /*101c*/ 	.word	0x00022e00
        /*1020*/ 	.word	0x0000004a
        /*1024*/ 	.word	0x00028c90
        /*1028*/ 	.short	0x010a
        /*102a*/ 	.byte	0x3f
	.zero		1


	//   ....[87]....
        /*102c*/ 	.word	0x00022e50
        /*1030*/ 	.word	0x0000004a
        /*1034*/ 	.word	0x00028cb0
        /*1038*/ 	.short	0x010a
        /*103a*/ 	.byte	0x3f
	.zero		1


	//   ....[88]....
        /*103c*/ 	.word	0x00022ea0
        /*1040*/ 	.word	0x00000009
        /*1044*/ 	.word	0x00028c50
        /*1048*/ 	.short	0x010a
        /*104a*/ 	.byte	0x3f
	.zero		1


	//   ....[89]....
        /*104c*/ 	.word	0x00022ef0
        /*1050*/ 	.word	0x00000015
        /*1054*/ 	.word	0x00028c50
        /*1058*/ 	.short	0x010a
        /*105a*/ 	.byte	0x3f
	.zero		1


	//   ....[90]....
        /*105c*/ 	.word	0x000232d0
        /*1060*/ 	.word	0x00000002
        /*1064*/ 	.word	0x00028c00
        /*1068*/ 	.short	0x010a
        /*106a*/ 	.byte	0x3f
	.zero		1


	//   ....[91]....
        /*106c*/ 	.word	0x000236e0
        /*1070*/ 	.word	0x00000002
        /*1074*/ 	.word	0x00028c00
        /*1078*/ 	.short	0x010a
        /*107a*/ 	.byte	0x3f
	.zero		1


	//   ....[92]....
        /*107c*/ 	.word	0x00023730
        /*1080*/ 	.word	0x0000000e
        /*1084*/ 	.word	0x00028c30
        /*1088*/ 	.short	0x010a
        /*108a*/ 	.byte	0x3f
	.zero		1


	//   ....[93]....
        /*108c*/ 	.word	0x00023780
        /*1090*/ 	.word	0x0000000e
        /*1094*/ 	.word	0x00028c50
        /*1098*/ 	.short	0x010a
        /*109a*/ 	.byte	0x3f
	.zero		1


	//   ....[94]....
        /*109c*/ 	.word	0x000237d0
        /*10a0*/ 	.word	0x000000d4
        /*10a4*/ 	.word	0x00028c30
        /*10a8*/ 	.short	0x010a
        /*10aa*/ 	.byte	0x3f
	.zero		1


	//   ....[95]....
        /*10ac*/ 	.word	0x00023820
        /*10b0*/ 	.word	0x000000d4
        /*10b4*/ 	.word	0x00028c50
        /*10b8*/ 	.short	0x010a
        /*10ba*/ 	.byte	0x3f
	.zero		1


	//   ....[96]....
        /*10bc*/ 	.word	0x00023870
        /*10c0*/ 	.word	0x0000000e
        /*10c4*/ 	.word	0x00028c30
        /*10c8*/ 	.short	0x010a
        /*10ca*/ 	.byte	0x3f
	.zero		1


	//   ....[97]....
        /*10cc*/ 	.word	0x000238c0
        /*10d0*/ 	.word	0x0000000e
        /*10d4*/ 	.word	0x00028c50
        /*10d8*/ 	.short	0x010a
        /*10da*/ 	.byte	0x3f
	.zero		1


	//   ....[98]....
        /*10dc*/ 	.word	0x00023910
        /*10e0*/ 	.word	0x000000ce
        /*10e4*/ 	.word	0x00028c30
        /*10e8*/ 	.short	0x010a
        /*10ea*/ 	.byte	0x3f
	.zero		1


	//   ....[99]....
        /*10ec*/ 	.word	0x00023960
        /*10f0*/ 	.word	0x000000ce
        /*10f4*/ 	.word	0x00028c50
        /*10f8*/ 	.short	0x010a
        /*10fa*/ 	.byte	0x3f
	.zero		1


	//   ....[100]....
        /*10fc*/ 	.word	0x00023b00
        /*1100*/ 	.word	0x00000012
        /*1104*/ 	.word	0x00028c20
        /*1108*/ 	.short	0x010a
        /*110a*/ 	.byte	0x3f
	.zero		1


	//   ....[101]....
        /*110c*/ 	.word	0x00023b50
        /*1110*/ 	.word	0x00000007
        /*1114*/ 	.word	0x00028ca0
        /*1118*/ 	.short	0x010a
        /*111a*/ 	.byte	0x3f
	.zero		1


	//   ....[102]....
        /*111c*/ 	.word	0x00023ba0
        /*1120*/ 	.word	0x00000007
        /*1124*/ 	.word	0x00028cc0
        /*1128*/ 	.short	0x010a
        /*112a*/ 	.byte	0x3f
	.zero		1


	//   ....[103]....
        /*112c*/ 	.word	0x00023bf0
        /*1130*/ 	.word	0x00000006
        /*1134*/ 	.word	0x00028ca0
        /*1138*/ 	.short	0x010a
        /*113a*/ 	.byte	0x3f
	.zero		1


	//   ....[104]....
        /*113c*/ 	.word	0x00023c40
        /*1140*/ 	.word	0x00000006
        /*1144*/ 	.word	0x00028cc0
        /*1148*/ 	.short	0x010a
        /*114a*/ 	.byte	0x3f
	.zero		1


	//   ....[105]....
        /*114c*/ 	.word	0x00023de0
        /*1150*/ 	.word	0x00000000
        /*1154*/ 	.word	0x00028c40
        /*1158*/ 	.short	0x010a
        /*115a*/ 	.byte	0x3f
	.zero		1


	//   ....[106]....
        /*115c*/ 	.word	0x00024340
        /*1160*/ 	.word	0x00000012
        /*1164*/ 	.word	0x00028c20
        /*1168*/ 	.short	0x010a
        /*116a*/ 	.byte	0x3f
	.zero		1


	//   ....[107]....
        /*116c*/ 	.word	0x00024390
        /*1170*/ 	.word	0x00000000
        /*1174*/ 	.word	0x00028c60
        /*1178*/ 	.short	0x010a
        /*117a*/ 	.byte	0x3f
	.zero		1


	//   ....[108]....
        /*117c*/ 	.word	0x000243e0
        /*1180*/ 	.word	0x00000002
        /*1184*/ 	.word	0x00028c40
        /*1188*/ 	.short	0x010a
        /*118a*/ 	.byte	0x3f
	.zero		1


	//   ....[109]....
        /*118c*/ 	.word	0x00024430
        /*1190*/ 	.word	0x00000002
        /*1194*/ 	.word	0x00028c60
        /*1198*/ 	.short	0x010a
        /*119a*/ 	.byte	0x3f
	.zero		1


	//   ....[110]....
        /*119c*/ 	.word	0x00024480
        /*11a0*/ 	.word	0x00000002
        /*11a4*/ 	.word	0x00028c40
        /*11a8*/ 	.short	0x010a
        /*11aa*/ 	.byte	0x3f
	.zero		1


	//   ....[111]....
        /*11ac*/ 	.word	0x000244d0
        /*11b0*/ 	.word	0x00000002
        /*11b4*/ 	.word	0x00028c60
        /*11b8*/ 	.short	0x010a
        /*11ba*/ 	.byte	0x3f
	.zero		1


	//   ....[112]....
        /*11bc*/ 	.word	0x00024520
        /*11c0*/ 	.word	0x00000003
        /*11c4*/ 	.word	0x00028c40
        /*11c8*/ 	.short	0x010a
        /*11ca*/ 	.byte	0x3f
	.zero		1


	//   ....[113]....
        /*11cc*/ 	.word	0x00024570
        /*11d0*/ 	.word	0x00000003
        /*11d4*/ 	.word	0x00028c60
        /*11d8*/ 	.short	0x010a
        /*11da*/ 	.byte	0x3f
	.zero		1


	//   ....[114]....
        /*11dc*/ 	.word	0x000250f0
        /*11e0*/ 	.word	0x00000000
        /*11e4*/ 	.word	0x00028c20
        /*11e8*/ 	.short	0x010a
        /*11ea*/ 	.byte	0x3f
	.zero		1


	//   ....[115]....
        /*11ec*/ 	.word	0x00025290
        /*11f0*/ 	.word	0x00000006
        /*11f4*/ 	.word	0x00000000
        /*11f8*/ 	.short	0x010a
        /*11fa*/ 	.byte	0x3f
	.zero		1


	//   ....[116]....
        /*11fc*/ 	.word	0x000252e0
        /*1200*/ 	.word	0x00000007
        /*1204*/ 	.word	0x00000000
        /*1208*/ 	.short	0x010a
        /*120a*/ 	.byte	0x3f
	.zero		1


	//   ....[117]....
        /*120c*/ 	.word	0x00025330
        /*1210*/ 	.word	0x00000004
        /*1214*/ 	.word	0x00000000
        /*1218*/ 	.short	0x010a
        /*121a*/ 	.byte	0x3f
	.zero		1


	//----- nvinfo : EIATTR_NUM_MBARRIERS
	.align		4
.L_408:
        /*121c*/ 	.byte	0x03, 0x38
        /*121e*/ 	.short	0x0016


	//----- nvinfo : EIATTR_EXIT_INSTR_OFFSETS
	.align		4
        /*1220*/ 	.byte	0x04, 0x1c
        /*1222*/ 	.short	(.L_410 - .L_409)


	//   ....[0]....
.L_409:
        /*1224*/ 	.word	0x00022d50


	//----- nvinfo : EIATTR_MAX_THREADS
	.align		4
.L_410:
        /*1228*/ 	.byte	0x04, 0x05
        /*122a*/ 	.short	(.L_412 - .L_411)
.L_411:
        /*122c*/ 	.word	0x00000180
        /*1230*/ 	.word	0x00000001
        /*1234*/ 	.word	0x00000001


	//----- nvinfo : EIATTR_CRS_STACK_SIZE
	.align		4
.L_412:
        /*1238*/ 	.byte	0x04, 0x1e
        /*123a*/ 	.short	(.L_414 - .L_413)
.L_413:
        /*123c*/ 	.word	0x00000000


	//----- nvinfo : EIATTR_CBANK_PARAM_SIZE
	.align		4
.L_414:
        /*1240*/ 	.byte	0x03, 0x19
        /*1242*/ 	.short	0x0af0


	//----- nvinfo : EIATTR_PARAM_CBANK
	.align		4
        /*1244*/ 	.byte	0x04, 0x0a
        /*1246*/ 	.short	(.L_416 - .L_415)
	.align		4
.L_415:
        /*1248*/ 	.word	index@(.nv.constant0._ZN7cutlass13device_kernelIN5flash11enable_sm90INS1_16FlashAttnFwdSm90INS1_25CollectiveMainloopFwdSm90ILi2EN4cute5tupleIJNS5_1CILi1EEES8_S8_EEENS6_IJNS7_ILi64EEESA_SA_EEELi512ENS_10bfloat16_tEfNS_4arch4Sm90ELb0ELb1ELb0ELb1ELb0ELb1ELb0ELb0ELb0ELb1ELb1ELb0EEENS1_21CollectiveEpilogueFwdINS6_IJSA_NS7_ILi512EEESA_EEES9_SC_SE_Li256ELb1ELb1ELb1ELb0EEENS1_36VarlenDynamicPersistentTileSchedulerILi64ELi64ELi256ELi128ELb1ELb1ELb1ELb1ELb0ELb1EEEEEEEEEvNT_6ParamsE)
        /*124c*/ 	.short	0x0210
        /*124e*/ 	.short	0x0af0


	//----- nvinfo : EIATTR_SW_WAR
	.align		4
.L_416:
        /*1250*/ 	.byte	0x04, 0x36
        /*1252*/ 	.short	(.L_418 - .L_417)
.L_417:
        /*1254*/ 	.word	0x00000008
.L_418:


//--------------------- .nv.info._ZN7cutlass13device_kernelIN5flash11enable_sm90INS1_16FlashAttnFwdSm90INS1_25CollectiveMainloopFwdSm90ILi2EN4cute5tupleIJNS5_1CILi1EEES8_S8_EEENS6_IJNS7_ILi64EEESA_SA_EEELi512ENS_10bfloat16_tEfNS_4arch4Sm90ELb0ELb1ELb0ELb1ELb0ELb0ELb1ELb0ELb0ELb1ELb1ELb0EEENS1_21CollectiveEpilogueFwdINS6_IJSA_NS7_ILi512EEESA_EEES9_SC_SE_Li256ELb1ELb1ELb1ELb0EEENS1_36VarlenDynamicPersistentTileSchedulerILi64ELi64ELi256ELi128ELb1ELb1ELb1ELb1ELb0ELb1EEEEEEEEEvNT_6ParamsE --------------------------
	.section	.nv.info._ZN7cutlass13device_kernelIN5flash11enable_sm90INS1_16FlashAttnFwdSm90INS1_25CollectiveMainloopFwdSm90ILi2EN4cute5tupleIJNS5_1CILi1EEES8_S8_EEENS6_IJNS7_ILi64EEESA_SA_EEELi512ENS_10bfloat16_tEfNS_4arch4Sm90ELb0ELb1ELb0ELb1ELb0ELb0ELb1ELb0ELb0ELb1ELb1ELb0EEENS1_21CollectiveEpilogueFwdINS6_IJSA_NS7_ILi512EEESA_EEES9_SC_SE_Li256ELb1ELb1ELb1ELb0EEENS1_36VarlenDynamicPersistentTileSchedulerILi64ELi64ELi256ELi128ELb1ELb1ELb1ELb1ELb0ELb1EEEEEEEEEvNT_6ParamsE,"",@"SHT_CUDA_INFO"
	.sectionflags	@""
	.align	4


	//----- nvinfo : EIATTR_CUDA_API_VERSION
	.align		4
        /*0000*/ 	.byte	0x04, 0x37
        /*0002*/ 	.short	(.L_420 - .L_419)
.L_419:
        /*0004*/ 	.word	0x00000082


	//----- nvinfo : EIATTR_KPARAM_INFO
	.align		4
.L_420:
        /*0008*/ 	.byte	0x04, 0x17
        /*000a*/ 	.short	(.L_422 - .L_421)
.L_421:
        /*000c*/ 	.word	0x00000000
        /*0010*/ 	.short	0x0000
        /*0012*/ 	.short	0x0070
        /*0014*/ 	.byte	0x00, 0xf0, 0x01, 0x2e


	//----- nvinfo : EIATTR_SPARSE_MMA_MASK
	.align		4
.L_422:
        /*0018*/ 	.byte	0x03, 0x50
        /*001a*/ 	.short	0x0000


	//----- nvinfo : EIATTR_MAXREG_COUNT
	.align		4
        /*001c*/ 	.byte	0x03, 0x1b
        /*001e*/ 	.short	0x00a8


	//----- nvinfo : EIATTR_NUM_BARRIERS
	.align		4
        /*0020*/ 	.byte	0x02, 0x4c
        /*0022*/ 	.byte	0x10
	.zero		1


	//----- nvinfo : EIATTR_EXTERNS
	.align		4
        /*0024*/ 	.byte	0x04, 0x0f
        /*0026*/ 	.short	(.L_424 - .L_423)


	//   ....[0]....
	.align		4
.L_423:
        /*0028*/ 	.word	index@(__assertfail)


	//----- nvinfo : EIATTR_ANNOTATIONS
	.align		4
.L_424:
        /*002c*/ 	.byte	0x04, 0x55
        /*002e*/ 	.short	(.L_426 - .L_425)


	//   ....[0]....
.L_425:
        /* <DEDUP_REMOVED lines=88> */


	//----- nvinfo : EIATTR_MERCURY_ISA_VERSION
	.align		4
.L_426:
        /*0598*/ 	.byte	0x03, 0x5f
        /*059a*/ 	.short	0x0101


	//----- nvinfo : EIATTR_UNUSED_LOAD_BYTE_OFFSET
	.align		4
        /*059c*/ 	.byte	0x04, 0x44
        /*059e*/ 	.short	(.L_428 - .L_427)


	//   ....[0]....
.L_427:
        /*05a0*/ 	.word	0x00000a30
        /*05a4*/ 	.word	0x0000fff0


	//   ....[1]....
        /*05a8*/ 	.word	0x00011770
        /*05ac*/ 	.word	0x0000fff0


	//----- nvinfo : EIATTR_INT_WARP_WIDE_INSTR_OFFSETS
	.align		4
.L_428:
        /*05b0*/ 	.byte	0x04, 0x31
        /*05b2*/ 	.short	(.L_430 - .L_429)


	//   ....[0]....
.L_429:
        /*05b4*/ 	.word	0x00000130


	//   ....[1]....
        /*05b8*/ 	.word	0x00000170


	//   ....[2]....
        /*05bc*/ 	.word	0x000001e0


	//   ....[3]....
        /*05c0*/ 	.word	0x000001f0


	//   ....[4]....
        /*05c4*/ 	.word	0x00017e50


	//   ....[5]....
        /*05c8*/ 	.word	0x00017eb0


	//   ....[6]....
        /*05cc*/ 	.word	0x0001d890


	//   ....[7]....
        /*05d0*/ 	.word	0x0001d920


	//----- nvinfo : EIATTR_COOP_GROUP_MASK_REGIDS
	.align		4
.L_430:
        /*05d4*/ 	.byte	0x04, 0x29
        /*05d6*/ 	.short	(.L_432 - .L_431)


	//   ....[0]....
.L_431:
        /*05d8*/ 	.word	0xffffffff


	//   ....[1]....
        /*05dc*/ 	.word	0xffffffff


	//   ....[2]....
        /*05e0*/ 	.word	0xffffffff


	//   ....[3]....
        /*05e4*/ 	.word	0xffffffff


	//   ....[4]....
        /*05e8*/ 	.word	0xffffffff


	//   ....[5]....
        /*05ec*/ 	.word	0xffffffff


	//   ....[6]....
        /*05f0*/ 	.word	0xffffffff


	//   ....[7]....
        /*05f4*/ 	.word	0xffffffff


	//   ....[8]....
        /*05f8*/ 	.word	0xffffffff


	//   ....[9]....
        /*05fc*/ 	.word	0xffffffff


	//   ....[10]....
        /*0600*/ 	.word	0xffffffff


	//   ....[11]....
        /*0604*/ 	.word	0xffffffff


	//   ....[12]....
        /*0608*/ 	.word	0xffffffff


	//   ....[13]....
        /*060c*/ 	.word	0xffffffff


	//   ....[14]....
        /*0610*/ 	.word	0xffffffff


	//   ....[15]....
        /*0614*/ 	.word	0xffffffff


	//   ....[16]....
        /*0618*/ 	.word	0xffffffff


	//   ....[17]....
        /*061c*/ 	.word	0xffffffff


	//   ....[18]....
        /*0620*/ 	.word	0xffffffff


	//   ....[19]....
        /*0624*/ 	.word	0xffffffff


	//   ....[20]....
        /*0628*/ 	.word	0xffffffff


	//   ....[21]....
        /*062c*/ 	.word	0xffffffff


	//   ....[22]....
        /*0630*/ 	.word	0xffffffff


	//   ....[23]....
        /*0634*/ 	.word	0xffffffff


	//   ....[24]....
        /*0638*/ 	.word	0xffffffff


	//   ....[25]....
        /*063c*/ 	.word	0xffffffff


	//   ....[26]....
        /*0640*/ 	.word	0xffffffff


	//   ....[27]....
        /*0644*/ 	.word	0xffffffff


	//   ....[28]....
        /*0648*/ 	.word	0xffffffff


	//   ....[29]....
        /*064c*/ 	.word	0xffffffff


	//   ....[30]....
        /*0650*/ 	.word	0xffffffff


	//   ....[31]....
        /*0654*/ 	.word	0xffffffff


	//   ....[32]....
        /*0658*/ 	.word	0xffffffff


	//   ....[33]....
        /*065c*/ 	.word	0xffffffff


	//   ....[34]....
        /*0660*/ 	.word	0xffffffff


	//   ....[35]....
        /*0664*/ 	.word	0xffffffff


	//   ....[36]....
        /*0668*/ 	.word	0xffffffff


	//   ....[37]....
        /*066c*/ 	.word	0xffffffff


	//   ....[38]....
        /*0670*/ 	.word	0xffffffff


	//   ....[39]....
        /*0674*/ 	.word	0xffffffff


	//   ....[40]....
        /*0678*/ 	.word	0xffffffff


	//   ....[41]....
        /*067c*/ 	.word	0xffffffff


	//   ....[42]....
        /*0680*/ 	.word	0xffffffff


	//   ....[43]....
        /*0684*/ 	.word	0xffffffff


	//   ....[44]....
        /*0688*/ 	.word	0xffffffff


	//   ....[45]....
        /*068c*/ 	.word	0xffffffff


	//   ....[46]....
        /*0690*/ 	.word	0xffffffff


	//   ....[47]....
        /*0694*/ 	.word	0xffffffff


	//   ....[48]....
        /*0698*/ 	.word	0xffffffff


	//   ....[49]....
        /*069c*/ 	.word	0xffffffff


	//   ....[50]....
        /*06a0*/ 	.word	0xffffffff


	//   ....[51]....
        /*06a4*/ 	.word	0xffffffff


	//   ....[52]....
        /*06a8*/ 	.word	0xffffffff


	//   ....[53]....
        /*06ac*/ 	.word	0xffffffff


	//   ....[54]....
        /*06b0*/ 	.word	0xffffffff


	//   ....[55]....
        /*06b4*/ 	.word	0xffffffff


	//   ....[56]....
        /*06b8*/ 	.word	0xffffffff


	//   ....[57]....
        /*06bc*/ 	.word	0xffffffff


	//   ....[58]....
        /*06c0*/ 	.word	0xffffffff


	//   ....[59]....
        /*06c4*/ 	.word	0xffffffff


	//   ....[60]....
        /*06c8*/ 	.word	0xffffffff


	//   ....[61]....
        /*06cc*/ 	.word	0xffffffff


	//   ....[62]....
        /*06d0*/ 	.word	0xffffffff


	//   ....[63]....
        /*06d4*/ 	.word	0xffffffff


	//   ....[64]....
        /*06d8*/ 	.word	0xffffffff


	//   ....[65]....
        /*06dc*/ 	.word	0xffffffff


	//   ....[66]....
        /*06e0*/ 	.word	0xffffffff


	//   ....[67]....
        /*06e4*/ 	.word	0xffffffff


	//   ....[68]....
        /*06e8*/ 	.word	0xffffffff


	//   ....[69]....
        /*06ec*/ 	.word	0xffffffff


	//   ....[70]....
        /*06f0*/ 	.word	0xffffffff


	//   ....[71]....
        /*06f4*/ 	.word	0xffffffff


	//   ....[72]....
        /*06f8*/ 	.word	0xffffffff


	//   ....[73]....
        /*06fc*/ 	.word	0xffffffff


	//   ....[74]....
        /*0700*/ 	.word	0xffffffff


	//   ....[75]....
        /*0704*/ 	.word	0xffffffff


	//   ....[76]....
        /*0708*/ 	.word	0xffffffff


	//   ....[77]....
        /*070c*/ 	.word	0xffffffff


	//   ....[78]....
        /*0710*/ 	.word	0xffffffff


	//   ....[79]....
        /*0714*/ 	.word	0xffffffff


	//   ....[80]....
        /*0718*/ 	.word	0xffffffff


	//   ....[81]....
        /*071c*/ 	.word	0xffffffff


	//   ....[82]....
        /*0720*/ 	.word	0xffffffff


	//   ....[83]....
        /*0724*/ 	.word	0xffffffff


	//   ....[84]....
        /*0728*/ 	.word	0xffffffff


	//   ....[85]....
        /*072c*/ 	.word	0xffffffff


	//   ....[86]....
        /*0730*/ 	.word	0xffffffff


	//   ....[87]....
        /*0734*/ 	.word	0xffffffff


	//   ....[88]....
        /*0738*/ 	.word	0xffffffff


	//   ....[89]....
        /*073c*/ 	.word	0xffffffff


	//   ....[90]....
        /*0740*/ 	.word	0xffffffff


	//   ....[91]....
        /*0744*/ 	.word	0xffffffff


	//   ....[92]....
        /*0748*/ 	.word	0xffffffff


	//   ....[93]....
        /*074c*/ 	.word	0xffffffff


	//   ....[94]....
        /*0750*/ 	.word	0xffffffff


	//   ....[95]....
        /*0754*/ 	.word	0xffffffff


	//   ....[96]....
        /*0758*/ 	.word	0xffffffff


	//   ....[97]....
        /*075c*/ 	.word	0xffffffff


	//   ....[98]....
        /*0760*/ 	.word	0xffffffff


	//   ....[99]....
        /*0764*/ 	.word	0xffffffff


	//   ....[100]....
        /*0768*/ 	.word	0xffffffff


	//   ....[101]....
        /*076c*/ 	.word	0xffffffff


	//   ....[102]....
        /*0770*/ 	.word	0xffffffff


	//   ....[103]....
        /*0774*/ 	.word	0xffffffff


	//   ....[104]....
        /*0778*/ 	.word	0xffffffff


	//   ....[105]....
        /*077c*/ 	.word	0xffffffff


	//   ....[106]....
        /*0780*/ 	.word	0xffffffff


	//   ....[107]....
        /*0784*/ 	.word	0xffffffff


	//   ....[108]....
        /*0788*/ 	.word	0xffffffff


	//   ....[109]....
        /*078c*/ 	.word	0xffffffff


	//   ....[110]....
        /*0790*/ 	.word	0xffffffff


	//   ....[111]....
        /*0794*/ 	.word	0xffffffff


	//   ....[112]....
        /*0798*/ 	.word	0xffffffff


	//   ....[113]....
        /*079c*/ 	.word	0x0500000f


	//   ....[114]....
        /*07a0*/ 	.word	0x0500000f


	//   ....[115]....
        /*07a4*/ 	.word	0x0500000f


	//   ....[116]....
        /*07a8*/ 	.word	0x0500000f


	//   ....[117]....
        /*07ac*/ 	.word	0x0500000f


	//   ....[118]....
        /*07b0*/ 	.word	0x0500000f


	//   ....[119]....
        /*07b4*/ 	.word	0x0500000f


	//   ....[120]....
        /*07b8*/ 	.word	0x0500000f


	//   ....[121]....
        /*07bc*/ 	.word	0x0500000f


	//   ....[122]....
        /*07c0*/ 	.word	0x0500000f


	//   ....[123]....
        /*07c4*/ 	.word	0x0500000f


	//   ....[124]....
        /*07c8*/ 	.word	0x0500000f


	//   ....[125]....
        /*07cc*/ 	.word	0x0500000f


	//   ....[126]....
        /*07d0*/ 	.word	0x0500000f


	//   ....[127]....
        /*07d4*/ 	.word	0x0500000f


	//   ....[128]....
        /*07d8*/ 	.word	0x0500000f


	//   ....[129]....
        /*07dc*/ 	.word	0x0500000f


	//   ....[130]....
        /*07e0*/ 	.word	0x0500000f


	//   ....[131]....
        /*07e4*/ 	.word	0x0500000f


	//   ....[132]....
        /*07e8*/ 	.word	0x0500000f


	//   ....[133]....
        /*07ec*/ 	.word	0x0500000f


	//   ....[134]....
        /*07f0*/ 	.word	0x0500000f


	//   ....[135]....
        /*07f4*/ 	.word	0x0500000f


	//   ....[136]....
        /*07f8*/ 	.word	0x0500000f


	//   ....[137]....
        /*07fc*/ 	.word	0x0500000f


	//   ....[138]....
        /*0800*/ 	.word	0x0500000f


	//   ....[139]....
        /*0804*/ 	.word	0x0500000f


	//   ....[140]....
        /*0808*/ 	.word	0x0500000f


	//   ....[141]....
        /*080c*/ 	.word	0x0500000f


	//   ....[142]....
        /*0810*/ 	.word	0x0500000f


	//   ....[143]....
        /*0814*/ 	.word	0x0500000f


	//   ....[144]....
        /*0818*/ 	.word	0x0500000f


	//   ....[145]....
        /*081c*/ 	.word	0x0500000f


	//   ....[146]....
        /*0820*/ 	.word	0x0500000f


	//   ....[147]....
        /*0824*/ 	.word	0x0500000f


	//   ....[148]....
        /*0828*/ 	.word	0x0500000f


	//----- nvinfo : EIATTR_COOP_GROUP_INSTR_OFFSETS
	.align		4
.L_432:
        /*082c*/ 	.byte	0x04, 0x28
        /*082e*/ 	.short	(.L_434 - .L_433)


	//   ....[0]....
.L_433:
        /*0830*/ 	.word	0x00000070


	//   ....[1]....
        /*0834*/ 	.word	0x00000140


	//   ....[2]....
        /*0838*/ 	.word	0x00000190


	//   ....[3]....
        /*083c*/ 	.word	0x000003a0


	//   ....[4]....
        /*0840*/ 	.word	0x00000500


	//   ....[5]....
        /*0844*/ 	.word	0x00000620


	//   ....[6]....
        /*0848*/ 	.word	0x00000780


	//   ....[7]....
        /*084c*/ 	.word	0x000022e0


	//   ....[8]....
        /*0850*/ 	.word	0x000044c0


	//   ....[9]....
        /*0854*/ 	.word	0x00004ca0


	//   ....[10]....
        /*0858*/ 	.word	0x00005d40


	//   ....[11]....
        /*085c*/ 	.word	0x00006430


	//   ....[12]....
        /*0860*/ 	.word	0x00006930


	//   ....[13]....
        /*0864*/ 	.word	0x00006a60


	//   ....[14]....
        /*0868*/ 	.word	0x00006dc0


	//   ....[15]....
        /*086c*/ 	.word	0x00006e70


	//   ....[16]....
        /*0870*/ 	.word	0x00007660


	//   ....[17]....
        /*0874*/ 	.word	0x00007c30


	//   ....[18]....
        /*0878*/ 	.word	0x00008c40


	//   ....[19]....
        /*087c*/ 	.word	0x00008e70


	//   ....[20]....
        /*0880*/ 	.word	0x000095e0


	//   ....[21]....
        /*0884*/ 	.word	0x00009730


	//   ....[22]....
        /*0888*/ 	.word	0x00009ca0


	//   ....[23]....
        /*088c*/ 	.word	0x00009d00


	//   ....[24]....
        /*0890*/ 	.word	0x0000ad50


	//   ....[25]....
        /*0894*/ 	.word	0x0000b400


	//   ....[26]....
        /*0898*/ 	.word	0x0000c4f0


	//   ....[27]....
        /*089c*/ 	.word	0x0000c510


	//   ....[28]....
        /*08a0*/ 	.word	0x0000caa0


	//   ....[29]....
        /*08a4*/ 	.word	0x0000cc70


	//   ....[30]....
        /*08a8*/ 	.word	0x0000d8a0


	//   ....[31]....
        /*08ac*/ 	.word	0x0000dcf0


	//   ....[32]....
        /*08b0*/ 	.word	0x0000de00


	//   ....[33]....
        /*08b4*/ 	.word	0x0000ef30


	//   ....[34]....
        /*08b8*/ 	.word	0x0000f540


	//   ....[35]....
        /*08bc*/ 	.word	0x0000f560


	//   ....[36]....
        /*08c0*/ 	.word	0x0000fdb0


	//   ....[37]....
        /*08c4*/ 	.word	0x0000ff80


	//   ....[38]....
        /*08c8*/ 	.word	0x00010c30


	//   ....[39]....
        /*08cc*/ 	.word	0x00010c70


	//   ....[40]....
        /*08d0*/ 	.word	0x00010ce0


	//   ....[41]....
        /*08d4*/ 	.word	0x00010d10


	//   ....[42]....
        /*08d8*/ 	.word	0x00010d50


	//   ....[43]....
        /*08dc*/ 	.word	0x000124c0


	//   ....[44]....
        /*08e0*/ 	.word	0x00012830


	//   ....[45]....
        /*08e4*/ 	.word	0x00012850


	//   ....[46]....
        /*08e8*/ 	.word	0x00012860


	//   ....[47]....
        /*08ec*/ 	.word	0x00012890


	//   ....[48]....
        /*08f0*/ 	.word	0x00013510


	//   ....[49]....
        /*08f4*/ 	.word	0x00013530


	//   ....[50]....
        /*08f8*/ 	.word	0x000137e0


	//   ....[51]....
        /*08fc*/ 	.word	0x00013800


	//   ....[52]....
        /*0900*/ 	.word	0x00013ea0


	//   ....[53]....
        /*0904*/ 	.word	0x00013ed0


	//   ....[54]....
        /*0908*/ 	.word	0x00014790


	//   ....[55]....
        /*090c*/ 	.word	0x000147b0


	//   ....[56]....
        /*0910*/ 	.word	0x00015ab0


	//   ....[57]....
        /*0914*/ 	.word	0x00015ae0


	//   ....[58]....
        /*0918*/ 	.word	0x00015d20


	//   ....[59]....
        /*091c*/ 	.word	0x00015d40


	//   ....[60]....
        /*0920*/ 	.word	0x00016000


	//   ....[61]....
        /*0924*/ 	.word	0x00016210


	//   ....[62]....
        /*0928*/ 	.word	0x00016240


	//   ....[63]....
        /*092c*/ 	.word	0x00016270


	//   ....[64]....
        /*0930*/ 	.word	0x000162a0


	//   ....[65]....
        /*0934*/ 	.word	0x000162d0


	//   ....[66]....
        /*0938*/ 	.word	0x00016300


	//   ....[67]....
        /*093c*/ 	.word	0x000164a0


	//   ....[68]....
        /*0940*/ 	.word	0x000164d0


	//   ....[69]....
        /*0944*/ 	.word	0x00016500


	//   ....[70]....
        /*0948*/ 	.word	0x00016530


	//   ....[71]....
        /*094c*/ 	.word	0x00016560


	//   ....[72]....
        /*0950*/ 	.word	0x00016590


	//   ....[73]....
        /*0954*/ 	.word	0x00016630


	//   ....[74]....
        /*0958*/ 	.word	0x00016660


	//   ....[75]....
        /*095c*/ 	.word	0x00016670


	//   ....[76]....
        /*0960*/ 	.word	0x000166a0


	//   ....[77]....
        /*0964*/ 	.word	0x00018420


	//   ....[78]....
        /*0968*/ 	.word	0x00018ee0


	//   ....[79]....
        /*096c*/ 	.word	0x00018ef0


	//   ....[80]....
        /*0970*/ 	.word	0x00018f20


	//   ....[81]....
        /*0974*/ 	.word	0x00019000


	//   ....[82]....
        /*0978*/ 	.word	0x00019030


	//   ....[83]....
        /*097c*/ 	.word	0x00019090


	//   ....[84]....
        /*0980*/ 	.word	0x000190a0


	//   ....[85]....
        /*0984*/ 	.word	0x00019110


	//   ....[86]....
        /*0988*/ 	.word	0x00019aa0


	//   ....[87]....
        /*098c*/ 	.word	0x00019b30


	//   ....[88]....
        /*0990*/ 	.word	0x00019b80


	//   ....[89]....
        /*0994*/ 	.word	0x00019cb0


	//   ....[90]....
        /*0998*/ 	.word	0x00019e20


	//   ....[91]....
        /*099c*/ 	.word	0x00019e30


	//   ....[92]....
        /*09a0*/ 	.word	0x00019f90


	//   ....[93]....
        /*09a4*/ 	.word	0x00019fa0


	//   ....[94]....
        /*09a8*/ 	.word	0x0001dba0


	//   ....[95]....
        /*09ac*/ 	.word	0x0001dbd0


	//   ....[96]....
        /*09b0*/ 	.word	0x0001dc30


	//   ....[97]....
        /*09b4*/ 	.word	0x0001dc60


	//   ....[98]....
        /*09b8*/ 	.word	0x0001dc90


	//   ....[99]....
        /*09bc*/ 	.word	0x0001dcc0


	//   ....[100]....
        /*09c0*/ 	.word	0x0001dcf0


	//   ....[101]....
        /*09c4*/ 	.word	0x0001dd20


	//   ....[102]....
        /*09c8*/ 	.word	0x0001dee0


	//   ....[103]....
        /*09cc*/ 	.word	0x0001df10


	//   ....[104]....
        /*09d0*/ 	.word	0x0001df40


	//   ....[105]....
        /*09d4*/ 	.word	0x0001df70


	//   ....[106]....
        /*09d8*/ 	.word	0x0001dfa0


	//   ....[107]....
        /*09dc*/ 	.word	0x0001dfd0


	//   ....[108]....
        /*09e0*/ 	.word	0x0001e0a0


	//   ....[109]....
        /*09e4*/ 	.word	0x0001e0c0


	//   ....[110]....
        /*09e8*/ 	.word	0x0001e0d0


	//   ....[111]....
        /*09ec*/ 	.word	0x0001e150


	//   ....[112]....
        /*09f0*/ 	.word	0x0001ec90


	//   ....[113]....
        /*09f4*/ 	.word	0x0001f370


	//   ....[114]....
        /*09f8*/ 	.word	0x0001f500


	//   ....[115]....
        /*09fc*/ 	.word	0x0001f560


	//   ....[116]....
        /*0a00*/ 	.word	0x0001f5c0


	//   ....[117]....
        /*0a04*/ 	.word	0x0001f610


	//   ....[118]....
        /*0a08*/ 	.word	0x0001f770


	//   ....[119]....
        /*0a0c*/ 	.word	0x0001f810


	//   ....[120]....
        /*0a10*/ 	.word	0x0001f8c0


	//   ....[121]....
        /*0a14*/ 	.word	0x0001f9a0


	//   ....[122]....
        /*0a18*/ 	.word	0x0001fb60


	//   ....[123]....
        /*0a1c*/ 	.word	0x0001fc40


	//   ....[124]....
        /*0a20*/ 	.word	0x0001fed0


	//   ....[125]....
        /*0a24*/ 	.word	0x0001ffd0


	//   ....[126]....
        /*0a28*/ 	.word	0x000201a0


	//   ....[127]....
        /*0a2c*/ 	.word	0x00020260


	//   ....[128]....
        /*0a30*/ 	.word	0x00020480


	//   ....[129]....
        /*0a34*/ 	.word	0x000204d0


	//   ....[130]....
        /*0a38*/ 	.word	0x00020800


	//   ....[131]....
        /*0a3c*/ 	.word	0x000208a0


	//   ....[132]....
        /*0a40*/ 	.word	0x00020a30


	//   ....[133]....
        /*0a44*/ 	.word	0x00020ab0


	//   ....[134]....
        /*0a48*/ 	.word	0x00020b30


	//   ....[135]....
        /*0a4c*/ 	.word	0x00020bb0


	//   ....[136]....
        /*0a50*/ 	.word	0x00020c30


	//   ....[137]....
        /*0a54*/ 	.word	0x00020cc0


	//   ....[138]....
        /*0a58*/ 	.word	0x00020d60


	//   ....[139]....
        /*0a5c*/ 	.word	0x00020e10


	//   ....[140]....
        /*0a60*/ 	.word	0x00020e90


	//   ....[141]....
        /*0a64*/ 	.word	0x00020f10


	//   ....[142]....
        /*0a68*/ 	.word	0x00020f90


	//   ....[143]....
        /*0a6c*/ 	.word	0x00021020


	//   ....[144]....
        /*0a70*/ 	.word	0x000210a0


	//   ....[145]....
        /*0a74*/ 	.word	0x00021150


	//   ....[146]....
        /*0a78*/ 	.word	0x000211a0


	//   ....[147]....
        /*0a7c*/ 	.word	0x00021260


	//   ....[148]....
        /*0a80*/ 	.word	0x00021390


	//----- nvinfo : EIATTR_REG_RECONFIG
	.align		4
.L_434:
        /*0a84*/ 	.byte	0x01, 0x54
	.zero		2


	//----- nvinfo : EIATTR_SYSCALL_OFFSETS
	.align		4
        /*0a88*/ 	.byte	0x04, 0x46
        /*0a8a*/ 	.short	(.L_436 - .L_435)


	//   ....[0]....
.L_435:
        /*0a8c*/ 	.word	0x00004690


	//   ....[1]....
        /*0a90*/ 	.word	0x00018050


	//   ....[2]....
        /*0a94*/ 	.word	0x000181a0


	//   ....[3]....
        /*0a98*/ 	.word	0x00018290


	//   ....[4]....
        /*0a9c*/ 	.word	0x00018ad0


	//   ....[5]....
        /*0aa0*/ 	.word	0x00019420


	//----- nvinfo : EIATTR_MBARRIER_INSTR_OFFSETS
	.align		4
.L_436:
        /*0aa4*/ 	.byte	0x04, 0x39
        /*0aa6*/ 	.short	(.L_438 - .L_437)


	//   ....[0]....
.L_437:
        /*0aa8*/ 	.word	0x00000280
        /*0aac*/ 	.word	0x000000ff
        /*0ab0*/ 	.word	0x00038800
        /*0ab4*/ 	.short	0x0100
        /*0ab6*/ 	.byte	0x08
	.zero		1


	//   ....[1]....
        /*0ab8*/ 	.word	0x00000290
        /*0abc*/ 	.word	0x000000ff
        /*0ac0*/ 	.word	0x00038810
        /*0ac4*/ 	.short	0x0100
        /*0ac6*/ 	.byte	0x08
	.zero		1


	//   ....[2]....
        /*0ac8*/ 	.word	0x000002a0
        /*0acc*/ 	.word	0x000000ff
        /*0ad0*/ 	.word	0x00038820
        /*0ad4*/ 	.short	0x0100
        /*0ad6*/ 	.byte	0x08
	.zero		1


	//   ....[3]....
        /*0ad8*/ 	.word	0x00000350
        /*0adc*/ 	.word	0x000000ff
        /*0ae0*/ 	.word	0x00038830
        /*0ae4*/ 	.short	0x0100
        /*0ae6*/ 	.byte	0x06
	.zero		1


	//   ....[4]....
        /*0ae8*/ 	.word	0x00000360
        /*0aec*/ 	.word	0x000000ff
        /*0af0*/ 	.word	0x00038840
        /*0af4*/ 	.short	0x0100
        /*0af6*/ 	.byte	0x06
	.zero		1


	//   ....[5]....
        /*0af8*/ 	.word	0x00000370
        /*0afc*/ 	.word	0x000000ff
        /*0b00*/ 	.word	0x00038838
        /*0b04*/ 	.short	0x0100
        /*0b06*/ 	.byte	0x06
	.zero		1


	//   ....[6]....
        /*0b08*/ 	.word	0x00000380
        /*0b0c*/ 	.word	0x000000ff
        /*0b10*/ 	.word	0x00038848
        /*0b14*/ 	.short	0x0100
        /*0b16*/ 	.byte	0x06
	.zero		1


	//   ....[7]....
        /*0b18*/ 	.word	0x000004b0
        /*0b1c*/ 	.word	0x000000ff
        /*0b20*/ 	.word	0x00038850
        /*0b24*/ 	.short	0x0100
        /*0b26*/ 	.byte	0x08
	.zero		1


	//   ....[8]....
        /*0b28*/ 	.word	0x000004c0
        /*0b2c*/ 	.word	0x000000ff
        /*0b30*/ 	.word	0x00038860
        /*0b34*/ 	.short	0x0100
        /*0b36*/ 	.byte	0x08
	.zero		1


	//   ....[9]....
        /*0b38*/ 	.word	0x000004d0
        /*0b3c*/ 	.word	0x000000ff
        /*0b40*/ 	.word	0x00038858
        /*0b44*/ 	.short	0x0100
        /*0b46*/ 	.byte	0x08
	.zero		1


	//   ....[10]....
        /*0b48*/ 	.word	0x000004e0
        /*0b4c*/ 	.word	0x000000ff
        /*0b50*/ 	.word	0x00038868
        /*0b54*/ 	.short	0x0100
        /*0b56*/ 	.byte	0x08
	.zero		1


	//   ....[11]....
        /*0b58*/ 	.word	0x000005d0
        /*0b5c*/ 	.word	0x000000ff
        /*0b60*/ 	.word	0x00038870
        /*0b64*/ 	.short	0x0100
        /*0b66*/ 	.byte	0x06
	.zero		1


	//   ....[12]....
        /*0b68*/ 	.word	0x000005e0
        /*0b6c*/ 	.word	0x000000ff
        /*0b70*/ 	.word	0x00038880
        /*0b74*/ 	.short	0x0100
        /*0b76*/ 	.byte	0x06
	.zero		1


	//   ....[13]....
        /*0b78*/ 	.word	0x000005f0
        /*0b7c*/ 	.word	0x000000ff
        /*0b80*/ 	.word	0x00038878
        /*0b84*/ 	.short	0x0100
        /*0b86*/ 	.byte	0x06
	.zero		1


	//   ....[14]....
        /*0b88*/ 	.word	0x00000600
        /*0b8c*/ 	.word	0x000000ff
        /*0b90*/ 	.word	0x00038888
        /*0b94*/ 	.short	0x0100
        /*0b96*/ 	.byte	0x06
	.zero		1


	//   ....[15]....
        /*0b98*/ 	.word	0x00000730
        /*0b9c*/ 	.word	0x000000ff
        /*0ba0*/ 	.word	0x00038890
        /*0ba4*/ 	.short	0x0100
        /*0ba6*/ 	.byte	0x08
	.zero		1


	//   ....[16]....
        /*0ba8*/ 	.word	0x00000740
        /*0bac*/ 	.word	0x000000ff
        /*0bb0*/ 	.word	0x000388a0
        /*0bb4*/ 	.short	0x0100
        /*0bb6*/ 	.byte	0x08
	.zero		1


	//   ....[17]....
        /*0bb8*/ 	.word	0x00000750
        /*0bbc*/ 	.word	0x000000ff
        /*0bc0*/ 	.word	0x00038898
        /*0bc4*/ 	.short	0x0100
        /*0bc6*/ 	.byte	0x08
	.zero		1


	//   ....[18]....
        /*0bc8*/ 	.word	0x00000760
        /*0bcc*/ 	.word	0x000000ff
        /*0bd0*/ 	.word	0x000388a8
        /*0bd4*/ 	.short	0x0100
        /*0bd6*/ 	.byte	0x08
	.zero		1


	//   ....[19]....
        /*0bd8*/ 	.word	0x00000890
        /*0bdc*/ 	.word	0x000000ff
        /*0be0*/ 	.word	0x000388b0
        /*0be4*/ 	.short	0x0100
        /*0be6*/ 	.byte	0x08
	.zero		1


	//   ....[20]....
        /*0be8*/ 	.word	0x000008a0
        /*0bec*/ 	.word	0x000000ff
        /*0bf0*/ 	.word	0x000388c0
        /*0bf4*/ 	.short	0x0100
        /*0bf6*/ 	.byte	0x08
	.zero		1


	//   ....[21]....
        /*0bf8*/ 	.word	0x000008b0
        /*0bfc*/ 	.word	0x000000ff
        /*0c00*/ 	.word	0x000388b8
        /*0c04*/ 	.short	0x0100
        /*0c06*/ 	.byte	0x08
	.zero		1


	//   ....[22]....
        /*0c08*/ 	.word	0x000008c0
        /*0c0c*/ 	.word	0x000000ff
        /*0c10*/ 	.word	0x000388c8
        /*0c14*/ 	.short	0x0100
        /*0c16*/ 	.byte	0x08
	.zero		1


	//   ....[23]....
        /*0c18*/ 	.word	0x00002650
        /*0c1c*/ 	.word	0x00000003
        /*0c20*/ 	.word	0x00000000
        /*0c24*/ 	.short	0x0101
        /*0c26*/ 	.byte	0x3f
	.zero		1


	//   ....[24]....
        /*0c28*/ 	.word	0x00003110
        /*0c2c*/ 	.word	0x00000003
        /*0c30*/ 	.word	0x00000000
        /*0c34*/ 	.short	0x0101
        /*0c36*/ 	.byte	0x3f
	.zero		1


	//   ....[25]....
        /*0c38*/ 	.word	0x00004700
        /*0c3c*/ 	.word	0x000000ff
        /*0c40*/ 	.word	0x00038800
        /*0c44*/ 	.short	0x010a
        /*0c46*/ 	.byte	0x29
	.zero		1


	//   ....[26]....
        /*0c48*/ 	.word	0x000047a0
        /*0c4c*/ 	.word	0x00000007
        /*0c50*/ 	.word	0x00038830
        /*0c54*/ 	.short	0x010a
        /*0c56*/ 	.byte	0x3f
	.zero		1


	//   ....[27]....
        /*0c58*/ 	.word	0x000047e0
        /*0c5c*/ 	.word	0x00000007
        /*0c60*/ 	.word	0x00038830
        /*0c64*/ 	.short	0x010a
        /*0c66*/ 	.byte	0x3f
	.zero		1


	//   ....[28]....
        /*0c68*/ 	.word	0x00004a60
        /*0c6c*/ 	.word	0x000000ff
        /*0c70*/ 	.word	0x00038810
        /*0c74*/ 	.short	0x010a
        /*0c76*/ 	.byte	0x29
	.zero		1


	//   ....[29]....
        /*0c78*/ 	.word	0x00004aa0
        /*0c7c*/ 	.word	0x00000007
        /*0c80*/ 	.word	0x00038850
        /*0c84*/ 	.short	0x010a
        /*0c86*/ 	.byte	0x3f
	.zero		1


	//   ....[30]....
        /*0c88*/ 	.word	0x00004ae0
        /*0c8c*/ 	.word	0x00000007
        /*0c90*/ 	.word	0x00038850
        /*0c94*/ 	.short	0x010a
        /*0c96*/ 	.byte	0x3f
	.zero		1


	//   ....[31]....
        /*0c98*/ 	.word	0x00005e00
        /*0c9c*/ 	.word	0x00000003
        /*0ca0*/ 	.word	0x00000000
        /*0ca4*/ 	.short	0x0101
        /*0ca6*/ 	.byte	0x3f
	.zero		1


	//   ....[32]....
        /*0ca8*/ 	.word	0x00007680
        /*0cac*/ 	.word	0x00000007
        /*0cb0*/ 	.word	0x00000000
        /*0cb4*/ 	.short	0x0101
        /*0cb6*/ 	.byte	0x3f
	.zero		1


	//   ....[33]....
        /*0cb8*/ 	.word	0x000078d0
        /*0cbc*/ 	.word	0x000000ff
        /*0cc0*/ 	.word	0x00038830
        /*0cc4*/ 	.short	0x010a
        /*0cc6*/ 	.byte	0x05
	.zero		1


	//   ....[34]....
        /*0cc8*/ 	.word	0x00007910
        /*0ccc*/ 	.word	0x000000ff
        /*0cd0*/ 	.word	0x00038830
        /*0cd4*/ 	.short	0x010a
        /*0cd6*/ 	.byte	0x05
	.zero		1


	//   ....[35]....
        /*0cd8*/ 	.word	0x00007aa0
        /*0cdc*/ 	.word	0x000000ff
        /*0ce0*/ 	.word	0x00038850
        /*0ce4*/ 	.short	0x010a
        /*0ce6*/ 	.byte	0x05
	.zero		1


	//   ....[36]....
        /*0ce8*/ 	.word	0x00007ae0
        /*0cec*/ 	.word	0x000000ff
        /*0cf0*/ 	.word	0x00038850
        /*0cf4*/ 	.short	0x010a
        /*0cf6*/ 	.byte	0x05
	.zero		1


	//   ....[37]....
        /*0cf8*/ 	.word	0x00008ce0
        /*0cfc*/ 	.word	0x00000008
        /*0d00*/ 	.word	0x00000000
        /*0d04*/ 	.short	0x0101
        /*0d06*/ 	.byte	0x3f
	.zero		1


	//   ....[38]....
        /*0d08*/ 	.word	0x0000ad70
        /*0d0c*/ 	.word	0x0000000a
        /*0d10*/ 	.word	0x00000000
        /*0d14*/ 	.short	0x0101
        /*0d16*/ 	.byte	0x3f
	.zero		1


	//   ....[39]....
        /*0d18*/ 	.word	0x0000b0e0
        /*0d1c*/ 	.word	0x000000ff
        /*0d20*/ 	.word	0x00038830
        /*0d24*/ 	.short	0x010a
        /*0d26*/ 	.byte	0x05
	.zero		1


	//   ....[40]....
        /*0d28*/ 	.word	0x0000b120
        /*0d2c*/ 	.word	0x000000ff
        /*0d30*/ 	.word	0x00038830
        /*0d34*/ 	.short	0x010a
        /*0d36*/ 	.byte	0x05
	.zero		1


	//   ....[41]....
        /*0d38*/ 	.word	0x0000b2b0
        /*0d3c*/ 	.word	0x000000ff
        /*0d40*/ 	.word	0x00038850
        /*0d44*/ 	.short	0x010a
        /*0d46*/ 	.byte	0x05
	.zero		1


	//   ....[42]....
        /*0d48*/ 	.word	0x0000b2f0
        /*0d4c*/ 	.word	0x000000ff
        /*0d50*/ 	.word	0x00038850
        /*0d54*/ 	.short	0x010a
        /*0d56*/ 	.byte	0x05
	.zero		1


	//   ....[43]....
        /*0d58*/ 	.word	0x0000c6b0
        /*0d5c*/ 	.word	0x00000006
        /*0d60*/ 	.word	0x00000000
        /*0d64*/ 	.short	0x0101
        /*0d66*/ 	.byte	0x3f
	.zero		1


	//   ....[44]....
        /*0d68*/ 	.word	0x0000d8c0
        /*0d6c*/ 	.word	0x0000000b
        /*0d70*/ 	.word	0x00000000
        /*0d74*/ 	.short	0x0101
        /*0d76*/ 	.byte	0x3f
	.zero		1


	//   ....[45]....
        /*0d78*/ 	.word	0x0000d9c0
        /*0d7c*/ 	.word	0x000000ff
        /*0d80*/ 	.word	0x00038830
        /*0d84*/ 	.short	0x010a
        /*0d86*/ 	.byte	0x05
	.zero		1


	//   ....[46]....
        /*0d88*/ 	.word	0x0000da00
        /*0d8c*/ 	.word	0x000000ff
        /*0d90*/ 	.word	0x00038830
        /*0d94*/ 	.short	0x010a
        /*0d96*/ 	.byte	0x05
	.zero		1


	//   ....[47]....
        /*0d98*/ 	.word	0x0000db90
        /*0d9c*/ 	.word	0x000000ff
        /*0da0*/ 	.word	0x00038850
        /*0da4*/ 	.short	0x010a
        /*0da6*/ 	.byte	0x05
	.zero		1


	//   ....[48]....
        /*0da8*/ 	.word	0x0000dbd0
        /*0dac*/ 	.word	0x000000ff
        /*0db0*/ 	.word	0x00038850
        /*0db4*/ 	.short	0x010a
        /*0db6*/ 	.byte	0x05
	.zero		1


	//   ....[49]....
        /*0db8*/ 	.word	0x0000ed20
        /*0dbc*/ 	.word	0x00000005
        /*0dc0*/ 	.word	0x00000000
        /*0dc4*/ 	.short	0x0101
        /*0dc6*/ 	.byte	0x3f
	.zero		1


	//   ....[50]....
        /*0dc8*/ 	.word	0x00010c50
        /*0dcc*/ 	.word	0x0000000a
        /*0dd0*/ 	.word	0x00000000
        /*0dd4*/ 	.short	0x0101
        /*0dd6*/ 	.byte	0x3f
	.zero		1


	//   ....[51]....
        /*0dd8*/ 	.word	0x00013520
        /*0ddc*/ 	.word	0x000000ff
        /*0de0*/ 	.word	0x00000000
        /*0de4*/ 	.short	0x0101
        /*0de6*/ 	.byte	0x06
	.zero		1


	//   ....[52]....
        /*0de8*/ 	.word	0x00013db0
        /*0dec*/ 	.word	0x000000ff
        /*0df0*/ 	.word	0x00000000
        /*0df4*/ 	.short	0x0101
        /*0df6*/ 	.byte	0x06
	.zero		1


	//   ....[53]....
        /*0df8*/ 	.word	0x00018680
        /*0dfc*/ 	.word	0x00000000
        /*0e00*/ 	.word	0x00038840
        /*0e04*/ 	.short	0x010a
        /*0e06*/ 	.byte	0x3f
	.zero		1


	//   ....[54]....
        /*0e08*/ 	.word	0x000191d0
        /*0e0c*/ 	.word	0x00000013
        /*0e10*/ 	.word	0x00038800
        /*0e14*/ 	.short	0x0107
        /*0e16*/ 	.byte	0x3f
	.zero		1


	//   ....[55]....
        /*0e18*/ 	.word	0x00019270
        /*0e1c*/ 	.word	0x00000013
        /*0e20*/ 	.word	0x00038800
        /*0e24*/ 	.short	0x0101
        /*0e26*/ 	.byte	0x3f
	.zero		1


	//   ....[56]....
        /*0e28*/ 	.word	0x0001a1a0
        /*0e2c*/ 	.word	0x00000013
        /*0e30*/ 	.word	0x00038810
        /*0e34*/ 	.short	0x0107
        /*0e36*/ 	.byte	0x3f
	.zero		1


	//   ....[57]....
        /*0e38*/ 	.word	0x0001a2a0
        /*0e3c*/ 	.word	0x00000013
        /*0e40*/ 	.word	0x00038810
        /*0e44*/ 	.short	0x0101
        /*0e46*/ 	.byte	0x3f
	.zero		1


	//   ....[58]....
        /*0e48*/ 	.word	0x0001a2c0
        /*0e4c*/ 	.word	0x00000013
        /*0e50*/ 	.word	0x00038820
        /*0e54*/ 	.short	0x010a
        /*0e56*/ 	.byte	0x3f
	.zero		1


	//   ....[59]....
        /*0e58*/ 	.word	0x0001a3a0
        /*0e5c*/ 	.word	0x00000000
        /*0e60*/ 	.word	0x00038860
        /*0e64*/ 	.short	0x010a
        /*0e66*/ 	.byte	0x3f
	.zero		1


	//   ....[60]....
        /*0e68*/ 	.word	0x0001b090
        /*0e6c*/ 	.word	0x00000003
        /*0e70*/ 	.word	0x00038840
        /*0e74*/ 	.short	0x010a
        /*0e76*/ 	.byte	0x3f
	.zero		1


	//   ....[61]....
        /*0e78*/ 	.word	0x0001b2f0
        /*0e7c*/ 	.word	0x00000003
        /*0e80*/ 	.word	0x00038860
        /*0e84*/ 	.short	0x010a
        /*0e86*/ 	.byte	0x3f
	.zero		1


	//   ....[62]....
        /*0e88*/ 	.word	0x0001bea0
        /*0e8c*/ 	.word	0x00000004
        /*0e90*/ 	.word	0x00038840
        /*0e94*/ 	.short	0x010a
        /*0e96*/ 	.byte	0x3f
	.zero		1


	//   ....[63]....
        /*0e98*/ 	.word	0x0001c0f0
        /*0e9c*/ 	.word	0x00000004
        /*0ea0*/ 	.word	0x00038860
        /*0ea4*/ 	.short	0x010a
        /*0ea6*/ 	.byte	0x3f
	.zero		1


	//   ....[64]....
        /*0ea8*/ 	.word	0x0001cc30
        /*0eac*/ 	.word	0x00000004
        /*0eb0*/ 	.word	0x00038840
        /*0eb4*/ 	.short	0x010a
        /*0eb6*/ 	.byte	0x3f
	.zero		1


	//   ....[65]....
        /*0eb8*/ 	.word	0x0001ce90
        /*0ebc*/ 	.word	0x00000004
        /*0ec0*/ 	.word	0x00038860
        /*0ec4*/ 	.short	0x010a
        /*0ec6*/ 	.byte	0x3f
	.zero		1


	//   ....[66]....
        /*0ec8*/ 	.word	0x0001ec10
        /*0ecc*/ 	.word	0x00000000
        /*0ed0*/ 	.word	0x00038820
        /*0ed4*/ 	.short	0x010a
        /*0ed6*/ 	.byte	0x3f
	.zero		1


	//   ....[67]....
        /*0ed8*/ 	.word	0x0001edd0
        /*0edc*/ 	.word	0x00000006
        /*0ee0*/ 	.word	0x00000000
        /*0ee4*/ 	.short	0x010a
        /*0ee6*/ 	.byte	0x3f
	.zero		1


	//   ....[68]....
        /*0ee8*/ 	.word	0x0001ee40
        /*0eec*/ 	.word	0x00000007
        /*0ef0*/ 	.word	0x00000000
        /*0ef4*/ 	.short	0x010a
        /*0ef6*/ 	.byte	0x3f
	.zero		1


	//   ....[69]....
        /*0ef8*/ 	.word	0x0001eeb0
        /*0efc*/ 	.word	0x00000004
        /*0f00*/ 	.word	0x00000000
        /*0f04*/ 	.short	0x010a
        /*0f06*/ 	.byte	0x3f
	.zero		1


	//   ....[70]....
        /*0f08*/ 	.word	0x0001eee0
        /*0f0c*/ 	.word	0x00000003
        /*0f10*/ 	.word	0x00000000
        /*0f14*/ 	.short	0x010a
        /*0f16*/ 	.byte	0x3f
	.zero		1


	//   ....[71]....
        /*0f18*/ 	.word	0x0001ef50
        /*0f1c*/ 	.word	0x00000000
        /*0f20*/ 	.word	0x00038800
        /*0f24*/ 	.short	0x010a
        /*0f26*/ 	.byte	0x3f
	.zero		1


	//   ....[72]....
        /*0f28*/ 	.word	0x0001efa0
        /*0f2c*/ 	.word	0x00000007
        /*0f30*/ 	.word	0x00038830
        /*0f34*/ 	.short	0x010a
        /*0f36*/ 	.byte	0x3f
	.zero		1


	//   ....[73]....
        /*0f38*/ 	.word	0x0001f000
        /*0f3c*/ 	.word	0x00000006
        /*0f40*/ 	.word	0x00038810
        /*0f44*/ 	.short	0x010a
        /*0f46*/ 	.byte	0x3f
	.zero		1


	//   ....[74]....
        /*0f48*/ 	.word	0x0001f050
        /*0f4c*/ 	.word	0x00000007
        /*0f50*/ 	.word	0x00038850
        /*0f54*/ 	.short	0x010a
        /*0f56*/ 	.byte	0x3f
	.zero		1


	//   ....[75]....
        /*0f58*/ 	.word	0x0001f0b0
        /*0f5c*/ 	.word	0x00000009
        /*0f60*/ 	.word	0x00038830
        /*0f64*/ 	.short	0x010a
        /*0f66*/ 	.byte	0x3f
	.zero		1


	//   ....[76]....
        /*0f68*/ 	.word	0x0001f110
        /*0f6c*/ 	.word	0x00000009
        /*0f70*/ 	.word	0x00038850
        /*0f74*/ 	.short	0x010a
        /*0f76*/ 	.byte	0x3f
	.zero		1


	//   ....[77]....
        /*0f78*/ 	.word	0x0001f170
        /*0f7c*/ 	.word	0x00000006
        /*0f80*/ 	.word	0x00038830
        /*0f84*/ 	.short	0x010a
        /*0f86*/ 	.byte	0x3f
	.zero		1


	//   ....[78]....
        /*0f88*/ 	.word	0x0001f1d0
        /*0f8c*/ 	.word	0x00000006
        /*0f90*/ 	.word	0x00038850
        /*0f94*/ 	.short	0x010a
        /*0f96*/ 	.byte	0x3f
	.zero		1


	//   ....[79]....
        /*0f98*/ 	.word	0x0001f230
        /*0f9c*/ 	.word	0x00000006
        /*0fa0*/ 	.word	0x00038830
        /*0fa4*/ 	.short	0x010a
        /*0fa6*/ 	.byte	0x3f
	.zero		1


	//   ....[80]....
        /*0fa8*/ 	.word	0x0001f290
        /*0fac*/ 	.word	0x00000006
        /*0fb0*/ 	.word	0x00038850
        /*0fb4*/ 	.short	0x010a
        /*0fb6*/ 	.byte	0x3f
	.zero		1


	//   ....[81]....
        /*0fb8*/ 	.word	0x0001f430
        /*0fbc*/ 	.word	0x00000000
        /*0fc0*/ 	.word	0x00038840
        /*0fc4*/ 	.short	0x010a
        /*0fc6*/ 	.byte	0x3f
	.zero		1


	//   ....[82]....
        /*0fc8*/ 	.word	0x00020510
        /*0fcc*/ 	.word	0x00000013
        /*0fd0*/ 	.word	0x00038820
        /*0fd4*/ 	.short	0x010a
        /*0fd6*/ 	.byte	0x3f
	.zero		1


	//   ....[83]....
        /*0fd8*/ 	.word	0x00020560
        /*0fdc*/ 	.word	0x00000000
        /*0fe0*/ 	.word	0x00038860
        /*0fe4*/ 	.short	0x010a
        /*0fe6*/ 	.byte	0x3f
	.zero		1


	//   ....[84]....
        /*0fe8*/ 	.word	0x000205b0
        /*0fec*/ 	.word	0x00000003
        /*0ff0*/ 	.word	0x00038840
        /*0ff4*/ 	.short	0x010a
        /*0ff6*/ 	.byte	0x3f
	.zero		1


	//   ....[85]....
        /*0ff8*/ 	.word	0x00020600
        /*0ffc*/ 	.word	0x00000003
        /*1000*/ 	.word	0x00038860
        /*1004*/ 	.short	0x010a
        /*1006*/ 	.byte	0x3f
	.zero		1


	//   ....[86]....
        /*1008*/ 	.word	0x00020650
        /*100c*/ 	.word	0x00000004
        /*1010*/ 	.word	0x00038840
        /*1014*/ 	.short	0x010a
        /*1016*/ 	.byte	0x3f
	.zero		1


	//   ....[87]....
        /*1018*/ 	.word	0x000206a0
        /*101c*/ 	.word	0x00000004
        /*1020*/ 	.word	0x00038860
        /*1024*/ 	.short	0x010a
        /*1026*/ 	.byte	0x3f
	.zero		1


	//   ....[88]....
        /*1028*/ 	.word	0x000206f0
        /*102c*/ 	.word	0x00000004
        /*1030*/ 	.word	0x00038840
        /*1034*/ 	.short	0x010a
        /*1036*/ 	.byte	0x3f
	.zero		1


	//   ....[89]....
        /*1038*/ 	.word	0x00020740
        /*103c*/ 	.word	0x00000004
        /*1040*/ 	.word	0x00038860
        /*1044*/ 	.short	0x010a
        /*1046*/ 	.byte	0x3f
	.zero		1


	//   ....[90]....
        /*1048*/ 	.word	0x000212b0
        /*104c*/ 	.word	0x00000000
        /*1050*/ 	.word	0x00038820
        /*1054*/ 	.short	0x010a
        /*1056*/ 	.byte	0x3f
	.zero		1


	//   ....[91]....
        /*1058*/ 	.word	0x00021450
        /*105c*/ 	.word	0x00000006
        /*1060*/ 	.word	0x00000000
        /*1064*/ 	.short	0x010a
        /*1066*/ 	.byte	0x3f
	.zero		1


	//   ....[92]....
        /*1068*/ 	.word	0x000214a0
        /*106c*/ 	.word	0x00000007
        /*1070*/ 	.word	0x00000000
        /*1074*/ 	.short	0x010a
        /*1076*/ 	.byte	0x3f
	.zero		1


	//   ....[93]....
        /*1078*/ 	.word	0x000214f0
        /*107c*/ 	.word	0x00000004
        /*1080*/ 	.word	0x00000000
        /*1084*/ 	.short	0x010a
        /*1086*/ 	.byte	0x3f
	.zero		1


	//----- nvinfo : EIATTR_NUM_MBARRIERS
	.align		4
.L_438:
        /*1088*/ 	.byte	0x03, 0x38
        /*108a*/ 	.short	0x0017


	//----- nvinfo : EIATTR_EXIT_INSTR_OFFSETS
	.align		4
        /*108c*/ 	.byte	0x04, 0x1c
        /*108e*/ 	.short	(.L_440 - .L_439)


	//   ....[0]....
.L_439:
        /*1090*/ 	.word	0x00000a60


	//   ....[1]....
        /*1094*/ 	.word	0x00015fa0


	//   ....[2]....
        /*1098*/ 	.word	0x0001ef30


	//----- nvinfo : EIATTR_MAX_THREADS
	.align		4
.L_440:
        /*109c*/ 	.byte	0x04, 0x05
        /*109e*/ 	.short	(.L_442 - .L_441)
.L_441:
        /*10a0*/ 	.word	0x00000180
        /*10a4*/ 	.word	0x00000001
        /*10a8*/ 	.word	0x00000001


	//----- nvinfo : EIATTR_CRS_STACK_SIZE
	.align		4
.L_442:
        /*10ac*/ 	.byte	0x04, 0x1e
        /*10ae*/ 	.short	(.L_444 - .L_443)
.L_443:
        /*10b0*/ 	.word	0x00000000


	//----- nvinfo : EIATTR_CBANK_PARAM_SIZE
	.align		4
.L_444:
        /*10b4*/ 	.byte	0x03, 0x19
        /*10b6*/ 	.short	0x0bf0


	//----- nvinfo : EIATTR_PARAM_CBANK
	.align		4
        /*10b8*/ 	.byte	0x04, 0x0a
        /*10ba*/ 	.short	(.L_446 - .L_445)
	.align		4
.L_445:
        /*10bc*/ 	.word	index@(.nv.constant0._ZN7cutlass13device_kernelIN5flash11enable_sm90INS1_16FlashAttnFwdSm90INS1_25CollectiveMainloopFwdSm90ILi2EN4cute5tupleIJNS5_1CILi1EEES8_S8_EEENS6_IJNS7_ILi64EEESA_SA_EEELi512ENS_10bfloat16_tEfNS_4arch4Sm90ELb0ELb1ELb0ELb1ELb0ELb0ELb1ELb0ELb0ELb1ELb1ELb0EEENS1_21CollectiveEpilogueFwdINS6_IJSA_NS7_ILi512EEESA_EEES9_SC_SE_Li256ELb1ELb1ELb1ELb0EEENS1_36VarlenDynamicPersistentTileSchedulerILi64ELi64ELi256ELi128ELb1ELb1ELb1ELb1ELb0ELb1EEEEEEEEEvNT_6ParamsE)
        /*10c0*/ 	.short	0x0210
        /*10c2*/ 	.short	0x0bf0


	//----- nvinfo : EIATTR_SW_WAR
	.align		4
.L_446:
        /*10c4*/ 	.byte	0x04, 0x36
        /*10c6*/ 	.short	(.L_448 - .L_447)
.L_447:
        /*10c8*/ 	.word	0x00000008
.L_448:


//--------------------- .nv.info._ZN7cutlass13device_kernelIN5flash11enable_sm90INS1_16FlashAttnFwdSm90INS1_25CollectiveMainloopFwdSm90ILi2EN4cute5tupleIJNS5_1CILi1EEES8_S8_EEENS6_IJNS7_ILi64EEESA_SA_EEELi512ENS_10bfloat16_tEfNS_4arch4Sm90ELb0ELb1ELb0ELb1ELb0ELb1ELb1ELb0ELb0ELb1ELb1ELb0EEENS1_21CollectiveEpilogueFwdINS6_IJSA_NS7_ILi512EEESA_EEES9_SC_SE_Li256ELb1ELb1ELb1ELb0EEENS1_36VarlenDynamicPersistentTileSchedulerILi64ELi64ELi256ELi128ELb1ELb1ELb1ELb1ELb0ELb1EEEEEEEEEvNT_6ParamsE --------------------------
	.section	.nv.info._ZN7cutlass13device_kernelIN5flash11enable_sm90INS1_16FlashAttnFwdSm90INS1_25CollectiveMainloopFwdSm90ILi2EN4cute5tupleIJNS5_1CILi1EEES8_S8_EEENS6_IJNS7_ILi64EEESA_SA_EEELi512ENS_10bfloat16_tEfNS_4arch4Sm90ELb0ELb1ELb0ELb1ELb0ELb1ELb1ELb0ELb0ELb1ELb1ELb0EEENS1_21CollectiveEpilogueFwdINS6_IJSA_NS7_ILi512EEESA_EEES9_SC_SE_Li256ELb1ELb1ELb1ELb0EEENS1_36VarlenDynamicPersistentTileSchedulerILi64ELi64ELi256ELi128ELb1ELb1ELb1ELb1ELb0ELb1EEEEEEEEEvNT_6ParamsE,"",@"SHT_CUDA_INFO"
	.sectionflags	@""
	.align	4


	//----- nvinfo : EIATTR_CUDA_API_VERSION
	.align		4
        /*0000*/ 	.byte	0x04, 0x37
        /*0002*/ 	.short	(.L_450 - .L_449)
.L_449:
        /*0004*/ 	.word	0x00000082


	//----- nvinfo : EIATTR_KPARAM_INFO
	.align		4
.L_450:
        /*0008*/ 	.byte	0x04, 0x17
        /*000a*/ 	.short	(.L_452 - .L_451)
.L_451:
        /*000c*/ 	.word	0x00000000
        /*0010*/ 	.short	0x0000
        /*0012*/ 	.short	0x0070
        /*0014*/ 	.byte	0x00, 0xf0, 0x01, 0x2e


	//----- nvinfo : EIATTR_SPARSE_MMA_MASK
	.align		4
.L_452:
        /*0018*/ 	.byte	0x03, 0x50
        /*001a*/ 	.short	0x0000


	//----- nvinfo : EIATTR_MAXREG_COUNT
	.align		4
        /*001c*/ 	.byte	0x03, 0x1b
        /*001e*/ 	.short	0x00a8


	//----- nvinfo : EIATTR_NUM_BARRIERS
	.align		4
        /*0020*/ 	.byte	0x02, 0x4c
        /*0022*/ 	.byte	0x10
	.zero		1


	//----- nvinfo : EIATTR_EXTERNS
	.align		4
        /*0024*/ 	.byte	0x04, 0x0f
        /*0026*/ 	.short	(.L_454 - .L_453)


	//   ....[0]....
	.align		4
.L_453:
        /*0028*/ 	.word	index@(__assertfail)


	//----- nvinfo : EIATTR_ANNOTATIONS
	.align		4
.L_454:
        /*002c*/ 	.byte	0x04, 0x55
        /*002e*/ 	.short	(.L_456 - .L_455)


	//   ....[0]....
.L_455:
        /* <DEDUP_REMOVED lines=103> */


	//----- nvinfo : EIATTR_MERCURY_ISA_VERSION
	.align		4
.L_456:
        /*0688*/ 	.byte	0x03, 0x5f
        /*068a*/ 	.short	0x0101


	//----- nvinfo : EIATTR_UNUSED_LOAD_BYTE_OFFSET
	.align		4
        /*068c*/ 	.byte	0x04, 0x44
        /*068e*/ 	.short	(.L_458 - .L_457)


	//   ....[0]....
.L_457:
        /*0690*/ 	.word	0x00000ab0
        /*0694*/ 	.word	0x0000fff0


	//   ....[1]....
        /*0698*/ 	.word	0x0001a310
        /*069c*/ 	.word	0x0000fff0


	//----- nvinfo : EIATTR_INT_WARP_WIDE_INSTR_OFFSETS
	.align		4
.L_458:
        /*06a0*/ 	.byte	0x04, 0x31
        /*06a2*/ 	.short	(.L_460 - .L_459)


	//   ....[0]....
.L_459:
        /*06a4*/ 	.word	0x00000190


	//   ....[1]....
        /*06a8*/ 	.word	0x000001d0


	//   ....[2]....
        /*06ac*/ 	.word	0x00000240


	//   ....[3]....
        /*06b0*/ 	.word	0x00000250


	//   ....[4]....
        /*06b4*/ 	.word	0x00022f60


	//   ....[5]....
        /*06b8*/ 	.word	0x00022fc0


	//   ....[6]....
        /*06bc*/ 	.word	0x000289a0


	//   ....[7]....
        /*06c0*/ 	.word	0x00028a00


	//----- nvinfo : EIATTR_COOP_GROUP_MASK_REGIDS
	.align		4
.L_460:
        /*06c4*/ 	.byte	0x04, 0x29
        /*06c6*/ 	.short	(.L_462 - .L_461)


	//   ....[0]....
.L_461:
        /*06c8*/ 	.word	0xffffffff


	//   ....[1]....
        /*06cc*/ 	.word	0xffffffff


	//   ....[2]....
        /*06d0*/ 	.word	0xffffffff


	//   ....[3]....
        /*06d4*/ 	.word	0xffffffff


	//   ....[4]....
        /*06d8*/ 	.word	0xffffffff


	//   ....[5]....
        /*06dc*/ 	.word	0xffffffff


	//   ....[6]....
        /*06e0*/ 	.word	0xffffffff


	//   ....[7]....
        /*06e4*/ 	.word	0xffffffff


	//   ....[8]....
        /*06e8*/ 	.word	0xffffffff


	//   ....[9]....
        /*06ec*/ 	.word	0xffffffff


	//   ....[10]....
        /*06f0*/ 	.word	0xffffffff


	//   ....[11]....
        /*06f4*/ 	.word	0xffffffff


	//   ....[12]....
        /*06f8*/ 	.word	0xffffffff


	//   ....[13]....
        /*06fc*/ 	.word	0xffffffff


	//   ....[14]....
        /*0700*/ 	.word	0xffffffff


	//   ....[15]....
        /*0704*/ 	.word	0xffffffff


	//   ....[16]....
        /*0708*/ 	.word	0xffffffff


	//   ....[17]....
        /*070c*/ 	.word	0xffffffff


	//   ....[18]....
        /*0710*/ 	.word	0xffffffff


	//   ....[19]....
        /*0714*/ 	.word	0xffffffff


	//   ....[20]....
        /*0718*/ 	.word	0xffffffff


	//   ....[21]....
        /*071c*/ 	.word	0xffffffff


	//   ....[22]....
        /*0720*/ 	.word	0xffffffff


	//   ....[23]....
        /*0724*/ 	.word	0xffffffff


	//   ....[24]....
        /*0728*/ 	.word	0xffffffff


	//   ....[25]....
        /*072c*/ 	.word	0xffffffff


	//   ....[26]....
        /*0730*/ 	.word	0xffffffff


	//   ....[27]....
        /*0734*/ 	.word	0xffffffff


	//   ....[28]....
        /*0738*/ 	.word	0xffffffff


	//   ....[29]....
        /*073c*/ 	.word	0xffffffff


	//   ....[30]....
        /*0740*/ 	.word	0xffffffff


	//   ....[31]....
        /*0744*/ 	.word	0xffffffff


	//   ....[32]....
        /*0748*/ 	.word	0xffffffff


	//   ....[33]....
        /*074c*/ 	.word	0xffffffff


	//   ....[34]....
        /*0750*/ 	.word	0xffffffff


	//   ....[35]....
        /*0754*/ 	.word	0xffffffff


	//   ....[36]....
        /*0758*/ 	.word	0xffffffff


	//   ....[37]....
        /*075c*/ 	.word	0xffffffff


	//   ....[38]....
        /*0760*/ 	.word	0xffffffff


	//   ....[39]....
        /*0764*/ 	.word	0xffffffff


	//   ....[40]....
        /*0768*/ 	.word	0xffffffff


	//   ....[41]....
        /*076c*/ 	.word	0xffffffff


	//   ....[42]....
        /*0770*/ 	.word	0xffffffff


	//   ....[43]....
        /*0774*/ 	.word	0xffffffff


	//   ....[44]....
        /*0778*/ 	.word	0xffffffff


	//   ....[45]....
        /*077c*/ 	.word	0xffffffff


	//   ....[46]....
        /*0780*/ 	.word	0xffffffff


	//   ....[47]....
        /*0784*/ 	.word	0xffffffff


	//   ....[48]....
        /*0788*/ 	.word	0xffffffff


	//   ....[49]....
        /*078c*/ 	.word	0xffffffff


	//   ....[50]....
        /*0790*/ 	.word	0xffffffff


	//   ....[51]....
        /*0794*/ 	.word	0xffffffff


	//   ....[52]....
        /*0798*/ 	.word	0xffffffff


	//   ....[53]....
        /*079c*/ 	.word	0xffffffff


	//   ....[54]....
        /*07a0*/ 	.word	0xffffffff


	//   ....[55]....
        /*07a4*/ 	.word	0xffffffff


	//   ....[56]....
        /*07a8*/ 	.word	0xffffffff


	//   ....[57]....
        /*07ac*/ 	.word	0xffffffff


	//   ....[58]....
        /*07b0*/ 	.word	0xffffffff


	//   ....[59]....
        /*07b4*/ 	.word	0xffffffff


	//   ....[60]....
        /*07b8*/ 	.word	0xffffffff


	//   ....[61]....
        /*07bc*/ 	.word	0xffffffff


	//   ....[62]....
        /*07c0*/ 	.word	0xffffffff


	//   ....[63]....
        /*07c4*/ 	.word	0xffffffff


	//   ....[64]....
        /*07c8*/ 	.word	0xffffffff


	//   ....[65]....
        /*07cc*/ 	.word	0xffffffff


	//   ....[66]....
        /*07d0*/ 	.word	0xffffffff


	//   ....[67]....
        /*07d4*/ 	.word	0xffffffff


	//   ....[68]....
        /*07d8*/ 	.word	0xffffffff


	//   ....[69]....
        /*07dc*/ 	.word	0xffffffff


	//   ....[70]....
        /*07e0*/ 	.word	0xffffffff


	//   ....[71]....
        /*07e4*/ 	.word	0xffffffff


	//   ....[72]....
        /*07e8*/ 	.word	0xffffffff


	//   ....[73]....
        /*07ec*/ 	.word	0xffffffff


	//   ....[74]....
        /*07f0*/ 	.word	0xffffffff


	//   ....[75]....
        /*07f4*/ 	.word	0xffffffff


	//   ....[76]....
        /*07f8*/ 	.word	0xffffffff


	//   ....[77]....
        /*07fc*/ 	.word	0xffffffff


	//   ....[78]....
        /*0800*/ 	.word	0xffffffff


	//   ....[79]....
        /*0804*/ 	.word	0xffffffff


	//   ....[80]....
        /*0808*/ 	.word	0xffffffff


	//   ....[81]....
        /*080c*/ 	.word	0xffffffff


	//   ....[82]....
        /*0810*/ 	.word	0xffffffff


	//   ....[83]....
        /*0814*/ 	.word	0xffffffff


	//   ....[84]....
        /*0818*/ 	.word	0xffffffff


	//   ....[85]....
        /*081c*/ 	.word	0xffffffff


	//   ....[86]....
        /*0820*/ 	.word	0xffffffff


	//   ....[87]....
        /*0824*/ 	.word	0xffffffff


	//   ....[88]....
        /*0828*/ 	.word	0xffffffff


	//   ....[89]....
        /*082c*/ 	.word	0xffffffff


	//   ....[90]....
        /*0830*/ 	.word	0xffffffff


	//   ....[91]....
        /*0834*/ 	.word	0xffffffff


	//   ....[92]....
        /*0838*/ 	.word	0xffffffff


	//   ....[93]....
        /*083c*/ 	.word	0xffffffff


	//   ....[94]....
        /*0840*/ 	.word	0xffffffff


	//   ....[95]....
        /*0844*/ 	.word	0xffffffff


	//   ....[96]....
        /*0848*/ 	.word	0xffffffff


	//   ....[97]....
        /*084c*/ 	.word	0xffffffff


	//   ....[98]....
        /*0850*/ 	.word	0xffffffff


	//   ....[99]....
        /*0854*/ 	.word	0xffffffff


	//   ....[100]....
        /*0858*/ 	.word	0xffffffff


	//   ....[101]....
        /*085c*/ 	.word	0xffffffff


	//   ....[102]....
        /*0860*/ 	.word	0xffffffff


	//   ....[103]....
        /*0864*/ 	.word	0xffffffff


	//   ....[104]....
        /*0868*/ 	.word	0xffffffff


	//   ....[105]....
        /*086c*/ 	.word	0xffffffff


	//   ....[106]....
        /*0870*/ 	.word	0xffffffff


	//   ....[107]....
        /*0874*/ 	.word	0xffffffff


	//   ....[108]....
        /*0878*/ 	.word	0xffffffff


	//   ....[109]....
        /*087c*/ 	.word	0xffffffff


	//   ....[110]....
        /*0880*/ 	.word	0xffffffff


	//   ....[111]....
        /*0884*/ 	.word	0xffffffff


	//   ....[112]....
        /*0888*/ 	.word	0xffffffff


	//   ....[113]....
        /*088c*/ 	.word	0xffffffff


	//   ....[114]....
        /*0890*/ 	.word	0xffffffff


	//   ....[115]....
        /*0894*/ 	.word	0xffffffff


	//   ....[116]....
        /*0898*/ 	.word	0xffffffff


	//   ....[117]....
        /*089c*/ 	.word	0xffffffff


	//   ....[118]....
        /*08a0*/ 	.word	0xffffffff


	//   ....[119]....
        /*08a4*/ 	.word	0xffffffff


	//   ....[120]....
        /*08a8*/ 	.word	0xffffffff


	//   ....[121]....
        /*08ac*/ 	.word	0xffffffff


	//   ....[122]....
        /*08b0*/ 	.word	0xffffffff


	//   ....[123]....
        /*08b4*/ 	.word	0xffffffff


	//   ....[124]....
        /*08b8*/ 	.word	0xffffffff


	//   ....[125]....
        /*08bc*/ 	.word	0xffffffff


	//   ....[126]....
        /*08c0*/ 	.word	0xffffffff


	//   ....[127]....
        /*08c4*/ 	.word	0xffffffff


	//   ....[128]....
        /*08c8*/ 	.word	0xffffffff


	//   ....[129]....
        /*08cc*/ 	.word	0xffffffff


	//   ....[130]....
        /*08d0*/ 	.word	0x0500000f


	//   ....[131]....
        /*08d4*/ 	.word	0x0500000f


	//   ....[132]....
        /*08d8*/ 	.word	0x0500000f


	//   ....[133]....
        /*08dc*/ 	.word	0x0500000f


	//   ....[134]....
        /*08e0*/ 	.word	0x0500000f


	//   ....[135]....
        /*08e4*/ 	.word	0x0500000f


	//   ....[136]....
        /*08e8*/ 	.word	0x0500000f


	//   ....[137]....
        /*08ec*/ 	.word	0x0500000f


	//   ....[138]....
        /*08f0*/ 	.word	0x0500000f


	//   ....[139]....
        /*08f4*/ 	.word	0x0500000f


	//   ....[140]....
        /*08f8*/ 	.word	0x0500000f


	//   ....[141]....
        /*08fc*/ 	.word	0x0500000f


	//   ....[142]....
        /*0900*/ 	.word	0x0500000f


	//   ....[143]....
        /*0904*/ 	.word	0x0500000f


	//   ....[144]....
        /*0908*/ 	.word	0x0500000f


	//   ....[145]....
        /*090c*/ 	.word	0x0500000f


	//   ....[146]....
        /*0910*/ 	.word	0x0500000f


	//   ....[147]....
        /*0914*/ 	.word	0x0500000f


	//   ....[148]....
        /*0918*/ 	.word	0x0500000f


	//   ....[149]....
        /*091c*/ 	.word	0x0500000f


	//   ....[150]....
        /*0920*/ 	.word	0x0500000f


	//   ....[151]....
        /*0924*/ 	.word	0x0500000f


	//   ....[152]....
        /*0928*/ 	.word	0x0500000f


	//   ....[153]....
        /*092c*/ 	.word	0x0500000f


	//   ....[154]....
        /*0930*/ 	.word	0x0500000f


	//   ....[155]....
        /*0934*/ 	.word	0x0500000f


	//   ....[156]....
        /*0938*/ 	.word	0x0500000f


	//   ....[157]....
        /*093c*/ 	.word	0x0500000f


	//   ....[158]....
        /*0940*/ 	.word	0x0500000f


	//   ....[159]....
        /*0944*/ 	.word	0x0500000f


	//   ....[160]....
        /*0948*/ 	.word	0x0500000f


	//   ....[161]....
        /*094c*/ 	.word	0x0500000f


	//   ....[162]....
        /*0950*/ 	.word	0x0500000f


	//   ....[163]....
        /*0954*/ 	.word	0x0500000f


	//   ....[164]....
        /*0958*/ 	.word	0x0500000f


	//   ....[165]....
        /*095c*/ 	.word	0x0500000f


	//   ....[166]....
        /*0960*/ 	.word	0x0500000f


	//   ....[167]....
        /*0964*/ 	.word	0x0500000f


	//   ....[168]....
        /*0968*/ 	.word	0x0500000f


	//   ....[169]....
        /*096c*/ 	.word	0x0500000f


	//   ....[170]....
        /*0970*/ 	.word	0x0500000f


	//   ....[171]....
        /*0974*/ 	.word	0x0500000f


	//   ....[172]....
        /*0978*/ 	.word	0x0500000f


	//   ....[173]....
        /*097c*/ 	.word	0x0500000f


	//   ....[174]....
        /*0980*/ 	.word	0x0500000f


	//   ....[175]....
        /*0984*/ 	.word	0x0500000f


	//   ....[176]....
        /*0988*/ 	.word	0x0500000f


	//   ....[177]....
        /*098c*/ 	.word	0x0500000f


	//   ....[178]....
        /*0990*/ 	.word	0x0500000f


	//   ....[179]....
        /*0994*/ 	.word	0x0500000f


	//   ....[180]....
        /*0998*/ 	.word	0x0500000f


	//   ....[181]....
        /*099c*/ 	.word	0x0500000f


	//   ....[182]....
        /*09a0*/ 	.word	0x0500000f


	//----- nvinfo : EIATTR_COOP_GROUP_INSTR_OFFSETS
	.align		4
.L_462:
        /*09a4*/ 	.byte	0x04, 0x28
        /*09a6*/ 	.short	(.L_464 - .L_463)


	//   ....[0]....
.L_463:
        /*09a8*/ 	.word	0x00000070


	//   ....[1]....
        /*09ac*/ 	.word	0x000001a0


	//   ....[2]....
        /*09b0*/ 	.word	0x000001f0


	//   ....[3]....
        /*09b4*/ 	.word	0x00000400


	//   ....[4]....
        /*09b8*/ 	.word	0x00000560


	//   ....[5]....
        /*09bc*/ 	.word	0x00000680


	//   ....[6]....
        /*09c0*/ 	.word	0x000007e0


	//   ....[7]....
        /*09c4*/ 	.word	0x00005970


	//   ....[8]....
        /*09c8*/ 	.word	0x00007c20


	//   ....[9]....
        /*09cc*/ 	.word	0x000083b0


	//   ....[10]....
        /*09d0*/ 	.word	0x000083c0


	//   ....[11]....
        /*09d4*/ 	.word	0x000083d0


	//   ....[12]....
        /*09d8*/ 	.word	0x000083e0


	//   ....[13]....
        /*09dc*/ 	.word	0x000086d0


	//   ....[14]....
        /*09e0*/ 	.word	0x000086e0


	//   ....[15]....
        /*09e4*/ 	.word	0x000086f0


	//   ....[16]....
        /*09e8*/ 	.word	0x00008700


	//   ....[17]....
        /*09ec*/ 	.word	0x000099f0


	//   ....[18]....
        /*09f0*/ 	.word	0x00009a00


	//   ....[19]....
        /*09f4*/ 	.word	0x00009a10


	//   ....[20]....
        /*09f8*/ 	.word	0x00009a20


	//   ....[21]....
        /*09fc*/ 	.word	0x00009c60


	//   ....[22]....
        /*0a00*/ 	.word	0x00009c70


	//   ....[23]....
        /*0a04*/ 	.word	0x00009c80


	//   ....[24]....
        /*0a08*/ 	.word	0x00009c90


	//   ....[25]....
        /*0a0c*/ 	.word	0x0000b4b0


	//   ....[26]....
        /*0a10*/ 	.word	0x0000cc10


	//   ....[27]....
        /*0a14*/ 	.word	0x0000d390


	//   ....[28]....
        /*0a18*/ 	.word	0x0000da00


	//   ....[29]....
        /*0a1c*/ 	.word	0x0000da80


	//   ....[30]....
        /*0a20*/ 	.word	0x0000ddc0


	//   ....[31]....
        /*0a24*/ 	.word	0x0000de10


	//   ....[32]....
        /*0a28*/ 	.word	0x0000e620


	//   ....[33]....
        /*0a2c*/ 	.word	0x0000ee70


	//   ....[34]....
        /*0a30*/ 	.word	0x00010460


	//   ....[35]....
        /*0a34*/ 	.word	0x000107e0


	//   ....[36]....
        /*0a38*/ 	.word	0x00010ec0


	//   ....[37]....
        /*0a3c*/ 	.word	0x00010fb0


	//   ....[38]....
        /*0a40*/ 	.word	0x000115b0


	//   ....[39]....
        /*0a44*/ 	.word	0x00011780


	//   ....[40]....
        /*0a48*/ 	.word	0x00012570


	//   ....[41]....
        /*0a4c*/ 	.word	0x00012ea0


	//   ....[42]....
        /*0a50*/ 	.word	0x000146e0


	//   ....[43]....
        /*0a54*/ 	.word	0x00014700


	//   ....[44]....
        /*0a58*/ 	.word	0x00014a10


	//   ....[45]....
        /*0a5c*/ 	.word	0x00014be0


	//   ....[46]....
        /*0a60*/ 	.word	0x00015ac0


	//   ....[47]....
        /*0a64*/ 	.word	0x00016120


	//   ....[48]....
        /*0a68*/ 	.word	0x000175c0


	//   ....[49]....
        /*0a6c*/ 	.word	0x00017a60


	//   ....[50]....
        /*0a70*/ 	.word	0x00018020


	//   ....[51]....
        /*0a74*/ 	.word	0x00018040


	//   ....[52]....
        /*0a78*/ 	.word	0x00018950


	//   ....[53]....
        /*0a7c*/ 	.word	0x00018b20


	//   ....[54]....
        /*0a80*/ 	.word	0x000197c0


	//   ....[55]....
        /*0a84*/ 	.word	0x00019830


	//   ....[56]....
        /*0a88*/ 	.word	0x000198a0


	//   ....[57]....
        /*0a8c*/ 	.word	0x000199f0


	//   ....[58]....
        /*0a90*/ 	.word	0x00019bc0


	//   ....[59]....
        /*0a94*/ 	.word	0x0001b020


	//   ....[60]....
        /*0a98*/ 	.word	0x0001b380


	//   ....[61]....
        /*0a9c*/ 	.word	0x0001b390


	//   ....[62]....
        /*0aa0*/ 	.word	0x0001b3c0


	//   ....[63]....
        /*0aa4*/ 	.word	0x0001b3d0


	//   ....[64]....
        /*0aa8*/ 	.word	0x0001c020


	//   ....[65]....
        /*0aac*/ 	.word	0x0001c060


	//   ....[66]....
        /*0ab0*/ 	.word	0x0001c300


	//   ....[67]....
        /*0ab4*/ 	.word	0x0001c320


	//   ....[68]....
        /*0ab8*/ 	.word	0x0001ccb0


	//   ....[69]....
        /*0abc*/ 	.word	0x0001cd00


	//   ....[70]....
        /*0ac0*/ 	.word	0x0001d5e0


	//   ....[71]....
        /*0ac4*/ 	.word	0x0001d600


	//   ....[72]....
        /*0ac8*/ 	.word	0x0001e8d0


	//   ....[73]....
        /*0acc*/ 	.word	0x0001e900


	//   ....[74]....
        /*0ad0*/ 	.word	0x0001eb40


	//   ....[75]....
        /*0ad4*/ 	.word	0x0001eb60


	//   ....[76]....
        /*0ad8*/ 	.word	0x0001ee10


	//   ....[77]....
        /*0adc*/ 	.word	0x0001f020


	//   ....[78]....
        /*0ae0*/ 	.word	0x0001f050


	//   ....[79]....
        /*0ae4*/ 	.word	0x0001f080


	//   ....[80]....
        /*0ae8*/ 	.word	0x0001f0b0


	//   ....[81]....
        /*0aec*/ 	.word	0x0001f0e0


	//   ....[82]....
        /*0af0*/ 	.word	0x0001f110


	//   ....[83]....
        /*0af4*/ 	.word	0x0001f2b0


	//   ....[84]....
        /*0af8*/ 	.word	0x0001f2e0


	//   ....[85]....
        /*0afc*/ 	.word	0x0001f310


	//   ....[86]....
        /*0b00*/ 	.word	0x0001f340


	//   ....[87]....
        /*0b04*/ 	.word	0x0001f370


	//   ....[88]....
        /*0b08*/ 	.word	0x0001f3a0


	//   ....[89]....
        /*0b0c*/ 	.word	0x0001f440


	//   ....[90]....
        /*0b10*/ 	.word	0x0001f470


	//   ....[91]....
        /*0b14*/ 	.word	0x0001f480


	//   ....[92]....
        /*0b18*/ 	.word	0x0001f4b0


	//   ....[93]....
        /*0b1c*/ 	.word	0x00020db0


	//   ....[94]....
        /*0b20*/ 	.word	0x00023530


	//   ....[95]....
        /*0b24*/ 	.word	0x00023ff0


	//   ....[96]....
        /*0b28*/ 	.word	0x00024000


	//   ....[97]....
        /*0b2c*/ 	.word	0x00024030


	//   ....[98]....
        /*0b30*/ 	.word	0x00024110


	//   ....[99]....
        /*0b34*/ 	.word	0x00024140


	//   ....[100]....
        /*0b38*/ 	.word	0x000241a0


	//   ....[101]....
        /*0b3c*/ 	.word	0x000241b0


	//   ....[102]....
        /*0b40*/ 	.word	0x00024220


	//   ....[103]....
        /*0b44*/ 	.word	0x00024bb0


	//   ....[104]....
        /*0b48*/ 	.word	0x00024bc0


	//   ....[105]....
        /*0b4c*/ 	.word	0x00024c90


	//   ....[106]....
        /*0b50*/ 	.word	0x00024ca0


	//   ....[107]....
        /*0b54*/ 	.word	0x00024f30


	//   ....[108]....
        /*0b58*/ 	.word	0x00024f40


	//   ....[109]....
        /*0b5c*/ 	.word	0x000250a0


	//   ....[110]....
        /*0b60*/ 	.word	0x000250b0


	//   ....[111]....
        /*0b64*/ 	.word	0x00028cc0


	//   ....[112]....
        /*0b68*/ 	.word	0x00028cf0


	//   ....[113]....
        /*0b6c*/ 	.word	0x00028d50


	//   ....[114]....
        /*0b70*/ 	.word	0x00028d80


	//   ....[115]....
        /*0b74*/ 	.word	0x00028db0


	//   ....[116]....
        /*0b78*/ 	.word	0x00028de0


	//   ....[117]....
        /*0b7c*/ 	.word	0x00028e10


	//   ....[118]....
        /*0b80*/ 	.word	0x00028e40


	//   ....[119]....
        /*0b84*/ 	.word	0x00029000


	//   ....[120]....
        /*0b88*/ 	.word	0x00029030


	//   ....[121]....
        /*0b8c*/ 	.word	0x00029060


	//   ....[122]....
        /*0b90*/ 	.word	0x00029090


	//   ....[123]....
        /*0b94*/ 	.word	0x000290c0


	//   ....[124]....
        /*0b98*/ 	.word	0x000290f0


	//   ....[125]....
        /*0b9c*/ 	.word	0x000291c0


	//   ....[126]....
        /*0ba0*/ 	.word	0x000291e0


	//   ....[127]....
        /*0ba4*/ 	.word	0x000291f0


	//   ....[128]....
        /*0ba8*/ 	.word	0x00029270


	//   ....[129]....
        /*0bac*/ 	.word	0x00029db0


	//   ....[130]....
        /*0bb0*/ 	.word	0x0002a1f0


	//   ....[131]....
        /*0bb4*/ 	.word	0x0002a280


	//   ....[132]....
        /*0bb8*/ 	.word	0x0002a2d0


	//   ....[133]....
        /*0bbc*/ 	.word	0x0002a320


	//   ....[134]....
        /*0bc0*/ 	.word	0x0002a3b0


	//   ....[135]....
        /*0bc4*/ 	.word	0x0002a440


	//   ....[136]....
        /*0bc8*/ 	.word	0x0002a490


	//   ....[137]....
        /*0bcc*/ 	.word	0x0002a4e0


	//   ....[138]....
        /*0bd0*/ 	.word	0x0002a5c0


	//   ....[139]....
        /*0bd4*/ 	.word	0x0002a650


	//   ....[140]....
        /*0bd8*/ 	.word	0x0002a6a0


	//   ....[141]....
        /*0bdc*/ 	.word	0x0002a6f0


	//   ....[142]....
        /*0be0*/ 	.word	0x0002a780


	//   ....[143]....
        /*0be4*/ 	.word	0x0002a810


	//   ....[144]....
        /*0be8*/ 	.word	0x0002a860


	//   ....[145]....
        /*0bec*/ 	.word	0x0002a8b0


	//   ....[146]....
        /*0bf0*/ 	.word	0x0002ac90


	//   ....[147]....
        /*0bf4*/ 	.word	0x0002af70


	//   ....[148]....
        /*0bf8*/ 	.word	0x0002b100


	//   ....[149]....
        /*0bfc*/ 	.word	0x0002b160


	//   ....[150]....
        /*0c00*/ 	.word	0x0002b1c0


	//   ....[151]....
        /*0c04*/ 	.word	0x0002b210


	//   ....[152]....
        /*0c08*/ 	.word	0x0002b370


	//   ....[153]....
        /*0c0c*/ 	.word	0x0002b410


	//   ....[154]....
        /*0c10*/ 	.word	0x0002b4c0


	//   ....[155]....
        /*0c14*/ 	.word	0x0002b5a0


	//   ....[156]....
        /*0c18*/ 	.word	0x0002b760


	//   ....[157]....
        /*0c1c*/ 	.word	0x0002b840


	//   ....[158]....
        /*0c20*/ 	.word	0x0002bac0


	//   ....[159]....
        /*0c24*/ 	.word	0x0002bbd0


	//   ....[160]....
        /*0c28*/ 	.word	0x0002bda0


	//   ....[161]....
        /*0c2c*/ 	.word	0x0002be60


	//   ....[162]....
        /*0c30*/ 	.word	0x0002c080


	//   ....[163]....
        /*0c34*/ 	.word	0x0002c0d0


	//   ....[164]....
        /*0c38*/ 	.word	0x0002c400


	//   ....[165]....
        /*0c3c*/ 	.word	0x0002c4a0


	//   ....[166]....
        /*0c40*/ 	.word	0x0002c640


	//   ....[167]....
        /*0c44*/ 	.word	0x0002c6c0


	//   ....[168]....
        /*0c48*/ 	.word	0x0002c740


	//   ....[169]....
        /*0c4c*/ 	.word	0x0002c7c0


	//   ....[170]....
        /*0c50*/ 	.word	0x0002c840


	//   ....[171]....
        /*0c54*/ 	.word	0x0002c8d0


	//   ....[172]....
        /*0c58*/ 	.word	0x0002c970


	//   ....[173]....
        /*0c5c*/ 	.word	0x0002ca20


	//   ....[174]....
        /*0c60*/ 	.word	0x0002caa0


	//   ....[175]....
        /*0c64*/ 	.word	0x0002cb20


	//   ....[176]....
        /*0c68*/ 	.word	0x0002cba0


	//   ....[177]....
        /*0c6c*/ 	.word	0x0002cc30


	//   ....[178]....
        /*0c70*/ 	.word	0x0002ccb0


	//   ....[179]....
        /*0c74*/ 	.word	0x0002cd60


	//   ....[180]....
        /*0c78*/ 	.word	0x0002cdb0


	//   ....[181]....
        /*0c7c*/ 	.word	0x0002ce70


	//   ....[182]....
        /*0c80*/ 	.word	0x0002cfa0


	//----- nvinfo : EIATTR_REG_RECONFIG
	.align		4
.L_464:
        /*0c84*/ 	.byte	0x01, 0x54
	.zero		2


	//----- nvinfo : EIATTR_SYSCALL_OFFSETS
	.align		4
        /*0c88*/ 	.byte	0x04, 0x46
        /*0c8a*/ 	.short	(.L_466 - .L_465)


	//   ....[0]....
.L_465:
        /*0c8c*/ 	.word	0x000023e0


	//   ....[1]....
        /*0c90*/ 	.word	0x00002530


	//   ....[2]....
        /*0c94*/ 	.word	0x00007dd0


	//   ....[3]....
        /*0c98*/ 	.word	0x000080f0


	//   ....[4]....
        /*0c9c*/ 	.word	0x00023160


	//   ....[5]....
        /*0ca0*/ 	.word	0x000232b0


	//   ....[6]....
        /*0ca4*/ 	.word	0x000233a0


	//   ....[7]....
        /*0ca8*/ 	.word	0x00023be0


	//   ....[8]....
        /*0cac*/ 	.word	0x00024530


	//----- nvinfo : EIATTR_MBARRIER_INSTR_OFFSETS
	.align		4
.L_466:
        /*0cb0*/ 	.byte	0x04, 0x39
        /*0cb2*/ 	.short	(.L_468 - .L_467)


	//   ....[0]....
.L_467:
        /*0cb4*/ 	.word	0x000002e0
        /*0cb8*/ 	.word	0x000000ff
        /*0cbc*/ 	.word	0x00038800
        /*0cc0*/ 	.short	0x0100
        /*0cc2*/ 	.byte	0x08
	.zero		1


	//   ....[1]....
        /*0cc4*/ 	.word	0x000002f0
        /*0cc8*/ 	.word	0x000000ff
        /*0ccc*/ 	.word	0x00038810
        /*0cd0*/ 	.short	0x0100
        /*0cd2*/ 	.byte	0x08
	.zero		1


	//   ....[2]....
        /*0cd4*/ 	.word	0x00000300
        /*0cd8*/ 	.word	0x000000ff
        /*0cdc*/ 	.word	0x00038820
        /*0ce0*/ 	.short	0x0100
        /*0ce2*/ 	.byte	0x08
	.zero		1


	//   ....[3]....
        /*0ce4*/ 	.word	0x000003b0
        /*0ce8*/ 	.word	0x000000ff
        /*0cec*/ 	.word	0x00038830
        /*0cf0*/ 	.short	0x0100
        /*0cf2*/ 	.byte	0x06
	.zero		1


	//   ....[4]....
        /*0cf4*/ 	.word	0x000003c0
        /*0cf8*/ 	.word	0x000000ff
        /*0cfc*/ 	.word	0x00038840
        /*0d00*/ 	.short	0x0100
        /*0d02*/ 	.byte	0x06
	.zero		1


	//   ....[5]....
        /*0d04*/ 	.word	0x000003d0
        /*0d08*/ 	.word	0x000000ff
        /*0d0c*/ 	.word	0x00038838
        /*0d10*/ 	.short	0x0100
        /*0d12*/ 	.byte	0x06
	.zero		1


	//   ....[6]....
        /*0d14*/ 	.word	0x000003e0
        /*0d18*/ 	.word	0x000000ff
        /*0d1c*/ 	.word	0x00038848
        /*0d20*/ 	.short	0x0100
        /*0d22*/ 	.byte	0x06
	.zero		1


	//   ....[7]....
        /*0d24*/ 	.word	0x00000510
        /*0d28*/ 	.word	0x000000ff
        /*0d2c*/ 	.word	0x00038850
        /*0d30*/ 	.short	0x0100
        /*0d32*/ 	.byte	0x08
	.zero		1


	//   ....[8]....
        /*0d34*/ 	.word	0x00000520
        /*0d38*/ 	.word	0x000000ff
        /*0d3c*/ 	.word	0x00038860
        /*0d40*/ 	.short	0x0100
        /*0d42*/ 	.byte	0x08
	.zero		1


	//   ....[9]....
        /*0d44*/ 	.word	0x00000530
        /*0d48*/ 	.word	0x000000ff
        /*0d4c*/ 	.word	0x00038858
        /*0d50*/ 	.short	0x0100
        /*0d52*/ 	.byte	0x08
	.zero		1


	//   ....[10]....
        /*0d54*/ 	.word	0x00000540
        /*0d58*/ 	.word	0x000000ff
        /*0d5c*/ 	.word	0x00038868
        /*0d60*/ 	.short	0x0100
        /*0d62*/ 	.byte	0x08
	.zero		1


	//   ....[11]....
        /*0d64*/ 	.word	0x00000630
        /*0d68*/ 	.word	0x000000ff
        /*0d6c*/ 	.word	0x00038870
        /*0d70*/ 	.short	0x0100
        /*0d72*/ 	.byte	0x06
	.zero		1


	//   ....[12]....
        /*0d74*/ 	.word	0x00000640
        /*0d78*/ 	.word	0x000000ff
        /*0d7c*/ 	.word	0x00038880
        /*0d80*/ 	.short	0x0100
        /*0d82*/ 	.byte	0x06
	.zero		1


	//   ....[13]....
        /*0d84*/ 	.word	0x00000650
        /*0d88*/ 	.word	0x000000ff
        /*0d8c*/ 	.word	0x00038878
        /*0d90*/ 	.short	0x0100
        /*0d92*/ 	.byte	0x06
	.zero		1


	//   ....[14]....
        /*0d94*/ 	.word	0x00000660
        /*0d98*/ 	.word	0x000000ff
        /*0d9c*/ 	.word	0x00038888
        /*0da0*/ 	.short	0x0100
        /*0da2*/ 	.byte	0x06
	.zero		1


	//   ....[15]....
        /*0da4*/ 	.word	0x00000790
        /*0da8*/ 	.word	0x000000ff
        /*0dac*/ 	.word	0x00038890
        /*0db0*/ 	.short	0x0100
        /*0db2*/ 	.byte	0x08
	.zero		1


	//   ....[16]....
        /*0db4*/ 	.word	0x000007a0
        /*0db8*/ 	.word	0x000000ff
        /*0dbc*/ 	.word	0x000388a0
        /*0dc0*/ 	.short	0x0100
        /*0dc2*/ 	.byte	0x08
	.zero		1


	//   ....[17]....
        /*0dc4*/ 	.word	0x000007b0
        /*0dc8*/ 	.word	0x000000ff
        /*0dcc*/ 	.word	0x00038898
        /*0dd0*/ 	.short	0x0100
        /*0dd2*/ 	.byte	0x08
	.zero		1


	//   ....[18]....
        /*0dd4*/ 	.word	0x000007c0
        /*0dd8*/ 	.word	0x000000ff
        /*0ddc*/ 	.word	0x000388a8
        /*0de0*/ 	.short	0x0100
        /*0de2*/ 	.byte	0x08
	.zero		1


	//   ....[19]....
        /*0de4*/ 	.word	0x000008f0
        /*0de8*/ 	.word	0x000000ff
        /*0dec*/ 	.word	0x000388b0
        /*0df0*/ 	.short	0x0100
        /*0df2*/ 	.byte	0x08
	.zero		1


	//   ....[20]....
        /*0df4*/ 	.word	0x00000900
        /*0df8*/ 	.word	0x000000ff
        /*0dfc*/ 	.word	0x000388c0
        /*0e00*/ 	.short	0x0100
        /*0e02*/ 	.byte	0x08
	.zero		1


	//   ....[21]....
        /*0e04*/ 	.word	0x00000910
        /*0e08*/ 	.word	0x000000ff
        /*0e0c*/ 	.word	0x000388b8
        /*0e10*/ 	.short	0x0100
        /*0e12*/ 	.byte	0x08
	.zero		1


	//   ....[22]....
        /*0e14*/ 	.word	0x00000920
        /*0e18*/ 	.word	0x000000ff
        /*0e1c*/ 	.word	0x000388c8
        /*0e20*/ 	.short	0x0100
        /*0e22*/ 	.byte	0x08
	.zero		1


	//   ....[23]....
        /*0e24*/ 	.word	0x000030f0
        /*0e28*/ 	.word	0x0000004b
        /*0e2c*/ 	.word	0x00038890
        /*0e30*/ 	.short	0x010a
        /*0e32*/ 	.byte	0x3f
	.zero		1


	//   ....[24]....
        /*0e34*/ 	.word	0x00003b20
        /*0e38*/ 	.word	0x0000004b
        /*0e3c*/ 	.word	0x00038890
        /*0e40*/ 	.short	0x010a
        /*0e42*/ 	.byte	0x3f
	.zero		1


	//   ....[25]....
        /*0e44*/ 	.word	0x00004440
        /*0e48*/ 	.word	0x0000004b
        /*0e4c*/ 	.word	0x00038890
        /*0e50*/ 	.short	0x010a
        /*0e52*/ 	.byte	0x3f
	.zero		1


	//   ....[26]....
        /*0e54*/ 	.word	0x00004640
        /*0e58*/ 	.word	0x00000004
        /*0e5c*/ 	.word	0x00000000
        /*0e60*/ 	.short	0x0101
        /*0e62*/ 	.byte	0x3f
	.zero		1


	//   ....[27]....
        /*0e64*/ 	.word	0x00004680
        /*0e68*/ 	.word	0x0000004b
        /*0e6c*/ 	.word	0x000388b0
        /*0e70*/ 	.short	0x010a
        /*0e72*/ 	.byte	0x3f
	.zero		1


	//   ....[28]....
        /*0e74*/ 	.word	0x00004cb0
        /*0e78*/ 	.word	0x0000004b
        /*0e7c*/ 	.word	0x00000000
        /*0e80*/ 	.short	0x0101
        /*0e82*/ 	.byte	0x3f
	.zero		1


	//   ....[29]....
        /*0e84*/ 	.word	0x00005ca0
        /*0e88*/ 	.word	0x00000003
        /*0e8c*/ 	.word	0x00000000
        /*0e90*/ 	.short	0x0101
        /*0e92*/ 	.byte	0x3f
	.zero		1


	//   ....[30]....
        /*0e94*/ 	.word	0x00006840
        /*0e98*/ 	.word	0x00000002
        /*0e9c*/ 	.word	0x00000000
        /*0ea0*/ 	.short	0x0101
        /*0ea2*/ 	.byte	0x3f
	.zero		1


	//   ....[31]....
        /*0ea4*/ 	.word	0x00007e60
        /*0ea8*/ 	.word	0x00000012
        /*0eac*/ 	.word	0x00038800
        /*0eb0*/ 	.short	0x010a
        /*0eb2*/ 	.byte	0x3f
	.zero		1


	//   ....[32]....
        /*0eb4*/ 	.word	0x00007eb0
        /*0eb8*/ 	.word	0x00000012
        /*0ebc*/ 	.word	0x00038800
        /*0ec0*/ 	.short	0x010a
        /*0ec2*/ 	.byte	0x3f
	.zero		1


	//   ....[33]....
        /*0ec4*/ 	.word	0x00008950
        /*0ec8*/ 	.word	0x00000012
        /*0ecc*/ 	.word	0x00038800
        /*0ed0*/ 	.short	0x010a
        /*0ed2*/ 	.byte	0x3f
	.zero		1


	//   ....[34]....
        /*0ed4*/ 	.word	0x00009e30
        /*0ed8*/ 	.word	0x00000012
        /*0edc*/ 	.word	0x00038800
        /*0ee0*/ 	.short	0x010a
        /*0ee2*/ 	.byte	0x3f
	.zero		1


	//   ....[35]....
        /*0ee4*/ 	.word	0x0000ade0
        /*0ee8*/ 	.word	0x0000000f
        /*0eec*/ 	.word	0x00038830
        /*0ef0*/ 	.short	0x010a
        /*0ef2*/ 	.byte	0x3f
	.zero		1


	//   ....[36]....
        /*0ef4*/ 	.word	0x0000ae90
        /*0ef8*/ 	.word	0x0000000f
        /*0efc*/ 	.word	0x00038830
        /*0f00*/ 	.short	0x010a
        /*0f02*/ 	.byte	0x3f
	.zero		1


	//   ....[37]....
        /*0f04*/ 	.word	0x0000b1a0
        /*0f08*/ 	.word	0x00000012
        /*0f0c*/ 	.word	0x00038810
        /*0f10*/ 	.short	0x010a
        /*0f12*/ 	.byte	0x3f
	.zero		1


	//   ....[38]....
        /*0f14*/ 	.word	0x0000b1f0
        /*0f18*/ 	.word	0x0000000f
        /*0f1c*/ 	.word	0x00038850
        /*0f20*/ 	.short	0x010a
        /*0f22*/ 	.byte	0x3f
	.zero		1


	//   ....[39]....
        /*0f24*/ 	.word	0x0000b280
        /*0f28*/ 	.word	0x0000000f
        /*0f2c*/ 	.word	0x00038850
        /*0f30*/ 	.short	0x010a
        /*0f32*/ 	.byte	0x3f
	.zero		1


	//   ....[40]....
        /*0f34*/ 	.word	0x0000ccf0
        /*0f38*/ 	.word	0x00000000
        /*0f3c*/ 	.word	0x00000000
        /*0f40*/ 	.short	0x0101
        /*0f42*/ 	.byte	0x3f
	.zero		1


	//   ....[41]....
        /*0f44*/ 	.word	0x0000e640
        /*0f48*/ 	.word	0x0000000f
        /*0f4c*/ 	.word	0x00000000
        /*0f50*/ 	.short	0x0101
        /*0f52*/ 	.byte	0x3f
	.zero		1


	//   ....[42]....
        /*0f54*/ 	.word	0x0000e960
        /*0f58*/ 	.word	0x000000c9
        /*0f5c*/ 	.word	0x00038830
        /*0f60*/ 	.short	0x010a
        /*0f62*/ 	.byte	0x3f
	.zero		1


	//   ....[43]....
        /*0f64*/ 	.word	0x0000e9d0
        /*0f68*/ 	.word	0x000000c9
        /*0f6c*/ 	.word	0x00038830
        /*0f70*/ 	.short	0x010a
        /*0f72*/ 	.byte	0x3f
	.zero		1


	//   ....[44]....
        /*0f74*/ 	.word	0x0000ec40
        /*0f78*/ 	.word	0x000000c9
        /*0f7c*/ 	.word	0x00038850
        /*0f80*/ 	.short	0x010a
        /*0f82*/ 	.byte	0x3f
	.zero		1


	//   ....[45]....
        /*0f84*/ 	.word	0x0000ec90
        /*0f88*/ 	.word	0x000000c9
        /*0f8c*/ 	.word	0x00038850
        /*0f90*/ 	.short	0x010a
        /*0f92*/ 	.byte	0x3f
	.zero		1


	//   ....[46]....
        /*0f94*/ 	.word	0x000105e0
        /*0f98*/ 	.word	0x0000000e
        /*0f9c*/ 	.word	0x00000000
        /*0fa0*/ 	.short	0x0101
        /*0fa2*/ 	.byte	0x3f
	.zero		1


	//   ....[47]....
        /*0fa4*/ 	.word	0x00012590
        /*0fa8*/ 	.word	0x000000c9
        /*0fac*/ 	.word	0x00000000
        /*0fb0*/ 	.short	0x0101
        /*0fb2*/ 	.byte	0x3f
	.zero		1


	//   ....[48]....
        /*0fb4*/ 	.word	0x00012990
        /*0fb8*/ 	.word	0x00000015
        /*0fbc*/ 	.word	0x00038830
        /*0fc0*/ 	.short	0x010a
        /*0fc2*/ 	.byte	0x3f
	.zero		1


	//   ....[49]....
        /*0fc4*/ 	.word	0x00012a00
        /*0fc8*/ 	.word	0x00000015
        /*0fcc*/ 	.word	0x00038830
        /*0fd0*/ 	.short	0x010a
        /*0fd2*/ 	.byte	0x3f
	.zero		1


	//   ....[50]....
        /*0fd4*/ 	.word	0x00012c70
        /*0fd8*/ 	.word	0x00000015
        /*0fdc*/ 	.word	0x00038850
        /*0fe0*/ 	.short	0x010a
        /*0fe2*/ 	.byte	0x3f
	.zero		1


	//   ....[51]....
        /*0fe4*/ 	.word	0x00012cc0
        /*0fe8*/ 	.word	0x00000015
        /*0fec*/ 	.word	0x00038850
        /*0ff0*/ 	.short	0x010a
        /*0ff2*/ 	.byte	0x3f
	.zero		1


	//   ....[52]....
        /*0ff4*/ 	.word	0x00014ea0
        /*0ff8*/ 	.word	0x0000009a
        /*0ffc*/ 	.word	0x00000000
        /*1000*/ 	.short	0x0101
        /*1002*/ 	.byte	0x3f
	.zero		1


	//   ....[53]....
        /*1004*/ 	.word	0x00015ae0
        /*1008*/ 	.word	0x00000015
        /*100c*/ 	.word	0x00000000
        /*1010*/ 	.short	0x0101
        /*1012*/ 	.byte	0x3f
	.zero		1


	//   ....[54]....
        /*1014*/ 	.word	0x00015c10
        /*1018*/ 	.word	0x00000015
        /*101c*/ 	.word	0x00038830
        /*1020*/ 	.short	0x010a
        /*1022*/ 	.byte	0x3f
	.zero		1


	//   ....[55]....
        /*1024*/ 	.word	0x00015c80
        /*1028*/ 	.word	0x00000015
        /*102c*/ 	.word	0x00038830
        /*1030*/ 	.short	0x010a
        /*1032*/ 	.byte	0x3f
	.zero		1


	//   ....[56]....
        /*1034*/ 	.word	0x00015ef0
        /*1038*/ 	.word	0x00000015
        /*103c*/ 	.word	0x00038850
        /*1040*/ 	.short	0x010a
        /*1042*/ 	.byte	0x3f
	.zero		1


	//   ....[57]....
        /*1044*/ 	.word	0x00015f40
        /*1048*/ 	.word	0x00000015
        /*104c*/ 	.word	0x00038850
        /*1050*/ 	.short	0x010a
        /*1052*/ 	.byte	0x3f
	.zero		1


	//   ....[58]....
        /*1054*/ 	.word	0x00017860
        /*1058*/ 	.word	0x00000009
        /*105c*/ 	.word	0x00000000
        /*1060*/ 	.short	0x0101
        /*1062*/ 	.byte	0x3f
	.zero		1


	//   ....[59]....
        /*1064*/ 	.word	0x000197e0
        /*1068*/ 	.word	0x00000015
        /*106c*/ 	.word	0x00000000
        /*1070*/ 	.short	0x0101
        /*1072*/ 	.byte	0x3f
	.zero		1


	//   ....[60]....
        /*1074*/ 	.word	0x0001c050
        /*1078*/ 	.word	0x00000004
        /*107c*/ 	.word	0x00000000
        /*1080*/ 	.short	0x0101
        /*1082*/ 	.byte	0x3f
	.zero		1


	//   ....[61]....
        /*1084*/ 	.word	0x0001cd40
        /*1088*/ 	.word	0x00000002
        /*108c*/ 	.word	0x00000000
        /*1090*/ 	.short	0x0101
        /*1092*/ 	.byte	0x3f
	.zero		1


	//   ....[62]....
        /*1094*/ 	.word	0x00020e90
        /*1098*/ 	.word	0x00000012
        /*109c*/ 	.word	0x00038820
        /*10a0*/ 	.short	0x010a
        /*10a2*/ 	.byte	0x3f
	.zero		1


	//   ....[63]....
        /*10a4*/ 	.word	0x00020f60
        /*10a8*/ 	.word	0x00000006
        /*10ac*/ 	.word	0x000388a0
        /*10b0*/ 	.short	0x010a
        /*10b2*/ 	.byte	0x3f
	.zero		1


	//   ....[64]....
        /*10b4*/ 	.word	0x000211a0
        /*10b8*/ 	.word	0x00000006
        /*10bc*/ 	.word	0x000388c0
        /*10c0*/ 	.short	0x010a
        /*10c2*/ 	.byte	0x3f
	.zero		1


	//   ....[65]....
        /*10c4*/ 	.word	0x00021c00
        /*10c8*/ 	.word	0x00000006
        /*10cc*/ 	.word	0x000388a0
        /*10d0*/ 	.short	0x010a
        /*10d2*/ 	.byte	0x3f
	.zero		1


	//   ....[66]....
        /*10d4*/ 	.word	0x00021e30
        /*10d8*/ 	.word	0x00000006
        /*10dc*/ 	.word	0x000388c0
        /*10e0*/ 	.short	0x010a
        /*10e2*/ 	.byte	0x3f
	.zero		1


	//   ....[67]....
        /*10e4*/ 	.word	0x00023790
        /*10e8*/ 	.word	0x00000000
        /*10ec*/ 	.word	0x00038840
        /*10f0*/ 	.short	0x010a
        /*10f2*/ 	.byte	0x3f
	.zero		1


	//   ....[68]....
        /*10f4*/ 	.word	0x000242e0
        /*10f8*/ 	.word	0x00000012
        /*10fc*/ 	.word	0x00038800
        /*1100*/ 	.short	0x0107
        /*1102*/ 	.byte	0x3f
	.zero		1


	//   ....[69]....
        /*1104*/ 	.word	0x00024380
        /*1108*/ 	.word	0x00000012
        /*110c*/ 	.word	0x00038800
        /*1110*/ 	.short	0x0101
        /*1112*/ 	.byte	0x3f
	.zero		1


	//   ....[70]....
        /*1114*/ 	.word	0x000252b0
        /*1118*/ 	.word	0x00000012
        /*111c*/ 	.word	0x00038810
        /*1120*/ 	.short	0x0107
        /*1122*/ 	.byte	0x3f
	.zero		1


	//   ....[71]....
        /*1124*/ 	.word	0x000253b0
        /*1128*/ 	.word	0x00000012
        /*112c*/ 	.word	0x00038810
        /*1130*/ 	.short	0x0101
        /*1132*/ 	.byte	0x3f
	.zero		1


	//   ....[72]....
        /*1134*/ 	.word	0x000253d0
        /*1138*/ 	.word	0x00000012
        /*113c*/ 	.word	0x00038820
        /*1140*/ 	.short	0x010a
        /*1142*/ 	.byte	0x3f
	.zero		1


	//   ....[73]....
        /*1144*/ 	.word	0x000254b0
        /*1148*/ 	.word	0x00000000
        /*114c*/ 	.word	0x00038860
        /*1150*/ 	.short	0x010a
        /*1152*/ 	.byte	0x3f
	.zero		1


	//   ....[74]....
        /*1154*/ 	.word	0x000261a0
        /*1158*/ 	.word	0x00000002
        /*115c*/ 	.word	0x00038840
        /*1160*/ 	.short	0x010a
        /*1162*/ 	.byte	0x3f
	.zero		1


	//   ....[75]....
        /*1164*/ 	.word	0x00026400
        /*1168*/ 	.word	0x00000002
        /*116c*/ 	.word	0x00038860
        /*1170*/ 	.short	0x010a
        /*1172*/ 	.byte	0x3f
	.zero		1


	//   ....[76]....
        /*1174*/ 	.word	0x00026fb0
        /*1178*/ 	.word	0x00000003
        /*117c*/ 	.word	0x00038840
        /*1180*/ 	.short	0x010a
        /*1182*/ 	.byte	0x3f
	.zero		1


	//   ....[77]....
        /*1184*/ 	.word	0x00027200
        /*1188*/ 	.word	0x00000003
        /*118c*/ 	.word	0x00038860
        /*1190*/ 	.short	0x010a
        /*1192*/ 	.byte	0x3f
	.zero		1


	//   ....[78]....
        /*1194*/ 	.word	0x00027d40
        /*1198*/ 	.word	0x00000003
        /*119c*/ 	.word	0x00038840
        /*11a0*/ 	.short	0x010a
        /*11a2*/ 	.byte	0x3f
	.zero		1


	//   ....[79]....
        /*11a4*/ 	.word	0x00027fa0
        /*11a8*/ 	.word	0x00000003
        /*11ac*/ 	.word	0x00038860
        /*11b0*/ 	.short	0x010a
        /*11b2*/ 	.byte	0x3f
	.zero		1


	//   ....[80]....
        /*11b4*/ 	.word	0x00029d30
        /*11b8*/ 	.word	0x00000000
        /*11bc*/ 	.word	0x00038820
        /*11c0*/ 	.short	0x010a
        /*11c2*/ 	.byte	0x3f
	.zero		1


	//   ....[81]....
        /*11c4*/ 	.word	0x00029ee0
        /*11c8*/ 	.word	0x00000006
        /*11cc*/ 	.word	0x00000000
        /*11d0*/ 	.short	0x010a
        /*11d2*/ 	.byte	0x3f
	.zero		1


	//   ....[82]....
        /*11d4*/ 	.word	0x00029f50
        /*11d8*/ 	.word	0x00000007
        /*11dc*/ 	.word	0x00000000
        /*11e0*/ 	.short	0x010a
        /*11e2*/ 	.byte	0x3f
	.zero		1


	//   ....[83]....
        /*11e4*/ 	.word	0x00029fc0
        /*11e8*/ 	.word	0x00000004
        /*11ec*/ 	.word	0x00000000
        /*11f0*/ 	.short	0x010a
        /*11f2*/ 	.byte	0x3f
	.zero		1


	//   ....[84]....
        /*11f4*/ 	.word	0x00029ff0
        /*11f8*/ 	.word	0x00000003
        /*11fc*/ 	.word	0x00000000
        /*1200*/ 	.short	0x010a
        /*1202*/ 	.byte	0x3f
	.zero		1


	//   ....[85]....
        /*1204*/ 	.word	0x0002a050
        /*1208*/ 	.word	0x0000004b
        /*120c*/ 	.word	0x00038890
        /*1210*/ 	.short	0x010a
        /*1212*/ 	.byte	0x3f
	.zero		1


	//   ....[86]....
        /*1214*/ 	.word	0x0002a0a0
        /*1218*/ 	.word	0x0000004b
        /*121c*/ 	.word	0x00038890
        /*1220*/ 	.short	0x010a
        /*1222*/ 	.byte	0x3f
	.zero		1


	//   ....[87]....
        /*1224*/ 	.word	0x0002a0f0
        /*1228*/ 	.word	0x0000004b
        /*122c*/ 	.word	0x00038890
        /*1230*/ 	.short	0x010a
        /*1232*/ 	.byte	0x3f
	.zero		1


	//   ....[88]....
        /*1234*/ 	.word	0x0002a140
        /*1238*/ 	.word	0x0000004b
        /*123c*/ 	.word	0x000388b0
        /*1240*/ 	.short	0x010a
        /*1242*/ 	.byte	0x3f
	.zero		1


	//   ....[89]....
        /*1244*/ 	.word	0x0002a510
        /*1248*/ 	.word	0x00000012
        /*124c*/ 	.word	0x00038800
        /*1250*/ 	.short	0x010a
        /*1252*/ 	.byte	0x3f
	.zero		1


	//   ....[90]....
        /*1254*/ 	.word	0x0002a8e0
        /*1258*/ 	.word	0x00000012
        /*125c*/ 	.word	0x00038800
        /*1260*/ 	.short	0x010a
        /*1262*/ 	.byte	0x3f
	.zero		1


	//   ....[91]....
        /*1264*/ 	.word	0x0002a930
        /*1268*/ 	.word	0x0000000f
        /*126c*/ 	.word	0x00038830
        /*1270*/ 	.short	0x010a
        /*1272*/ 	.byte	0x3f
	.zero		1


	//   ....[92]....
        /*1274*/ 	.word	0x0002a980
        /*1278*/ 	.word	0x00000012
        /*127c*/ 	.word	0x00038810
        /*1280*/ 	.short	0x010a
        /*1282*/ 	.byte	0x3f
	.zero		1


	//   ....[93]....
        /*1284*/ 	.word	0x0002a9d0
        /*1288*/ 	.word	0x0000000f
        /*128c*/ 	.word	0x00038850
        /*1290*/ 	.short	0x010a
        /*1292*/ 	.byte	0x3f
	.zero		1


	//   ....[94]....
        /*1294*/ 	.word	0x0002aa20
        /*1298*/ 	.word	0x000000c9
        /*129c*/ 	.word	0x00038830
        /*12a0*/ 	.short	0x010a
        /*12a2*/ 	.byte	0x3f
	.zero		1


	//   ....[95]....
        /*12a4*/ 	.word	0x0002aa70
        /*12a8*/ 	.word	0x000000c9
        /*12ac*/ 	.word	0x00038850
        /*12b0*/ 	.short	0x010a
        /*12b2*/ 	.byte	0x3f
	.zero		1


	//   ....[96]....
        /*12b4*/ 	.word	0x0002aac0
        /*12b8*/ 	.word	0x00000015
        /*12bc*/ 	.word	0x00038830
        /*12c0*/ 	.short	0x010a
        /*12c2*/ 	.byte	0x3f
	.zero		1


	//   ....[97]....
        /*12c4*/ 	.word	0x0002ab10
        /*12c8*/ 	.word	0x00000015
        /*12cc*/ 	.word	0x00038850
        /*12d0*/ 	.short	0x010a
        /*12d2*/ 	.byte	0x3f
	.zero		1


	//   ....[98]....
        /*12d4*/ 	.word	0x0002ab60
        /*12d8*/ 	.word	0x00000015
        /*12dc*/ 	.word	0x00038830
        /*12e0*/ 	.short	0x010a
        /*12e2*/ 	.byte	0x3f
	.zero		1


	//   ....[99]....
        /*12e4*/ 	.word	0x0002abb0
        /*12e8*/ 	.word	0x00000015
        /*12ec*/ 	.word	0x00038850
        /*12f0*/ 	.short	0x010a
        /*12f2*/ 	.byte	0x3f
	.zero		1


	//   ....[100]....
        /*12f4*/ 	.word	0x0002ad50
        /*12f8*/ 	.word	0x00000012
        /*12fc*/ 	.word	0x00038820
        /*1300*/ 	.short	0x010a
        /*1302*/ 	.byte	0x3f
	.zero		1


	//   ....[101]....
        /*1304*/ 	.word	0x0002ada0
        /*1308*/ 	.word	0x00000006
        /*130c*/ 	.word	0x000388a0
        /*1310*/ 	.short	0x010a
        /*1312*/ 	.byte	0x3f
	.zero		1


	//   ....[102]....
        /*1314*/ 	.word	0x0002adf0
        /*1318*/ 	.word	0x00000006
        /*131c*/ 	.word	0x000388c0
        /*1320*/ 	.short	0x010a
        /*1322*/ 	.byte	0x3f
	.zero		1


	//   ....[103]....
        /*1324*/ 	.word	0x0002ae40
        /*1328*/ 	.word	0x00000006
        /*132c*/ 	.word	0x000388a0
        /*1330*/ 	.short	0x010a
        /*1332*/ 	.byte	0x3f
	.zero		1


	//   ....[104]....
        /*1334*/ 	.word	0x0002ae90
        /*1338*/ 	.word	0x00000006
        /*133c*/ 	.word	0x000388c0
        /*1340*/ 	.short	0x010a
        /*1342*/ 	.byte	0x3f
	.zero		1


	//   ....[105]....
        /*1344*/ 	.word	0x0002b030
        /*1348*/ 	.word	0x00000000
        /*134c*/ 	.word	0x00038840
        /*1350*/ 	.short	0x010a
        /*1352*/ 	.byte	0x3f
	.zero		1


	//   ....[106]....
        /*1354*/ 	.word	0x0002c110
        /*1358*/ 	.word	0x00000012
        /*135c*/ 	.word	0x00038820
        /*1360*/ 	.short	0x010a
        /*1362*/ 	.byte	0x3f
	.zero		1


	//   ....[107]....
        /*1364*/ 	.word	0x0002c160
        /*1368*/ 	.word	0x00000000
        /*136c*/ 	.word	0x00038860
        /*1370*/ 	.short	0x010a
        /*1372*/ 	.byte	0x3f
	.zero		1


	//   ....[108]....
        /*1374*/ 	.word	0x0002c1b0
        /*1378*/ 	.word	0x00000002
        /*137c*/ 	.word	0x00038840
        /*1380*/ 	.short	0x010a
        /*1382*/ 	.byte	0x3f
	.zero		1


	//   ....[109]....
        /*1384*/ 	.word	0x0002c200
        /*1388*/ 	.word	0x00000002
        /*138c*/ 	.word	0x00038860
        /*1390*/ 	.short	0x010a
        /*1392*/ 	.byte	0x3f
	.zero		1


	//   ....[110]....
        /*1394*/ 	.word	0x0002c250
        /*1398*/ 	.word	0x00000003
        /*139c*/ 	.word	0x00038840
        /*13a0*/ 	.short	0x010a
        /*13a2*/ 	.byte	0x3f
	.zero		1


	//   ....[111]....
        /*13a4*/ 	.word	0x0002c2a0
        /*13a8*/ 	.word	0x00000003
        /*13ac*/ 	.word	0x00038860
        /*13b0*/ 	.short	0x010a
        /*13b2*/ 	.byte	0x3f
	.zero		1


	//   ....[112]....
        /*13b4*/ 	.word	0x0002c2f0
        /*13b8*/ 	.word	0x00000003
        /*13bc*/ 	.word	0x00038840
        /*13c0*/ 	.short	0x010a
        /*13c2*/ 	.byte	0x3f
	.zero		1


	//   ....[113]....
        /*13c4*/ 	.word	0x0002c340
        /*13c8*/ 	.word	0x00000003
        /*13cc*/ 	.word	0x00038860
        /*13d0*/ 	.short	0x010a
        /*13d2*/ 	.byte	0x3f
	.zero		1


	//   ....[114]....
        /*13d4*/ 	.word	0x0002cec0
        /*13d8*/ 	.word	0x00000000
        /*13dc*/ 	.word	0x00038820
        /*13e0*/ 	.short	0x010a
        /*13e2*/ 	.byte	0x3f
	.zero		1


	//   ....[115]....
        /*13e4*/ 	.word	0x0002d060
        /*13e8*/ 	.word	0x00000006
        /*13ec*/ 	.word	0x00000000
        /*13f0*/ 	.short	0x010a
        /*13f2*/ 	.byte	0x3f
	.zero		1


	//   ....[116]....
        /*13f4*/ 	.word	0x0002d0b0
        /*13f8*/ 	.word	0x00000007
        /*13fc*/ 	.word	0x00000000
        /*1400*/ 	.short	0x010a
        /*1402*/ 	.byte	0x3f
	.zero		1


	//   ....[117]....
        /*1404*/ 	.word	0x0002d100
        /*1408*/ 	.word	0x00000004
        /*140c*/ 	.word	0x00000000
        /*1410*/ 	.short	0x010a
        /*1412*/ 	.byte	0x3f
	.zero		1


	//----- nvinfo : EIATTR_NUM_MBARRIERS
	.align		4
.L_468:
        /*1414*/ 	.byte	0x03, 0x38
        /*1416*/ 	.short	0x0017


	//----- nvinfo : EIATTR_EXIT_INSTR_OFFSETS
	.align		4
        /*1418*/ 	.byte	0x04, 0x1c
        /*141a*/ 	.short	(.L_470 - .L_469)


	//   ....[0]....
.L_469:
        /*141c*/ 	.word	0x0002a040


	//----- nvinfo : EIATTR_MAX_THREADS
	.align		4
.L_470:
        /*1420*/ 	.byte	0x04, 0x05
        /*1422*/ 	.short	(.L_472 - .L_471)
.L_471:
        /*1424*/ 	.word	0x00000180
        /*1428*/ 	.word	0x00000001
        /*142c*/ 	.word	0x00000001


	//----- nvinfo : EIATTR_CRS_STACK_SIZE
	.align		4
.L_472:
        /*1430*/ 	.byte	0x04, 0x1e
        /*1432*/ 	.short	(.L_474 - .L_473)
.L_473:
        /*1434*/ 	.word	0x00000000


	//----- nvinfo : EIATTR_CBANK_PARAM_SIZE
	.align		4
.L_474:
        /*1438*/ 	.byte	0x03, 0x19
        /*143a*/ 	.short	0x0bf0


	//----- nvinfo : EIATTR_PARAM_CBANK
	.align		4
        /*143c*/ 	.byte	0x04, 0x0a
        /*143e*/ 	.short	(.L_476 - .L_475)
	.align		4
.L_475:
        /*1440*/ 	.word	index@(.nv.constant0._ZN7cutlass13device_kernelIN5flash11enable_sm90INS1_16FlashAttnFwdSm90INS1_25CollectiveMainloopFwdSm90ILi2EN4cute5tupleIJNS5_1CILi1EEES8_S8_EEENS6_IJNS7_ILi64EEESA_SA_EEELi512ENS_10bfloat16_tEfNS_4arch4Sm90ELb0ELb1ELb0ELb1ELb0ELb1ELb1ELb0ELb0ELb1ELb1ELb0EEENS1_21CollectiveEpilogueFwdINS6_IJSA_NS7_ILi512EEESA_EEES9_SC_SE_Li256ELb1ELb1ELb1ELb0EEENS1_36VarlenDynamicPersistentTileSchedulerILi64ELi64ELi256ELi128ELb1ELb1ELb1ELb1ELb0ELb1EEEEEEEEEvNT_6ParamsE)
        /*1444*/ 	.short	0x0210
        /*1446*/ 	.short	0x0bf0


	//----- nvinfo : EIATTR_SW_WAR
	.align		4
.L_476:
        /*1448*/ 	.byte	0x04, 0x36
        /*144a*/ 	.short	(.L_478 - .L_477)
.L_477:
        /*144c*/ 	.word	0x00000008
.L_478:


//--------------------- .nv.info._ZN7cutlass13device_kernelIN5flash11enable_sm90INS1_16FlashAttnFwdSm90INS1_25CollectiveMainloopFwdSm90ILi2EN4cute5tupleIJNS5_1CILi1EEES8_S8_EEENS6_IJNS7_ILi64EEESA_SA_EEELi512ENS_10bfloat16_tEfNS_4arch4Sm90ELb1ELb0ELb0ELb0ELb0ELb0ELb0ELb0ELb0ELb1ELb1ELb0EEENS1_21CollectiveEpilogueFwdINS6_IJSA_NS7_ILi512EEESA_EEES9_SC_SE_Li256ELb0ELb1ELb1ELb0EEENS1_19SingleTileSchedulerILb0ELb1ELb1ELi64EEEEEEEEEvNT_6ParamsE --------------------------
	.section	.nv.info._ZN7cutlass13device_kernelIN5flash11enable_sm90INS1_16FlashAttnFwdSm90INS1_25CollectiveMainloopFwdSm90ILi2EN4cute5tupleIJNS5_1CILi1EEES8_S8_EEENS6_IJNS7_ILi64EEESA_SA_EEELi512ENS_10bfloat16_tEfNS_4arch4Sm90ELb1ELb0ELb0ELb0ELb0ELb0ELb0ELb0ELb0ELb1ELb1ELb0EEENS1_21CollectiveEpilogueFwdINS6_IJSA_NS7_ILi512EEESA_EEES9_SC_SE_Li256ELb0ELb1ELb1ELb0EEENS1_19SingleTileSchedulerILb0ELb1ELb1ELi64EEEEEEEEEvNT_6ParamsE,"",@"SHT_CUDA_INFO"
	.sectionflags	@""
	.align	4


	//----- nvinfo : EIATTR_CUDA_API_VERSION
	.align		4
        /*0000*/ 	.byte	0x04, 0x37
        /*0002*/ 	.short	(.L_480 - .L_479)
.L_479:
        /*0004*/ 	.word	0x00000082


	//----- nvinfo : EIATTR_KPARAM_INFO
	.align		4
.L_480:
        /*0008*/ 	.byte	0x04, 0x17
        /*000a*/ 	.short	(.L_482 - .L_481)
.L_481:
        /*000c*/ 	.word	0x00000000
        /*0010*/ 	.short	0x0000
        /*0012*/ 	.short	0x0070
        /*0014*/ 	.byte	0x00, 0xf0, 0x01, 0x28


	//----- nvinfo : EIATTR_SPARSE_MMA_MASK
	.align		4
.L_482:
        /*0018*/ 	.byte	0x03, 0x50
        /*001a*/ 	.short	0x0000


	//----- nvinfo : EIATTR_MAXREG_COUNT
	.align		4
        /*001c*/ 	.byte	0x03, 0x1b
        /*001e*/ 	.short	0x00a8


	//----- nvinfo : EIATTR_NUM_BARRIERS
	.align		4
        /*0020*/ 	.byte	0x02, 0x4c
        /*0022*/ 	.byte	0x10
	.zero		1


	//----- nvinfo : EIATTR_EXTERNS
	.align		4
        /*0024*/ 	.byte	0x04, 0x0f
        /*0026*/ 	.short	(.L_484 - .L_483)


	//   ....[0]....
	.align		4
.L_483:
        /*0028*/ 	.word	index@(__assertfail)


	//----- nvinfo : EIATTR_ANNOTATIONS
	.align		4
.L_484:
        /*002c*/ 	.byte	0x04, 0x55
        /*002e*/ 	.short	(.L_486 - .L_485)


	//   ....[0]....
.L_485:
        /*0030*/ 	.word	0x00000001
        /*0034*/ 	.byte	0x50, 0xc1, 0x00, 0x00, 0x01, 0x00, 0x00, 0x00, 0xd0, 0xc5, 0x00, 0x00, 0x01, 0x00, 0x00, 0x00
        /*0044*/ 	.byte	0x20, 0xc6, 0x00, 0x00, 0x01, 0x00, 0x00, 0x00, 0x00, 0xc8, 0x00, 0x00, 0x01, 0x00, 0x00, 0x00
        /*0054*/ 	.byte	0xf0, 0xc8, 0x00, 0x00, 0x01, 0x00, 0x00, 0x00, 0xf0, 0xd2, 0x00, 0x00, 0x01, 0x00, 0x00, 0x00
        /*0064*/ 	.byte	0xe0, 0xd9, 0x00, 0x00, 0x01, 0x00, 0x00, 0x00, 0x10, 0xdc, 0x00, 0x00, 0x01, 0x00, 0x00, 0x00
        /*0074*/ 	.byte	0x90, 0xe7, 0x00, 0x00, 0x01, 0x00, 0x00, 0x00, 0x60, 0xf3, 0x00, 0x00


	//----- nvinfo : EIATTR_MERCURY_ISA_VERSION
	.align		4
.L_486:
        /*0080*/ 	.byte	0x03, 0x5f
        /*0082*/ 	.short	0x0101


	//----- nvinfo : EIATTR_INT_WARP_WIDE_INSTR_OFFSETS
	.align		4
        /*0084*/ 	.byte	0x04, 0x31
        /*0086*/ 	.short	(.L_488 - .L_487)


	//   ....[0]....
.L_487:
        /*0088*/ 	.word	0x00000130


	//   ....[1]....
        /*008c*/ 	.word	0x00000170


	//   ....[2]....
        /*0090*/ 	.word	0x000001e0


	//----- nvinfo : EIATTR_COOP_GROUP_MASK_REGIDS
	.align		4
.L_488:
        /*0094*/ 	.byte	0x04, 0x29
        /*0096*/ 	.short	(.L_490 - .L_489)


	//   ....[0]....
.L_489:
        /*0098*/ 	.word	0xffffffff


	//   ....[1]....
        /*009c*/ 	.word	0xffffffff


	//   ....[2]....
        /*00a0*/ 	.word	0xffffffff


	//   ....[3]....
        /*00a4*/ 	.word	0xffffffff


	//   ....[4]....
        /*00a8*/ 	.word	0xffffffff


	//   ....[5]....
        /*00ac*/ 	.word	0xffffffff


	//   ....[6]....
        /*00b0*/ 	.word	0xffffffff


	//   ....[7]....
        /*00b4*/ 	.word	0xffffffff


	//   ....[8]....
        /*00b8*/ 	.word	0xffffffff


	//   ....[9]....
        /*00bc*/ 	.word	0xffffffff


	//   ....[10]....
        /*00c0*/ 	.word	0xffffffff


	//   ....[11]....
        /*00c4*/ 	.word	0xffffffff


	//   ....[12]....
        /*00c8*/ 	.word	0xffffffff


	//   ....[13]....
        /*00cc*/ 	.word	0xffffffff


	//   ....[14]....
        /*00d0*/ 	.word	0xffffffff


	//   ....[15]....
        /*00d4*/ 	.word	0xffffffff


	//   ....[16]....
        /*00d8*/ 	.word	0xffffffff


	//   ....[17]....
        /*00dc*/ 	.word	0xffffffff


	//   ....[18]....
        /*00e0*/ 	.word	0xffffffff


	//   ....[19]....
        /*00e4*/ 	.word	0xffffffff


	//   ....[20]....
        /*00e8*/ 	.word	0xffffffff


	//   ....[21]....
        /*00ec*/ 	.word	0xffffffff


	//   ....[22]....
        /*00f0*/ 	.word	0xffffffff


	//   ....[23]....
        /*00f4*/ 	.word	0xffffffff


	//   ....[24]....
        /*00f8*/ 	.word	0xffffffff


	//   ....[25]....
        /*00fc*/ 	.word	0xffffffff


	//   ....[26]....
        /*0100*/ 	.word	0xffffffff


	//   ....[27]....
        /*0104*/ 	.word	0xffffffff


	//   ....[28]....
        /*0108*/ 	.word	0xffffffff


	//   ....[29]....
        /*010c*/ 	.word	0xffffffff


	//   ....[30]....
        /*0110*/ 	.word	0xffffffff


	//   ....[31]....
        /*0114*/ 	.word	0xffffffff


	//   ....[32]....
        /*0118*/ 	.word	0xffffffff


	//   ....[33]....
        /*011c*/ 	.word	0xffffffff


	//   ....[34]....
        /*0120*/ 	.word	0xffffffff


	//   ....[35]....
        /*0124*/ 	.word	0xffffffff


	//   ....[36]....
        /*0128*/ 	.word	0xffffffff


	//   ....[37]....
        /*012c*/ 	.word	0xffffffff


	//   ....[38]....
        /*0130*/ 	.word	0xffffffff


	//   ....[39]....
        /*0134*/ 	.word	0xffffffff


	//   ....[40]....
        /*0138*/ 	.word	0xffffffff


	//   ....[41]....
        /*013c*/ 	.word	0xffffffff


	//   ....[42]....
        /*0140*/ 	.word	0xffffffff


	//   ....[43]....
        /*0144*/ 	.word	0xffffffff


	//   ....[44]....
        /*0148*/ 	.word	0xffffffff


	//   ....[45]....
        /*014c*/ 	.word	0xffffffff


	//   ....[46]....
        /*0150*/ 	.word	0xffffffff


	//   ....[47]....
        /*0154*/ 	.word	0xffffffff


	//   ....[48]....
        /*0158*/ 	.word	0xffffffff


	//   ....[49]....
        /*015c*/ 	.word	0xffffffff


	//   ....[50]....
        /*0160*/ 	.word	0xffffffff


	//   ....[51]....
        /*0164*/ 	.word	0xffffffff


	//   ....[52]....
        /*0168*/ 	.word	0x0500000f


	//   ....[53]....
        /*016c*/ 	.word	0x0500000f


	//   ....[54]....
        /*0170*/ 	.word	0x0500000f


	//   ....[55]....
        /*0174*/ 	.word	0x0500000f


	//   ....[56]....
        /*0178*/ 	.word	0x0500000f


	//   ....[57]....
        /*017c*/ 	.word	0x0500000f


	//   ....[58]....
        /*0180*/ 	.word	0x0500000f


	//   ....[59]....
        /*0184*/ 	.word	0x0500000f


	//   ....[60]....
        /*0188*/ 	.word	0x0500000f


	//   ....[61]....
        /*018c*/ 	.word	0x0500000f


	//----- nvinfo : EIATTR_COOP_GROUP_INSTR_OFFSETS
	.align		4
.L_490:
        /*0190*/ 	.byte	0x04, 0x28
        /*0192*/ 	.short	(.L_492 - .L_491)


	//   ....[0]....
.L_491:
        /*0194*/ 	.word	0x00000060


	//   ....[1]....
        /*0198*/ 	.word	0x00000140


	//   ....[2]....
        /*019c*/ 	.word	0x00000190


	//   ....[3]....
        /*01a0*/ 	.word	0x00000380


	//   ....[4]....
        /*01a4*/ 	.word	0x000004e0


	//   ....[5]....
        /*01a8*/ 	.word	0x00000600


	//   ....[6]....
        /*01ac*/ 	.word	0x00000760


	//   ....[7]....
        /*01b0*/ 	.word	0x000013c0


	//   ....[8]....
        /*01b4*/ 	.word	0x00003530


	//   ....[9]....
        /*01b8*/ 	.word	0x00003c90


	//   ....[10]....
        /*01bc*/ 	.word	0x00003cc0


	//   ....[11]....
        /*01c0*/ 	.word	0x000040e0


	//   ....[12]....
        /*01c4*/ 	.word	0x000041e0


	//   ....[13]....
        /*01c8*/ 	.word	0x00004400


	//   ....[14]....
        /*01cc*/ 	.word	0x00004540


	//   ....[15]....
        /*01d0*/ 	.word	0x00005180


	//   ....[16]....
        /*01d4*/ 	.word	0x00005450


	//   ....[17]....
        /*01d8*/ 	.word	0x00005830


	//   ....[18]....
        /*01dc*/ 	.word	0x00005850


	//   ....[19]....
        /*01e0*/ 	.word	0x00005900


	//   ....[20]....
        /*01e4*/ 	.word	0x00005c00


	//   ....[21]....
        /*01e8*/ 	.word	0x00005d50


	//   ....[22]....
        /*01ec*/ 	.word	0x00006fa0


	//   ....[23]....
        /*01f0*/ 	.word	0x000073b0


	//   ....[24]....
        /*01f4*/ 	.word	0x000073e0


	//   ....[25]....
        /*01f8*/ 	.word	0x00007640


	//   ....[26]....
        /*01fc*/ 	.word	0x000077c0


	//   ....[27]....
        /*0200*/ 	.word	0x00008870


	//   ....[28]....
        /*0204*/ 	.word	0x000088b0


	//   ....[29]....
        /*0208*/ 	.word	0x00008900


	//   ....[30]....
        /*020c*/ 	.word	0x00008930


	//   ....[31]....
        /*0210*/ 	.word	0x00008980


	//   ....[32]....
        /*0214*/ 	.word	0x00009440


	//   ....[33]....
        /*0218*/ 	.word	0x00009900


	//   ....[34]....
        /*021c*/ 	.word	0x00009920


	//   ....[35]....
        /*0220*/ 	.word	0x00009950


	//   ....[36]....
        /*0224*/ 	.word	0x00009960


	//   ....[37]....
        /*0228*/ 	.word	0x00009e10


	//   ....[38]....
        /*022c*/ 	.word	0x00009e30


	//   ....[39]....
        /*0230*/ 	.word	0x0000aa80


	//   ....[40]....
        /*0234*/ 	.word	0x0000aaa0


	//   ....[41]....
        /*0238*/ 	.word	0x0000baf0


	//   ....[42]....
        /*023c*/ 	.word	0x0000c610


	//   ....[43]....
        /*0240*/ 	.word	0x0000cec0


	//   ....[44]....
        /*0244*/ 	.word	0x0000cf00


	//   ....[45]....
        /*0248*/ 	.word	0x0000cf70


	//   ....[46]....
        /*024c*/ 	.word	0x0000cfa0


	//   ....[47]....
        /*0250*/ 	.word	0x0000d000


	//   ....[48]....
        /*0254*/ 	.word	0x0000d030


	//   ....[49]....
        /*0258*/ 	.word	0x0000d050


	//   ....[50]....
        /*025c*/ 	.word	0x0000d090


	//   ....[51]....
        /*0260*/ 	.word	0x0000ff80


	//   ....[52]....
        /*0264*/ 	.word	0x00010570


	//   ....[53]....
        /*0268*/ 	.word	0x000106e0


	//   ....[54]....
        /*026c*/ 	.word	0x00010740


	//   ....[55]....
        /*0270*/ 	.word	0x00010800


	//   ....[56]....
        /*0274*/ 	.word	0x000108c0


	//   ....[57]....
        /*0278*/ 	.word	0x00010940


	//   ....[58]....
        /*027c*/ 	.word	0x000109f0


	//   ....[59]....
        /*0280*/ 	.word	0x00010a70


	//   ....[60]....
        /*0284*/ 	.word	0x00010b00


	//   ....[61]....
        /*0288*/ 	.word	0x00010f10


	//----- nvinfo : EIATTR_REG_RECONFIG
	.align		4
.L_492:
        /*028c*/ 	.byte	0x01, 0x54
	.zero		2


	//----- nvinfo : EIATTR_SYSCALL_OFFSETS
	.align		4
        /*0290*/ 	.byte	0x04, 0x46
        /*0292*/ 	.short	(.L_494 - .L_493)


	//   ....[0]....
.L_493:
        /*0294*/ 	.word	0x00003710


	//   ....[1]....
        /*0298*/ 	.word	0x0000c2d0


	//   ....[2]....
        /*029c*/ 	.word	0x0000c410


	//   ....[3]....
        /*02a0*/ 	.word	0x0000c500


	//   ....[4]....
        /*02a4*/ 	.word	0x0000cb50


	//----- nvinfo : EIATTR_MBARRIER_INSTR_OFFSETS
	.align		4
.L_494:
        /*02a8*/ 	.byte	0x04, 0x39
        /*02aa*/ 	.short	(.L_496 - .L_495)


	//   ....[0]....
.L_495:
        /*02ac*/ 	.word	0x00000270
        /*02b0*/ 	.word	0x000000ff
        /*02b4*/ 	.word	0x00028c00
        /*02b8*/ 	.short	0x0100
        /*02ba*/ 	.byte	0x08
	.zero		1


	//   ....[1]....
        /*02bc*/ 	.word	0x00000280
        /*02c0*/ 	.word	0x000000ff
        /*02c4*/ 	.word	0x00028c20
        /*02c8*/ 	.short	0x0100
        /*02ca*/ 	.byte	0x08
	.zero		1


	//   ....[2]....
        /*02cc*/ 	.word	0x00000330
        /*02d0*/ 	.word	0x000000ff
        /*02d4*/ 	.word	0x00028c30
        /*02d8*/ 	.short	0x0100
        /*02da*/ 	.byte	0x06
	.zero		1


	//   ....[3]....
        /*02dc*/ 	.word	0x00000340
        /*02e0*/ 	.word	0x000000ff
        /*02e4*/ 	.word	0x00028c40
        /*02e8*/ 	.short	0x0100
        /*02ea*/ 	.byte	0x06
	.zero		1


	//   ....[4]....
        /*02ec*/ 	.word	0x00000350
        /*02f0*/ 	.word	0x000000ff
        /*02f4*/ 	.word	0x00028c38
        /*02f8*/ 	.short	0x0100
        /*02fa*/ 	.byte	0x06
	.zero		1


	//   ....[5]....
        /*02fc*/ 	.word	0x00000360
        /*0300*/ 	.word	0x000000ff
        /*0304*/ 	.word	0x00028c48
        /*0308*/ 	.short	0x0100
        /*030a*/ 	.byte	0x06
	.zero		1


	//   ....[6]....
        /*030c*/ 	.word	0x00000490
        /*0310*/ 	.word	0x000000ff
        /*0314*/ 	.word	0x00028c50
        /*0318*/ 	.short	0x0100
        /*031a*/ 	.byte	0x08
	.zero		1


	//   ....[7]....
        /*031c*/ 	.word	0x000004a0
        /*0320*/ 	.word	0x000000ff
        /*0324*/ 	.word	0x00028c60
        /*0328*/ 	.short	0x0100
        /*032a*/ 	.byte	0x08
	.zero		1


	//   ....[8]....
        /*032c*/ 	.word	0x000004b0
        /*0330*/ 	.word	0x000000ff
        /*0334*/ 	.word	0x00028c58
        /*0338*/ 	.short	0x0100
        /*033a*/ 	.byte	0x08
	.zero		1


	//   ....[9]....
        /*033c*/ 	.word	0x000004c0
        /*0340*/ 	.word	0x000000ff
        /*0344*/ 	.word	0x00028c68
        /*0348*/ 	.short	0x0100
        /*034a*/ 	.byte	0x08
	.zero		1


	//   ....[10]....
        /*034c*/ 	.word	0x000005b0
        /*0350*/ 	.word	0x000000ff
        /*0354*/ 	.word	0x00028c70
        /*0358*/ 	.short	0x0100
        /*035a*/ 	.byte	0x06
	.zero		1


	//   ....[11]....
        /*035c*/ 	.word	0x000005c0
        /*0360*/ 	.word	0x000000ff
        /*0364*/ 	.word	0x00028c80
        /*0368*/ 	.short	0x0100
        /*036a*/ 	.byte	0x06
	.zero		1


	//   ....[12]....
        /*036c*/ 	.word	0x000005d0
        /*0370*/ 	.word	0x000000ff
        /*0374*/ 	.word	0x00028c78
        /*0378*/ 	.short	0x0100
        /*037a*/ 	.byte	0x06
	.zero		1


	//   ....[13]....
        /*037c*/ 	.word	0x000005e0
        /*0380*/ 	.word	0x000000ff
        /*0384*/ 	.word	0x00028c88
        /*0388*/ 	.short	0x0100
        /*038a*/ 	.byte	0x06
	.zero		1


	//   ....[14]....
        /*038c*/ 	.word	0x00000710
        /*0390*/ 	.word	0x000000ff
        /*0394*/ 	.word	0x00028c90
        /*0398*/ 	.short	0x0100
        /*039a*/ 	.byte	0x08
	.zero		1


	//   ....[15]....
        /*039c*/ 	.word	0x00000720
        /*03a0*/ 	.word	0x000000ff
        /*03a4*/ 	.word	0x00028ca0
        /*03a8*/ 	.short	0x0100
        /*03aa*/ 	.byte	0x08
	.zero		1


	//   ....[16]....
        /*03ac*/ 	.word	0x00000730
        /*03b0*/ 	.word	0x000000ff
        /*03b4*/ 	.word	0x00028c98
        /*03b8*/ 	.short	0x0100
        /*03ba*/ 	.byte	0x08
	.zero		1


	//   ....[17]....
        /*03bc*/ 	.word	0x00000740
        /*03c0*/ 	.word	0x000000ff
        /*03c4*/ 	.word	0x00028ca8
        /*03c8*/ 	.short	0x0100
        /*03ca*/ 	.byte	0x08
	.zero		1


	//   ....[18]....
        /*03cc*/ 	.word	0x00000870
        /*03d0*/ 	.word	0x000000ff
        /*03d4*/ 	.word	0x00028cb0
        /*03d8*/ 	.short	0x0100
        /*03da*/ 	.byte	0x08
	.zero		1


	//   ....[19]....
        /*03dc*/ 	.word	0x00000880
        /*03e0*/ 	.word	0x000000ff
        /*03e4*/ 	.word	0x00028cc0
        /*03e8*/ 	.short	0x0100
        /*03ea*/ 	.byte	0x08
	.zero		1


	//   ....[20]....
        /*03ec*/ 	.word	0x00000890
        /*03f0*/ 	.word	0x000000ff
        /*03f4*/ 	.word	0x00028cb8
        /*03f8*/ 	.short	0x0100
        /*03fa*/ 	.byte	0x08
	.zero		1


	//   ....[21]....
        /*03fc*/ 	.word	0x000008a0
        /*0400*/ 	.word	0x000000ff
        /*0404*/ 	.word	0x00028cc8
        /*0408*/ 	.short	0x0100
        /*040a*/ 	.byte	0x08
	.zero		1


	//   ....[22]....
        /*040c*/ 	.word	0x00001580
        /*0410*/ 	.word	0x000000ff
        /*0414*/ 	.word	0x00028c50
        /*0418*/ 	.short	0x010a
        /*041a*/ 	.byte	0x05
	.zero		1


	//   ....[23]....
        /*041c*/ 	.word	0x00001870
        /*0420*/ 	.word	0x00000002
        /*0424*/ 	.word	0x00000000
        /*0428*/ 	.short	0x0101
        /*042a*/ 	.byte	0x3f
	.zero		1


	//   ....[24]....
        /*042c*/ 	.word	0x000021c0
        /*0430*/ 	.word	0x000000ff
        /*0434*/ 	.word	0x00028c50
        /*0438*/ 	.short	0x010a
        /*043a*/ 	.byte	0x07
	.zero		1


	//   ....[25]....
        /*043c*/ 	.word	0x00002200
        /*0440*/ 	.word	0x000000ff
        /*0444*/ 	.word	0x00028c50
        /*0448*/ 	.short	0x010a
        /*044a*/ 	.byte	0x07
	.zero		1


	//   ....[26]....
        /*044c*/ 	.word	0x000023d0
        /*0450*/ 	.word	0x00000002
        /*0454*/ 	.word	0x00000000
        /*0458*/ 	.short	0x0101
        /*045a*/ 	.byte	0x3f
	.zero		1


	//   ....[27]....
        /*045c*/ 	.word	0x00003740
        /*0460*/ 	.word	0x000000ff
        /*0464*/ 	.word	0x00028c00
        /*0468*/ 	.short	0x010a
        /*046a*/ 	.byte	0x27
	.zero		1


	//   ....[28]....
        /*046c*/ 	.word	0x000038d0
        /*0470*/ 	.word	0x000000ff
        /*0474*/ 	.word	0x00028c30
        /*0478*/ 	.short	0x010a
        /*047a*/ 	.byte	0x27
	.zero		1


	//   ....[29]....
        /*047c*/ 	.word	0x00003940
        /*0480*/ 	.word	0x000000ff
        /*0484*/ 	.word	0x00028c30
        /*0488*/ 	.short	0x010a
        /*048a*/ 	.byte	0x27
	.zero		1


	//   ....[30]....
        /*048c*/ 	.word	0x00004950
        /*0490*/ 	.word	0x00000005
        /*0494*/ 	.word	0x00000000
        /*0498*/ 	.short	0x0101
        /*049a*/ 	.byte	0x3f
	.zero		1


	//   ....[31]....
        /*049c*/ 	.word	0x00004de0
        /*04a0*/ 	.word	0x000000ff
        /*04a4*/ 	.word	0x00028c50
        /*04a8*/ 	.short	0x010a
        /*04aa*/ 	.byte	0x27
	.zero		1


	//   ....[32]....
        /*04ac*/ 	.word	0x00004e20
        /*04b0*/ 	.word	0x000000ff
        /*04b4*/ 	.word	0x00028c50
        /*04b8*/ 	.short	0x010a
        /*04ba*/ 	.byte	0x27
	.zero		1


	//   ....[33]....
        /*04bc*/ 	.word	0x000051a0
        /*04c0*/ 	.word	0x0000000e
        /*04c4*/ 	.word	0x00000000
        /*04c8*/ 	.short	0x0101
        /*04ca*/ 	.byte	0x3f
	.zero		1


	//   ....[34]....
        /*04cc*/ 	.word	0x000052d0
        /*04d0*/ 	.word	0x000000ff
        /*04d4*/ 	.word	0x00028c30
        /*04d8*/ 	.short	0x010a
        /*04da*/ 	.byte	0x1b
	.zero		1


	//   ....[35]....
        /*04dc*/ 	.word	0x00005310
        /*04e0*/ 	.word	0x000000ff
        /*04e4*/ 	.word	0x00028c30
        /*04e8*/ 	.short	0x010a
        /*04ea*/ 	.byte	0x1b
	.zero		1


	//   ....[36]....
        /*04ec*/ 	.word	0x00005f90
        /*04f0*/ 	.word	0x0000000f
        /*04f4*/ 	.word	0x00000000
        /*04f8*/ 	.short	0x0101
        /*04fa*/ 	.byte	0x3f
	.zero		1


	//   ....[37]....
        /*04fc*/ 	.word	0x00006cd0
        /*0500*/ 	.word	0x000000ff
        /*0504*/ 	.word	0x00028c50
        /*0508*/ 	.short	0x010a
        /*050a*/ 	.byte	0x1b
	.zero		1


	//   ....[38]....
        /*050c*/ 	.word	0x00006d10
        /*0510*/ 	.word	0x000000ff
        /*0514*/ 	.word	0x00028c50
        /*0518*/ 	.short	0x010a
        /*051a*/ 	.byte	0x1b
	.zero		1


	//   ....[39]....
        /*051c*/ 	.word	0x00006fc0
        /*0520*/ 	.word	0x000000a8
        /*0524*/ 	.word	0x00000000
        /*0528*/ 	.short	0x0101
        /*052a*/ 	.byte	0x3f
	.zero		1


	//   ....[40]....
        /*052c*/ 	.word	0x000070f0
        /*0530*/ 	.word	0x000000ff
        /*0534*/ 	.word	0x00028c30
        /*0538*/ 	.short	0x010a
        /*053a*/ 	.byte	0x19
	.zero		1


	//   ....[41]....
        /*053c*/ 	.word	0x00007130
        /*0540*/ 	.word	0x000000ff
        /*0544*/ 	.word	0x00028c30
        /*0548*/ 	.short	0x010a
        /*054a*/ 	.byte	0x19
	.zero		1


	//   ....[42]....
        /*054c*/ 	.word	0x00007ad0
        /*0550*/ 	.word	0x0000009a
        /*0554*/ 	.word	0x00000000
        /*0558*/ 	.short	0x0101
        /*055a*/ 	.byte	0x3f
	.zero		1


	//   ....[43]....
        /*055c*/ 	.word	0x000085a0
        /*0560*/ 	.word	0x000000ff
        /*0564*/ 	.word	0x00028c50
        /*0568*/ 	.short	0x010a
        /*056a*/ 	.byte	0x19
	.zero		1


	//   ....[44]....
        /*056c*/ 	.word	0x000085e0
        /*0570*/ 	.word	0x000000ff
        /*0574*/ 	.word	0x00028c50
        /*0578*/ 	.short	0x010a
        /*057a*/ 	.byte	0x19
	.zero		1


	//   ....[45]....
        /*057c*/ 	.word	0x00008890
        /*0580*/ 	.word	0x0000000b
        /*0584*/ 	.word	0x00000000
        /*0588*/ 	.short	0x0101
        /*058a*/ 	.byte	0x3f
	.zero		1


	//   ....[46]....
        /*058c*/ 	.word	0x00009400
        /*0590*/ 	.word	0x000000ff
        /*0594*/ 	.word	0x00000000
        /*0598*/ 	.short	0x0101
        /*059a*/ 	.byte	0x04
	.zero		1


	//   ....[47]....
        /*059c*/ 	.word	0x0000c840
        /*05a0*/ 	.word	0x000000ff
        /*05a4*/ 	.word	0x00028c40
        /*05a8*/ 	.short	0x010a
        /*05aa*/ 	.byte	0x26
	.zero		1


	//   ....[48]....
        /*05ac*/ 	.word	0x0000d160
        /*05b0*/ 	.word	0x000000ff
        /*05b4*/ 	.word	0x00028c00
        /*05b8*/ 	.short	0x0107
        /*05ba*/ 	.byte	0x26
	.zero		1


	//   ....[49]....
        /*05bc*/ 	.word	0x0000d1a0
        /*05c0*/ 	.word	0x000000ff
        /*05c4*/ 	.word	0x00028c00
        /*05c8*/ 	.short	0x0101
        /*05ca*/ 	.byte	0x26
	.zero		1


	//   ....[50]....
        /*05cc*/ 	.word	0x0000d1b0
        /*05d0*/ 	.word	0x000000ff
        /*05d4*/ 	.word	0x00028c20
        /*05d8*/ 	.short	0x010a
        /*05da*/ 	.byte	0x26
	.zero		1


	//   ....[51]....
        /*05dc*/ 	.word	0x0000d210
        /*05e0*/ 	.word	0x000000ff
        /*05e4*/ 	.word	0x00028c60
        /*05e8*/ 	.short	0x010a
        /*05ea*/ 	.byte	0x26
	.zero		1


	//   ....[52]....
        /*05ec*/ 	.word	0x0000ddd0
        /*05f0*/ 	.word	0x000000ff
        /*05f4*/ 	.word	0x00028c48
        /*05f8*/ 	.short	0x010a
        /*05fa*/ 	.byte	0x26
	.zero		1


	//   ....[53]....
        /*05fc*/ 	.word	0x0000dfa0
        /*0600*/ 	.word	0x000000ff
        /*0604*/ 	.word	0x00028c68
        /*0608*/ 	.short	0x010a
        /*060a*/ 	.byte	0x26
	.zero		1


	//   ....[54]....
        /*060c*/ 	.word	0x0000e950
        /*0610*/ 	.word	0x000000ff
        /*0614*/ 	.word	0x00028c40
        /*0618*/ 	.short	0x010a
        /*061a*/ 	.byte	0x26
	.zero		1


	//   ....[55]....
        /*061c*/ 	.word	0x0000eb30
        /*0620*/ 	.word	0x000000ff
        /*0624*/ 	.word	0x00028c60
        /*0628*/ 	.short	0x010a
        /*062a*/ 	.byte	0x26
	.zero		1


	//   ....[56]....
        /*062c*/ 	.word	0x0000f510
        /*0630*/ 	.word	0x000000ff
        /*0634*/ 	.word	0x00028c48
        /*0638*/ 	.short	0x010a
        /*063a*/ 	.byte	0x26
	.zero		1


	//   ....[57]....
        /*063c*/ 	.word	0x0000f6f0
        /*0640*/ 	.word	0x000000ff
        /*0644*/ 	.word	0x00028c68
        /*0648*/ 	.short	0x010a
        /*064a*/ 	.byte	0x26
	.zero		1


	//   ....[58]....
        /*064c*/ 	.word	0x0000ff10
        /*0650*/ 	.word	0x00000002
        /*0654*/ 	.word	0x00028c20
        /*0658*/ 	.short	0x010a
        /*065a*/ 	.byte	0x3f
	.zero		1


	//   ....[59]....
        /*065c*/ 	.word	0x00010090
        /*0660*/ 	.word	0x00000007
        /*0664*/ 	.word	0x00000000
        /*0668*/ 	.short	0x010a
        /*066a*/ 	.byte	0x3f
	.zero		1


	//   ....[60]....
        /*066c*/ 	.word	0x00010100
        /*0670*/ 	.word	0x00000005
        /*0674*/ 	.word	0x00000000
        /*0678*/ 	.short	0x010a
        /*067a*/ 	.byte	0x3f
	.zero		1


	//   ....[61]....
        /*067c*/ 	.word	0x00010160
        /*0680*/ 	.word	0x00000005
        /*0684*/ 	.word	0x00000000
        /*0688*/ 	.short	0x010a
        /*068a*/ 	.byte	0x3f
	.zero		1


	//   ....[62]....
        /*068c*/ 	.word	0x00010190
        /*0690*/ 	.word	0x00000003
        /*0694*/ 	.word	0x00000000
        /*0698*/ 	.short	0x010a
        /*069a*/ 	.byte	0x3f
	.zero		1


	//   ....[63]....
        /*069c*/ 	.word	0x00010200
        /*06a0*/ 	.word	0x00000005
        /*06a4*/ 	.word	0x00028c50
        /*06a8*/ 	.short	0x010a
        /*06aa*/ 	.byte	0x3f
	.zero		1


	//   ....[64]....
        /*06ac*/ 	.word	0x00010260
        /*06b0*/ 	.word	0x00000005
        /*06b4*/ 	.word	0x00028c50
        /*06b8*/ 	.short	0x010a
        /*06ba*/ 	.byte	0x3f
	.zero		1


	//   ....[65]....
        /*06bc*/ 	.word	0x000102c0
        /*06c0*/ 	.word	0x00000006
        /*06c4*/ 	.word	0x00028c00
        /*06c8*/ 	.short	0x010a
        /*06ca*/ 	.byte	0x3f
	.zero		1


	//   ....[66]....
        /*06cc*/ 	.word	0x00010320
        /*06d0*/ 	.word	0x00000000
        /*06d4*/ 	.word	0x00028c30
        /*06d8*/ 	.short	0x010a
        /*06da*/ 	.byte	0x3f
	.zero		1


	//   ....[67]....
        /*06dc*/ 	.word	0x00010370
        /*06e0*/ 	.word	0x0000000e
        /*06e4*/ 	.word	0x00028c50
        /*06e8*/ 	.short	0x010a
        /*06ea*/ 	.byte	0x3f
	.zero		1


	//   ....[68]....
        /*06ec*/ 	.word	0x000103d0
        /*06f0*/ 	.word	0x00000000
        /*06f4*/ 	.word	0x00028c30
        /*06f8*/ 	.short	0x010a
        /*06fa*/ 	.byte	0x3f
	.zero		1


	//   ....[69]....
        /*06fc*/ 	.word	0x00010420
        /*0700*/ 	.word	0x000000a8
        /*0704*/ 	.word	0x00028c50
        /*0708*/ 	.short	0x010a
        /*070a*/ 	.byte	0x3f
	.zero		1


	//   ....[70]....
        /*070c*/ 	.word	0x00010480
        /*0710*/ 	.word	0x00000000
        /*0714*/ 	.word	0x00028c30
        /*0718*/ 	.short	0x010a
        /*071a*/ 	.byte	0x3f
	.zero		1


	//   ....[71]....
        /*071c*/ 	.word	0x000104d0
        /*0720*/ 	.word	0x000000b4
        /*0724*/ 	.word	0x00028c50
        /*0728*/ 	.short	0x010a
        /*072a*/ 	.byte	0x3f
	.zero		1


	//   ....[72]....
        /*072c*/ 	.word	0x00010630
        /*0730*/ 	.word	0x00000003
        /*0734*/ 	.word	0x00028c40
        /*0738*/ 	.short	0x010a
        /*073a*/ 	.byte	0x3f
	.zero		1


	//   ....[73]....
        /*073c*/ 	.word	0x00010b40
        /*0740*/ 	.word	0x00000003
        /*0744*/ 	.word	0x00028c20
        /*0748*/ 	.short	0x010a
        /*074a*/ 	.byte	0x3f
	.zero		1


	//   ....[74]....
        /*074c*/ 	.word	0x00010ba0
        /*0750*/ 	.word	0x00000003
        /*0754*/ 	.word	0x00028c60
        /*0758*/ 	.short	0x010a
        /*075a*/ 	.byte	0x3f
	.zero		1


	//   ....[75]....
        /*075c*/ 	.word	0x00010c00
        /*0760*/ 	.word	0x00000003
        /*0764*/ 	.word	0x00028c48
        /*0768*/ 	.short	0x010a
        /*076a*/ 	.byte	0x3f
	.zero		1


	//   ....[76]....
        /*076c*/ 	.word	0x00010c60
        /*0770*/ 	.word	0x00000003
        /*0774*/ 	.word	0x00028c68
        /*0778*/ 	.short	0x010a
        /*077a*/ 	.byte	0x3f
	.zero		1


	//   ....[77]....
        /*077c*/ 	.word	0x00010cc0
        /*0780*/ 	.word	0x00000003
        /*0784*/ 	.word	0x00028c40
        /*0788*/ 	.short	0x010a
        /*078a*/ 	.byte	0x3f
	.zero		1


	//   ....[78]....
        /*078c*/ 	.word	0x00010d20
        /*0790*/ 	.word	0x00000003
        /*0794*/ 	.word	0x00028c60
        /*0798*/ 	.short	0x010a
        /*079a*/ 	.byte	0x3f
	.zero		1


	//   ....[79]....
        /*079c*/ 	.word	0x00010d80
        /*07a0*/ 	.word	0x00000003
        /*07a4*/ 	.word	0x00028c48
        /*07a8*/ 	.short	0x010a
        /*07aa*/ 	.byte	0x3f
	.zero		1


	//   ....[80]....
        /*07ac*/ 	.word	0x00010de0
        /*07b0*/ 	.word	0x00000003
        /*07b4*/ 	.word	0x00028c68
        /*07b8*/ 	.short	0x010a
        /*07ba*/ 	.byte	0x3f
	.zero		1


	//   ....[81]....
        /*07bc*/ 	.word	0x00010e30
        /*07c0*/ 	.word	0x00000002
        /*07c4*/ 	.word	0x00028c20
        /*07c8*/ 	.short	0x010a
        /*07ca*/ 	.byte	0x3f
	.zero		1


	//   ....[82]....
        /*07cc*/ 	.word	0x00010fd0
        /*07d0*/ 	.word	0x00000007
        /*07d4*/ 	.word	0x00000000
        /*07d8*/ 	.short	0x010a
        /*07da*/ 	.byte	0x3f
	.zero		1


	//   ....[83]....
        /*07dc*/ 	.word	0x00011020
        /*07e0*/ 	.word	0x00000005
        /*07e4*/ 	.word	0x00000000
        /*07e8*/ 	.short	0x010a
        /*07ea*/ 	.byte	0x3f
	.zero		1


	//   ....[84]....
        /*07ec*/ 	.word	0x00011070
        /*07f0*/ 	.word	0x00000005
        /*07f4*/ 	.word	0x00000000
        /*07f8*/ 	.short	0x010a
        /*07fa*/ 	.byte	0x3f
	.zero		1


	//----- nvinfo : EIATTR_NUM_MBARRIERS
	.align		4
.L_496:
        /*07fc*/ 	.byte	0x03, 0x38
        /*07fe*/ 	.short	0x0016


	//----- nvinfo : EIATTR_EXIT_INSTR_OFFSETS
	.align		4
        /*0800*/ 	.byte	0x04, 0x1c
        /*0802*/ 	.short	(.L_498 - .L_497)


	//   ....[0]....
.L_497:
        /*0804*/ 	.word	0x000101e0


	//----- nvinfo : EIATTR_MAX_THREADS
	.align		4
.L_498:
        /*0808*/ 	.byte	0x04, 0x05
        /*080a*/ 	.short	(.L_500 - .L_499)
.L_499:
        /*080c*/ 	.word	0x00000180
        /*0810*/ 	.word	0x00000001
        /*0814*/ 	.word	0x00000001


	//----- nvinfo : EIATTR_CRS_STACK_SIZE
	.align		4
.L_500:
        /*0818*/ 	.byte	0x04, 0x1e
        /*081a*/ 	.short	(.L_502 - .L_501)
.L_501:
        /*081c*/ 	.word	0x00000000


	//----- nvinfo : EIATTR_CBANK_PARAM_SIZE
	.align		4
.L_502:
        /*0820*/ 	.byte	0x03, 0x19
        /*0822*/ 	.short	0x0a70


	//----- nvinfo : EIATTR_PARAM_CBANK
	.align		4
        /*0824*/ 	.byte	0x04, 0x0a
        /*0826*/ 	.short	(.L_504 - .L_503)
	.align		4
.L_503:
        /*0828*/ 	.word	index@(.nv.constant0._ZN7cutlass13device_kernelIN5flash11enable_sm90INS1_16FlashAttnFwdSm90INS1_25CollectiveMainloopFwdSm90ILi2EN4cute5tupleIJNS5_1CILi1EEES8_S8_EEENS6_IJNS7_ILi64EEESA_SA_EEELi512ENS_10bfloat16_tEfNS_4arch4Sm90ELb1ELb0ELb0ELb0ELb0ELb0ELb0ELb0ELb0ELb1ELb1ELb0EEENS1_21CollectiveEpilogueFwdINS6_IJSA_NS7_ILi512EEESA_EEES9_SC_SE_Li256ELb0ELb1ELb1ELb0EEENS1_19SingleTileSchedulerILb0ELb1ELb1ELi64EEEEEEEEEvNT_6ParamsE)
        /*082c*/ 	.short	0x0210
        /*082e*/ 	.short	0x0a70


	//----- nvinfo : EIATTR_SW_WAR
	.align		4
.L_504:
        /*0830*/ 	.byte	0x04, 0x36
        /*0832*/ 	.short	(.L_506 - .L_505)
.L_505:
        /*0834*/ 	.word	0x00000008
.L_506:


//--------------------- .nv.info._ZN7cutlass13device_kernelIN5flash11enable_sm90INS1_16FlashAttnFwdSm90INS1_25CollectiveMainloopFwdSm90ILi2EN4cute5tupleIJNS5_1CILi1EEES8_S8_EEENS6_IJNS7_ILi64EEESA_SA_EEELi512ENS_10bfloat16_tEfNS_4arch4Sm90ELb1ELb0ELb0ELb0ELb0ELb0ELb1ELb0ELb0ELb1ELb1ELb0EEENS1_21CollectiveEpilogueFwdINS6_IJSA_NS7_ILi512EEESA_EEES9_SC_SE_Li256ELb0ELb1ELb1ELb0EEENS1_19SingleTileSchedulerILb0ELb1ELb1ELi64EEEEEEEEEvNT_6ParamsE --------------------------
	.section	.nv.info._ZN7cutlass13device_kernelIN5flash11enable_sm90INS1_16FlashAttnFwdSm90INS1_25CollectiveMainloopFwdSm90ILi2EN4cute5tupleIJNS5_1CILi1EEES8_S8_EEENS6_IJNS7_ILi64EEESA_SA_EEELi512ENS_10bfloat16_tEfNS_4arch4Sm90ELb1ELb0ELb0ELb0ELb0ELb0ELb1ELb0ELb0ELb1ELb1ELb0EEENS1_21CollectiveEpilogueFwdINS6_IJSA_NS7_ILi512EEESA_EEES9_SC_SE_Li256ELb0ELb1ELb1ELb0EEENS1_19SingleTileSchedulerILb0ELb1ELb1ELi64EEEEEEEEEvNT_6ParamsE,"",@"SHT_CUDA_INFO"
	.sectionflags	@""
	.align	4


	//----- nvinfo : EIATTR_CUDA_API_VERSION
	.align		4
        /*0000*/ 	.byte	0x04, 0x37
        /*0002*/ 	.short	(.L_508 - .L_507)
.L_507:
        /*0004*/ 	.word	0x00000082


	//----- nvinfo : EIATTR_KPARAM_INFO
	.align		4
.L_508:
        /*0008*/ 	.byte	0x04, 0x17
        /*000a*/ 	.short	(.L_510 - .L_509)
.L_509:
        /*000c*/ 	.word	0x00000000
        /*0010*/ 	.short	0x0000
        /*0012*/ 	.short	0x0070
        /*0014*/ 	.byte	0x00, 0xf0, 0x01, 0x2c


	//----- nvinfo : EIATTR_SPARSE_MMA_MASK
	.align		4
.L_510:
        /*0018*/ 	.byte	0x03, 0x50
        /*001a*/ 	.short	0x0000


	//----- nvinfo : EIATTR_MAXREG_COUNT
	.align		4
        /*001c*/ 	.byte	0x03, 0x1b
        /*001e*/ 	.short	0x00a8


	//----- nvinfo : EIATTR_NUM_BARRIERS
	.align		4
        /*0020*/ 	.byte	0x02, 0x4c
        /*0022*/ 	.byte	0x10
	.zero		1


	//----- nvinfo : EIATTR_EXTERNS
	.align		4
        /*0024*/ 	.byte	0x04, 0x0f
        /*0026*/ 	.short	(.L_512 - .L_511)


	//   ....[0]....
	.align		4
.L_511:
        /*0028*/ 	.word	index@(__assertfail)


	//----- nvinfo : EIATTR_ANNOTATIONS
	.align		4
.L_512:
        /*002c*/ 	.byte	0x04, 0x55
        /*002e*/ 	.short	(.L_514 - .L_513)


	//   ....[0]....
.L_513:
        /* <DEDUP_REMOVED lines=18> */


	//----- nvinfo : EIATTR_MERCURY_ISA_VERSION
	.align		4
.L_514:
        /*0138*/ 	.byte	0x03, 0x5f
        /*013a*/ 	.short	0x0101


	//----- nvinfo : EIATTR_INT_WARP_WIDE_INSTR_OFFSETS
	.align		4
        /*013c*/ 	.byte	0x04, 0x31
        /*013e*/ 	.short	(.L_516 - .L_515)


	//   ....[0]....
.L_515:
        /*0140*/ 	.word	0x00000130


	//   ....[1]....
        /*0144*/ 	.word	0x00000170


	//   ....[2]....
        /*0148*/ 	.word	0x000001e0


	//   ....[3]....
        /*014c*/ 	.word	0x000001f0


	//----- nvinfo : EIATTR_COOP_GROUP_MASK_REGIDS
	.align		4
.L_516:
        /*0150*/ 	.byte	0x04, 0x29
        /*0152*/ 	.short	(.L_518 - .L_517)


	//   ....[0]....
.L_517:
        /*0154*/ 	.word	0xffffffff


	//   ....[1]....
        /*0158*/ 	.word	0xffffffff


	//   ....[2]....
        /*015c*/ 	.word	0xffffffff


	//   ....[3]....
        /*0160*/ 	.word	0xffffffff


	//   ....[4]....
        /*0164*/ 	.word	0xffffffff


	//   ....[5]....
        /*0168*/ 	.word	0xffffffff


	//   ....[6]....
        /*016c*/ 	.word	0xffffffff


	//   ....[7]....
        /*0170*/ 	.word	0xffffffff


	//   ....[8]....
        /*0174*/ 	.word	0xffffffff


	//   ....[9]....
        /*0178*/ 	.word	0xffffffff


	//   ....[10]....
        /*017c*/ 	.word	0xffffffff


	//   ....[11]....
        /*0180*/ 	.word	0xffffffff


	//   ....[12]....
        /*0184*/ 	.word	0xffffffff


	//   ....[13]....
        /*0188*/ 	.word	0xffffffff


	//   ....[14]....
        /*018c*/ 	.word	0xffffffff


	//   ....[15]....
        /*0190*/ 	.word	0xffffffff


	//   ....[16]....
        /*0194*/ 	.word	0xffffffff


	//   ....[17]....
        /*0198*/ 	.word	0xffffffff


	//   ....[18]....
        /*019c*/ 	.word	0xffffffff


	//   ....[19]....
        /*01a0*/ 	.word	0xffffffff


	//   ....[20]....
        /*01a4*/ 	.word	0xffffffff


	//   ....[21]....
        /*01a8*/ 	.word	0xffffffff


	//   ....[22]....
        /*01ac*/ 	.word	0xffffffff


	//   ....[23]....
        /*01b0*/ 	.word	0xffffffff


	//   ....[24]....
        /*01b4*/ 	.word	0xffffffff


	//   ....[25]....
        /*01b8*/ 	.word	0xffffffff


	//   ....[26]....
        /*01bc*/ 	.word	0xffffffff


	//   ....[27]....
        /*01c0*/ 	.word	0xffffffff


	//   ....[28]....
        /*01c4*/ 	.word	0xffffffff


	//   ....[29]....
        /*01c8*/ 	.word	0xffffffff


	//   ....[30]....
        /*01cc*/ 	.word	0xffffffff


	//   ....[31]....
        /*01d0*/ 	.word	0xffffffff


	//   ....[32]....
        /*01d4*/ 	.word	0xffffffff


	//   ....[33]....
        /*01d8*/ 	.word	0xffffffff


	//   ....[34]....
        /*01dc*/ 	.word	0xffffffff


	//   ....[35]....
        /*01e0*/ 	.word	0xffffffff


	//   ....[36]....
        /*01e4*/ 	.word	0xffffffff


	//   ....[37]....
        /*01e8*/ 	.word	0xffffffff


	//   ....[38]....
        /*01ec*/ 	.word	0xffffffff


	//   ....[39]....
        /*01f0*/ 	.word	0xffffffff


	//   ....[40]....
        /*01f4*/ 	.word	0xffffffff


	//   ....[41]....
        /*01f8*/ 	.word	0xffffffff


	//   ....[42]....
        /*01fc*/ 	.word	0xffffffff


	//   ....[43]....
        /*0200*/ 	.word	0xffffffff


	//   ....[44]....
        /*0204*/ 	.word	0xffffffff


	//   ....[45]....
        /*0208*/ 	.word	0xffffffff


	//   ....[46]....
        /*020c*/ 	.word	0xffffffff


	//   ....[47]....
        /*0210*/ 	.word	0xffffffff


	//   ....[48]....
        /*0214*/ 	.word	0xffffffff


	//   ....[49]....
        /*0218*/ 	.word	0xffffffff


	//   ....[50]....
        /*021c*/ 	.word	0xffffffff


	//   ....[51]....
        /*0220*/ 	.word	0xffffffff


	//   ....[52]....
        /*0224*/ 	.word	0xffffffff


	//   ....[53]....
        /*0228*/ 	.word	0xffffffff


	//   ....[54]....
        /*022c*/ 	.word	0xffffffff


	//   ....[55]....
        /*0230*/ 	.word	0xffffffff


	//   ....[56]....
        /*0234*/ 	.word	0xffffffff


	//   ....[57]....
        /*0238*/ 	.word	0xffffffff


	//   ....[58]....
        /*023c*/ 	.word	0xffffffff


	//   ....[59]....
        /*0240*/ 	.word	0xffffffff


	//   ....[60]....
        /*0244*/ 	.word	0xffffffff


	//   ....[61]....
        /*0248*/ 	.word	0xffffffff


	//   ....[62]....
        /*024c*/ 	.word	0xffffffff


	//   ....[63]....
        /*0250*/ 	.word	0x0500000f


	//   ....[64]....
        /*0254*/ 	.word	0x0500000f


	//   ....[65]....
        /*0258*/ 	.word	0x0500000f


	//   ....[66]....
        /*025c*/ 	.word	0x0500000f


	//   ....[67]....
        /*0260*/ 	.word	0x0500000f


	//   ....[68]....
        /*0264*/ 	.word	0x0500000f


	//   ....[69]....
        /*0268*/ 	.word	0x0500000f


	//   ....[70]....
        /*026c*/ 	.word	0x0500000f


	//   ....[71]....
        /*0270*/ 	.word	0x0500000f


	//   ....[72]....
        /*0274*/ 	.word	0x0500000f


	//   ....[73]....
        /*0278*/ 	.word	0x0500000f


	//   ....[74]....
        /*027c*/ 	.word	0x0500000f


	//   ....[75]....
        /*0280*/ 	.word	0x0500000f


	//   ....[76]....
        /*0284*/ 	.word	0x0500000f


	//   ....[77]....
        /*0288*/ 	.word	0x0500000f


	//   ....[78]....
        /*028c*/ 	.word	0x0500000f


	//   ....[79]....
        /*0290*/ 	.word	0x0500000f


	//   ....[80]....
        /*0294*/ 	.word	0x0500000f


	//----- nvinfo : EIATTR_COOP_GROUP_INSTR_OFFSETS
	.align		4
.L_518:
        /*0298*/ 	.byte	0x04, 0x28
        /*029a*/ 	.short	(.L_520 - .L_519)


	//   ....[0]....
.L_519:
        /*029c*/ 	.word	0x00000070


	//   ....[1]....
        /*02a0*/ 	.word	0x00000140


	//   ....[2]....
        /*02a4*/ 	.word	0x00000190


	//   ....[3]....
        /*02a8*/ 	.word	0x000003a0


	//   ....[4]....
        /*02ac*/ 	.word	0x00000500


	//   ....[5]....
        /*02b0*/ 	.word	0x00000620


	//   ....[6]....
        /*02b4*/ 	.word	0x00000780


	//   ....[7]....
        /*02b8*/ 	.word	0x000014c0


	//   ....[8]....
        /*02bc*/ 	.word	0x00003420


	//   ....[9]....
        /*02c0*/ 	.word	0x00004550


	//   ....[10]....
        /*02c4*/ 	.word	0x00005430


	//   ....[11]....
        /*02c8*/ 	.word	0x00005440


	//   ....[12]....
        /*02cc*/ 	.word	0x00005800


	//   ....[13]....
        /*02d0*/ 	.word	0x00005900


	//   ....[14]....
        /*02d4*/ 	.word	0x00005c00


	//   ....[15]....
        /*02d8*/ 	.word	0x00005c90


	//   ....[16]....
        /*02dc*/ 	.word	0x00006770


	//   ....[17]....
        /*02e0*/ 	.word	0x00007140


	//   ....[18]....
        /*02e4*/ 	.word	0x00007f60


	//   ....[19]....
        /*02e8*/ 	.word	0x000082e0


	//   ....[20]....
        /*02ec*/ 	.word	0x00008310


	//   ....[21]....
        /*02f0*/ 	.word	0x00008390


	//   ....[22]....
        /*02f4*/ 	.word	0x00008790


	//   ....[23]....
        /*02f8*/ 	.word	0x00008800


	//   ....[24]....
        /*02fc*/ 	.word	0x000099a0


	//   ....[25]....
        /*0300*/ 	.word	0x0000a220


	//   ....[26]....
        /*0304*/ 	.word	0x0000b100


	//   ....[27]....
        /*0308*/ 	.word	0x0000b130


	//   ....[28]....
        /*030c*/ 	.word	0x0000b420


	//   ....[29]....
        /*0310*/ 	.word	0x0000b5f0


	//   ....[30]....
        /*0314*/ 	.word	0x0000c500


	//   ....[31]....
        /*0318*/ 	.word	0x0000c540


	//   ....[32]....
        /*031c*/ 	.word	0x0000c5a0


	//   ....[33]....
        /*0320*/ 	.word	0x0000c5d0


	//   ....[34]....
        /*0324*/ 	.word	0x0000c5f0


	//   ....[35]....
        /*0328*/ 	.word	0x0000d090


	//   ....[36]....
        /*032c*/ 	.word	0x0000d5c0


	//   ....[37]....
        /*0330*/ 	.word	0x0000d5f0


	//   ....[38]....
        /*0334*/ 	.word	0x0000d610


	//   ....[39]....
        /*0338*/ 	.word	0x0000d620


	//   ....[40]....
        /*033c*/ 	.word	0x0000dac0


	//   ....[41]....
        /*0340*/ 	.word	0x0000daf0


	//   ....[42]....
        /*0344*/ 	.word	0x0000e760


	//   ....[43]....
        /*0348*/ 	.word	0x0000e780


	//   ....[44]....
        /*034c*/ 	.word	0x0000f810


	//   ....[45]....
        /*0350*/ 	.word	0x000103c0


	//   ....[46]....
        /*0354*/ 	.word	0x00010d30


	//   ....[47]....
        /*0358*/ 	.word	0x00010dd0


	//   ....[48]....
        /*035c*/ 	.word	0x00010e20


	//   ....[49]....
        /*0360*/ 	.word	0x00010e50


	//   ....[50]....
        /*0364*/ 	.word	0x00010e80


	//   ....[51]....
        /*0368*/ 	.word	0x00010ed0


	//   ....[52]....
        /*036c*/ 	.word	0x00010f00


	//   ....[53]....
        /*0370*/ 	.word	0x00010f10


	//   ....[54]....
        /*0374*/ 	.word	0x00011880


	//   ....[55]....
        /*0378*/ 	.word	0x000118a0


	//   ....[56]....
        /*037c*/ 	.word	0x000118c0


	//   ....[57]....
        /*0380*/ 	.word	0x000119e0


	//   ....[58]....
        /*0384*/ 	.word	0x00011b90


	//   ....[59]....
        /*0388*/ 	.word	0x00011bc0


	//   ....[60]....
        /*038c*/ 	.word	0x00011d10


	//   ....[61]....
        /*0390*/ 	.word	0x00011d20


	//   ....[62]....
        /*0394*/ 	.word	0x00014de0


	//   ....[63]....
        /*0398*/ 	.word	0x00015340


	//   ....[64]....
        /*039c*/ 	.word	0x000154c0


	//   ....[65]....
        /*03a0*/ 	.word	0x00015530


	//   ....[66]....
        /*03a4*/ 	.word	0x00015640


	//   ....[67]....
        /*03a8*/ 	.word	0x000156f0


	//   ....[68]....
        /*03ac*/ 	.word	0x000157e0


	//   ....[69]....
        /*03b0*/ 	.word	0x00015840


	//   ....[70]....
        /*03b4*/ 	.word	0x00015930


	//   ....[71]....
        /*03b8*/ 	.word	0x00015980


	//   ....[72]....
        /*03bc*/ 	.word	0x00015a10


	//   ....[73]....
        /*03c0*/ 	.word	0x00015b30


	//   ....[74]....
        /*03c4*/ 	.word	0x00015e40


	//   ....[75]....
        /*03c8*/ 	.word	0x00015e90


	//   ....[76]....
        /*03cc*/ 	.word	0x00016080


	//   ....[77]....
        /*03d0*/ 	.word	0x000160d0


	//   ....[78]....
        /*03d4*/ 	.word	0x00016300


	//   ....[79]....
        /*03d8*/ 	.word	0x00016350


	//   ....[80]....
        /*03dc*/ 	.word	0x00016760


	//----- nvinfo : EIATTR_REG_RECONFIG
	.align		4
.L_520:
        /*03e0*/ 	.byte	0x01, 0x54
	.zero		2


	//----- nvinfo : EIATTR_SYSCALL_OFFSETS
	.align		4
        /*03e4*/ 	.byte	0x04, 0x46
        /*03e6*/ 	.short	(.L_522 - .L_521)


	//   ....[0]....
.L_521:
        /*03e8*/ 	.word	0x000035e0


	//   ....[1]....
        /*03ec*/ 	.word	0x00010000


	//   ....[2]....
        /*03f0*/ 	.word	0x00010140


	//   ....[3]....
        /*03f4*/ 	.word	0x00010230


	//   ....[4]....
        /*03f8*/ 	.word	0x00010950


	//   ....[5]....
        /*03fc*/ 	.word	0x00011250


	//----- nvinfo : EIATTR_MBARRIER_INSTR_OFFSETS
	.align		4
.L_522:
        /*0400*/ 	.byte	0x04, 0x39
        /*0402*/ 	.short	(.L_524 - .L_523)


	//   ....[0]....
.L_523:
        /*0404*/ 	.word	0x00000280
        /*0408*/ 	.word	0x000000ff
        /*040c*/ 	.word	0x00038800
        /*0410*/ 	.short	0x0100
        /*0412*/ 	.byte	0x08
	.zero		1


	//   ....[1]....
        /*0414*/ 	.word	0x00000290
        /*0418*/ 	.word	0x000000ff
        /*041c*/ 	.word	0x00038810
        /*0420*/ 	.short	0x0100
        /*0422*/ 	.byte	0x08
	.zero		1


	//   ....[2]....
        /*0424*/ 	.word	0x000002a0
        /*0428*/ 	.word	0x000000ff
        /*042c*/ 	.word	0x00038820
        /*0430*/ 	.short	0x0100
        /*0432*/ 	.byte	0x08
	.zero		1


	//   ....[3]....
        /*0434*/ 	.word	0x00000350
        /*0438*/ 	.word	0x000000ff
        /*043c*/ 	.word	0x00038830
        /*0440*/ 	.short	0x0100
        /*0442*/ 	.byte	0x06
	.zero		1


	//   ....[4]....
        /*0444*/ 	.word	0x00000360
        /*0448*/ 	.word	0x000000ff
        /*044c*/ 	.word	0x00038840
        /*0450*/ 	.short	0x0100
        /*0452*/ 	.byte	0x06
	.zero		1


	//   ....[5]....
        /*0454*/ 	.word	0x00000370
        /*0458*/ 	.word	0x000000ff
        /*045c*/ 	.word	0x00038838
        /*0460*/ 	.short	0x0100
        /*0462*/ 	.byte	0x06
	.zero		1


	//   ....[6]....
        /*0464*/ 	.word	0x00000380
        /*0468*/ 	.word	0x000000ff
        /*046c*/ 	.word	0x00038848
        /*0470*/ 	.short	0x0100
        /*0472*/ 	.byte	0x06
	.zero		1


	//   ....[7]....
        /*0474*/ 	.word	0x000004b0
        /*0478*/ 	.word	0x000000ff
        /*047c*/ 	.word	0x00038850
        /*0480*/ 	.short	0x0100
        /*0482*/ 	.byte	0x08
	.zero		1


	//   ....[8]....
        /*0484*/ 	.word	0x000004c0
        /*0488*/ 	.word	0x000000ff
        /*048c*/ 	.word	0x00038860
        /*0490*/ 	.short	0x0100
        /*0492*/ 	.byte	0x08
	.zero		1


	//   ....[9]....
        /*0494*/ 	.word	0x000004d0
        /*0498*/ 	.word	0x000000ff
        /*049c*/ 	.word	0x00038858
        /*04a0*/ 	.short	0x0100
        /*04a2*/ 	.byte	0x08
	.zero		1


	//   ....[10]....
        /*04a4*/ 	.word	0x000004e0
        /*04a8*/ 	.word	0x000000ff
        /*04ac*/ 	.word	0x00038868
        /*04b0*/ 	.short	0x0100
        /*04b2*/ 	.byte	0x08
	.zero		1


	//   ....[11]....
        /*04b4*/ 	.word	0x000005d0
        /*04b8*/ 	.word	0x000000ff
        /*04bc*/ 	.word	0x00038870
        /*04c0*/ 	.short	0x0100
        /*04c2*/ 	.byte	0x06
	.zero		1


	//   ....[12]....
        /*04c4*/ 	.word	0x000005e0
        /*04c8*/ 	.word	0x000000ff
        /*04cc*/ 	.word	0x00038880
        /*04d0*/ 	.short	0x0100
        /*04d2*/ 	.byte	0x06
	.zero		1


	//   ....[13]....
        /*04d4*/ 	.word	0x000005f0
        /*04d8*/ 	.word	0x000000ff
        /*04dc*/ 	.word	0x00038878
        /*04e0*/ 	.short	0x0100
        /*04e2*/ 	.byte	0x06
	.zero		1


	//   ....[14]....
        /*04e4*/ 	.word	0x00000600
        /*04e8*/ 	.word	0x000000ff
        /*04ec*/ 	.word	0x00038888
        /*04f0*/ 	.short	0x0100
        /*04f2*/ 	.byte	0x06
	.zero		1


	//   ....[15]....
        /*04f4*/ 	.word	0x00000730
        /*04f8*/ 	.word	0x000000ff
        /*04fc*/ 	.word	0x00038890
        /*0500*/ 	.short	0x0100
        /*0502*/ 	.byte	0x08
	.zero		1


	//   ....[16]....
        /*0504*/ 	.word	0x00000740
        /*0508*/ 	.word	0x000000ff
        /*050c*/ 	.word	0x000388a0
        /*0510*/ 	.short	0x0100
        /*0512*/ 	.byte	0x08
	.zero		1


	//   ....[17]....
        /*0514*/ 	.word	0x00000750
        /*0518*/ 	.word	0x000000ff
        /*051c*/ 	.word	0x00038898
        /*0520*/ 	.short	0x0100
        /*0522*/ 	.byte	0x08
	.zero		1


	//   ....[18]....
        /*0524*/ 	.word	0x00000760
        /*0528*/ 	.word	0x000000ff
        /*052c*/ 	.word	0x000388a8
        /*0530*/ 	.short	0x0100
        /*0532*/ 	.byte	0x08
	.zero		1


	//   ....[19]....
        /*0534*/ 	.word	0x00000890
        /*0538*/ 	.word	0x000000ff
        /*053c*/ 	.word	0x000388b0
        /*0540*/ 	.short	0x0100
        /*0542*/ 	.byte	0x08
	.zero		1


	//   ....[20]....
        /*0544*/ 	.word	0x000008a0
        /*0548*/ 	.word	0x000000ff
        /*054c*/ 	.word	0x000388c0
        /*0550*/ 	.short	0x0100
        /*0552*/ 	.byte	0x08
	.zero		1


	//   ....[21]....
        /*0554*/ 	.word	0x000008b0
        /*0558*/ 	.word	0x000000ff
        /*055c*/ 	.word	0x000388b8
        /*0560*/ 	.short	0x0100
        /*0562*/ 	.byte	0x08
	.zero		1


	//   ....[22]....
        /*0564*/ 	.word	0x000008c0
        /*0568*/ 	.word	0x000000ff
        /*056c*/ 	.word	0x000388c8
        /*0570*/ 	.short	0x0100
        /*0572*/ 	.byte	0x08
	.zero		1


	//   ....[23]....
        /*0574*/ 	.word	0x00001860
        /*0578*/ 	.word	0x00000008
        /*057c*/ 	.word	0x00000000
        /*0580*/ 	.short	0x0101
        /*0582*/ 	.byte	0x3f
	.zero		1


	//   ....[24]....
        /*0584*/ 	.word	0x00002300
        /*0588*/ 	.word	0x00000004
        /*058c*/ 	.word	0x00000000
        /*0590*/ 	.short	0x0101
        /*0592*/ 	.byte	0x3f
	.zero		1


	//   ....[25]....
        /*0594*/ 	.word	0x00003610
        /*0598*/ 	.word	0x000000c4
        /*059c*/ 	.word	0x00038800
        /*05a0*/ 	.short	0x010a
        /*05a2*/ 	.byte	0x3f
	.zero		1


	//   ....[26]....
        /*05a4*/ 	.word	0x000037c0
        /*05a8*/ 	.word	0x000000c4
        /*05ac*/ 	.word	0x00038830
        /*05b0*/ 	.short	0x010a
        /*05b2*/ 	.byte	0x3f
	.zero		1


	//   ....[27]....
        /*05b4*/ 	.word	0x00003800
        /*05b8*/ 	.word	0x000000c4
        /*05bc*/ 	.word	0x00038830
        /*05c0*/ 	.short	0x010a
        /*05c2*/ 	.byte	0x3f
	.zero		1


	//   ....[28]....
        /*05c4*/ 	.word	0x00003c10
        /*05c8*/ 	.word	0x000000c4
        /*05cc*/ 	.word	0x00038810
        /*05d0*/ 	.short	0x010a
        /*05d2*/ 	.byte	0x3f
	.zero		1


	//   ....[29]....
        /*05d4*/ 	.word	0x00003c50
        /*05d8*/ 	.word	0x000000c4
        /*05dc*/ 	.word	0x00038850
        /*05e0*/ 	.short	0x010a
        /*05e2*/ 	.byte	0x3f
	.zero		1


	//   ....[30]....
        /*05e4*/ 	.word	0x00003d10
        /*05e8*/ 	.word	0x000000c4
        /*05ec*/ 	.word	0x00038850
        /*05f0*/ 	.short	0x010a
        /*05f2*/ 	.byte	0x3f
	.zero		1


	//   ....[31]....
        /*05f4*/ 	.word	0x000060b0
        /*05f8*/ 	.word	0x00000018
        /*05fc*/ 	.word	0x00000000
        /*0600*/ 	.short	0x0101
        /*0602*/ 	.byte	0x3f
	.zero		1


	//   ....[32]....
        /*0604*/ 	.word	0x00006790
        /*0608*/ 	.word	0x00000015
        /*060c*/ 	.word	0x00000000
        /*0610*/ 	.short	0x0101
        /*0612*/ 	.byte	0x3f
	.zero		1


	//   ....[33]....
        /*0614*/ 	.word	0x000068c0
        /*0618*/ 	.word	0x000000c6
        /*061c*/ 	.word	0x00038830
        /*0620*/ 	.short	0x010a
        /*0622*/ 	.byte	0x3f
	.zero		1


	//   ....[34]....
        /*0624*/ 	.word	0x00006910
        /*0628*/ 	.word	0x000000c6
        /*062c*/ 	.word	0x00038830
        /*0630*/ 	.short	0x010a
        /*0632*/ 	.byte	0x3f
	.zero		1


	//   ....[35]....
        /*0634*/ 	.word	0x00006c40
        /*0638*/ 	.word	0x000000c6
        /*063c*/ 	.word	0x00038850
        /*0640*/ 	.short	0x010a
        /*0642*/ 	.byte	0x3f
	.zero		1


	//   ....[36]....
        /*0644*/ 	.word	0x00006c80
        /*0648*/ 	.word	0x000000c6
        /*064c*/ 	.word	0x00038850
        /*0650*/ 	.short	0x010a
        /*0652*/ 	.byte	0x3f
	.zero		1


	//   ....[37]....
        /*0654*/ 	.word	0x00008a50
        /*0658*/ 	.word	0x00000099
        /*065c*/ 	.word	0x00000000
        /*0660*/ 	.short	0x0101
        /*0662*/ 	.byte	0x3f
	.zero		1


	//   ....[38]....
        /*0664*/ 	.word	0x000099c0
        /*0668*/ 	.word	0x000000c6
        /*066c*/ 	.word	0x00000000
        /*0670*/ 	.short	0x0101
        /*0672*/ 	.byte	0x3f
	.zero		1


	//   ....[39]....
        /*0674*/ 	.word	0x00009b10
        /*0678*/ 	.word	0x000000ba
        /*067c*/ 	.word	0x00038830
        /*0680*/ 	.short	0x010a
        /*0682*/ 	.byte	0x3f
	.zero		1


	//   ....[40]....
        /*0684*/ 	.word	0x00009b60
        /*0688*/ 	.word	0x000000ba
        /*068c*/ 	.word	0x00038830
        /*0690*/ 	.short	0x010a
        /*0692*/ 	.byte	0x3f
	.zero		1


	//   ....[41]....
        /*0694*/ 	.word	0x00009d90
        /*0698*/ 	.word	0x000000ba
        /*069c*/ 	.word	0x00038850
        /*06a0*/ 	.short	0x010a
        /*06a2*/ 	.byte	0x3f
	.zero		1


	//   ....[42]....
        /*06a4*/ 	.word	0x00009dd0
        /*06a8*/ 	.word	0x000000ba
        /*06ac*/ 	.word	0x00038850
        /*06b0*/ 	.short	0x010a
        /*06b2*/ 	.byte	0x3f
	.zero		1


	//   ....[43]....
        /*06b4*/ 	.word	0x0000b960
        /*06b8*/ 	.word	0x00000099
        /*06bc*/ 	.word	0x00000000
        /*06c0*/ 	.short	0x0101
        /*06c2*/ 	.byte	0x3f
	.zero		1


	//   ....[44]....
        /*06c4*/ 	.word	0x0000c520
        /*06c8*/ 	.word	0x000000ba
        /*06cc*/ 	.word	0x00000000
        /*06d0*/ 	.short	0x0101
        /*06d2*/ 	.byte	0x3f
	.zero		1


	//   ....[45]....
        /*06d4*/ 	.word	0x0000d0b0
        /*06d8*/ 	.word	0x000000ff
        /*06dc*/ 	.word	0x00000000
        /*06e0*/ 	.short	0x0101
        /*06e2*/ 	.byte	0x04
	.zero		1


	//   ....[46]....
        /*06e4*/ 	.word	0x00010610
        /*06e8*/ 	.word	0x000000ff
        /*06ec*/ 	.word	0x00038840
        /*06f0*/ 	.short	0x010a
        /*06f2*/ 	.byte	0x26
	.zero		1


	//   ....[47]....
        /*06f4*/ 	.word	0x00011060
        /*06f8*/ 	.word	0x000000ff
        /*06fc*/ 	.word	0x00038800
        /*0700*/ 	.short	0x0107
        /*0702*/ 	.byte	0x26
	.zero		1


	//   ....[48]....
        /*0704*/ 	.word	0x000110e0
        /*0708*/ 	.word	0x000000ff
        /*070c*/ 	.word	0x00038800
        /*0710*/ 	.short	0x0101
        /*0712*/ 	.byte	0x26
	.zero		1


	//   ....[49]....
        /*0714*/ 	.word	0x00011fb0
        /*0718*/ 	.word	0x000000ff
        /*071c*/ 	.word	0x00038810
        /*0720*/ 	.short	0x0107
        /*0722*/ 	.byte	0x26
	.zero		1


	//   ....[50]....
        /*0724*/ 	.word	0x00012010
        /*0728*/ 	.word	0x000000ff
        /*072c*/ 	.word	0x00038810
        /*0730*/ 	.short	0x0101
        /*0732*/ 	.byte	0x26
	.zero		1


	//   ....[51]....
        /*0734*/ 	.word	0x00012020
        /*0738*/ 	.word	0x000000ff
        /*073c*/ 	.word	0x00038820
        /*0740*/ 	.short	0x010a
        /*0742*/ 	.byte	0x26
	.zero		1


	//   ....[52]....
        /*0744*/ 	.word	0x00012080
        /*0748*/ 	.word	0x000000ff
        /*074c*/ 	.word	0x00038860
        /*0750*/ 	.short	0x010a
        /*0752*/ 	.byte	0x26
	.zero		1


	//   ....[53]....
        /*0754*/ 	.word	0x00012c40
        /*0758*/ 	.word	0x000000ff
        /*075c*/ 	.word	0x00038848
        /*0760*/ 	.short	0x010a
        /*0762*/ 	.byte	0x26
	.zero		1


	//   ....[54]....
        /*0764*/ 	.word	0x00012e10
        /*0768*/ 	.word	0x000000ff
        /*076c*/ 	.word	0x00038868
        /*0770*/ 	.short	0x010a
        /*0772*/ 	.byte	0x26
	.zero		1


	//   ....[55]....
        /*0774*/ 	.word	0x000137c0
        /*0778*/ 	.word	0x000000ff
        /*077c*/ 	.word	0x00038840
        /*0780*/ 	.short	0x010a
        /*0782*/ 	.byte	0x26
	.zero		1


	//   ....[56]....
        /*0784*/ 	.word	0x000139a0
        /*0788*/ 	.word	0x000000ff
        /*078c*/ 	.word	0x00038860
        /*0790*/ 	.short	0x010a
        /*0792*/ 	.byte	0x26
	.zero		1


	//   ....[57]....
        /*0794*/ 	.word	0x00014370
        /*0798*/ 	.word	0x000000ff
        /*079c*/ 	.word	0x00038848
        /*07a0*/ 	.short	0x010a
        /*07a2*/ 	.byte	0x26
	.zero		1


	//   ....[58]....
        /*07a4*/ 	.word	0x00014550
        /*07a8*/ 	.word	0x000000ff
        /*07ac*/ 	.word	0x00038868
        /*07b0*/ 	.short	0x010a
        /*07b2*/ 	.byte	0x26
	.zero		1


	//   ....[59]....
        /*07b4*/ 	.word	0x00014d70
        /*07b8*/ 	.word	0x00000002
        /*07bc*/ 	.word	0x00038820
        /*07c0*/ 	.short	0x010a
        /*07c2*/ 	.byte	0x3f
	.zero		1


	//   ....[60]....
        /*07c4*/ 	.word	0x00014f10
        /*07c8*/ 	.word	0x00000007
        /*07cc*/ 	.word	0x00000000
        /*07d0*/ 	.short	0x010a
        /*07d2*/ 	.byte	0x3f
	.zero		1


	//   ....[61]....
        /*07d4*/ 	.word	0x00014f80
        /*07d8*/ 	.word	0x00000005
        /*07dc*/ 	.word	0x00000000
        /*07e0*/ 	.short	0x010a
        /*07e2*/ 	.byte	0x3f
	.zero		1


	//   ....[62]....
        /*07e4*/ 	.word	0x00014fe0
        /*07e8*/ 	.word	0x00000005
        /*07ec*/ 	.word	0x00000000
        /*07f0*/ 	.short	0x010a
        /*07f2*/ 	.byte	0x3f
	.zero		1


	//   ....[63]....
        /*07f4*/ 	.word	0x00015010
        /*07f8*/ 	.word	0x00000003
        /*07fc*/ 	.word	0x00000000
        /*0800*/ 	.short	0x010a
        /*0802*/ 	.byte	0x3f
	.zero		1


	//   ....[64]....
        /*0804*/ 	.word	0x00015070
        /*0808*/ 	.word	0x000000c4
        /*080c*/ 	.word	0x00038800
        /*0810*/ 	.short	0x010a
        /*0812*/ 	.byte	0x3f
	.zero		1


	//   ....[65]....
        /*0814*/ 	.word	0x000150c0
        /*0818*/ 	.word	0x000000c4
        /*081c*/ 	.word	0x00038830
        /*0820*/ 	.short	0x010a
        /*0822*/ 	.byte	0x3f
	.zero		1


	//   ....[66]....
        /*0824*/ 	.word	0x00015110
        /*0828*/ 	.word	0x000000c4
        /*082c*/ 	.word	0x00038810
        /*0830*/ 	.short	0x010a
        /*0832*/ 	.byte	0x3f
	.zero		1


	//   ....[67]....
        /*0834*/ 	.word	0x00015160
        /*0838*/ 	.word	0x000000c4
        /*083c*/ 	.word	0x00038850
        /*0840*/ 	.short	0x010a
        /*0842*/ 	.byte	0x3f
	.zero		1


	//   ....[68]....
        /*0844*/ 	.word	0x000151b0
        /*0848*/ 	.word	0x000000c6
        /*084c*/ 	.word	0x00038830
        /*0850*/ 	.short	0x010a
        /*0852*/ 	.byte	0x3f
	.zero		1


	//   ....[69]....
        /*0854*/ 	.word	0x00015200
        /*0858*/ 	.word	0x000000c6
        /*085c*/ 	.word	0x00038850
        /*0860*/ 	.short	0x010a
        /*0862*/ 	.byte	0x3f
	.zero		1


	//   ....[70]....
        /*0864*/ 	.word	0x00015250
        /*0868*/ 	.word	0x000000ba
        /*086c*/ 	.word	0x00038830
        /*0870*/ 	.short	0x010a
        /*0872*/ 	.byte	0x3f
	.zero		1


	//   ....[71]....
        /*0874*/ 	.word	0x000152a0
        /*0878*/ 	.word	0x000000ba
        /*087c*/ 	.word	0x00038850
        /*0880*/ 	.short	0x010a
        /*0882*/ 	.byte	0x3f
	.zero		1


	//   ....[72]....
        /*0884*/ 	.word	0x00015400
        /*0888*/ 	.word	0x00000003
        /*088c*/ 	.word	0x00038840
        /*0890*/ 	.short	0x010a
        /*0892*/ 	.byte	0x3f
	.zero		1


	//   ....[73]....
        /*0894*/ 	.word	0x00016390
        /*0898*/ 	.word	0x00000003
        /*089c*/ 	.word	0x00038820
        /*08a0*/ 	.short	0x010a
        /*08a2*/ 	.byte	0x3f
	.zero		1


	//   ....[74]....
        /*08a4*/ 	.word	0x000163f0
        /*08a8*/ 	.word	0x00000003
        /*08ac*/ 	.word	0x00038860
        /*08b0*/ 	.short	0x010a
        /*08b2*/ 	.byte	0x3f
	.zero		1


	//   ....[75]....
        /*08b4*/ 	.word	0x00016450
        /*08b8*/ 	.word	0x00000003
        /*08bc*/ 	.word	0x00038848
        /*08c0*/ 	.short	0x010a
        /*08c2*/ 	.byte	0x3f
	.zero		1


	//   ....[76]....
        /*08c4*/ 	.word	0x000164b0
        /*08c8*/ 	.word	0x00000003
        /*08cc*/ 	.word	0x00038868
        /*08d0*/ 	.short	0x010a
        /*08d2*/ 	.byte	0x3f
	.zero		1


	//   ....[77]....
        /*08d4*/ 	.word	0x00016510
        /*08d8*/ 	.word	0x00000003
        /*08dc*/ 	.word	0x00038840
        /*08e0*/ 	.short	0x010a
        /*08e2*/ 	.byte	0x3f
	.zero		1


	//   ....[78]....
        /*08e4*/ 	.word	0x00016570
        /*08e8*/ 	.word	0x00000003
        /*08ec*/ 	.word	0x00038860
        /*08f0*/ 	.short	0x010a
        /*08f2*/ 	.byte	0x3f
	.zero		1


	//   ....[79]....
        /*08f4*/ 	.word	0x000165d0
        /*08f8*/ 	.word	0x00000003
        /*08fc*/ 	.word	0x00038848
        /*0900*/ 	.short	0x010a
        /*0902*/ 	.byte	0x3f
	.zero		1


	//   ....[80]....
        /*0904*/ 	.word	0x00016630
        /*0908*/ 	.word	0x00000003
        /*090c*/ 	.word	0x00038868
        /*0910*/ 	.short	0x010a
        /*0912*/ 	.byte	0x3f
	.zero		1


	//   ....[81]....
        /*0914*/ 	.word	0x00016680
        /*0918*/ 	.word	0x00000002
        /*091c*/ 	.word	0x00038820
        /*0920*/ 	.short	0x010a
        /*0922*/ 	.byte	0x3f
	.zero		1


	//   ....[82]....
        /*0924*/ 	.word	0x00016820
        /*0928*/ 	.word	0x00000007
        /*092c*/ 	.word	0x00000000
        /*0930*/ 	.short	0x010a
        /*0932*/ 	.byte	0x3f
	.zero		1


	//   ....[83]....
        /*0934*/ 	.word	0x00016870
        /*0938*/ 	.word	0x00000005
        /*093c*/ 	.word	0x00000000
        /*0940*/ 	.short	0x010a
        /*0942*/ 	.byte	0x3f
	.zero		1


	//   ....[84]....
        /*0944*/ 	.word	0x000168c0
        /*0948*/ 	.word	0x00000005
        /*094c*/ 	.word	0x00000000
        /*0950*/ 	.short	0x010a
        /*0952*/ 	.byte	0x3f
	.zero		1


	//----- nvinfo : EIATTR_NUM_MBARRIERS
	.align		4
.L_524:
        /*0954*/ 	.byte	0x03, 0x38
        /*0956*/ 	.short	0x0017


	//----- nvinfo : EIATTR_EXIT_INSTR_OFFSETS
	.align		4
        /*0958*/ 	.byte	0x04, 0x1c
        /*095a*/ 	.short	(.L_526 - .L_525)


	//   ....[0]....
.L_525:
        /*095c*/ 	.word	0x00015060


	//----- nvinfo : EIATTR_MAX_THREADS
	.align		4
.L_526:
        /*0960*/ 	.byte	0x04, 0x05
        /*0962*/ 	.short	(.L_528 - .L_527)
.L_527:
        /*0964*/ 	.word	0x00000180
        /*0968*/ 	.word	0x00000001
        /*096c*/ 	.word	0x00000001


	//----- nvinfo : EIATTR_CRS_STACK_SIZE
	.align		4
.L_528:
        /*0970*/ 	.byte	0x04, 0x1e
        /*0972*/ 	.short	(.L_530 - .L_529)
.L_529:
        /*0974*/ 	.word	0x00000000


	//----- nvinfo : EIATTR_CBANK_PARAM_SIZE
	.align		4
.L_530:
        /*0978*/ 	.byte	0x03, 0x19
        /*097a*/ 	.short	0x0b70


	//----- nvinfo : EIATTR_PARAM_CBANK
	.align		4
        /*097c*/ 	.byte	0x04, 0x0a
        /*097e*/ 	.short	(.L_532 - .L_531)
	.align		4
.L_531:
        /*0980*/ 	.word	index@(.nv.constant0._ZN7cutlass13device_kernelIN5flash11enable_sm90INS1_16FlashAttnFwdSm90INS1_25CollectiveMainloopFwdSm90ILi2EN4cute5tupleIJNS5_1CILi1EEES8_S8_EEENS6_IJNS7_ILi64EEESA_SA_EEELi512ENS_10bfloat16_tEfNS_4arch4Sm90ELb1ELb0ELb0ELb0ELb0ELb0ELb1ELb0ELb0ELb1ELb1ELb0EEENS1_21CollectiveEpilogueFwdINS6_IJSA_NS7_ILi512EEESA_EEES9_SC_SE_Li256ELb0ELb1ELb1ELb0EEENS1_19SingleTileSchedulerILb0ELb1ELb1ELi64EEEEEEEEEvNT_6ParamsE)
        /*0984*/ 	.short	0x0210
        /*0986*/ 	.short	0x0b70


	//----- nvinfo : EIATTR_SW_WAR
	.align		4
.L_532:
        /*0988*/ 	.byte	0x04, 0x36
        /*098a*/ 	.short	(.L_534 - .L_533)
.L_533:
        /*098c*/ 	.word	0x00000008
.L_534:


//--------------------- .nv.info._ZN7cutlass13device_kernelIN5flash11enable_sm90INS1_16FlashAttnFwdSm90INS1_25CollectiveMainloopFwdSm90ILi2EN4cute5tupleIJNS5_1CILi1EEES8_S8_EEENS6_IJNS7_ILi64EEESA_SA_EEELi512ENS_10bfloat16_tEfNS_4arch4Sm90ELb1ELb0ELb0ELb1ELb0ELb0ELb0ELb0ELb0ELb1ELb1ELb0EEENS1_21CollectiveEpilogueFwdINS6_IJSA_NS7_ILi512EEESA_EEES9_SC_SE_Li256ELb1ELb1ELb1ELb0EEENS1_36VarlenDynamicPersistentTileSchedulerILi64ELi64ELi256ELi128ELb1ELb1ELb1ELb1ELb1ELb1EEEEEEEEEvNT_6ParamsE --------------------------
	.section	.nv.info._ZN7cutlass13device_kernelIN5flash11enable_sm90INS1_16FlashAttnFwdSm90INS1_25CollectiveMainloopFwdSm90ILi2EN4cute5tupleIJNS5_1CILi1EEES8_S8_EEENS6_IJNS7_ILi64EEESA_SA_EEELi512ENS_10bfloat16_tEfNS_4arch4Sm90ELb1ELb0ELb0ELb1ELb0ELb0ELb0ELb0ELb0ELb1ELb1ELb0EEENS1_21CollectiveEpilogueFwdINS6_IJSA_NS7_ILi512EEESA_EEES9_SC_SE_Li256ELb1ELb1ELb1ELb0EEENS1_36VarlenDynamicPersistentTileSchedulerILi64ELi64ELi256ELi128ELb1ELb1ELb1ELb1ELb1ELb1EEEEEEEEEvNT_6ParamsE,"",@"SHT_CUDA_INFO"
	.sectionflags	@""
	.align	4


	//----- nvinfo : EIATTR_CUDA_API_VERSION
	.align		4
        /*0000*/ 	.byte	0x04, 0x37
        /*0002*/ 	.short	(.L_536 - .L_535)
.L_535:
        /*0004*/ 	.word	0x00000082


	//----- nvinfo : EIATTR_KPARAM_INFO
	.align		4
.L_536:
        /*0008*/ 	.byte	0x04, 0x17
        /*000a*/ 	.short	(.L_538 - .L_537)
.L_537:
        /*000c*/ 	.word	0x00000000
        /*0010*/ 	.short	0x0000
        /*0012*/ 	.short	0x0070
        /*0014*/ 	.byte	0x00, 0xf0, 0x01, 0x2a


	//----- nvinfo : EIATTR_SPARSE_MMA_MASK
	.align		4
.L_538:
        /*0018*/ 	.byte	0x03, 0x50
        /*001a*/ 	.short	0x0000


	//----- nvinfo : EIATTR_MAXREG_COUNT
	.align		4
        /*001c*/ 	.byte	0x03, 0x1b
        /*001e*/ 	.short	0x00a8


	//----- nvinfo : EIATTR_NUM_BARRIERS
	.align		4
        /*0020*/ 	.byte	0x02, 0x4c
        /*0022*/ 	.byte	0x10
	.zero		1


	//----- nvinfo : EIATTR_EXTERNS
	.align		4
        /*0024*/ 	.byte	0x04, 0x0f
        /*0026*/ 	.short	(.L_540 - .L_539)


	//   ....[0]....
	.align		4
.L_539:
        /*0028*/ 	.word	index@(__assertfail)


	//----- nvinfo : EIATTR_ANNOTATIONS
	.align		4
.L_540:
        /*002c*/ 	.byte	0x04, 0x55
        /*002e*/ 	.short	(.L_542 - .L_541)


	//   ....[0]....
.L_541:
        /* <DEDUP_REMOVED lines=72> */


	//----- nvinfo : EIATTR_MERCURY_ISA_VERSION
	.align		4
.L_542:
        /*04a0*/ 	.byte	0x03, 0x5f
        /*04a2*/ 	.short	0x0101


	//----- nvinfo : EIATTR_UNUSED_LOAD_BYTE_OFFSET
	.align		4
        /*04a4*/ 	.byte	0x04, 0x44
        /*04a6*/ 	.short	(.L_544 - .L_543)


	//   ....[0]....
.L_543:
        /*04a8*/ 	.word	0x00000a10
        /*04ac*/ 	.word	0x0000fff0


	//   ....[1]....
        /*04b0*/ 	.word	0x00009e60
        /*04b4*/ 	.word	0x0000fff0


	//----- nvinfo : EIATTR_INT_WARP_WIDE_INSTR_OFFSETS
	.align		4
.L_544:
        /*04b8*/ 	.byte	0x04, 0x31
        /*04ba*/ 	.short	(.L_546 - .L_545)


	//   ....[0]....
.L_545:
        /*04bc*/ 	.word	0x00000130


	//   ....[1]....
        /*04c0*/ 	.word	0x00000170


	//   ....[2]....
        /*04c4*/ 	.word	0x000001e0


	//   ....[3]....
        /*04c8*/ 	.word	0x00010330


	//   ....[4]....
        /*04cc*/ 	.word	0x000103c0


	//   ....[5]....
        /*04d0*/ 	.word	0x00014cf0


	//   ....[6]....
        /*04d4*/ 	.word	0x00014d80


	//----- nvinfo : EIATTR_COOP_GROUP_MASK_REGIDS
	.align		4
.L_546:
        /*04d8*/ 	.byte	0x04, 0x29
        /*04da*/ 	.short	(.L_548 - .L_547)


	//   ....[0]....
.L_547:
        /*04dc*/ 	.word	0xffffffff


	//   ....[1]....
        /*04e0*/ 	.word	0xffffffff


	//   ....[2]....
        /*04e4*/ 	.word	0xffffffff


	//   ....[3]....
        /*04e8*/ 	.word	0xffffffff


	//   ....[4]....
        /*04ec*/ 	.word	0xffffffff


	//   ....[5]....
        /*04f0*/ 	.word	0xffffffff


	//   ....[6]....
        /*04f4*/ 	.word	0xffffffff


	//   ....[7]....
        /*04f8*/ 	.word	0xffffffff


	//   ....[8]....
        /*04fc*/ 	.word	0xffffffff


	//   ....[9]....
        /*0500*/ 	.word	0xffffffff


	//   ....[10]....
        /*0504*/ 	.word	0xffffffff


	//   ....[11]....
        /*0508*/ 	.word	0xffffffff


	//   ....[12]....
        /*050c*/ 	.word	0xffffffff


	//   ....[13]....
        /*0510*/ 	.word	0xffffffff


	//   ....[14]....
        /*0514*/ 	.word	0xffffffff


	//   ....[15]....
        /*0518*/ 	.word	0xffffffff


	//   ....[16]....
        /*051c*/ 	.word	0xffffffff


	//   ....[17]....
        /*0520*/ 	.word	0xffffffff


	//   ....[18]....
        /*0524*/ 	.word	0xffffffff


	//   ....[19]....
        /*0528*/ 	.word	0xffffffff


	//   ....[20]....
        /*052c*/ 	.word	0xffffffff


	//   ....[21]....
        /*0530*/ 	.word	0xffffffff


	//   ....[22]....
        /*0534*/ 	.word	0xffffffff


	//   ....[23]....
        /*0538*/ 	.word	0xffffffff


	//   ....[24]....
        /*053c*/ 	.word	0xffffffff


	//   ....[25]....
        /*0540*/ 	.word	0xffffffff


	//   ....[26]....
        /*0544*/ 	.word	0xffffffff


	//   ....[27]....
        /*0548*/ 	.word	0xffffffff


	//   ....[28]....
        /*054c*/ 	.word	0xffffffff


	//   ....[29]....
        /*0550*/ 	.word	0xffffffff


	//   ....[30]....
        /*0554*/ 	.word	0xffffffff


	//   ....[31]....
        /*0558*/ 	.word	0xffffffff


	//   ....[32]....
        /*055c*/ 	.word	0xffffffff


	//   ....[33]....
        /*0560*/ 	.word	0xffffffff


	//   ....[34]....
        /*0564*/ 	.word	0xffffffff


	//   ....[35]....
        /*0568*/ 	.word	0xffffffff


	//   ....[36]....
        /*056c*/ 	.word	0xffffffff


	//   ....[37]....
        /*0570*/ 	.word	0xffffffff


	//   ....[38]....
        /*0574*/ 	.word	0xffffffff


	//   ....[39]....
        /*0578*/ 	.word	0xffffffff


	//   ....[40]....
        /*057c*/ 	.word	0xffffffff


	//   ....[41]....
        /*0580*/ 	.word	0xffffffff


	//   ....[42]....
        /*0584*/ 	.word	0xffffffff


	//   ....[43]....
        /*0588*/ 	.word	0xffffffff


	//   ....[44]....
        /*058c*/ 	.word	0xffffffff


	//   ....[45]....
        /*0590*/ 	.word	0xffffffff


	//   ....[46]....
        /*0594*/ 	.word	0xffffffff


	//   ....[47]....
        /*0598*/ 	.word	0xffffffff


	//   ....[48]....
        /*059c*/ 	.word	0xffffffff


	//   ....[49]....
        /*05a0*/ 	.word	0xffffffff


	//   ....[50]....
        /*05a4*/ 	.word	0xffffffff


	//   ....[51]....
        /*05a8*/ 	.word	0xffffffff


	//   ....[52]....
        /*05ac*/ 	.word	0xffffffff


	//   ....[53]....
        /*05b0*/ 	.word	0xffffffff


	//   ....[54]....
        /*05b4*/ 	.word	0xffffffff


	//   ....[55]....
        /*05b8*/ 	.word	0xffffffff


	//   ....[56]....
        /*05bc*/ 	.word	0xffffffff


	//   ....[57]....
        /*05c0*/ 	.word	0xffffffff


	//   ....[58]....
        /*05c4*/ 	.word	0xffffffff


	//   ....[59]....
        /*05c8*/ 	.word	0xffffffff


	//   ....[60]....
        /*05cc*/ 	.word	0xffffffff


	//   ....[61]....
        /*05d0*/ 	.word	0xffffffff


	//   ....[62]....
        /*05d4*/ 	.word	0xffffffff


	//   ....[63]....
        /*05d8*/ 	.word	0xffffffff


	//   ....[64]....
        /*05dc*/ 	.word	0xffffffff


	//   ....[65]....
        /*05e0*/ 	.word	0xffffffff


	//   ....[66]....
        /*05e4*/ 	.word	0xffffffff


	//   ....[67]....
        /*05e8*/ 	.word	0xffffffff


	//   ....[68]....
        /*05ec*/ 	.word	0xffffffff


	//   ....[69]....
        /*05f0*/ 	.word	0xffffffff


	//   ....[70]....
        /*05f4*/ 	.word	0xffffffff


	//   ....[71]....
        /*05f8*/ 	.word	0xffffffff


	//   ....[72]....
        /*05fc*/ 	.word	0xffffffff


	//   ....[73]....
        /*0600*/ 	.word	0xffffffff


	//   ....[74]....
        /*0604*/ 	.word	0xffffffff


	//   ....[75]....
        /*0608*/ 	.word	0xffffffff


	//   ....[76]....
        /*060c*/ 	.word	0xffffffff


	//   ....[77]....
        /*0610*/ 	.word	0xffffffff


	//   ....[78]....
        /*0614*/ 	.word	0xffffffff


	//   ....[79]....
        /*0618*/ 	.word	0xffffffff


	//   ....[80]....
        /*061c*/ 	.word	0xffffffff


	//   ....[81]....
        /*0620*/ 	.word	0xffffffff


	//   ....[82]....
        /*0624*/ 	.word	0xffffffff


	//   ....[83]....
        /*0628*/ 	.word	0xffffffff


	//   ....[84]....
        /*062c*/ 	.word	0xffffffff


	//   ....[85]....
        /*0630*/ 	.word	0xffffffff


	//   ....[86]....
        /*0634*/ 	.word	0xffffffff


	//   ....[87]....
        /*0638*/ 	.word	0xffffffff


	//   ....[88]....
        /*063c*/ 	.word	0xffffffff


	//   ....[89]....
        /*0640*/ 	.word	0xffffffff


	//   ....[90]....
        /*0644*/ 	.word	0xffffffff


	//   ....[91]....
        /*0648*/ 	.word	0xffffffff


	//   ....[92]....
        /*064c*/ 	.word	0xffffffff


	//   ....[93]....
        /*0650*/ 	.word	0xffffffff


	//   ....[94]....
        /*0654*/ 	.word	0x0500000f


	//   ....[95]....
        /*0658*/ 	.word	0x0500000f


	//   ....[96]....
        /*065c*/ 	.word	0x0500000f


	//   ....[97]....
        /*0660*/ 	.word	0x0500000f


	//   ....[98]....
        /*0664*/ 	.word	0x0500000f


	//   ....[99]....
        /*0668*/ 	.word	0x0500000f


	//   ....[100]....
        /*066c*/ 	.word	0x0500000f


	//   ....[101]....
        /*0670*/ 	.word	0x0500000f


	//   ....[102]....
        /*0674*/ 	.word	0x0500000f


	//   ....[103]....
        /*0678*/ 	.word	0x0500000f


	//   ....[104]....
        /*067c*/ 	.word	0x0500000f


	//   ....[105]....
        /*0680*/ 	.word	0x0500000f


	//   ....[106]....
        /*0684*/ 	.word	0x0500000f


	//   ....[107]....
        /*0688*/ 	.word	0x0500000f


	//   ....[108]....
        /*068c*/ 	.word	0x0500000f


	//   ....[109]....
        /*0690*/ 	.word	0x0500000f


	//   ....[110]....
        /*0694*/ 	.word	0x0500000f


	//   ....[111]....
        /*0698*/ 	.word	0x0500000f


	//   ....[112]....
        /*069c*/ 	.word	0x0500000f


	//   ....[113]....
        /*06a0*/ 	.word	0x0500000f


	//   ....[114]....
        /*06a4*/ 	.word	0x0500000f


	//   ....[115]....
        /*06a8*/ 	.word	0x0500000f


	//   ....[116]....
        /*06ac*/ 	.word	0x0500000f


	//   ....[117]....
        /*06b0*/ 	.word	0x0500000f


	//   ....[118]....
        /*06b4*/ 	.word	0x0500000f


	//   ....[119]....
        /*06b8*/ 	.word	0x0500000f


	//   ....[120]....
        /*06bc*/ 	.word	0x0500000f


	//   ....[121]....
        /*06c0*/ 	.word	0x0500000f


	//----- nvinfo : EIATTR_COOP_GROUP_INSTR_OFFSETS
	.align		4
.L_548:
        /*06c4*/ 	.byte	0x04, 0x28
        /*06c6*/ 	.short	(.L_550 - .L_549)


	//   ....[0]....
.L_549:
        /*06c8*/ 	.word	0x00000060


	//   ....[1]....
        /*06cc*/ 	.word	0x00000140


	//   ....[2]....
        /*06d0*/ 	.word	0x00000190


	//   ....[3]....
        /*06d4*/ 	.word	0x00000380


	//   ....[4]....
        /*06d8*/ 	.word	0x000004e0


	//   ....[5]....
        /*06dc*/ 	.word	0x00000600


	//   ....[6]....
        /*06e0*/ 	.word	0x00000760


	//   ....[7]....
        /*06e4*/ 	.word	0x00002170


	//   ....[8]....
        /*06e8*/ 	.word	0x00004220


	//   ....[9]....
        /*06ec*/ 	.word	0x00004860


	//   ....[10]....
        /*06f0*/ 	.word	0x00004890


	//   ....[11]....
        /*06f4*/ 	.word	0x00004c90


	//   ....[12]....
        /*06f8*/ 	.word	0x00004de0


	//   ....[13]....
        /*06fc*/ 	.word	0x00004fb0


	//   ....[14]....
        /*0700*/ 	.word	0x00005100


	//   ....[15]....
        /*0704*/ 	.word	0x00005af0


	//   ....[16]....
        /*0708*/ 	.word	0x00005de0


	//   ....[17]....
        /*070c*/ 	.word	0x00005e00


	//   ....[18]....
        /*0710*/ 	.word	0x00006300


	//   ....[19]....
        /*0714*/ 	.word	0x00006400


	//   ....[20]....
        /*0718*/ 	.word	0x00006b30


	//   ....[21]....
        /*071c*/ 	.word	0x00006d00


	//   ....[22]....
        /*0720*/ 	.word	0x00007a40


	//   ....[23]....
        /*0724*/ 	.word	0x00007e60


	//   ....[24]....
        /*0728*/ 	.word	0x00007e80


	//   ....[25]....
        /*072c*/ 	.word	0x000086b0


	//   ....[26]....
        /*0730*/ 	.word	0x00008750


	//   ....[27]....
        /*0734*/ 	.word	0x00009320


	//   ....[28]....
        /*0738*/ 	.word	0x00009360


	//   ....[29]....
        /*073c*/ 	.word	0x000093d0


	//   ....[30]....
        /*0740*/ 	.word	0x00009400


	//   ....[31]....
        /*0744*/ 	.word	0x00009430


	//   ....[32]....
        /*0748*/ 	.word	0x0000ac40


	//   ....[33]....
        /*074c*/ 	.word	0x0000b030


	//   ....[34]....
        /*0750*/ 	.word	0x0000b040


	//   ....[35]....
        /*0754*/ 	.word	0x0000b050


	//   ....[36]....
        /*0758*/ 	.word	0x0000b080


	//   ....[37]....
        /*075c*/ 	.word	0x0000bca0


	//   ....[38]....
        /*0760*/ 	.word	0x0000bcc0


	//   ....[39]....
        /*0764*/ 	.word	0x0000bf70


	//   ....[40]....
        /*0768*/ 	.word	0x0000bf90


	//   ....[41]....
        /*076c*/ 	.word	0x0000c6c0


	//   ....[42]....
        /*0770*/ 	.word	0x0000c6f0


	//   ....[43]....
        /*0774*/ 	.word	0x0000cf50


	//   ....[44]....
        /*0778*/ 	.word	0x0000cf70


	//   ....[45]....
        /*077c*/ 	.word	0x0000e2e0


	//   ....[46]....
        /*0780*/ 	.word	0x0000e320


	//   ....[47]....
        /*0784*/ 	.word	0x0000e560


	//   ....[48]....
        /*0788*/ 	.word	0x0000e580


	//   ....[49]....
        /*078c*/ 	.word	0x0000e840


	//   ....[50]....
        /*0790*/ 	.word	0x0000ea50


	//   ....[51]....
        /*0794*/ 	.word	0x0000ea80


	//   ....[52]....
        /*0798*/ 	.word	0x0000eab0


	//   ....[53]....
        /*079c*/ 	.word	0x0000eae0


	//   ....[54]....
        /*07a0*/ 	.word	0x0000eb10


	//   ....[55]....
        /*07a4*/ 	.word	0x0000eb40


	//   ....[56]....
        /*07a8*/ 	.word	0x0000ece0


	//   ....[57]....
        /*07ac*/ 	.word	0x0000ed10


	//   ....[58]....
        /*07b0*/ 	.word	0x0000ed40


	//   ....[59]....
        /*07b4*/ 	.word	0x0000ed70


	//   ....[60]....
        /*07b8*/ 	.word	0x0000eda0


	//   ....[61]....
        /*07bc*/ 	.word	0x0000edd0


	//   ....[62]....
        /*07c0*/ 	.word	0x0000ee70


	//   ....[63]....
        /*07c4*/ 	.word	0x0000eea0


	//   ....[64]....
        /*07c8*/ 	.word	0x0000eeb0


	//   ....[65]....
        /*07cc*/ 	.word	0x0000eee0


	//   ....[66]....
        /*07d0*/ 	.word	0x00010910


	//   ....[67]....
        /*07d4*/ 	.word	0x00011400


	//   ....[68]....
        /*07d8*/ 	.word	0x00011410


	//   ....[69]....
        /*07dc*/ 	.word	0x000114b0


	//   ....[70]....
        /*07e0*/ 	.word	0x000114c0


	//   ....[71]....
        /*07e4*/ 	.word	0x00011540


	//   ....[72]....
        /*07e8*/ 	.word	0x00011550


	//   ....[73]....
        /*07ec*/ 	.word	0x000115a0


	//   ....[74]....
        /*07f0*/ 	.word	0x000115c0


	//   ....[75]....
        /*07f4*/ 	.word	0x00015010


	//   ....[76]....
        /*07f8*/ 	.word	0x00015040


	//   ....[77]....
        /*07fc*/ 	.word	0x000150a0


	//   ....[78]....
        /*0800*/ 	.word	0x000150d0


	//   ....[79]....
        /*0804*/ 	.word	0x00015100


	//   ....[80]....
        /*0808*/ 	.word	0x00015130


	//   ....[81]....
        /*080c*/ 	.word	0x00015160


	//   ....[82]....
        /*0810*/ 	.word	0x00015190


	//   ....[83]....
        /*0814*/ 	.word	0x00015350


	//   ....[84]....
        /*0818*/ 	.word	0x00015380


	//   ....[85]....
        /*081c*/ 	.word	0x000153b0


	//   ....[86]....
        /*0820*/ 	.word	0x000153e0


	//   ....[87]....
        /*0824*/ 	.word	0x00015410


	//   ....[88]....
        /*0828*/ 	.word	0x00015440


	//   ....[89]....
        /*082c*/ 	.word	0x00015510


	//   ....[90]....
        /*0830*/ 	.word	0x00015530


	//   ....[91]....
        /*0834*/ 	.word	0x00015540


	//   ....[92]....
        /*0838*/ 	.word	0x000155c0


	//   ....[93]....
        /*083c*/ 	.word	0x000160f0


	//   ....[94]....
        /*0840*/ 	.word	0x00016750


	//   ....[95]....
        /*0844*/ 	.word	0x00016930


	//   ....[96]....
        /*0848*/ 	.word	0x00016980


	//   ....[97]....
        /*084c*/ 	.word	0x000169e0


	//   ....[98]....
        /*0850*/ 	.word	0x00016ad0


	//   ....[99]....
        /*0854*/ 	.word	0x00016b30


	//   ....[100]....
        /*0858*/ 	.word	0x00016c20


	//   ....[101]....
        /*085c*/ 	.word	0x00016c80


	//   ....[102]....
        /*0860*/ 	.word	0x00016d50


	//   ....[103]....
        /*0864*/ 	.word	0x00017080


	//   ....[104]....
        /*0868*/ 	.word	0x00017120


	//   ....[105]....
        /*086c*/ 	.word	0x000172c0


	//   ....[106]....
        /*0870*/ 	.word	0x00017330


	//   ....[107]....
        /*0874*/ 	.word	0x000173a0


	//   ....[108]....
        /*0878*/ 	.word	0x00017410


	//   ....[109]....
        /*087c*/ 	.word	0x00017480


	//   ....[110]....
        /*0880*/ 	.word	0x00017500


	//   ....[111]....
        /*0884*/ 	.word	0x00017590


	//   ....[112]....
        /*0888*/ 	.word	0x00017630


	//   ....[113]....
        /*088c*/ 	.word	0x000176a0


	//   ....[114]....
        /*0890*/ 	.word	0x00017710


	//   ....[115]....
        /*0894*/ 	.word	0x00017780


	//   ....[116]....
        /*0898*/ 	.word	0x00017800


	//   ....[117]....
        /*089c*/ 	.word	0x00017870


	//   ....[118]....
        /*08a0*/ 	.word	0x00017920


	//   ....[119]....
        /*08a4*/ 	.word	0x00017970


	//   ....[120]....
        /*08a8*/ 	.word	0x00017a20


	//   ....[121]....
        /*08ac*/ 	.word	0x00017b50


	//----- nvinfo : EIATTR_REG_RECONFIG
	.align		4
.L_550:
        /*08b0*/ 	.byte	0x01, 0x54
	.zero		2


	//----- nvinfo : EIATTR_SYSCALL_OFFSETS
	.align		4
        /*08b4*/ 	.byte	0x04, 0x46
        /*08b6*/ 	.short	(.L_552 - .L_551)


	//   ....[0]....
.L_551:
        /*08b8*/ 	.word	0x000043f0


	//   ....[1]....
        /*08bc*/ 	.word	0x00010530


	//   ....[2]....
        /*08c0*/ 	.word	0x00010680


	//   ....[3]....
        /*08c4*/ 	.word	0x00010780


	//   ....[4]....
        /*08c8*/ 	.word	0x00011020


	//----- nvinfo : EIATTR_MBARRIER_INSTR_OFFSETS
	.align		4
.L_552:
        /*08cc*/ 	.byte	0x04, 0x39
        /*08ce*/ 	.short	(.L_554 - .L_553)


	//   ....[0]....
.L_553:
        /*08d0*/ 	.word	0x00000270
        /*08d4*/ 	.word	0x000000ff
        /*08d8*/ 	.word	0x00028c00
        /*08dc*/ 	.short	0x0100
        /*08de*/ 	.byte	0x08
	.zero		1


	//   ....[1]....
        /*08e0*/ 	.word	0x00000280
        /*08e4*/ 	.word	0x000000ff
        /*08e8*/ 	.word	0x00028c20
        /*08ec*/ 	.short	0x0100
        /*08ee*/ 	.byte	0x08
	.zero		1


	//   ....[2]....
        /*08f0*/ 	.word	0x00000330
        /*08f4*/ 	.word	0x000000ff
        /*08f8*/ 	.word	0x00028c30
        /*08fc*/ 	.short	0x0100
        /*08fe*/ 	.byte	0x06
	.zero		1


	//   ....[3]....
        /*0900*/ 	.word	0x00000340
        /*0904*/ 	.word	0x000000ff
        /*0908*/ 	.word	0x00028c40
        /*090c*/ 	.short	0x0100
        /*090e*/ 	.byte	0x06
	.zero		1


	//   ....[4]....
        /*0910*/ 	.word	0x00000350
        /*0914*/ 	.word	0x000000ff
        /*0918*/ 	.word	0x00028c38
        /*091c*/ 	.short	0x0100
        /*091e*/ 	.byte	0x06
	.zero		1


	//   ....[5]....
        /*0920*/ 	.word	0x00000360
        /*0924*/ 	.word	0x000000ff
        /*0928*/ 	.word	0x00028c48
        /*092c*/ 	.short	0x0100
        /*092e*/ 	.byte	0x06
	.zero		1


	//   ....[6]....
        /*0930*/ 	.word	0x00000490
        /*0934*/ 	.word	0x000000ff
        /*0938*/ 	.word	0x00028c50
        /*093c*/ 	.short	0x0100
        /*093e*/ 	.byte	0x08
	.zero		1


	//   ....[7]....
        /*0940*/ 	.word	0x000004a0
        /*0944*/ 	.word	0x000000ff
        /*0948*/ 	.word	0x00028c60
        /*094c*/ 	.short	0x0100
        /*094e*/ 	.byte	0x08
	.zero		1


	//   ....[8]....
        /*0950*/ 	.word	0x000004b0
        /*0954*/ 	.word	0x000000ff
        /*0958*/ 	.word	0x00028c58
        /*095c*/ 	.short	0x0100
        /*095e*/ 	.byte	0x08
	.zero		1


	//   ....[9]....
        /*0960*/ 	.word	0x000004c0
        /*0964*/ 	.word	0x000000ff
        /*0968*/ 	.word	0x00028c68
        /*096c*/ 	.short	0x0100
        /*096e*/ 	.byte	0x08
	.zero		1


	//   ....[10]....
        /*0970*/ 	.word	0x000005b0
        /*0974*/ 	.word	0x000000ff
        /*0978*/ 	.word	0x00028c70
        /*097c*/ 	.short	0x0100
        /*097e*/ 	.byte	0x06
	.zero		1


	//   ....[11]....
        /*0980*/ 	.word	0x000005c0
        /*0984*/ 	.word	0x000000ff
        /*0988*/ 	.word	0x00028c80
        /*098c*/ 	.short	0x0100
        /*098e*/ 	.byte	0x06
	.zero		1


	//   ....[12]....
        /*0990*/ 	.word	0x000005d0
        /*0994*/ 	.word	0x000000ff
        /*0998*/ 	.word	0x00028c78
        /*099c*/ 	.short	0x0100
        /*099e*/ 	.byte	0x06
	.zero		1


	//   ....[13]....
        /*09a0*/ 	.word	0x000005e0
        /*09a4*/ 	.word	0x000000ff
        /*09a8*/ 	.word	0x00028c88
        /*09ac*/ 	.short	0x0100
        /*09ae*/ 	.byte	0x06
	.zero		1


	//   ....[14]....
        /*09b0*/ 	.word	0x00000710
        /*09b4*/ 	.word	0x000000ff
        /*09b8*/ 	.word	0x00028c90
        /*09bc*/ 	.short	0x0100
        /*09be*/ 	.byte	0x08
	.zero		1


	//   ....[15]....
        /*09c0*/ 	.word	0x00000720
        /*09c4*/ 	.word	0x000000ff
        /*09c8*/ 	.word	0x00028ca0
        /*09cc*/ 	.short	0x0100
        /*09ce*/ 	.byte	0x08
	.zero		1


	//   ....[16]....
        /*09d0*/ 	.word	0x00000730
        /*09d4*/ 	.word	0x000000ff
        /*09d8*/ 	.word	0x00028c98
        /*09dc*/ 	.short	0x0100
        /*09de*/ 	.byte	0x08
	.zero		1


	//   ....[17]....
        /*09e0*/ 	.word	0x00000740
        /*09e4*/ 	.word	0x000000ff
        /*09e8*/ 	.word	0x00028ca8
        /*09ec*/ 	.short	0x0100
        /*09ee*/ 	.byte	0x08
	.zero		1


	//   ....[18]....
        /*09f0*/ 	.word	0x00000870
        /*09f4*/ 	.word	0x000000ff
        /*09f8*/ 	.word	0x00028cb0
        /*09fc*/ 	.short	0x0100
        /*09fe*/ 	.byte	0x08
	.zero		1


	//   ....[19]....
        /*0a00*/ 	.word	0x00000880
        /*0a04*/ 	.word	0x000000ff
        /*0a08*/ 	.word	0x00028cc0
        /*0a0c*/ 	.short	0x0100
        /*0a0e*/ 	.byte	0x08
	.zero		1


	//   ....[20]....
        /*0a10*/ 	.word	0x00000890
        /*0a14*/ 	.word	0x000000ff
        /*0a18*/ 	.word	0x00028cb8
        /*0a1c*/ 	.short	0x0100
        /*0a1e*/ 	.byte	0x08
	.zero		1


	//   ....[21]....
        /*0a20*/ 	.word	0x000008a0
        /*0a24*/ 	.word	0x000000ff
        /*0a28*/ 	.word	0x00028cc8
        /*0a2c*/ 	.short	0x0100
        /*0a2e*/ 	.byte	0x08
	.zero		1


	//   ....[22]....
        /*0a30*/ 	.word	0x000022b0
        /*0a34*/ 	.word	0x000000ff
        /*0a38*/ 	.word	0x00028c50
        /*0a3c*/ 	.short	0x010a
        /*0a3e*/ 	.byte	0x17
	.zero		1


	//   ....[23]....
        /*0a40*/ 	.word	0x00002580
        /*0a44*/ 	.word	0x00000000
        /*0a48*/ 	.word	0x00000000
        /*0a4c*/ 	.short	0x0101
        /*0a4e*/ 	.byte	0x3f
	.zero		1


	//   ....[24]....
        /*0a50*/ 	.word	0x00002ee0
        /*0a54*/ 	.word	0x000000ff
        /*0a58*/ 	.word	0x00028c50
        /*0a5c*/ 	.short	0x010a
        /*0a5e*/ 	.byte	0x17
	.zero		1


	//   ....[25]....
        /*0a60*/ 	.word	0x00002f20
        /*0a64*/ 	.word	0x000000ff
        /*0a68*/ 	.word	0x00028c50
        /*0a6c*/ 	.short	0x010a
        /*0a6e*/ 	.byte	0x17
	.zero		1


	//   ....[26]....
        /*0a70*/ 	.word	0x00003100
        /*0a74*/ 	.word	0x00000000
        /*0a78*/ 	.word	0x00000000
        /*0a7c*/ 	.short	0x0101
        /*0a7e*/ 	.byte	0x3f
	.zero		1


	//   ....[27]....
        /*0a80*/ 	.word	0x000044a0
        /*0a84*/ 	.word	0x000000ff
        /*0a88*/ 	.word	0x00028c00
        /*0a8c*/ 	.short	0x010a
        /*0a8e*/ 	.byte	0x2e
	.zero		1


	//   ....[28]....
        /*0a90*/ 	.word	0x00004520
        /*0a94*/ 	.word	0x00000007
        /*0a98*/ 	.word	0x00028c30
        /*0a9c*/ 	.short	0x010a
        /*0a9e*/ 	.byte	0x3f
	.zero		1


	//   ....[29]....
        /*0aa0*/ 	.word	0x00004560
        /*0aa4*/ 	.word	0x00000007
        /*0aa8*/ 	.word	0x00028c30
        /*0aac*/ 	.short	0x010a
        /*0aae*/ 	.byte	0x3f
	.zero		1


	//   ....[30]....
        /*0ab0*/ 	.word	0x000052d0
        /*0ab4*/ 	.word	0x00000004
        /*0ab8*/ 	.word	0x00000000
        /*0abc*/ 	.short	0x0101
        /*0abe*/ 	.byte	0x3f
	.zero		1


	//   ....[31]....
        /*0ac0*/ 	.word	0x000057b0
        /*0ac4*/ 	.word	0x00000007
        /*0ac8*/ 	.word	0x00028c50
        /*0acc*/ 	.short	0x010a
        /*0ace*/ 	.byte	0x3f
	.zero		1


	//   ....[32]....
        /*0ad0*/ 	.word	0x000057f0
        /*0ad4*/ 	.word	0x00000007
        /*0ad8*/ 	.word	0x00028c50
        /*0adc*/ 	.short	0x010a
        /*0ade*/ 	.byte	0x3f
	.zero		1


	//   ....[33]....
        /*0ae0*/ 	.word	0x00005b10
        /*0ae4*/ 	.word	0x00000007
        /*0ae8*/ 	.word	0x00000000
        /*0aec*/ 	.short	0x0101
        /*0aee*/ 	.byte	0x3f
	.zero		1


	//   ....[34]....
        /*0af0*/ 	.word	0x00005c10
        /*0af4*/ 	.word	0x000000ff
        /*0af8*/ 	.word	0x00028c30
        /*0afc*/ 	.short	0x010a
        /*0afe*/ 	.byte	0x18
	.zero		1


	//   ....[35]....
        /*0b00*/ 	.word	0x00005c60
        /*0b04*/ 	.word	0x000000ff
        /*0b08*/ 	.word	0x00028c30
        /*0b0c*/ 	.short	0x010a
        /*0b0e*/ 	.byte	0x18
	.zero		1


	//   ....[36]....
        /*0b10*/ 	.word	0x00006740
        /*0b14*/ 	.word	0x00000000
        /*0b18*/ 	.word	0x00000000
        /*0b1c*/ 	.short	0x0101
        /*0b1e*/ 	.byte	0x3f
	.zero		1


	//   ....[37]....
        /*0b20*/ 	.word	0x00007780
        /*0b24*/ 	.word	0x000000ff
        /*0b28*/ 	.word	0x00028c50
        /*0b2c*/ 	.short	0x010a
        /*0b2e*/ 	.byte	0x18
	.zero		1


	//   ....[38]....
        /*0b30*/ 	.word	0x000077c0
        /*0b34*/ 	.word	0x000000ff
        /*0b38*/ 	.word	0x00028c50
        /*0b3c*/ 	.short	0x010a
        /*0b3e*/ 	.byte	0x18
	.zero		1


	//   ....[39]....
        /*0b40*/ 	.word	0x00007a60
        /*0b44*/ 	.word	0x0000000a
        /*0b48*/ 	.word	0x00000000
        /*0b4c*/ 	.short	0x0101
        /*0b4e*/ 	.byte	0x3f
	.zero		1


	//   ....[40]....
        /*0b50*/ 	.word	0x00007b90
        /*0b54*/ 	.word	0x000000ff
        /*0b58*/ 	.word	0x00028c30
        /*0b5c*/ 	.short	0x010a
        /*0b5e*/ 	.byte	0x17
	.zero		1


	//   ....[41]....
        /*0b60*/ 	.word	0x00007bd0
        /*0b64*/ 	.word	0x000000ff
        /*0b68*/ 	.word	0x00028c30
        /*0b6c*/ 	.short	0x010a
        /*0b6e*/ 	.byte	0x17
	.zero		1


	//   ....[42]....
        /*0b70*/ 	.word	0x00008940
        /*0b74*/ 	.word	0x0000000b
        /*0b78*/ 	.word	0x00000000
        /*0b7c*/ 	.short	0x0101
        /*0b7e*/ 	.byte	0x3f
	.zero		1


	//   ....[43]....
        /*0b80*/ 	.word	0x00009060
        /*0b84*/ 	.word	0x000000ff
        /*0b88*/ 	.word	0x00028c50
        /*0b8c*/ 	.short	0x010a
        /*0b8e*/ 	.byte	0x17
	.zero		1


	//   ....[44]....
        /*0b90*/ 	.word	0x000090a0
        /*0b94*/ 	.word	0x000000ff
        /*0b98*/ 	.word	0x00028c50
        /*0b9c*/ 	.short	0x010a
        /*0b9e*/ 	.byte	0x17
	.zero		1


	//   ....[45]....
        /*0ba0*/ 	.word	0x00009340
        /*0ba4*/ 	.word	0x0000000a
        /*0ba8*/ 	.word	0x00000000
        /*0bac*/ 	.short	0x0101
        /*0bae*/ 	.byte	0x3f
	.zero		1


	//   ....[46]....
        /*0bb0*/ 	.word	0x0000bcb0
        /*0bb4*/ 	.word	0x000000ff
        /*0bb8*/ 	.word	0x00000000
        /*0bbc*/ 	.short	0x0101
        /*0bbe*/ 	.byte	0x04
	.zero		1


	//   ....[47]....
        /*0bc0*/ 	.word	0x0000c5d0
        /*0bc4*/ 	.word	0x000000ff
        /*0bc8*/ 	.word	0x00000000
        /*0bcc*/ 	.short	0x0101
        /*0bce*/ 	.byte	0x04
	.zero		1


	//   ....[48]....
        /*0bd0*/ 	.word	0x00010b70
        /*0bd4*/ 	.word	0x00000000
        /*0bd8*/ 	.word	0x00028c40
        /*0bdc*/ 	.short	0x010a
        /*0bde*/ 	.byte	0x3f
	.zero		1


	//   ....[49]....
        /*0be0*/ 	.word	0x00011660
        /*0be4*/ 	.word	0x00000013
        /*0be8*/ 	.word	0x00028c00
        /*0bec*/ 	.short	0x0107
        /*0bee*/ 	.byte	0x3f
	.zero		1


	//   ....[50]....
        /*0bf0*/ 	.word	0x00011750
        /*0bf4*/ 	.word	0x00000013
        /*0bf8*/ 	.word	0x00028c00
        /*0bfc*/ 	.short	0x0101
        /*0bfe*/ 	.byte	0x3f
	.zero		1


	//   ....[51]....
        /*0c00*/ 	.word	0x00011770
        /*0c04*/ 	.word	0x00000013
        /*0c08*/ 	.word	0x00028c20
        /*0c0c*/ 	.short	0x010a
        /*0c0e*/ 	.byte	0x3f
	.zero		1


	//   ....[52]....
        /*0c10*/ 	.word	0x00011850
        /*0c14*/ 	.word	0x00000000
        /*0c18*/ 	.word	0x00028c60
        /*0c1c*/ 	.short	0x010a
        /*0c1e*/ 	.byte	0x3f
	.zero		1


	//   ....[53]....
        /*0c20*/ 	.word	0x000124e0
        /*0c24*/ 	.word	0x00000003
        /*0c28*/ 	.word	0x00028c40
        /*0c2c*/ 	.short	0x010a
        /*0c2e*/ 	.byte	0x3f
	.zero		1


	//   ....[54]....
        /*0c30*/ 	.word	0x00012740
        /*0c34*/ 	.word	0x00000003
        /*0c38*/ 	.word	0x00028c60
        /*0c3c*/ 	.short	0x010a
        /*0c3e*/ 	.byte	0x3f
	.zero		1


	//   ....[55]....
        /*0c40*/ 	.word	0x00013300
        /*0c44*/ 	.word	0x00000004
        /*0c48*/ 	.word	0x00028c40
        /*0c4c*/ 	.short	0x010a
        /*0c4e*/ 	.byte	0x3f
	.zero		1


	//   ....[56]....
        /*0c50*/ 	.word	0x00013550
        /*0c54*/ 	.word	0x00000004
        /*0c58*/ 	.word	0x00028c60
        /*0c5c*/ 	.short	0x010a
        /*0c5e*/ 	.byte	0x3f
	.zero		1


	//   ....[57]....
        /*0c60*/ 	.word	0x00014090
        /*0c64*/ 	.word	0x00000004
        /*0c68*/ 	.word	0x00028c40
        /*0c6c*/ 	.short	0x010a
        /*0c6e*/ 	.byte	0x3f
	.zero		1


	//   ....[58]....
        /*0c70*/ 	.word	0x000142f0
        /*0c74*/ 	.word	0x00000004
        /*0c78*/ 	.word	0x00028c60
        /*0c7c*/ 	.short	0x010a
        /*0c7e*/ 	.byte	0x3f
	.zero		1


	//   ....[59]....
        /*0c80*/ 	.word	0x00016070
        /*0c84*/ 	.word	0x00000000
        /*0c88*/ 	.word	0x00028c20
        /*0c8c*/ 	.short	0x010a
        /*0c8e*/ 	.byte	0x3f
	.zero		1


	//   ....[60]....
        /*0c90*/ 	.word	0x00016230
        /*0c94*/ 	.word	0x00000006
        /*0c98*/ 	.word	0x00000000
        /*0c9c*/ 	.short	0x010a
        /*0c9e*/ 	.byte	0x3f
	.zero		1


	//   ....[61]....
        /*0ca0*/ 	.word	0x000162a0
        /*0ca4*/ 	.word	0x00000007
        /*0ca8*/ 	.word	0x00000000
        /*0cac*/ 	.short	0x010a
        /*0cae*/ 	.byte	0x3f
	.zero		1


	//   ....[62]....
        /*0cb0*/ 	.word	0x00016310
        /*0cb4*/ 	.word	0x00000004
        /*0cb8*/ 	.word	0x00000000
        /*0cbc*/ 	.short	0x010a
        /*0cbe*/ 	.byte	0x3f
	.zero		1


	//   ....[63]....
        /*0cc0*/ 	.word	0x00016340
        /*0cc4*/ 	.word	0x00000003
        /*0cc8*/ 	.word	0x00000000
        /*0ccc*/ 	.short	0x010a
        /*0cce*/ 	.byte	0x3f
	.zero		1


	//   ....[64]....
        /*0cd0*/ 	.word	0x000163b0
        /*0cd4*/ 	.word	0x00000003
        /*0cd8*/ 	.word	0x00028c50
        /*0cdc*/ 	.short	0x010a
        /*0cde*/ 	.byte	0x3f
	.zero		1


	//   ....[65]....
        /*0ce0*/ 	.word	0x00016410
        /*0ce4*/ 	.word	0x00000003
        /*0ce8*/ 	.word	0x00028c50
        /*0cec*/ 	.short	0x010a
        /*0cee*/ 	.byte	0x3f
	.zero		1


	//   ....[66]....
        /*0cf0*/ 	.word	0x00016470
        /*0cf4*/ 	.word	0x00000003
        /*0cf8*/ 	.word	0x00028c00
        /*0cfc*/ 	.short	0x010a
        /*0cfe*/ 	.byte	0x3f
	.zero		1


	//   ....[67]....
        /*0d00*/ 	.word	0x000164c0
        /*0d04*/ 	.word	0x00000007
        /*0d08*/ 	.word	0x00028c30
        /*0d0c*/ 	.short	0x010a
        /*0d0e*/ 	.byte	0x3f
	.zero		1


	//   ....[68]....
        /*0d10*/ 	.word	0x00016510
        /*0d14*/ 	.word	0x00000007
        /*0d18*/ 	.word	0x00028c50
        /*0d1c*/ 	.short	0x010a
        /*0d1e*/ 	.byte	0x3f
	.zero		1


	//   ....[69]....
        /*0d20*/ 	.word	0x00016570
        /*0d24*/ 	.word	0x00000000
        /*0d28*/ 	.word	0x00028c30
        /*0d2c*/ 	.short	0x010a
        /*0d2e*/ 	.byte	0x3f
	.zero		1


	//   ....[70]....
        /*0d30*/ 	.word	0x000165c0
        /*0d34*/ 	.word	0x0000000a
        /*0d38*/ 	.word	0x00028c50
        /*0d3c*/ 	.short	0x010a
        /*0d3e*/ 	.byte	0x3f
	.zero		1


	//   ....[71]....
        /*0d40*/ 	.word	0x00016620
        /*0d44*/ 	.word	0x00000000
        /*0d48*/ 	.word	0x00028c30
        /*0d4c*/ 	.short	0x010a
        /*0d4e*/ 	.byte	0x3f
	.zero		1


	//   ....[72]....
        /*0d50*/ 	.word	0x00016670
        /*0d54*/ 	.word	0x0000000a
        /*0d58*/ 	.word	0x00028c50
        /*0d5c*/ 	.short	0x010a
        /*0d5e*/ 	.byte	0x3f
	.zero		1


	//   ....[73]....
        /*0d60*/ 	.word	0x00016810
        /*0d64*/ 	.word	0x00000000
        /*0d68*/ 	.word	0x00028c40
        /*0d6c*/ 	.short	0x010a
        /*0d6e*/ 	.byte	0x3f
	.zero		1


	//   ....[74]....
        /*0d70*/ 	.word	0x00016d90
        /*0d74*/ 	.word	0x00000013
        /*0d78*/ 	.word	0x00028c20
        /*0d7c*/ 	.short	0x010a
        /*0d7e*/ 	.byte	0x3f
	.zero		1


	//   ....[75]....
        /*0d80*/ 	.word	0x00016de0
        /*0d84*/ 	.word	0x00000000
        /*0d88*/ 	.word	0x00028c60
        /*0d8c*/ 	.short	0x010a
        /*0d8e*/ 	.byte	0x3f
	.zero		1


	//   ....[76]....
        /*0d90*/ 	.word	0x00016e30
        /*0d94*/ 	.word	0x00000003
        /*0d98*/ 	.word	0x00028c40
        /*0d9c*/ 	.short	0x010a
        /*0d9e*/ 	.byte	0x3f
	.zero		1


	//   ....[77]....
        /*0da0*/ 	.word	0x00016e80
        /*0da4*/ 	.word	0x00000003
        /*0da8*/ 	.word	0x00028c60
        /*0dac*/ 	.short	0x010a
        /*0dae*/ 	.byte	0x3f
	.zero		1


	//   ....[78]....
        /*0db0*/ 	.word	0x00016ed0
        /*0db4*/ 	.word	0x00000004
        /*0db8*/ 	.word	0x00028c40
        /*0dbc*/ 	.short	0x010a
        /*0dbe*/ 	.byte	0x3f
	.zero		1


	//   ....[79]....
        /*0dc0*/ 	.word	0x00016f20
        /*0dc4*/ 	.word	0x00000004
        /*0dc8*/ 	.word	0x00028c60
        /*0dcc*/ 	.short	0x010a
        /*0dce*/ 	.byte	0x3f
	.zero		1


	//   ....[80]....
        /*0dd0*/ 	.word	0x00016f70
        /*0dd4*/ 	.word	0x00000004
        /*0dd8*/ 	.word	0x00028c40
        /*0ddc*/ 	.short	0x010a
        /*0dde*/ 	.byte	0x3f
	.zero		1


	//   ....[81]....
        /*0de0*/ 	.word	0x00016fc0
        /*0de4*/ 	.word	0x00000004
        /*0de8*/ 	.word	0x00028c60
        /*0dec*/ 	.short	0x010a
        /*0dee*/ 	.byte	0x3f
	.zero		1


	//   ....[82]....
        /*0df0*/ 	.word	0x00017a70
        /*0df4*/ 	.word	0x00000000
        /*0df8*/ 	.word	0x00028c20
        /*0dfc*/ 	.short	0x010a
        /*0dfe*/ 	.byte	0x3f
	.zero		1


	//   ....[83]....
        /*0e00*/ 	.word	0x00017c10
        /*0e04*/ 	.word	0x00000006
        /*0e08*/ 	.word	0x00000000
        /*0e0c*/ 	.short	0x010a
        /*0e0e*/ 	.byte	0x3f
	.zero		1


	//   ....[84]....
        /*0e10*/ 	.word	0x00017c60
        /*0e14*/ 	.word	0x00000007
        /*0e18*/ 	.word	0x00000000
        /*0e1c*/ 	.short	0x010a
        /*0e1e*/ 	.byte	0x3f
	.zero		1


	//   ....[85]....
        /*0e20*/ 	.word	0x00017cb0
        /*0e24*/ 	.word	0x00000004
        /*0e28*/ 	.word	0x00000000
        /*0e2c*/ 	.short	0x010a
        /*0e2e*/ 	.byte	0x3f
	.zero		1


	//----- nvinfo : EIATTR_NUM_MBARRIERS
	.align		4
.L_554:
        /*0e30*/ 	.byte	0x03, 0x38
        /*0e32*/ 	.short	0x0016


	//----- nvinfo : EIATTR_EXIT_INSTR_OFFSETS
	.align		4
        /*0e34*/ 	.byte	0x04, 0x1c
        /*0e36*/ 	.short	(.L_556 - .L_555)


	//   ....[0]....
.L_555:
        /*0e38*/ 	.word	0x00000a40


	//   ....[1]....
        /*0e3c*/ 	.word	0x0000e7e0


	//   ....[2]....
        /*0e40*/ 	.word	0x00016390


	//----- nvinfo : EIATTR_MAX_THREADS
	.align		4
.L_556:
        /*0e44*/ 	.byte	0x04, 0x05
        /*0e46*/ 	.short	(.L_558 - .L_557)
.L_557:
        /*0e48*/ 	.word	0x00000180
        /*0e4c*/ 	.word	0x00000001
        /*0e50*/ 	.word	0x00000001


	//----- nvinfo : EIATTR_CRS_STACK_SIZE
	.align		4
.L_558:
        /*0e54*/ 	.byte	0x04, 0x1e
        /*0e56*/ 	.short	(.L_560 - .L_559)
.L_559:
        /*0e58*/ 	.word	0x00000000


	//----- nvinfo : EIATTR_CBANK_PARAM_SIZE
	.align		4
.L_560:
        /*0e5c*/ 	.byte	0x03, 0x19
        /*0e5e*/ 	.short	0x0af0


	//----- nvinfo : EIATTR_PARAM_CBANK
	.align		4
        /*0e60*/ 	.byte	0x04, 0x0a
        /*0e62*/ 	.short	(.L_562 - .L_561)
	.align		4
.L_561:
        /*0e64*/ 	.word	index@(.nv.constant0._ZN7cutlass13device_kernelIN5flash11enable_sm90INS1_16FlashAttnFwdSm90INS1_25CollectiveMainloopFwdSm90ILi2EN4cute5tupleIJNS5_1CILi1EEES8_S8_EEENS6_IJNS7_ILi64EEESA_SA_EEELi512ENS_10bfloat16_tEfNS_4arch4Sm90ELb1ELb0ELb0ELb1ELb0ELb0ELb0ELb0ELb0ELb1ELb1ELb0EEENS1_21CollectiveEpilogueFwdINS6_IJSA_NS7_ILi512EEESA_EEES9_SC_SE_Li256ELb1ELb1ELb1ELb0EEENS1_36VarlenDynamicPersistentTileSchedulerILi64ELi64ELi256ELi128ELb1ELb1ELb1ELb1ELb1ELb1EEEEEEEEEvNT_6ParamsE)
        /*0e68*/ 	.short	0x0210
        /*0e6a*/ 	.short	0x0af0


	//----- nvinfo : EIATTR_SW_WAR
	.align		4
.L_562:
        /*0e6c*/ 	.byte	0x04, 0x36
        /*0e6e*/ 	.short	(.L_564 - .L_563)
.L_563:
        /*0e70*/ 	.word	0x00000008
.L_564:


//--------------------- .nv.info._ZN7cutlass13device_kernelIN5flash11enable_sm90INS1_16FlashAttnFwdSm90INS1_25CollectiveMainloopFwdSm90ILi2EN4cute5tupleIJNS5_1CILi1EEES8_S8_EEENS6_IJNS7_ILi64EEESA_SA_EEELi512ENS_10bfloat16_tEfNS_4arch4Sm90ELb1ELb0ELb0ELb1ELb0ELb1ELb0ELb0ELb0ELb1ELb1ELb0EEENS1_21CollectiveEpilogueFwdINS6_IJSA_NS7_ILi512EEESA_EEES9_SC_SE_Li256ELb1ELb1ELb1ELb0EEENS1_36VarlenDynamicPersistentTileSchedulerILi64ELi64ELi256ELi128ELb1ELb1ELb1ELb1ELb1ELb1EEEEEEEEEvNT_6ParamsE --------------------------
	.section	.nv.info._ZN7cutlass13device_kernelIN5flash11enable_sm90INS1_16FlashAttnFwdSm90INS1_25CollectiveMainloopFwdSm90ILi2EN4cute5tupleIJNS5_1CILi1EEES8_S8_EEENS6_IJNS7_ILi64EEESA_SA_EEELi512ENS_10bfloat16_tEfNS_4arch4Sm90ELb1ELb0ELb0ELb1ELb0ELb1ELb0ELb0ELb0ELb1ELb1ELb0EEENS1_21CollectiveEpilogueFwdINS6_IJSA_NS7_ILi512EEESA_EEES9_SC_SE_Li256ELb1ELb1ELb1ELb0EEENS1_36VarlenDynamicPersistentTileSchedulerILi64ELi64ELi256ELi128ELb1ELb1ELb1ELb1ELb1ELb1EEEEEEEEEvNT_6ParamsE,"",@"SHT_CUDA_INFO"
	.sectionflags	@""
	.align	4


	//----- nvinfo : EIATTR_CUDA_API_VERSION
	.align		4
        /*0000*/ 	.byte	0x04, 0x37
        /*0002*/ 	.short	(.L_566 - .L_565)
.L_565:
        /*0004*/ 	.word	0x00000082


	//----- nvinfo : EIATTR_KPARAM_INFO
	.align		4
.L_566:
        /*0008*/ 	.byte	0x04, 0x17
        /*000a*/ 	.short	(.L_568 - .L_567)
.L_567:
        /*000c*/ 	.word	0x00000000
        /*0010*/ 	.short	0x0000
        /*0012*/ 	.short	0x0070
        /*0014*/ 	.byte	0x00, 0xf0, 0x01, 0x2a


	//----- nvinfo : EIATTR_SPARSE_MMA_MASK
	.align		4
.L_568:
        /*0018*/ 	.byte	0x03, 0x50
        /*001a*/ 	.short	0x0000


	//----- nvinfo : EIATTR_MAXREG_COUNT
	.align		4
        /*001c*/ 	.byte	0x03, 0x1b
        /*001e*/ 	.short	0x00a8


	//----- nvinfo : EIATTR_NUM_BARRIERS
	.align		4
        /*0020*/ 	.byte	0x02, 0x4c
        /*0022*/ 	.byte	0x10
	.zero		1


	//----- nvinfo : EIATTR_EXTERNS
	.align		4
        /*0024*/ 	.byte	0x04, 0x0f
        /*0026*/ 	.short	(.L_570 - .L_569)


	//   ....[0]....
	.align		4
.L_569:
        /*0028*/ 	.word	index@(__assertfail)


	//----- nvinfo : EIATTR_ANNOTATIONS
	.align		4
.L_570:
        /*002c*/ 	.byte	0x04, 0x55
        /*002e*/ 	.short	(.L_572 - .L_571)


	//   ....[0]....
.L_571:
        /* <DEDUP_REMOVED lines=88> */


	//----- nvinfo : EIATTR_MERCURY_ISA_VERSION
	.align		4
.L_572:
        /*05a0*/ 	.byte	0x03, 0x5f
        /*05a2*/ 	.short	0x0101


	//----- nvinfo : EIATTR_UNUSED_LOAD_BYTE_OFFSET
	.align		4
        /*05a4*/ 	.byte	0x04, 0x44
        /*05a6*/ 	.short	(.L_574 - .L_573)


	//   ....[0]....
.L_573:
        /*05a8*/ 	.word	0x00000a80
        /*05ac*/ 	.word	0x0000fff0


	//   ....[1]....
        /*05b0*/ 	.word	0x00010280
        /*05b4*/ 	.word	0x0000fff0


	//----- nvinfo : EIATTR_INT_WARP_WIDE_INSTR_OFFSETS
	.align		4
.L_574:
        /*05b8*/ 	.byte	0x04, 0x31
        /*05ba*/ 	.short	(.L_576 - .L_575)


	//   ....[0]....
.L_575:
        /*05bc*/ 	.word	0x00000190


	//   ....[1]....
        /*05c0*/ 	.word	0x000001d0


	//   ....[2]....
        /*05c4*/ 	.word	0x00000240


	//   ....[3]....
        /*05c8*/ 	.word	0x00018700


	//   ....[4]....
        /*05cc*/ 	.word	0x00018790


	//   ....[5]....
        /*05d0*/ 	.word	0x0001d0c0


	//   ....[6]....
        /*05d4*/ 	.word	0x0001d150


	//----- nvinfo : EIATTR_COOP_GROUP_MASK_REGIDS
	.align		4
.L_576:
        /*05d8*/ 	.byte	0x04, 0x29
        /*05da*/ 	.short	(.L_578 - .L_577)


	//   ....[0]....
.L_577:
        /*05dc*/ 	.word	0xffffffff


	//   ....[1]....
        /*05e0*/ 	.word	0xffffffff


	//   ....[2]....
        /*05e4*/ 	.word	0xffffffff


	//   ....[3]....
        /*05e8*/ 	.word	0xffffffff


	//   ....[4]....
        /*05ec*/ 	.word	0xffffffff


	//   ....[5]....
        /*05f0*/ 	.word	0xffffffff


	//   ....[6]....
        /*05f4*/ 	.word	0xffffffff


	//   ....[7]....
        /*05f8*/ 	.word	0xffffffff


	//   ....[8]....
        /*05fc*/ 	.word	0xffffffff


	//   ....[9]....
        /*0600*/ 	.word	0xffffffff


	//   ....[10]....
        /*0604*/ 	.word	0xffffffff


	//   ....[11]....
        /*0608*/ 	.word	0xffffffff


	//   ....[12]....
        /*060c*/ 	.word	0xffffffff


	//   ....[13]....
        /*0610*/ 	.word	0xffffffff


	//   ....[14]....
        /*0614*/ 	.word	0xffffffff


	//   ....[15]....
        /*0618*/ 	.word	0xffffffff


	//   ....[16]....
        /*061c*/ 	.word	0xffffffff


	//   ....[17]....
        /*0620*/ 	.word	0xffffffff


	//   ....[18]....
        /*0624*/ 	.word	0xffffffff


	//   ....[19]....
        /*0628*/ 	.word	0xffffffff


	//   ....[20]....
        /*062c*/ 	.word	0xffffffff


	//   ....[21]....
        /*0630*/ 	.word	0xffffffff


	//   ....[22]....
        /*0634*/ 	.word	0xffffffff


	//   ....[23]....
        /*0638*/ 	.word	0xffffffff


	//   ....[24]....
        /*063c*/ 	.word	0xffffffff


	//   ....[25]....
        /*0640*/ 	.word	0xffffffff


	//   ....[26]....
        /*0644*/ 	.word	0xffffffff


	//   ....[27]....
        /*0648*/ 	.word	0xffffffff


	//   ....[28]....
        /*064c*/ 	.word	0xffffffff


	//   ....[29]....
        /*0650*/ 	.word	0xffffffff


	//   ....[30]....
        /*0654*/ 	.word	0xffffffff


	//   ....[31]....
        /*0658*/ 	.word	0xffffffff


	//   ....[32]....
        /*065c*/ 	.word	0xffffffff


	//   ....[33]....
        /*0660*/ 	.word	0xffffffff


	//   ....[34]....
        /*0664*/ 	.word	0xffffffff


	//   ....[35]....
        /*0668*/ 	.word	0xffffffff


	//   ....[36]....
        /*066c*/ 	.word	0xffffffff


	//   ....[37]....
        /*0670*/ 	.word	0xffffffff


	//   ....[38]....
        /*0674*/ 	.word	0xffffffff


	//   ....[39]....
        /*0678*/ 	.word	0xffffffff


	//   ....[40]....
        /*067c*/ 	.word	0xffffffff


	//   ....[41]....
        /*0680*/ 	.word	0xffffffff


	//   ....[42]....
        /*0684*/ 	.word	0xffffffff


	//   ....[43]....
        /*0688*/ 	.word	0xffffffff


	//   ....[44]....
        /*068c*/ 	.word	0xffffffff


	//   ....[45]....
        /*0690*/ 	.word	0xffffffff


	//   ....[46]....
        /*0694*/ 	.word	0xffffffff


	//   ....[47]....
        /*0698*/ 	.word	0xffffffff


	//   ....[48]....
        /*069c*/ 	.word	0xffffffff


	//   ....[49]....
        /*06a0*/ 	.word	0xffffffff


	//   ....[50]....
        /*06a4*/ 	.word	0xffffffff


	//   ....[51]....
        /*06a8*/ 	.word	0xffffffff


	//   ....[52]....
        /*06ac*/ 	.word	0xffffffff


	//   ....[53]....
        /*06b0*/ 	.word	0xffffffff


	//   ....[54]....
        /*06b4*/ 	.word	0xffffffff


	//   ....[55]....
        /*06b8*/ 	.word	0xffffffff


	//   ....[56]....
        /*06bc*/ 	.word	0xffffffff


	//   ....[57]....
        /*06c0*/ 	.word	0xffffffff


	//   ....[58]....
        /*06c4*/ 	.word	0xffffffff


	//   ....[59]....
        /*06c8*/ 	.word	0xffffffff


	//   ....[60]....
        /*06cc*/ 	.word	0xffffffff


	//   ....[61]....
        /*06d0*/ 	.word	0xffffffff


	//   ....[62]....
        /*06d4*/ 	.word	0xffffffff


	//   ....[63]....
        /*06d8*/ 	.word	0xffffffff


	//   ....[64]....
        /*06dc*/ 	.word	0xffffffff


	//   ....[65]....
        /*06e0*/ 	.word	0xffffffff


	//   ....[66]....
        /*06e4*/ 	.word	0xffffffff


	//   ....[67]....
        /*06e8*/ 	.word	0xffffffff


	//   ....[68]....
        /*06ec*/ 	.word	0xffffffff


	//   ....[69]....
        /*06f0*/ 	.word	0xffffffff


	//   ....[70]....
        /*06f4*/ 	.word	0xffffffff


	//   ....[71]....
        /*06f8*/ 	.word	0xffffffff


	//   ....[72]....
        /*06fc*/ 	.word	0xffffffff


	//   ....[73]....
        /*0700*/ 	.word	0xffffffff


	//   ....[74]....
        /*0704*/ 	.word	0xffffffff


	//   ....[75]....
        /*0708*/ 	.word	0xffffffff


	//   ....[76]....
        /*070c*/ 	.word	0xffffffff


	//   ....[77]....
        /*0710*/ 	.word	0xffffffff


	//   ....[78]....
        /*0714*/ 	.word	0xffffffff


	//   ....[79]....
        /*0718*/ 	.word	0xffffffff


	//   ....[80]....
        /*071c*/ 	.word	0xffffffff


	//   ....[81]....
        /*0720*/ 	.word	0xffffffff


	//   ....[82]....
        /*0724*/ 	.word	0xffffffff


	//   ....[83]....
        /*0728*/ 	.word	0xffffffff


	//   ....[84]....
        /*072c*/ 	.word	0xffffffff


	//   ....[85]....
        /*0730*/ 	.word	0xffffffff


	//   ....[86]....
        /*0734*/ 	.word	0xffffffff


	//   ....[87]....
        /*0738*/ 	.word	0xffffffff


	//   ....[88]....
        /*073c*/ 	.word	0xffffffff


	//   ....[89]....
        /*0740*/ 	.word	0xffffffff


	//   ....[90]....
        /*0744*/ 	.word	0xffffffff


	//   ....[91]....
        /*0748*/ 	.word	0xffffffff


	//   ....[92]....
        /*074c*/ 	.word	0xffffffff


	//   ....[93]....
        /*0750*/ 	.word	0xffffffff


	//   ....[94]....
        /*0754*/ 	.word	0xffffffff


	//   ....[95]....
        /*0758*/ 	.word	0xffffffff


	//   ....[96]....
        /*075c*/ 	.word	0xffffffff


	//   ....[97]....
        /*0760*/ 	.word	0xffffffff


	//   ....[98]....
        /*0764*/ 	.word	0xffffffff


	//   ....[99]....
        /*0768*/ 	.word	0xffffffff


	//   ....[100]....
        /*076c*/ 	.word	0xffffffff


	//   ....[101]....
        /*0770*/ 	.word	0xffffffff


	//   ....[102]....
        /*0774*/ 	.word	0xffffffff


	//   ....[103]....
        /*0778*/ 	.word	0xffffffff


	//   ....[104]....
        /*077c*/ 	.word	0xffffffff


	//   ....[105]....
        /*0780*/ 	.word	0xffffffff


	//   ....[106]....
        /*0784*/ 	.word	0xffffffff


	//   ....[107]....
        /*0788*/ 	.word	0xffffffff


	//   ....[108]....
        /*078c*/ 	.word	0xffffffff


	//   ....[109]....
        /*0790*/ 	.word	0xffffffff


	//   ....[110]....
        /*0794*/ 	.word	0xffffffff


	//   ....[111]....
        /*0798*/ 	.word	0x0500000f


	//   ....[112]....
        /*079c*/ 	.word	0x0500000f


	//   ....[113]....
        /*07a0*/ 	.word	0x0500000f


	//   ....[114]....
        /*07a4*/ 	.word	0x0500000f


	//   ....[115]....
        /*07a8*/ 	.word	0x0500000f


	//   ....[116]....
        /*07ac*/ 	.word	0x0500000f


	//   ....[117]....
        /*07b0*/ 	.word	0x0500000f


	//   ....[118]....
        /*07b4*/ 	.word	0x0500000f


	//   ....[119]....
        /*07b8*/ 	.word	0x0500000f


	//   ....[120]....
        /*07bc*/ 	.word	0x0500000f


	//   ....[121]....
        /*07c0*/ 	.word	0x0500000f


	//   ....[122]....
        /*07c4*/ 	.word	0x0500000f


	//   ....[123]....
        /*07c8*/ 	.word	0x0500000f


	//   ....[124]....
        /*07cc*/ 	.word	0x0500000f


	//   ....[125]....
        /*07d0*/ 	.word	0x0500000f


	//   ....[126]....
        /*07d4*/ 	.word	0x0500000f


	//   ....[127]....
        /*07d8*/ 	.word	0x0500000f


	//   ....[128]....
        /*07dc*/ 	.word	0x0500000f


	//   ....[129]....
        /*07e0*/ 	.word	0x0500000f


	//   ....[130]....
        /*07e4*/ 	.word	0x0500000f


	//   ....[131]....
        /*07e8*/ 	.word	0x0500000f


	//   ....[132]....
        /*07ec*/ 	.word	0x0500000f


	//   ....[133]....
        /*07f0*/ 	.word	0x0500000f


	//   ....[134]....
        /*07f4*/ 	.word	0x0500000f


	//   ....[135]....
        /*07f8*/ 	.word	0x0500000f


	//   ....[136]....
        /*07fc*/ 	.word	0x0500000f


	//   ....[137]....
        /*0800*/ 	.word	0x0500000f


	//   ....[138]....
        /*0804*/ 	.word	0x0500000f


	//   ....[139]....
        /*0808*/ 	.word	0x0500000f


	//   ....[140]....
        /*080c*/ 	.word	0x0500000f


	//   ....[141]....
        /*0810*/ 	.word	0x0500000f


	//   ....[142]....
        /*0814*/ 	.word	0x0500000f


	//   ....[143]....
        /*0818*/ 	.word	0x0500000f


	//   ....[144]....
        /*081c*/ 	.word	0x0500000f


	//   ....[145]....
        /*0820*/ 	.word	0x0500000f


	//   ....[146]....
        /*0824*/ 	.word	0x0500000f


	//   ....[147]....
        /*0828*/ 	.word	0x0500000f


	//   ....[148]....
        /*082c*/ 	.word	0x0500000f


	//   ....[149]....
        /*0830*/ 	.word	0x0500000f


	//   ....[150]....
        /*0834*/ 	.word	0x0500000f


	//   ....[151]....
        /*0838*/ 	.word	0x0500000f


	//   ....[152]....
        /*083c*/ 	.word	0x0500000f


	//   ....[153]....
        /*0840*/ 	.word	0x0500000f


	//   ....[154]....
        /*0844*/ 	.word	0x0500000f


	//   ....[155]....
        /*0848*/ 	.word	0x0500000f


	//----- nvinfo : EIATTR_COOP_GROUP_INSTR_OFFSETS
	.align		4
.L_578:
        /*084c*/ 	.byte	0x04, 0x28
        /*084e*/ 	.short	(.L_580 - .L_579)


	//   ....[0]....
.L_579:
        /*0850*/ 	.word	0x00000060


	//   ....[1]....
        /*0854*/ 	.word	0x000001a0


	//   ....[2]....
        /*0858*/ 	.word	0x000001f0


	//   ....[3]....
        /*085c*/ 	.word	0x000003e0


	//   ....[4]....
        /*0860*/ 	.word	0x00000540


	//   ....[5]....
        /*0864*/ 	.word	0x00000660


	//   ....[6]....
        /*0868*/ 	.word	0x000007c0


	//   ....[7]....
        /*086c*/ 	.word	0x000051e0


	//   ....[8]....
        /*0870*/ 	.word	0x000073b0


	//   ....[9]....
        /*0874*/ 	.word	0x00007b30


	//   ....[10]....
        /*0878*/ 	.word	0x00007b40


	//   ....[11]....
        /*087c*/ 	.word	0x00007b50


	//   ....[12]....
        /*0880*/ 	.word	0x00007b60


	//   ....[13]....
        /*0884*/ 	.word	0x00007e60


	//   ....[14]....
        /*0888*/ 	.word	0x00007e70


	//   ....[15]....
        /*088c*/ 	.word	0x00007e80


	//   ....[16]....
        /*0890*/ 	.word	0x00007e90


	//   ....[17]....
        /*0894*/ 	.word	0x00009170


	//   ....[18]....
        /*0898*/ 	.word	0x00009180


	//   ....[19]....
        /*089c*/ 	.word	0x00009190


	//   ....[20]....
        /*08a0*/ 	.word	0x000091a0


	//   ....[21]....
        /*08a4*/ 	.word	0x000093d0


	//   ....[22]....
        /*08a8*/ 	.word	0x000093e0


	//   ....[23]....
        /*08ac*/ 	.word	0x000093f0


	//   ....[24]....
        /*08b0*/ 	.word	0x00009400


	//   ....[25]....
        /*08b4*/ 	.word	0x0000a9a0


	//   ....[26]....
        /*08b8*/ 	.word	0x0000a9d0


	//   ....[27]....
        /*08bc*/ 	.word	0x0000ad90


	//   ....[28]....
        /*08c0*/ 	.word	0x0000ae40


	//   ....[29]....
        /*08c4*/ 	.word	0x0000b160


	//   ....[30]....
        /*08c8*/ 	.word	0x0000b240


	//   ....[31]....
        /*08cc*/ 	.word	0x0000bcb0


	//   ....[32]....
        /*08d0*/ 	.word	0x0000bf70


	//   ....[33]....
        /*08d4*/ 	.word	0x0000bff0


	//   ....[34]....
        /*08d8*/ 	.word	0x0000c690


	//   ....[35]....
        /*08dc*/ 	.word	0x0000c790


	//   ....[36]....
        /*08e0*/ 	.word	0x0000cd60


	//   ....[37]....
        /*08e4*/ 	.word	0x0000cf30


	//   ....[38]....
        /*08e8*/ 	.word	0x0000dd10


	//   ....[39]....
        /*08ec*/ 	.word	0x0000e230


	//   ....[40]....
        /*08f0*/ 	.word	0x0000e260


	//   ....[41]....
        /*08f4*/ 	.word	0x0000e7d0


	//   ....[42]....
        /*08f8*/ 	.word	0x0000e9a0


	//   ....[43]....
        /*08fc*/ 	.word	0x0000f750


	//   ....[44]....
        /*0900*/ 	.word	0x0000f7a0


	//   ....[45]....
        /*0904*/ 	.word	0x0000f800


	//   ....[46]....
        /*0908*/ 	.word	0x0000f950


	//   ....[47]....
        /*090c*/ 	.word	0x0000fb20


	//   ....[48]....
        /*0910*/ 	.word	0x00010f90


	//   ....[49]....
        /*0914*/ 	.word	0x00011310


	//   ....[50]....
        /*0918*/ 	.word	0x00011320


	//   ....[51]....
        /*091c*/ 	.word	0x00011330


	//   ....[52]....
        /*0920*/ 	.word	0x00011340


	//   ....[53]....
        /*0924*/ 	.word	0x00011fa0


	//   ....[54]....
        /*0928*/ 	.word	0x00011fe0


	//   ....[55]....
        /*092c*/ 	.word	0x00012270


	//   ....[56]....
        /*0930*/ 	.word	0x00012290


	//   ....[57]....
        /*0934*/ 	.word	0x00012ad0


	//   ....[58]....
        /*0938*/ 	.word	0x00012b20


	//   ....[59]....
        /*093c*/ 	.word	0x00013490


	//   ....[60]....
        /*0940*/ 	.word	0x000134b0


	//   ....[61]....
        /*0944*/ 	.word	0x00014790


	//   ....[62]....
        /*0948*/ 	.word	0x000147a0


	//   ....[63]....
        /*094c*/ 	.word	0x000149d0


	//   ....[64]....
        /*0950*/ 	.word	0x000149f0


	//   ....[65]....
        /*0954*/ 	.word	0x00014ca0


	//   ....[66]....
        /*0958*/ 	.word	0x00014eb0


	//   ....[67]....
        /*095c*/ 	.word	0x00014ee0


	//   ....[68]....
        /*0960*/ 	.word	0x00014f10


	//   ....[69]....
        /*0964*/ 	.word	0x00014f40


	//   ....[70]....
        /*0968*/ 	.word	0x00014f70


	//   ....[71]....
        /*096c*/ 	.word	0x00014fa0


	//   ....[72]....
        /*0970*/ 	.word	0x00015140


	//   ....[73]....
        /*0974*/ 	.word	0x00015170


	//   ....[74]....
        /*0978*/ 	.word	0x000151a0


	//   ....[75]....
        /*097c*/ 	.word	0x000151d0


	//   ....[76]....
        /*0980*/ 	.word	0x00015200


	//   ....[77]....
        /*0984*/ 	.word	0x00015230


	//   ....[78]....
        /*0988*/ 	.word	0x000152d0


	//   ....[79]....
        /*098c*/ 	.word	0x00015300


	//   ....[80]....
        /*0990*/ 	.word	0x00015310


	//   ....[81]....
        /*0994*/ 	.word	0x00015340


	//   ....[82]....
        /*0998*/ 	.word	0x000168d0


	//   ....[83]....
        /*099c*/ 	.word	0x00018ce0


	//   ....[84]....
        /*09a0*/ 	.word	0x000197d0


	//   ....[85]....
        /*09a4*/ 	.word	0x000197e0


	//   ....[86]....
        /*09a8*/ 	.word	0x00019880


	//   ....[87]....
        /*09ac*/ 	.word	0x00019890


	//   ....[88]....
        /*09b0*/ 	.word	0x00019910


	//   ....[89]....
        /*09b4*/ 	.word	0x00019920


	//   ....[90]....
        /*09b8*/ 	.word	0x00019970


	//   ....[91]....
        /*09bc*/ 	.word	0x00019990


	//   ....[92]....
        /*09c0*/ 	.word	0x0001d3e0


	//   ....[93]....
        /*09c4*/ 	.word	0x0001d460


	//   ....[94]....
        /*09c8*/ 	.word	0x0001d490


	//   ....[95]....
        /*09cc*/ 	.word	0x0001d4a0


	//   ....[96]....
        /*09d0*/ 	.word	0x0001d4d0


	//   ....[97]....
        /*09d4*/ 	.word	0x0001d500


	//   ....[98]....
        /*09d8*/ 	.word	0x0001d530


	//   ....[99]....
        /*09dc*/ 	.word	0x0001d560


	//   ....[100]....
        /*09e0*/ 	.word	0x0001d720


	//   ....[101]....
        /*09e4*/ 	.word	0x0001d750


	//   ....[102]....
        /*09e8*/ 	.word	0x0001d780


	//   ....[103]....
        /*09ec*/ 	.word	0x0001d7b0


	//   ....[104]....
        /*09f0*/ 	.word	0x0001d7e0


	//   ....[105]....
        /*09f4*/ 	.word	0x0001d810


	//   ....[106]....
        /*09f8*/ 	.word	0x0001d8e0


	//   ....[107]....
        /*09fc*/ 	.word	0x0001d900


	//   ....[108]....
        /*0a00*/ 	.word	0x0001d910


	//   ....[109]....
        /*0a04*/ 	.word	0x0001d990


	//   ....[110]....
        /*0a08*/ 	.word	0x0001e4c0


	//   ....[111]....
        /*0a0c*/ 	.word	0x0001e9a0


	//   ....[112]....
        /*0a10*/ 	.word	0x0001ea30


	//   ....[113]....
        /*0a14*/ 	.word	0x0001ea80


	//   ....[114]....
        /*0a18*/ 	.word	0x0001ead0


	//   ....[115]....
        /*0a1c*/ 	.word	0x0001eb70


	//   ....[116]....
        /*0a20*/ 	.word	0x0001ec00


	//   ....[117]....
        /*0a24*/ 	.word	0x0001ec50


	//   ....[118]....
        /*0a28*/ 	.word	0x0001eca0


	//   ....[119]....
        /*0a2c*/ 	.word	0x0001ed90


	//   ....[120]....
        /*0a30*/ 	.word	0x0001ee20


	//   ....[121]....
        /*0a34*/ 	.word	0x0001ee70


	//   ....[122]....
        /*0a38*/ 	.word	0x0001eec0


	//   ....[123]....
        /*0a3c*/ 	.word	0x0001ef60


	//   ....[124]....
        /*0a40*/ 	.word	0x0001eff0


	//   ....[125]....
        /*0a44*/ 	.word	0x0001f040


	//   ....[126]....
        /*0a48*/ 	.word	0x0001f090


	//   ....[127]....
        /*0a4c*/ 	.word	0x0001f3a0


	//   ....[128]....
        /*0a50*/ 	.word	0x0001f680


	//   ....[129]....
        /*0a54*/ 	.word	0x0001f860


	//   ....[130]....
        /*0a58*/ 	.word	0x0001f8b0


	//   ....[131]....
        /*0a5c*/ 	.word	0x0001f910


	//   ....[132]....
        /*0a60*/ 	.word	0x0001fa00


	//   ....[133]....
        /*0a64*/ 	.word	0x0001fa60


	//   ....[134]....
        /*0a68*/ 	.word	0x0001fb50


	//   ....[135]....
        /*0a6c*/ 	.word	0x0001fbb0


	//   ....[136]....
        /*0a70*/ 	.word	0x0001fc80


	//   ....[137]....
        /*0a74*/ 	.word	0x0001ffb0


	//   ....[138]....
        /*0a78*/ 	.word	0x00020050


	//   ....[139]....
        /*0a7c*/ 	.word	0x000201f0


	//   ....[140]....
        /*0a80*/ 	.word	0x00020270


	//   ....[141]....
        /*0a84*/ 	.word	0x000202f0


	//   ....[142]....
        /*0a88*/ 	.word	0x00020370


	//   ....[143]....
        /*0a8c*/ 	.word	0x000203f0


	//   ....[144]....
        /*0a90*/ 	.word	0x00020480


	//   ....[145]....
        /*0a94*/ 	.word	0x00020520


	//   ....[146]....
        /*0a98*/ 	.word	0x000205d0


	//   ....[147]....
        /*0a9c*/ 	.word	0x00020650


	//   ....[148]....
        /*0aa0*/ 	.word	0x000206d0


	//   ....[149]....
        /*0aa4*/ 	.word	0x00020750


	//   ....[150]....
        /*0aa8*/ 	.word	0x000207e0


	//   ....[151]....
        /*0aac*/ 	.word	0x00020860


	//   ....[152]....
        /*0ab0*/ 	.word	0x00020910


	//   ....[153]....
        /*0ab4*/ 	.word	0x00020960


	//   ....[154]....
        /*0ab8*/ 	.word	0x00020a20


	//   ....[155]....
        /*0abc*/ 	.word	0x00020b50


	//----- nvinfo : EIATTR_REG_RECONFIG
	.align		4
.L_580:
        /*0ac0*/ 	.byte	0x01, 0x54
	.zero		2


	//----- nvinfo : EIATTR_SYSCALL_OFFSETS
	.align		4
        /*0ac4*/ 	.byte	0x04, 0x46
        /*0ac6*/ 	.short	(.L_582 - .L_581)


	//   ....[0]....
.L_581:
        /*0ac8*/ 	.word	0x000020a0


	//   ....[1]....
        /*0acc*/ 	.word	0x000021f0


	//   ....[2]....
        /*0ad0*/ 	.word	0x00007560


	//   ....[3]....
        /*0ad4*/ 	.word	0x00007880


	//   ....[4]....
        /*0ad8*/ 	.word	0x00018900


	//   ....[5]....
        /*0adc*/ 	.word	0x00018a50


	//   ....[6]....
        /*0ae0*/ 	.word	0x00018b50


	//   ....[7]....
        /*0ae4*/ 	.word	0x000193f0


	//----- nvinfo : EIATTR_MBARRIER_INSTR_OFFSETS
	.align		4
.L_582:
        /*0ae8*/ 	.byte	0x04, 0x39
        /*0aea*/ 	.short	(.L_584 - .L_583)


	//   ....[0]....
.L_583:
        /*0aec*/ 	.word	0x000002d0
        /*0af0*/ 	.word	0x000000ff
        /*0af4*/ 	.word	0x00028c00
        /*0af8*/ 	.short	0x0100
        /*0afa*/ 	.byte	0x08
	.zero		1


	//   ....[1]....
        /*0afc*/ 	.word	0x000002e0
        /*0b00*/ 	.word	0x000000ff
        /*0b04*/ 	.word	0x00028c20
        /*0b08*/ 	.short	0x0100
        /*0b0a*/ 	.byte	0x08
	.zero		1


	//   ....[2]....
        /*0b0c*/ 	.word	0x00000390
        /*0b10*/ 	.word	0x000000ff
        /*0b14*/ 	.word	0x00028c30
        /*0b18*/ 	.short	0x0100
        /*0b1a*/ 	.byte	0x06
	.zero		1


	//   ....[3]....
        /*0b1c*/ 	.word	0x000003a0
        /*0b20*/ 	.word	0x000000ff
        /*0b24*/ 	.word	0x00028c40
        /*0b28*/ 	.short	0x0100
        /*0b2a*/ 	.byte	0x06
	.zero		1


	//   ....[4]....
        /*0b2c*/ 	.word	0x000003b0
        /*0b30*/ 	.word	0x000000ff
        /*0b34*/ 	.word	0x00028c38
        /*0b38*/ 	.short	0x0100
        /*0b3a*/ 	.byte	0x06
	.zero		1


	//   ....[5]....
        /*0b3c*/ 	.word	0x000003c0
        /*0b40*/ 	.word	0x000000ff
        /*0b44*/ 	.word	0x00028c48
        /*0b48*/ 	.short	0x0100
        /*0b4a*/ 	.byte	0x06
	.zero		1


	//   ....[6]....
        /*0b4c*/ 	.word	0x000004f0
        /*0b50*/ 	.word	0x000000ff
        /*0b54*/ 	.word	0x00028c50
        /*0b58*/ 	.short	0x0100
        /*0b5a*/ 	.byte	0x08
	.zero		1


	//   ....[7]....
        /*0b5c*/ 	.word	0x00000500
        /*0b60*/ 	.word	0x000000ff
        /*0b64*/ 	.word	0x00028c60
        /*0b68*/ 	.short	0x0100
        /*0b6a*/ 	.byte	0x08
	.zero		1


	//   ....[8]....
        /*0b6c*/ 	.word	0x00000510
        /*0b70*/ 	.word	0x000000ff
        /*0b74*/ 	.word	0x00028c58
        /*0b78*/ 	.short	0x0100
        /*0b7a*/ 	.byte	0x08
	.zero		1


	//   ....[9]....
        /*0b7c*/ 	.word	0x00000520
        /*0b80*/ 	.word	0x000000ff
        /*0b84*/ 	.word	0x00028c68
        /*0b88*/ 	.short	0x0100
        /*0b8a*/ 	.byte	0x08
	.zero		1


	//   ....[10]....
        /*0b8c*/ 	.word	0x00000610
        /*0b90*/ 	.word	0x000000ff
        /*0b94*/ 	.word	0x00028c70
        /*0b98*/ 	.short	0x0100
        /*0b9a*/ 	.byte	0x06
	.zero		1


	//   ....[11]....
        /*0b9c*/ 	.word	0x00000620
        /*0ba0*/ 	.word	0x000000ff
        /*0ba4*/ 	.word	0x00028c80
        /*0ba8*/ 	.short	0x0100
        /*0baa*/ 	.byte	0x06
	.zero		1


	//   ....[12]....
        /*0bac*/ 	.word	0x00000630
        /*0bb0*/ 	.word	0x000000ff
        /*0bb4*/ 	.word	0x00028c78
        /*0bb8*/ 	.short	0x0100
        /*0bba*/ 	.byte	0x06
	.zero		1


	//   ....[13]....
        /*0bbc*/ 	.word	0x00000640
        /*0bc0*/ 	.word	0x000000ff
        /*0bc4*/ 	.word	0x00028c88
        /*0bc8*/ 	.short	0x0100
        /*0bca*/ 	.byte	0x06
	.zero		1


	//   ....[14]....
        /*0bcc*/ 	.word	0x00000770
        /*0bd0*/ 	.word	0x000000ff
        /*0bd4*/ 	.word	0x00028c90
        /*0bd8*/ 	.short	0x0100
        /*0bda*/ 	.byte	0x08
	.zero		1


	//   ....[15]....
        /*0bdc*/ 	.word	0x00000780
        /*0be0*/ 	.word	0x000000ff
        /*0be4*/ 	.word	0x00028ca0
        /*0be8*/ 	.short	0x0100
        /*0bea*/ 	.byte	0x08
	.zero		1


	//   ....[16]....
        /*0bec*/ 	.word	0x00000790
        /*0bf0*/ 	.word	0x000000ff
        /*0bf4*/ 	.word	0x00028c98
        /*0bf8*/ 	.short	0x0100
        /*0bfa*/ 	.byte	0x08
	.zero		1


	//   ....[17]....
        /*0bfc*/ 	.word	0x000007a0
        /*0c00*/ 	.word	0x000000ff
        /*0c04*/ 	.word	0x00028ca8
        /*0c08*/ 	.short	0x0100
        /*0c0a*/ 	.byte	0x08
	.zero		1


	//   ....[18]....
        /*0c0c*/ 	.word	0x000008d0
        /*0c10*/ 	.word	0x000000ff
        /*0c14*/ 	.word	0x00028cb0
        /*0c18*/ 	.short	0x0100
        /*0c1a*/ 	.byte	0x08
	.zero		1


	//   ....[19]....
        /*0c1c*/ 	.word	0x000008e0
        /*0c20*/ 	.word	0x000000ff
        /*0c24*/ 	.word	0x00028cc0
        /*0c28*/ 	.short	0x0100
        /*0c2a*/ 	.byte	0x08
	.zero		1


	//   ....[20]....
        /*0c2c*/ 	.word	0x000008f0
        /*0c30*/ 	.word	0x000000ff
        /*0c34*/ 	.word	0x00028cb8
        /*0c38*/ 	.short	0x0100
        /*0c3a*/ 	.byte	0x08
	.zero		1


	//   ....[21]....
        /*0c3c*/ 	.word	0x00000900
        /*0c40*/ 	.word	0x000000ff
        /*0c44*/ 	.word	0x00028cc8
        /*0c48*/ 	.short	0x0100
        /*0c4a*/ 	.byte	0x08
	.zero		1


	//   ....[22]....
        /*0c4c*/ 	.word	0x00002db0
        /*0c50*/ 	.word	0x0000004b
        /*0c54*/ 	.word	0x00028c90
        /*0c58*/ 	.short	0x010a
        /*0c5a*/ 	.byte	0x3f
	.zero		1


	//   ....[23]....
        /*0c5c*/ 	.word	0x00003800
        /*0c60*/ 	.word	0x0000004b
        /*0c64*/ 	.word	0x00028c90
        /*0c68*/ 	.short	0x010a
        /*0c6a*/ 	.byte	0x3f
	.zero		1


	//   ....[24]....
        /*0c6c*/ 	.word	0x00004120
        /*0c70*/ 	.word	0x0000004b
        /*0c74*/ 	.word	0x00028c90
        /*0c78*/ 	.short	0x010a
        /*0c7a*/ 	.byte	0x3f
	.zero		1


	//   ....[25]....
        /*0c7c*/ 	.word	0x00004320
        /*0c80*/ 	.word	0x00000004
        /*0c84*/ 	.word	0x00000000
        /*0c88*/ 	.short	0x0101
        /*0c8a*/ 	.byte	0x3f
	.zero		1


	//   ....[26]....
        /*0c8c*/ 	.word	0x00004360
        /*0c90*/ 	.word	0x0000004b
        /*0c94*/ 	.word	0x00028cb0
        /*0c98*/ 	.short	0x010a
        /*0c9a*/ 	.byte	0x3f
	.zero		1


	//   ....[27]....
        /*0c9c*/ 	.word	0x00004990
        /*0ca0*/ 	.word	0x0000004b
        /*0ca4*/ 	.word	0x00000000
        /*0ca8*/ 	.short	0x0101
        /*0caa*/ 	.byte	0x3f
	.zero		1


	//   ....[28]....
        /*0cac*/ 	.word	0x00005300
        /*0cb0*/ 	.word	0x00000005
        /*0cb4*/ 	.word	0x00028c50
        /*0cb8*/ 	.short	0x010a
        /*0cba*/ 	.byte	0x3f
	.zero		1


	//   ....[29]....
        /*0cbc*/ 	.word	0x000056c0
        /*0cc0*/ 	.word	0x00000005
        /*0cc4*/ 	.word	0x00000000
        /*0cc8*/ 	.short	0x0101
        /*0cca*/ 	.byte	0x3f
	.zero		1


	//   ....[30]....
        /*0ccc*/ 	.word	0x00006000
        /*0cd0*/ 	.word	0x00000015
        /*0cd4*/ 	.word	0x00028c50
        /*0cd8*/ 	.short	0x010a
        /*0cda*/ 	.byte	0x3f
	.zero		1


	//   ....[31]....
        /*0cdc*/ 	.word	0x00006050
        /*0ce0*/ 	.word	0x00000015
        /*0ce4*/ 	.word	0x00028c50
        /*0ce8*/ 	.short	0x010a
        /*0cea*/ 	.byte	0x3f
	.zero		1


	//   ....[32]....
        /*0cec*/ 	.word	0x00006320
        /*0cf0*/ 	.word	0x00000015
        /*0cf4*/ 	.word	0x00000000
        /*0cf8*/ 	.short	0x0101
        /*0cfa*/ 	.byte	0x3f
	.zero		1


	//   ....[33]....
        /*0cfc*/ 	.word	0x000075f0
        /*0d00*/ 	.word	0x00000002
        /*0d04*/ 	.word	0x00028c00
        /*0d08*/ 	.short	0x010a
        /*0d0a*/ 	.byte	0x3f
	.zero		1


	//   ....[34]....
        /*0d0c*/ 	.word	0x00007640
        /*0d10*/ 	.word	0x00000002
        /*0d14*/ 	.word	0x00028c00
        /*0d18*/ 	.short	0x010a
        /*0d1a*/ 	.byte	0x3f
	.zero		1


	//   ....[35]....
        /*0d1c*/ 	.word	0x000080e0
        /*0d20*/ 	.word	0x00000002
        /*0d24*/ 	.word	0x00028c00
        /*0d28*/ 	.short	0x010a
        /*0d2a*/ 	.byte	0x3f
	.zero		1


	//   ....[36]....
        /*0d2c*/ 	.word	0x000095b0
        /*0d30*/ 	.word	0x00000002
        /*0d34*/ 	.word	0x00028c00
        /*0d38*/ 	.short	0x010a
        /*0d3a*/ 	.byte	0x3f
	.zero		1


	//   ....[37]....
        /*0d3c*/ 	.word	0x0000a560
        /*0d40*/ 	.word	0x00000014
        /*0d44*/ 	.word	0x00028c30
        /*0d48*/ 	.short	0x010a
        /*0d4a*/ 	.byte	0x3f
	.zero		1


	//   ....[38]....
        /*0d4c*/ 	.word	0x0000a600
        /*0d50*/ 	.word	0x00000014
        /*0d54*/ 	.word	0x00028c30
        /*0d58*/ 	.short	0x010a
        /*0d5a*/ 	.byte	0x3f
	.zero		1


	//   ....[39]....
        /*0d5c*/ 	.word	0x0000b300
        /*0d60*/ 	.word	0x0000001f
        /*0d64*/ 	.word	0x00000000
        /*0d68*/ 	.short	0x0101
        /*0d6a*/ 	.byte	0x3f
	.zero		1


	//   ....[40]....
        /*0d6c*/ 	.word	0x0000b8b0
        /*0d70*/ 	.word	0x00000014
        /*0d74*/ 	.word	0x00028c50
        /*0d78*/ 	.short	0x010a
        /*0d7a*/ 	.byte	0x3f
	.zero		1


	//   ....[41]....
        /*0d7c*/ 	.word	0x0000b950
        /*0d80*/ 	.word	0x00000014
        /*0d84*/ 	.word	0x00028c50
        /*0d88*/ 	.short	0x010a
        /*0d8a*/ 	.byte	0x3f
	.zero		1


	//   ....[42]....
        /*0d8c*/ 	.word	0x0000bcd0
        /*0d90*/ 	.word	0x00000014
        /*0d94*/ 	.word	0x00000000
        /*0d98*/ 	.short	0x0101
        /*0d9a*/ 	.byte	0x3f
	.zero		1


	//   ....[43]....
        /*0d9c*/ 	.word	0x0000bdc0
        /*0da0*/ 	.word	0x000000d9
        /*0da4*/ 	.word	0x00028c30
        /*0da8*/ 	.short	0x010a
        /*0daa*/ 	.byte	0x3f
	.zero		1


	//   ....[44]....
        /*0dac*/ 	.word	0x0000be80
        /*0db0*/ 	.word	0x000000d9
        /*0db4*/ 	.word	0x00028c30
        /*0db8*/ 	.short	0x010a
        /*0dba*/ 	.byte	0x3f
	.zero		1


	//   ....[45]....
        /*0dbc*/ 	.word	0x0000c970
        /*0dc0*/ 	.word	0x0000000f
        /*0dc4*/ 	.word	0x00000000
        /*0dc8*/ 	.short	0x0101
        /*0dca*/ 	.byte	0x3f
	.zero		1


	//   ....[46]....
        /*0dcc*/ 	.word	0x0000d9e0
        /*0dd0*/ 	.word	0x000000d9
        /*0dd4*/ 	.word	0x00028c50
        /*0dd8*/ 	.short	0x010a
        /*0dda*/ 	.byte	0x3f
	.zero		1


	//   ....[47]....
        /*0ddc*/ 	.word	0x0000da30
        /*0de0*/ 	.word	0x000000d9
        /*0de4*/ 	.word	0x00028c50
        /*0de8*/ 	.short	0x010a
        /*0dea*/ 	.byte	0x3f
	.zero		1


	//   ....[48]....
        /*0dec*/ 	.word	0x0000dd30
        /*0df0*/ 	.word	0x000000d9
        /*0df4*/ 	.word	0x00000000
        /*0df8*/ 	.short	0x0101
        /*0dfa*/ 	.byte	0x3f
	.zero		1


	//   ....[49]....
        /*0dfc*/ 	.word	0x0000de60
        /*0e00*/ 	.word	0x000000c2
        /*0e04*/ 	.word	0x00028c30
        /*0e08*/ 	.short	0x010a
        /*0e0a*/ 	.byte	0x3f
	.zero		1


	//   ....[50]....
        /*0e0c*/ 	.word	0x0000ded0
        /*0e10*/ 	.word	0x000000c2
        /*0e14*/ 	.word	0x00028c30
        /*0e18*/ 	.short	0x010a
        /*0e1a*/ 	.byte	0x3f
	.zero		1


	//   ....[51]....
        /*0e1c*/ 	.word	0x0000e3e0
        /*0e20*/ 	.word	0x0000000e
        /*0e24*/ 	.word	0x00000000
        /*0e28*/ 	.short	0x0101
        /*0e2a*/ 	.byte	0x3f
	.zero		1


	//   ....[52]....
        /*0e2c*/ 	.word	0x0000f420
        /*0e30*/ 	.word	0x000000c2
        /*0e34*/ 	.word	0x00028c50
        /*0e38*/ 	.short	0x010a
        /*0e3a*/ 	.byte	0x3f
	.zero		1


	//   ....[53]....
        /*0e3c*/ 	.word	0x0000f470
        /*0e40*/ 	.word	0x000000c2
        /*0e44*/ 	.word	0x00028c50
        /*0e48*/ 	.short	0x010a
        /*0e4a*/ 	.byte	0x3f
	.zero		1


	//   ....[54]....
        /*0e4c*/ 	.word	0x0000f770
        /*0e50*/ 	.word	0x000000c2
        /*0e54*/ 	.word	0x00000000
        /*0e58*/ 	.short	0x0101
        /*0e5a*/ 	.byte	0x3f
	.zero		1


	//   ....[55]....
        /*0e5c*/ 	.word	0x00011f90
        /*0e60*/ 	.word	0x00000004
        /*0e64*/ 	.word	0x00000000
        /*0e68*/ 	.short	0x0101
        /*0e6a*/ 	.byte	0x3f
	.zero		1


	//   ....[56]....
        /*0e6c*/ 	.word	0x00012b60
        /*0e70*/ 	.word	0x00000008
        /*0e74*/ 	.word	0x00000000
        /*0e78*/ 	.short	0x0101
        /*0e7a*/ 	.byte	0x3f
	.zero		1


	//   ....[57]....
        /*0e7c*/ 	.word	0x000169b0
        /*0e80*/ 	.word	0x00000012
        /*0e84*/ 	.word	0x00028c20
        /*0e88*/ 	.short	0x010a
        /*0e8a*/ 	.byte	0x3f
	.zero		1


	//   ....[58]....
        /*0e8c*/ 	.word	0x00016a80
        /*0e90*/ 	.word	0x00000005
        /*0e94*/ 	.word	0x00028ca0
        /*0e98*/ 	.short	0x010a
        /*0e9a*/ 	.byte	0x3f
	.zero		1


	//   ....[59]....
        /*0e9c*/ 	.word	0x00016cc0
        /*0ea0*/ 	.word	0x00000005
        /*0ea4*/ 	.word	0x00028cc0
        /*0ea8*/ 	.short	0x010a
        /*0eaa*/ 	.byte	0x3f
	.zero		1


	//   ....[60]....
        /*0eac*/ 	.word	0x00017720
        /*0eb0*/ 	.word	0x00000005
        /*0eb4*/ 	.word	0x00028ca0
        /*0eb8*/ 	.short	0x010a
        /*0eba*/ 	.byte	0x3f
	.zero		1


	//   ....[61]....
        /*0ebc*/ 	.word	0x00017950
        /*0ec0*/ 	.word	0x00000005
        /*0ec4*/ 	.word	0x00028cc0
        /*0ec8*/ 	.short	0x010a
        /*0eca*/ 	.byte	0x3f
	.zero		1


	//   ....[62]....
        /*0ecc*/ 	.word	0x00018f40
        /*0ed0*/ 	.word	0x00000000
        /*0ed4*/ 	.word	0x00028c40
        /*0ed8*/ 	.short	0x010a
        /*0eda*/ 	.byte	0x3f
	.zero		1


	//   ....[63]....
        /*0edc*/ 	.word	0x00019a30
        /*0ee0*/ 	.word	0x00000012
        /*0ee4*/ 	.word	0x00028c00
        /*0ee8*/ 	.short	0x0107
        /*0eea*/ 	.byte	0x3f
	.zero		1


	//   ....[64]....
        /*0eec*/ 	.word	0x00019b20
        /*0ef0*/ 	.word	0x00000012
        /*0ef4*/ 	.word	0x00028c00
        /*0ef8*/ 	.short	0x0101
        /*0efa*/ 	.byte	0x3f
	.zero		1


	//   ....[65]....
        /*0efc*/ 	.word	0x00019b40
        /*0f00*/ 	.word	0x00000012
        /*0f04*/ 	.word	0x00028c20
        /*0f08*/ 	.short	0x010a
        /*0f0a*/ 	.byte	0x3f
	.zero		1


	//   ....[66]....
        /*0f0c*/ 	.word	0x00019c20
        /*0f10*/ 	.word	0x00000000
        /*0f14*/ 	.word	0x00028c60
        /*0f18*/ 	.short	0x010a
        /*0f1a*/ 	.byte	0x3f
	.zero		1


	//   ....[67]....
        /*0f1c*/ 	.word	0x0001a8b0
        /*0f20*/ 	.word	0x00000002
        /*0f24*/ 	.word	0x00028c40
        /*0f28*/ 	.short	0x010a
        /*0f2a*/ 	.byte	0x3f
	.zero		1


	//   ....[68]....
        /*0f2c*/ 	.word	0x0001ab10
        /*0f30*/ 	.word	0x00000002
        /*0f34*/ 	.word	0x00028c60
        /*0f38*/ 	.short	0x010a
        /*0f3a*/ 	.byte	0x3f
	.zero		1


	//   ....[69]....
        /*0f3c*/ 	.word	0x0001b6d0
        /*0f40*/ 	.word	0x00000002
        /*0f44*/ 	.word	0x00028c40
        /*0f48*/ 	.short	0x010a
        /*0f4a*/ 	.byte	0x3f
	.zero		1


	//   ....[70]....
        /*0f4c*/ 	.word	0x0001b920
        /*0f50*/ 	.word	0x00000002
        /*0f54*/ 	.word	0x00028c60
        /*0f58*/ 	.short	0x010a
        /*0f5a*/ 	.byte	0x3f
	.zero		1


	//   ....[71]....
        /*0f5c*/ 	.word	0x0001c460
        /*0f60*/ 	.word	0x00000003
        /*0f64*/ 	.word	0x00028c40
        /*0f68*/ 	.short	0x010a
        /*0f6a*/ 	.byte	0x3f
	.zero		1


	//   ....[72]....
        /*0f6c*/ 	.word	0x0001c6c0
        /*0f70*/ 	.word	0x00000003
        /*0f74*/ 	.word	0x00028c60
        /*0f78*/ 	.short	0x010a
        /*0f7a*/ 	.byte	0x3f
	.zero		1


	//   ....[73]....
        /*0f7c*/ 	.word	0x0001e440
        /*0f80*/ 	.word	0x00000000
        /*0f84*/ 	.word	0x00028c20
        /*0f88*/ 	.short	0x010a
        /*0f8a*/ 	.byte	0x3f
	.zero		1


	//   ....[74]....
        /*0f8c*/ 	.word	0x0001e5f0
        /*0f90*/ 	.word	0x00000006
        /*0f94*/ 	.word	0x00000000
        /*0f98*/ 	.short	0x010a
        /*0f9a*/ 	.byte	0x3f
	.zero		1


	//   ....[75]....
        /*0f9c*/ 	.word	0x0001e660
        /*0fa0*/ 	.word	0x00000007
        /*0fa4*/ 	.word	0x00000000
        /*0fa8*/ 	.short	0x010a
        /*0faa*/ 	.byte	0x3f
	.zero		1


	//   ....[76]....
        /*0fac*/ 	.word	0x0001e6d0
        /*0fb0*/ 	.word	0x00000004
        /*0fb4*/ 	.word	0x00000000
        /*0fb8*/ 	.short	0x010a
        /*0fba*/ 	.byte	0x3f
	.zero		1


	//   ....[77]....
        /*0fbc*/ 	.word	0x0001e700
        /*0fc0*/ 	.word	0x00000003
        /*0fc4*/ 	.word	0x00000000
        /*0fc8*/ 	.short	0x010a
        /*0fca*/ 	.byte	0x3f
	.zero		1


	//   ....[78]....
        /*0fcc*/ 	.word	0x0001e760
        /*0fd0*/ 	.word	0x0000004b
        /*0fd4*/ 	.word	0x00028c90
        /*0fd8*/ 	.short	0x010a
        /*0fda*/ 	.byte	0x3f
	.zero		1


	//   ....[79]....
        /*0fdc*/ 	.word	0x0001e7b0
        /*0fe0*/ 	.word	0x0000004b
        /*0fe4*/ 	.word	0x00028c90
        /*0fe8*/ 	.short	0x010a
        /*0fea*/ 	.byte	0x3f
	.zero		1


	//   ....[80]....
        /*0fec*/ 	.word	0x0001e800
        /*0ff0*/ 	.word	0x0000004b
        /*0ff4*/ 	.word	0x00028c90
        /*0ff8*/ 	.short	0x010a
        /*0ffa*/ 	.byte	0x3f
	.zero		1


	//   ....[81]....
        /*0ffc*/ 	.word	0x0001e850
        /*1000*/ 	.word	0x0000004b
        /*1004*/ 	.word	0x00028cb0
        /*1008*/ 	.short	0x010a
        /*100a*/ 	.byte	0x3f
	.zero		1


	//   ....[82]....
        /*100c*/ 	.word	0x0001e8a0
        /*1010*/ 	.word	0x00000005
        /*1014*/ 	.word	0x00028c50
        /*1018*/ 	.short	0x010a
        /*101a*/ 	.byte	0x3f
	.zero		1


	//   ....[83]....
        /*101c*/ 	.word	0x0001e8f0
        /*1020*/ 	.word	0x00000015
        /*1024*/ 	.word	0x00028c50
        /*1028*/ 	.short	0x010a
        /*102a*/ 	.byte	0x3f
	.zero		1


	//   ....[84]....
        /*102c*/ 	.word	0x0001ece0
        /*1030*/ 	.word	0x00000002
        /*1034*/ 	.word	0x00028c00
        /*1038*/ 	.short	0x010a
        /*103a*/ 	.byte	0x3f
	.zero		1


	//   ....[85]....
        /*103c*/ 	.word	0x0001f0e0
        /*1040*/ 	.word	0x00000002
        /*1044*/ 	.word	0x00028c00
        /*1048*/ 	.short	0x010a
        /*104a*/ 	.byte	0x3f
	.zero		1


	//   ....[86]....
        /*104c*/ 	.word	0x0001f130
        /*1050*/ 	.word	0x00000014
        /*1054*/ 	.word	0x00028c30
        /*1058*/ 	.short	0x010a
        /*105a*/ 	.byte	0x3f
	.zero		1


	//   ....[87]....
        /*105c*/ 	.word	0x0001f180
        /*1060*/ 	.word	0x00000014
        /*1064*/ 	.word	0x00028c50
        /*1068*/ 	.short	0x010a
        /*106a*/ 	.byte	0x3f
	.zero		1


	//   ....[88]....
        /*106c*/ 	.word	0x0001f1d0
        /*1070*/ 	.word	0x000000d9
        /*1074*/ 	.word	0x00028c30
        /*1078*/ 	.short	0x010a
        /*107a*/ 	.byte	0x3f
	.zero		1


	//   ....[89]....
        /*107c*/ 	.word	0x0001f220
        /*1080*/ 	.word	0x000000d9
        /*1084*/ 	.word	0x00028c50
        /*1088*/ 	.short	0x010a
        /*108a*/ 	.byte	0x3f
	.zero		1


	//   ....[90]....
        /*108c*/ 	.word	0x0001f270
        /*1090*/ 	.word	0x000000c2
        /*1094*/ 	.word	0x00028c30
        /*1098*/ 	.short	0x010a
        /*109a*/ 	.byte	0x3f
	.zero		1


	//   ....[91]....
        /*109c*/ 	.word	0x0001f2c0
        /*10a0*/ 	.word	0x000000c2
        /*10a4*/ 	.word	0x00028c50
        /*10a8*/ 	.short	0x010a
        /*10aa*/ 	.byte	0x3f
	.zero		1


	//   ....[92]....
        /*10ac*/ 	.word	0x0001f460
        /*10b0*/ 	.word	0x00000012
        /*10b4*/ 	.word	0x00028c20
        /*10b8*/ 	.short	0x010a
        /*10ba*/ 	.byte	0x3f
	.zero		1


	//   ....[93]....
        /*10bc*/ 	.word	0x0001f4b0
        /*10c0*/ 	.word	0x00000005
        /*10c4*/ 	.word	0x00028ca0
        /*10c8*/ 	.short	0x010a
        /*10ca*/ 	.byte	0x3f
	.zero		1


	//   ....[94]....
        /*10cc*/ 	.word	0x0001f500
        /*10d0*/ 	.word	0x00000005
        /*10d4*/ 	.word	0x00028cc0
        /*10d8*/ 	.short	0x010a
        /*10da*/ 	.byte	0x3f
	.zero		1


	//   ....[95]....
        /*10dc*/ 	.word	0x0001f550
        /*10e0*/ 	.word	0x00000005
        /*10e4*/ 	.word	0x00028ca0
        /*10e8*/ 	.short	0x010a
        /*10ea*/ 	.byte	0x3f
	.zero		1


	//   ....[96]....
        /*10ec*/ 	.word	0x0001f5a0
        /*10f0*/ 	.word	0x00000005
        /*10f4*/ 	.word	0x00028cc0
        /*10f8*/ 	.short	0x010a
        /*10fa*/ 	.byte	0x3f
	.zero		1


	//   ....[97]....
        /*10fc*/ 	.word	0x0001f740
        /*1100*/ 	.word	0x00000000
        /*1104*/ 	.word	0x00028c40
        /*1108*/ 	.short	0x010a
        /*110a*/ 	.byte	0x3f
	.zero		1


	//   ....[98]....
        /*110c*/ 	.word	0x0001fcc0
        /*1110*/ 	.word	0x00000012
        /*1114*/ 	.word	0x00028c20
        /*1118*/ 	.short	0x010a
        /*111a*/ 	.byte	0x3f
	.zero		1


	//   ....[99]....
        /*111c*/ 	.word	0x0001fd10
        /*1120*/ 	.word	0x00000000
        /*1124*/ 	.word	0x00028c60
        /*1128*/ 	.short	0x010a
        /*112a*/ 	.byte	0x3f
	.zero		1


	//   ....[100]....
        /*112c*/ 	.word	0x0001fd60
        /*1130*/ 	.word	0x00000002
        /*1134*/ 	.word	0x00028c40
        /*1138*/ 	.short	0x010a
        /*113a*/ 	.byte	0x3f
	.zero		1


	//   ....[101]....
        /*113c*/ 	.word	0x0001fdb0
        /*1140*/ 	.word	0x00000002
        /*1144*/ 	.word	0x00028c60
        /*1148*/ 	.short	0x010a
        /*114a*/ 	.byte	0x3f
	.zero		1


	//   ....[102]....
        /*114c*/ 	.word	0x0001fe00
        /*1150*/ 	.word	0x00000002
        /*1154*/ 	.word	0x00028c40
        /*1158*/ 	.short	0x010a
        /*115a*/ 	.byte	0x3f
	.zero		1


	//   ....[103]....
        /*115c*/ 	.word	0x0001fe50
        /*1160*/ 	.word	0x00000002
        /*1164*/ 	.word	0x00028c60
        /*1168*/ 	.short	0x010a
        /*116a*/ 	.byte	0x3f
	.zero		1


	//   ....[104]....
        /*116c*/ 	.word	0x0001fea0
        /*1170*/ 	.word	0x00000003
        /*1174*/ 	.word	0x00028c40
        /*1178*/ 	.short	0x010a
        /*117a*/ 	.byte	0x3f
	.zero		1


	//   ....[105]....
        /*117c*/ 	.word	0x0001fef0
        /*1180*/ 	.word	0x00000003
        /*1184*/ 	.word	0x00028c60
        /*1188*/ 	.short	0x010a
        /*118a*/ 	.byte	0x3f
	.zero		1


	//   ....[106]....
        /*118c*/ 	.word	0x00020a70
        /*1190*/ 	.word	0x00000000
        /*1194*/ 	.word	0x00028c20
        /*1198*/ 	.short	0x010a
        /*119a*/ 	.byte	0x3f
	.zero		1


	//   ....[107]....
        /*119c*/ 	.word	0x00020c10
        /*11a0*/ 	.word	0x00000006
        /*11a4*/ 	.word	0x00000000
        /*11a8*/ 	.short	0x010a
        /*11aa*/ 	.byte	0x3f
	.zero		1


	//   ....[108]....
        /*11ac*/ 	.word	0x00020c60
        /*11b0*/ 	.word	0x00000007
        /*11b4*/ 	.word	0x00000000
        /*11b8*/ 	.short	0x010a
        /*11ba*/ 	.byte	0x3f
	.zero		1


	//   ....[109]....
        /*11bc*/ 	.word	0x00020cb0
        /*11c0*/ 	.word	0x00000004
        /*11c4*/ 	.word	0x00000000
        /*11c8*/ 	.short	0x010a
        /*11ca*/ 	.byte	0x3f
	.zero		1


	//----- nvinfo : EIATTR_NUM_MBARRIERS
	.align		4
.L_584:
        /*11cc*/ 	.byte	0x03, 0x38
        /*11ce*/ 	.short	0x0016


	//----- nvinfo : EIATTR_EXIT_INSTR_OFFSETS
	.align		4
        /*11d0*/ 	.byte	0x04, 0x1c
        /*11d2*/ 	.short	(.L_586 - .L_585)


	//   ....[0]....
.L_585:
        /*11d4*/ 	.word	0x0001e750


	//----- nvinfo : EIATTR_MAX_THREADS
	.align		4
.L_586:
        /*11d8*/ 	.byte	0x04, 0x05
        /*11da*/ 	.short	(.L_588 - .L_587)
.L_587:
        /*11dc*/ 	.word	0x00000180
        /*11e0*/ 	.word	0x00000001
        /*11e4*/ 	.word	0x00000001


	//----- nvinfo : EIATTR_CRS_STACK_SIZE
	.align		4
.L_588:
        /*11e8*/ 	.byte	0x04, 0x1e
        /*11ea*/ 	.short	(.L_590 - .L_589)
.L_589:
        /*11ec*/ 	.word	0x00000000


	//----- nvinfo : EIATTR_CBANK_PARAM_SIZE
	.align		4
.L_590:
        /*11f0*/ 	.byte	0x03, 0x19
        /*11f2*/ 	.short	0x0af0


	//----- nvinfo : EIATTR_PARAM_CBANK
	.align		4
        /*11f4*/ 	.byte	0x04, 0x0a
        /*11f6*/ 	.short	(.L_592 - .L_591)
	.align		4
.L_591:
        /*11f8*/ 	.word	index@(.nv.constant0._ZN7cutlass13device_kernelIN5flash11enable_sm90INS1_16FlashAttnFwdSm90INS1_25CollectiveMainloopFwdSm90ILi2EN4cute5tupleIJNS5_1CILi1EEES8_S8_EEENS6_IJNS7_ILi64EEESA_SA_EEELi512ENS_10bfloat16_tEfNS_4arch4Sm90ELb1ELb0ELb0ELb1ELb0ELb1ELb0ELb0ELb0ELb1ELb1ELb0EEENS1_21CollectiveEpilogueFwdINS6_IJSA_NS7_ILi512EEESA_EEES9_SC_SE_Li256ELb1ELb1ELb1ELb0EEENS1_36VarlenDynamicPersistentTileSchedulerILi64ELi64ELi256ELi128ELb1ELb1ELb1ELb1ELb1ELb1EEEEEEEEEvNT_6ParamsE)
        /*11fc*/ 	.short	0x0210
        /*11fe*/ 	.short	0x0af0


	//----- nvinfo : EIATTR_SW_WAR
	.align		4
.L_592:
        /*1200*/ 	.byte	0x04, 0x36
        /*1202*/ 	.short	(.L_594 - .L_593)
.L_593:
        /*1204*/ 	.word	0x00000008
.L_594:


//--------------------- .nv.info._ZN7cutlass13device_kernelIN5flash11enable_sm90INS1_16FlashAttnFwdSm90INS1_25CollectiveMainloopFwdSm90ILi2EN4cute5tupleIJNS5_1CILi1EEES8_S8_EEENS6_IJNS7_ILi64EEESA_SA_EEELi512ENS_10bfloat16_tEfNS_4arch4Sm90ELb1ELb0ELb0ELb1ELb0ELb0ELb1ELb0ELb0ELb1ELb1ELb0EEENS1_21CollectiveEpilogueFwdINS6_IJSA_NS7_ILi512EEESA_EEES9_SC_SE_Li256ELb1ELb1ELb1ELb0EEENS1_36VarlenDynamicPersistentTileSchedulerILi64ELi64ELi256ELi128ELb1ELb1ELb1ELb1ELb1ELb1EEEEEEEEEvNT_6ParamsE --------------------------
	.section	.nv.info._ZN7cutlass13device_kernelIN5flash11enable_sm90INS1_16FlashAttnFwdSm90INS1_25CollectiveMainloopFwdSm90ILi2EN4cute5tupleIJNS5_1CILi1EEES8_S8_EEENS6_IJNS7_ILi64EEESA_SA_EEELi512ENS_10bfloat16_tEfNS_4arch4Sm90ELb1ELb0ELb0ELb1ELb0ELb0ELb1ELb0ELb0ELb1ELb1ELb0EEENS1_21CollectiveEpilogueFwdINS6_IJSA_NS7_ILi512EEESA_EEES9_SC_SE_Li256ELb1ELb1ELb1ELb0EEENS1_36VarlenDynamicPersistentTileSchedulerILi64ELi64ELi256ELi128ELb1ELb1ELb1ELb1ELb1ELb1EEEEEEEEEvNT_6ParamsE,"",@"SHT_CUDA_INFO"
	.sectionflags	@""
	.align	4


	//----- nvinfo : EIATTR_CUDA_API_VERSION
	.align		4
        /*0000*/ 	.byte	0x04, 0x37
        /*0002*/ 	.short	(.L_596 - .L_595)
.L_595:
        /*0004*/ 	.word	0x00000082


	//----- nvinfo : EIATTR_KPARAM_INFO
	.align		4
.L_596:
        /*0008*/ 	.byte	0x04, 0x17
        /*000a*/ 	.short	(.L_598 - .L_597)
.L_597:
        /*000c*/ 	.word	0x00000000
        /*0010*/ 	.short	0x0000
        /*0012*/ 	.short	0x0070
        /*0014*/ 	.byte	0x00, 0xf0, 0x01, 0x2e


	//----- nvinfo : EIATTR_SPARSE_MMA_MASK
	.align		4
.L_598:
        /*0018*/ 	.byte	0x03, 0x50
        /*001a*/ 	.short	0x0000


	//----- nvinfo : EIATTR_MAXREG_COUNT
	.align		4
        /*001c*/ 	.byte	0x03, 0x1b
        /*001e*/ 	.short	0x00a8


	//----- nvinfo : EIATTR_NUM_BARRIERS
	.align		4
        /*0020*/ 	.byte	0x02, 0x4c
        /*0022*/ 	.byte	0x10
	.zero		1


	//----- nvinfo : EIATTR_EXTERNS
	.align		4
        /*0024*/ 	.byte	0x04, 0x0f
        /*0026*/ 	.short	(.L_600 - .L_599)


	//   ....[0]....
	.align		4
.L_599:
        /*0028*/ 	.word	index@(__assertfail)


	//----- nvinfo : EIATTR_ANNOTATIONS
	.align		4
.L_600:
        /*002c*/ 	.byte	0x04, 0x55
        /*002e*/ 	.short	(.L_602 - .L_601)


	//   ....[0]....
.L_601:
        /* <DEDUP_REMOVED lines=88> */


	//----- nvinfo : EIATTR_MERCURY_ISA_VERSION
	.align		4
.L_602:
        /*0598*/ 	.byte	0x03, 0x5f
        /*059a*/ 	.short	0x0101


	//----- nvinfo : EIATTR_UNUSED_LOAD_BYTE_OFFSET
	.align		4
        /*059c*/ 	.byte	0x04, 0x44
        /*059e*/ 	.short	(.L_604 - .L_603)


	//   ....[0]....
.L_603:
        /*05a0*/ 	.word	0x00000a40
        /*05a4*/ 	.word	0x0000fff0


	//   ....[1]....
        /*05a8*/ 	.word	0x0000d7d0
        /*05ac*/ 	.word	0x0000fff0


	//----- nvinfo : EIATTR_INT_WARP_WIDE_INSTR_OFFSETS
	.align		4
.L_604:
        /*05b0*/ 	.byte	0x04, 0x31
        /*05b2*/ 	.short	(.L_606 - .L_605)


	//   ....[0]....
.L_605:
        /*05b4*/ 	.word	0x00000130


	//   ....[1]....
        /*05b8*/ 	.word	0x00000170


	//   ....[2]....
        /*05bc*/ 	.word	0x000001e0


	//   ....[3]....
        /*05c0*/ 	.word	0x000001f0


	//   ....[4]....
        /*05c4*/ 	.word	0x00013bc0


	//   ....[5]....
        /*05c8*/ 	.word	0x00013c20


	//   ....[6]....
        /*05cc*/ 	.word	0x000195b0


	//   ....[7]....
        /*05d0*/ 	.word	0x00019640


	//----- nvinfo : EIATTR_COOP_GROUP_MASK_REGIDS
	.align		4
.L_606:
        /*05d4*/ 	.byte	0x04, 0x29
        /*05d6*/ 	.short	(.L_608 - .L_607)


	//   ....[0]....
.L_607:
        /*05d8*/ 	.word	0xffffffff


	//   ....[1]....
        /*05dc*/ 	.word	0xffffffff


	//   ....[2]....
        /*05e0*/ 	.word	0xffffffff


	//   ....[3]....
        /*05e4*/ 	.word	0xffffffff


	//   ....[4]....
        /*05e8*/ 	.word	0xffffffff


	//   ....[5]....
        /*05ec*/ 	.word	0xffffffff


	//   ....[6]....
        /*05f0*/ 	.word	0xffffffff


	//   ....[7]....
        /*05f4*/ 	.word	0xffffffff


	//   ....[8]....
        /*05f8*/ 	.word	0xffffffff


	//   ....[9]....
        /*05fc*/ 	.word	0xffffffff


	//   ....[10]....
        /*0600*/ 	.word	0xffffffff


	//   ....[11]....
        /*0604*/ 	.word	0xffffffff


	//   ....[12]....
        /*0608*/ 	.word	0xffffffff


	//   ....[13]....
        /*060c*/ 	.word	0xffffffff


	//   ....[14]....
        /*0610*/ 	.word	0xffffffff


	//   ....[15]....
        /*0614*/ 	.word	0xffffffff


	//   ....[16]....
        /*0618*/ 	.word	0xffffffff


	//   ....[17]....
        /*061c*/ 	.word	0xffffffff


	//   ....[18]....
        /*0620*/ 	.word	0xffffffff


	//   ....[19]....
        /*0624*/ 	.word	0xffffffff


	//   ....[20]....
        /*0628*/ 	.word	0xffffffff


	//   ....[21]....
        /*062c*/ 	.word	0xffffffff


	//   ....[22]....
        /*0630*/ 	.word	0xffffffff


	//   ....[23]....
        /*0634*/ 	.word	0xffffffff


	//   ....[24]....
        /*0638*/ 	.word	0xffffffff


	//   ....[25]....
        /*063c*/ 	.word	0xffffffff


	//   ....[26]....
        /*0640*/ 	.word	0xffffffff


	//   ....[27]....
        /*0644*/ 	.word	0xffffffff


	//   ....[28]....
        /*0648*/ 	.word	0xffffffff


	//   ....[29]....
        /*064c*/ 	.word	0xffffffff


	//   ....[30]....
        /*0650*/ 	.word	0xffffffff


	//   ....[31]....
        /*0654*/ 	.word	0xffffffff


	//   ....[32]....
        /*0658*/ 	.word	0xffffffff


	//   ....[33]....
        /*065c*/ 	.word	0xffffffff


	//   ....[34]....
        /*0660*/ 	.word	0xffffffff


	//   ....[35]....
        /*0664*/ 	.word	0xffffffff


	//   ....[36]....
        /*0668*/ 	.word	0xffffffff


	//   ....[37]....
        /*066c*/ 	.word	0xffffffff


	//   ....[38]....
        /*0670*/ 	.word	0xffffffff


	//   ....[39]....
        /*0674*/ 	.word	0xffffffff


	//   ....[40]....
        /*0678*/ 	.word	0xffffffff


	//   ....[41]....
        /*067c*/ 	.word	0xffffffff


	//   ....[42]....
        /*0680*/ 	.word	0xffffffff


	//   ....[43]....
        /*0684*/ 	.word	0xffffffff


	//   ....[44]....
        /*0688*/ 	.word	0xffffffff


	//   ....[45]....
        /*068c*/ 	.word	0xffffffff


	//   ....[46]....
        /*0690*/ 	.word	0xffffffff


	//   ....[47]....
        /*0694*/ 	.word	0xffffffff


	//   ....[48]....
        /*0698*/ 	.word	0xffffffff


	//   ....[49]....
        /*069c*/ 	.word	0xffffffff


	//   ....[50]....
        /*06a0*/ 	.word	0xffffffff


	//   ....[51]....
        /*06a4*/ 	.word	0xffffffff


	//   ....[52]....
        /*06a8*/ 	.word	0xffffffff


	//   ....[53]....
        /*06ac*/ 	.word	0xffffffff


	//   ....[54]....
        /*06b0*/ 	.word	0xffffffff


	//   ....[55]....
        /*06b4*/ 	.word	0xffffffff


	//   ....[56]....
        /*06b8*/ 	.word	0xffffffff


	//   ....[57]....
        /*06bc*/ 	.word	0xffffffff


	//   ....[58]....
        /*06c0*/ 	.word	0xffffffff


	//   ....[59]....
        /*06c4*/ 	.word	0xffffffff


	//   ....[60]....
        /*06c8*/ 	.word	0xffffffff


	//   ....[61]....
        /*06cc*/ 	.word	0xffffffff


	//   ....[62]....
        /*06d0*/ 	.word	0xffffffff


	//   ....[63]....
        /*06d4*/ 	.word	0xffffffff


	//   ....[64]....
        /*06d8*/ 	.word	0xffffffff


	//   ....[65]....
        /*06dc*/ 	.word	0xffffffff


	//   ....[66]....
        /*06e0*/ 	.word	0xffffffff


	//   ....[67]....
        /*06e4*/ 	.word	0xffffffff


	//   ....[68]....
        /*06e8*/ 	.word	0xffffffff


	//   ....[69]....
        /*06ec*/ 	.word	0xffffffff


	//   ....[70]....
        /*06f0*/ 	.word	0xffffffff


	//   ....[71]....
        /*06f4*/ 	.word	0xffffffff


	//   ....[72]....
        /*06f8*/ 	.word	0xffffffff


	//   ....[73]....
        /*06fc*/ 	.word	0xffffffff


	//   ....[74]....
        /*0700*/ 	.word	0xffffffff


	//   ....[75]....
        /*0704*/ 	.word	0xffffffff


	//   ....[76]....
        /*0708*/ 	.word	0xffffffff


	//   ....[77]....
        /*070c*/ 	.word	0xffffffff


	//   ....[78]....
        /*0710*/ 	.word	0xffffffff


	//   ....[79]....
        /*0714*/ 	.word	0xffffffff


	//   ....[80]....
        /*0718*/ 	.word	0xffffffff


	//   ....[81]....
        /*071c*/ 	.word	0xffffffff


	//   ....[82]....
        /*0720*/ 	.word	0xffffffff


	//   ....[83]....
        /*0724*/ 	.word	0xffffffff


	//   ....[84]....
        /*0728*/ 	.word	0xffffffff


	//   ....[85]....
        /*072c*/ 	.word	0xffffffff


	//   ....[86]....
        /*0730*/ 	.word	0xffffffff


	//   ....[87]....
        /*0734*/ 	.word	0xffffffff


	//   ....[88]....
        /*0738*/ 	.word	0xffffffff


	//   ....[89]....
        /*073c*/ 	.word	0xffffffff


	//   ....[90]....
        /*0740*/ 	.word	0xffffffff


	//   ....[91]....
        /*0744*/ 	.word	0xffffffff


	//   ....[92]....
        /*0748*/ 	.word	0xffffffff


	//   ....[93]....
        /*074c*/ 	.word	0xffffffff


	//   ....[94]....
        /*0750*/ 	.word	0xffffffff


	//   ....[95]....
        /*0754*/ 	.word	0xffffffff


	//   ....[96]....
        /*0758*/ 	.word	0xffffffff


	//   ....[97]....
        /*075c*/ 	.word	0xffffffff


	//   ....[98]....
        /*0760*/ 	.word	0xffffffff


	//   ....[99]....
        /*0764*/ 	.word	0xffffffff


	//   ....[100]....
        /*0768*/ 	.word	0xffffffff


	//   ....[101]....
        /*076c*/ 	.word	0xffffffff


	//   ....[102]....
        /*0770*/ 	.word	0xffffffff


	//   ....[103]....
        /*0774*/ 	.word	0xffffffff


	//   ....[104]....
        /*0778*/ 	.word	0xffffffff


	//   ....[105]....
        /*077c*/ 	.word	0x0500000f


	//   ....[106]....
        /*0780*/ 	.word	0x0500000f


	//   ....[107]....
        /*0784*/ 	.word	0x0500000f


	//   ....[108]....
        /*0788*/ 	.word	0x0500000f


	//   ....[109]....
        /*078c*/ 	.word	0x0500000f


	//   ....[110]....
        /*0790*/ 	.word	0x0500000f


	//   ....[111]....
        /*0794*/ 	.word	0x0500000f


	//   ....[112]....
        /*0798*/ 	.word	0x0500000f


	//   ....[113]....
        /*079c*/ 	.word	0x0500000f


	//   ....[114]....
        /*07a0*/ 	.word	0x0500000f


	//   ....[115]....
        /*07a4*/ 	.word	0x0500000f


	//   ....[116]....
        /*07a8*/ 	.word	0x0500000f


	//   ....[117]....
        /*07ac*/ 	.word	0x0500000f


	//   ....[118]....
        /*07b0*/ 	.word	0x0500000f


	//   ....[119]....
        /*07b4*/ 	.word	0x0500000f


	//   ....[120]....
        /*07b8*/ 	.word	0x0500000f


	//   ....[121]....
        /*07bc*/ 	.word	0x0500000f


	//   ....[122]....
        /*07c0*/ 	.word	0x0500000f


	//   ....[123]....
        /*07c4*/ 	.word	0x0500000f


	//   ....[124]....
        /*07c8*/ 	.word	0x0500000f


	//   ....[125]....
        /*07cc*/ 	.word	0x0500000f


	//   ....[126]....
        /*07d0*/ 	.word	0x0500000f


	//   ....[127]....
        /*07d4*/ 	.word	0x0500000f


	//   ....[128]....
        /*07d8*/ 	.word	0x0500000f


	//   ....[129]....
        /*07dc*/ 	.word	0x0500000f


	//   ....[130]....
        /*07e0*/ 	.word	0x0500000f


	//   ....[131]....
        /*07e4*/ 	.word	0x0500000f


	//   ....[132]....
        /*07e8*/ 	.word	0x0500000f


	//   ....[133]....
        /*07ec*/ 	.word	0x0500000f


	//   ....[134]....
        /*07f0*/ 	.word	0x0500000f


	//   ....[135]....
        /*07f4*/ 	.word	0x0500000f


	//   ....[136]....
        /*07f8*/ 	.word	0x0500000f


	//   ....[137]....
        /*07fc*/ 	.word	0x0500000f


	//   ....[138]....
        /*0800*/ 	.word	0x0500000f


	//   ....[139]....
        /*0804*/ 	.word	0x0500000f


	//   ....[140]....
        /*0808*/ 	.word	0x0500000f


	//----- nvinfo : EIATTR_COOP_GROUP_INSTR_OFFSETS
	.align		4
.L_608:
        /*080c*/ 	.byte	0x04, 0x28
        /*080e*/ 	.short	(.L_610 - .L_609)


	//   ....[0]....
.L_609:
        /*0810*/ 	.word	0x00000070


	//   ....[1]....
        /*0814*/ 	.word	0x00000140


	//   ....[2]....
        /*0818*/ 	.word	0x00000190


	//   ....[3]....
        /*081c*/ 	.word	0x000003a0


	//   ....[4]....
        /*0820*/ 	.word	0x00000500


	//   ....[5]....
        /*0824*/ 	.word	0x00000620


	//   ....[6]....
        /*0828*/ 	.word	0x00000780


	//   ....[7]....
        /*082c*/ 	.word	0x00001f80


	//   ....[8]....
        /*0830*/ 	.word	0x00003f60


	//   ....[9]....
        /*0834*/ 	.word	0x00004f70


	//   ....[10]....
        /*0838*/ 	.word	0x00005b70


	//   ....[11]....
        /*083c*/ 	.word	0x00005ba0


	//   ....[12]....
        /*0840*/ 	.word	0x00005f60


	//   ....[13]....
        /*0844*/ 	.word	0x000060b0


	//   ....[14]....
        /*0848*/ 	.word	0x00006280


	//   ....[15]....
        /*084c*/ 	.word	0x000063d0


	//   ....[16]....
        /*0850*/ 	.word	0x00006d30


	//   ....[17]....
        /*0854*/ 	.word	0x000079b0


	//   ....[18]....
        /*0858*/ 	.word	0x00008550


	//   ....[19]....
        /*085c*/ 	.word	0x000088a0


	//   ....[20]....
        /*0860*/ 	.word	0x000088d0


	//   ....[21]....
        /*0864*/ 	.word	0x00008b60


	//   ....[22]....
        /*0868*/ 	.word	0x00008c50


	//   ....[23]....
        /*086c*/ 	.word	0x00008d90


	//   ....[24]....
        /*0870*/ 	.word	0x00009f60


	//   ....[25]....
        /*0874*/ 	.word	0x0000abf0


	//   ....[26]....
        /*0878*/ 	.word	0x0000b880


	//   ....[27]....
        /*087c*/ 	.word	0x0000b8b0


	//   ....[28]....
        /*0880*/ 	.word	0x0000bb40


	//   ....[29]....
        /*0884*/ 	.word	0x0000bd10


	//   ....[30]....
        /*0888*/ 	.word	0x0000cc90


	//   ....[31]....
        /*088c*/ 	.word	0x0000ccd0


	//   ....[32]....
        /*0890*/ 	.word	0x0000cd30


	//   ....[33]....
        /*0894*/ 	.word	0x0000cd60


	//   ....[34]....
        /*0898*/ 	.word	0x0000cd90


	//   ....[35]....
        /*089c*/ 	.word	0x0000e530


	//   ....[36]....
        /*08a0*/ 	.word	0x0000e8a0


	//   ....[37]....
        /*08a4*/ 	.word	0x0000e8b0


	//   ....[38]....
        /*08a8*/ 	.word	0x0000e8c0


	//   ....[39]....
        /*08ac*/ 	.word	0x0000e8f0


	//   ....[40]....
        /*08b0*/ 	.word	0x0000f540


	//   ....[41]....
        /*08b4*/ 	.word	0x0000f580


	//   ....[42]....
        /*08b8*/ 	.word	0x0000f830


	//   ....[43]....
        /*08bc*/ 	.word	0x0000f850


	//   ....[44]....
        /*08c0*/ 	.word	0x0000ff30


	//   ....[45]....
        /*08c4*/ 	.word	0x0000ff60


	//   ....[46]....
        /*08c8*/ 	.word	0x000107f0


	//   ....[47]....
        /*08cc*/ 	.word	0x00010810


	//   ....[48]....
        /*08d0*/ 	.word	0x00011af0


	//   ....[49]....
        /*08d4*/ 	.word	0x00011b30


	//   ....[50]....
        /*08d8*/ 	.word	0x00011d70


	//   ....[51]....
        /*08dc*/ 	.word	0x00011d90


	//   ....[52]....
        /*08e0*/ 	.word	0x00012050


	//   ....[53]....
        /*08e4*/ 	.word	0x00012260


	//   ....[54]....
        /*08e8*/ 	.word	0x00012290


	//   ....[55]....
        /*08ec*/ 	.word	0x000122c0


	//   ....[56]....
        /*08f0*/ 	.word	0x000122f0


	//   ....[57]....
        /*08f4*/ 	.word	0x00012320


	//   ....[58]....
        /*08f8*/ 	.word	0x00012350


	//   ....[59]....
        /*08fc*/ 	.word	0x000124f0


	//   ....[60]....
        /*0900*/ 	.word	0x00012520


	//   ....[61]....
        /*0904*/ 	.word	0x00012550


	//   ....[62]....
        /*0908*/ 	.word	0x00012580


	//   ....[63]....
        /*090c*/ 	.word	0x000125b0


	//   ....[64]....
        /*0910*/ 	.word	0x000125e0


	//   ....[65]....
        /*0914*/ 	.word	0x00012680


	//   ....[66]....
        /*0918*/ 	.word	0x000126b0


	//   ....[67]....
        /*091c*/ 	.word	0x000126c0


	//   ....[68]....
        /*0920*/ 	.word	0x000126f0


	//   ....[69]....
        /*0924*/ 	.word	0x000141a0


	//   ....[70]....
        /*0928*/ 	.word	0x00014c30


	//   ....[71]....
        /*092c*/ 	.word	0x00014c60


	//   ....[72]....
        /*0930*/ 	.word	0x00014c80


	//   ....[73]....
        /*0934*/ 	.word	0x00014d30


	//   ....[74]....
        /*0938*/ 	.word	0x00014dc0


	//   ....[75]....
        /*093c*/ 	.word	0x00014de0


	//   ....[76]....
        /*0940*/ 	.word	0x00014e70


	//   ....[77]....
        /*0944*/ 	.word	0x00014e80


	//   ....[78]....
        /*0948*/ 	.word	0x00015810


	//   ....[79]....
        /*094c*/ 	.word	0x000158a0


	//   ....[80]....
        /*0950*/ 	.word	0x000158f0


	//   ....[81]....
        /*0954*/ 	.word	0x00015a20


	//   ....[82]....
        /*0958*/ 	.word	0x00015b90


	//   ....[83]....
        /*095c*/ 	.word	0x00015ba0


	//   ....[84]....
        /*0960*/ 	.word	0x00015d00


	//   ....[85]....
        /*0964*/ 	.word	0x00015d10


	//   ....[86]....
        /*0968*/ 	.word	0x000198c0


	//   ....[87]....
        /*096c*/ 	.word	0x000198f0


	//   ....[88]....
        /*0970*/ 	.word	0x00019950


	//   ....[89]....
        /*0974*/ 	.word	0x00019980


	//   ....[90]....
        /*0978*/ 	.word	0x000199b0


	//   ....[91]....
        /*097c*/ 	.word	0x000199e0


	//   ....[92]....
        /*0980*/ 	.word	0x00019a10


	//   ....[93]....
        /*0984*/ 	.word	0x00019a40


	//   ....[94]....
        /*0988*/ 	.word	0x00019c00


	//   ....[95]....
        /*098c*/ 	.word	0x00019c30


	//   ....[96]....
        /*0990*/ 	.word	0x00019c60


	//   ....[97]....
        /*0994*/ 	.word	0x00019c90


	//   ....[98]....
        /*0998*/ 	.word	0x00019cc0


	//   ....[99]....
        /*099c*/ 	.word	0x00019cf0


	//   ....[100]....
        /*09a0*/ 	.word	0x00019dc0


	//   ....[101]....
        /*09a4*/ 	.word	0x00019de0


	//   ....[102]....
        /*09a8*/ 	.word	0x00019df0


	//   ....[103]....
        /*09ac*/ 	.word	0x00019e70


	//   ....[104]....
        /*09b0*/ 	.word	0x0001a9b0


	//   ....[105]....
        /*09b4*/ 	.word	0x0001af70


	//   ....[106]....
        /*09b8*/ 	.word	0x0001b0f0


	//   ....[107]....
        /*09bc*/ 	.word	0x0001b150


	//   ....[108]....
        /*09c0*/ 	.word	0x0001b1e0


	//   ....[109]....
        /*09c4*/ 	.word	0x0001b230


	//   ....[110]....
        /*09c8*/ 	.word	0x0001b390


	//   ....[111]....
        /*09cc*/ 	.word	0x0001b430


	//   ....[112]....
        /*09d0*/ 	.word	0x0001b4e0


	//   ....[113]....
        /*09d4*/ 	.word	0x0001b5c0


	//   ....[114]....
        /*09d8*/ 	.word	0x0001b780


	//   ....[115]....
        /*09dc*/ 	.word	0x0001b860


	//   ....[116]....
        /*09e0*/ 	.word	0x0001baf0


	//   ....[117]....
        /*09e4*/ 	.word	0x0001bbf0


	//   ....[118]....
        /*09e8*/ 	.word	0x0001bdc0


	//   ....[119]....
        /*09ec*/ 	.word	0x0001be80


	//   ....[120]....
        /*09f0*/ 	.word	0x0001c0a0


	//   ....[121]....
        /*09f4*/ 	.word	0x0001c0f0


	//   ....[122]....
        /*09f8*/ 	.word	0x0001c420


	//   ....[123]....
        /*09fc*/ 	.word	0x0001c4c0


	//   ....[124]....
        /*0a00*/ 	.word	0x0001c650


	//   ....[125]....
        /*0a04*/ 	.word	0x0001c6d0


	//   ....[126]....
        /*0a08*/ 	.word	0x0001c750


	//   ....[127]....
        /*0a0c*/ 	.word	0x0001c7d0


	//   ....[128]....
        /*0a10*/ 	.word	0x0001c850


	//   ....[129]....
        /*0a14*/ 	.word	0x0001c8e0


	//   ....[130]....
        /*0a18*/ 	.word	0x0001c980


	//   ....[131]....
        /*0a1c*/ 	.word	0x0001ca30


	//   ....[132]....
        /*0a20*/ 	.word	0x0001cab0


	//   ....[133]....
        /*0a24*/ 	.word	0x0001cb30


	//   ....[134]....
        /*0a28*/ 	.word	0x0001cbb0


	//   ....[135]....
        /*0a2c*/ 	.word	0x0001cc40


	//   ....[136]....
        /*0a30*/ 	.word	0x0001ccc0


	//   ....[137]....
        /*0a34*/ 	.word	0x0001cd70


	//   ....[138]....
        /*0a38*/ 	.word	0x0001cdc0


	//   ....[139]....
        /*0a3c*/ 	.word	0x0001ce80


	//   ....[140]....
        /*0a40*/ 	.word	0x0001cfb0


	//----- nvinfo : EIATTR_REG_RECONFIG
	.align		4
.L_610:
        /*0a44*/ 	.byte	0x01, 0x54
	.zero		2


	//----- nvinfo : EIATTR_SYSCALL_OFFSETS
	.align		4
        /*0a48*/ 	.byte	0x04, 0x46
        /*0a4a*/ 	.short	(.L_612 - .L_611)


	//   ....[0]....
.L_611:
        /*0a4c*/ 	.word	0x00004110


	//   ....[1]....
        /*0a50*/ 	.word	0x00013dc0


	//   ....[2]....
        /*0a54*/ 	.word	0x00013f10


	//   ....[3]....
        /*0a58*/ 	.word	0x00014010


	//   ....[4]....
        /*0a5c*/ 	.word	0x00014850


	//   ....[5]....
        /*0a60*/ 	.word	0x00015190


	//----- nvinfo : EIATTR_MBARRIER_INSTR_OFFSETS
	.align		4
.L_612:
        /*0a64*/ 	.byte	0x04, 0x39
        /*0a66*/ 	.short	(.L_614 - .L_613)


	//   ....[0]....
.L_613:
        /*0a68*/ 	.word	0x00000280
        /*0a6c*/ 	.word	0x000000ff
        /*0a70*/ 	.word	0x00038800
        /*0a74*/ 	.short	0x0100
        /*0a76*/ 	.byte	0x08
	.zero		1


	//   ....[1]....
        /*0a78*/ 	.word	0x00000290
        /*0a7c*/ 	.word	0x000000ff
        /*0a80*/ 	.word	0x00038810
        /*0a84*/ 	.short	0x0100
        /*0a86*/ 	.byte	0x08
	.zero		1


	//   ....[2]....
        /*0a88*/ 	.word	0x000002a0
        /*0a8c*/ 	.word	0x000000ff
        /*0a90*/ 	.word	0x00038820
        /*0a94*/ 	.short	0x0100
        /*0a96*/ 	.byte	0x08
	.zero		1


	//   ....[3]....
        /*0a98*/ 	.word	0x00000350
        /*0a9c*/ 	.word	0x000000ff
        /*0aa0*/ 	.word	0x00038830
        /*0aa4*/ 	.short	0x0100
        /*0aa6*/ 	.byte	0x06
	.zero		1


	//   ....[4]....
        /*0aa8*/ 	.word	0x00000360
        /*0aac*/ 	.word	0x000000ff
        /*0ab0*/ 	.word	0x00038840
        /*0ab4*/ 	.short	0x0100
        /*0ab6*/ 	.byte	0x06
	.zero		1


	//   ....[5]....
        /*0ab8*/ 	.word	0x00000370
        /*0abc*/ 	.word	0x000000ff
        /*0ac0*/ 	.word	0x00038838
        /*0ac4*/ 	.short	0x0100
        /*0ac6*/ 	.byte	0x06
	.zero		1


	//   ....[6]....
        /*0ac8*/ 	.word	0x00000380
        /*0acc*/ 	.word	0x000000ff
        /*0ad0*/ 	.word	0x00038848
        /*0ad4*/ 	.short	0x0100
        /*0ad6*/ 	.byte	0x06
	.zero		1


	//   ....[7]....
        /*0ad8*/ 	.word	0x000004b0
        /*0adc*/ 	.word	0x000000ff
        /*0ae0*/ 	.word	0x00038850
        /*0ae4*/ 	.short	0x0100
        /*0ae6*/ 	.byte	0x08
	.zero		1


	//   ....[8]....
        /*0ae8*/ 	.word	0x000004c0
        /*0aec*/ 	.word	0x000000ff
        /*0af0*/ 	.word	0x00038860
        /*0af4*/ 	.short	0x0100
        /*0af6*/ 	.byte	0x08
	.zero		1


	//   ....[9]....
        /*0af8*/ 	.word	0x000004d0
        /*0afc*/ 	.word	0x000000ff
        /*0b00*/ 	.word	0x00038858
        /*0b04*/ 	.short	0x0100
        /*0b06*/ 	.byte	0x08
	.zero		1


	//   ....[10]....
        /*0b08*/ 	.word	0x000004e0
        /*0b0c*/ 	.word	0x000000ff
        /*0b10*/ 	.word	0x00038868
        /*0b14*/ 	.short	0x0100
        /*0b16*/ 	.byte	0x08
	.zero		1


	//   ....[11]....
        /*0b18*/ 	.word	0x000005d0
        /*0b1c*/ 	.word	0x000000ff
        /*0b20*/ 	.word	0x00038870
        /*0b24*/ 	.short	0x0100
        /*0b26*/ 	.byte	0x06
	.zero		1


	//   ....[12]....
        /*0b28*/ 	.word	0x000005e0
        /*0b2c*/ 	.word	0x000000ff
        /*0b30*/ 	.word	0x00038880
        /*0b34*/ 	.short	0x0100
        /*0b36*/ 	.byte	0x06
	.zero		1


	//   ....[13]....
        /*0b38*/ 	.word	0x000005f0
        /*0b3c*/ 	.word	0x000000ff
        /*0b40*/ 	.word	0x00038878
        /*0b44*/ 	.short	0x0100
        /*0b46*/ 	.byte	0x06
	.zero		1


	//   ....[14]....
        /*0b48*/ 	.word	0x00000600
        /*0b4c*/ 	.word	0x000000ff
        /*0b50*/ 	.word	0x00038888
        /*0b54*/ 	.short	0x0100
        /*0b56*/ 	.byte	0x06
	.zero		1


	//   ....[15]....
        /*0b58*/ 	.word	0x00000730
        /*0b5c*/ 	.word	0x000000ff
        /*0b60*/ 	.word	0x00038890
        /*0b64*/ 	.short	0x0100
        /*0b66*/ 	.byte	0x08
	.zero		1


	//   ....[16]....
        /*0b68*/ 	.word	0x00000740
        /*0b6c*/ 	.word	0x000000ff
        /*0b70*/ 	.word	0x000388a0
        /*0b74*/ 	.short	0x0100
        /*0b76*/ 	.byte	0x08
	.zero		1


	//   ....[17]....
        /*0b78*/ 	.word	0x00000750
        /*0b7c*/ 	.word	0x000000ff
        /*0b80*/ 	.word	0x00038898
        /*0b84*/ 	.short	0x0100
        /*0b86*/ 	.byte	0x08
	.zero		1


	//   ....[18]....
        /*0b88*/ 	.word	0x00000760
        /*0b8c*/ 	.word	0x000000ff
        /*0b90*/ 	.word	0x000388a8
        /*0b94*/ 	.short	0x0100
        /*0b96*/ 	.byte	0x08
	.zero		1


	//   ....[19]....
        /*0b98*/ 	.word	0x00000890
        /*0b9c*/ 	.word	0x000000ff
        /*0ba0*/ 	.word	0x000388b0
        /*0ba4*/ 	.short	0x0100
        /*0ba6*/ 	.byte	0x08
	.zero		1


	//   ....[20]....
        /*0ba8*/ 	.word	0x000008a0
        /*0bac*/ 	.word	0x000000ff
        /*0bb0*/ 	.word	0x000388c0
        /*0bb4*/ 	.short	0x0100
        /*0bb6*/ 	.byte	0x08
	.zero		1


	//   ....[21]....
        /*0bb8*/ 	.word	0x000008b0
        /*0bbc*/ 	.word	0x000000ff
        /*0bc0*/ 	.word	0x000388b8
        /*0bc4*/ 	.short	0x0100
        /*0bc6*/ 	.byte	0x08
	.zero		1


	//   ....[22]....
        /*0bc8*/ 	.word	0x000008c0
        /*0bcc*/ 	.word	0x000000ff
        /*0bd0*/ 	.word	0x000388c8
        /*0bd4*/ 	.short	0x0100
        /*0bd6*/ 	.byte	0x08
	.zero		1


	//   ....[23]....
        /*0bd8*/ 	.word	0x00002350
        /*0bdc*/ 	.word	0x00000004
        /*0be0*/ 	.word	0x00000000
        /*0be4*/ 	.short	0x0101
        /*0be6*/ 	.byte	0x3f
	.zero		1


	//   ....[24]....
        /*0be8*/ 	.word	0x00002e40
        /*0bec*/ 	.word	0x00000004
        /*0bf0*/ 	.word	0x00000000
        /*0bf4*/ 	.short	0x0101
        /*0bf6*/ 	.byte	0x3f
	.zero		1


	//   ....[25]....
        /*0bf8*/ 	.word	0x000041c0
        /*0bfc*/ 	.word	0x00000010
        /*0c00*/ 	.word	0x00038800
        /*0c04*/ 	.short	0x010a
        /*0c06*/ 	.byte	0x3f
	.zero		1


	//   ....[26]....
        /*0c08*/ 	.word	0x00004230
        /*0c0c*/ 	.word	0x00000009
        /*0c10*/ 	.word	0x00038830
        /*0c14*/ 	.short	0x010a
        /*0c16*/ 	.byte	0x3f
	.zero		1


	//   ....[27]....
        /*0c18*/ 	.word	0x000042a0
        /*0c1c*/ 	.word	0x00000009
        /*0c20*/ 	.word	0x00038830
        /*0c24*/ 	.short	0x010a
        /*0c26*/ 	.byte	0x3f
	.zero		1


	//   ....[28]....
        /*0c28*/ 	.word	0x00004520
        /*0c2c*/ 	.word	0x00000010
        /*0c30*/ 	.word	0x00038810
        /*0c34*/ 	.short	0x010a
        /*0c36*/ 	.byte	0x3f
	.zero		1


	//   ....[29]....
        /*0c38*/ 	.word	0x00004560
        /*0c3c*/ 	.word	0x00000009
        /*0c40*/ 	.word	0x00038850
        /*0c44*/ 	.short	0x010a
        /*0c46*/ 	.byte	0x3f
	.zero		1


	//   ....[30]....
        /*0c48*/ 	.word	0x00004630
        /*0c4c*/ 	.word	0x00000009
        /*0c50*/ 	.word	0x00038850
        /*0c54*/ 	.short	0x010a
        /*0c56*/ 	.byte	0x3f
	.zero		1


	//   ....[31]....
        /*0c58*/ 	.word	0x00006610
        /*0c5c*/ 	.word	0x00000007
        /*0c60*/ 	.word	0x00000000
        /*0c64*/ 	.short	0x0101
        /*0c66*/ 	.byte	0x3f
	.zero		1


	//   ....[32]....
        /*0c68*/ 	.word	0x00006d50
        /*0c6c*/ 	.word	0x00000009
        /*0c70*/ 	.word	0x00000000
        /*0c74*/ 	.short	0x0101
        /*0c76*/ 	.byte	0x3f
	.zero		1


	//   ....[33]....
        /*0c78*/ 	.word	0x00006e60
        /*0c7c*/ 	.word	0x00000009
        /*0c80*/ 	.word	0x00038830
        /*0c84*/ 	.short	0x010a
        /*0c86*/ 	.byte	0x3f
	.zero		1


	//   ....[34]....
        /*0c88*/ 	.word	0x00006eb0
        /*0c8c*/ 	.word	0x00000009
        /*0c90*/ 	.word	0x00038830
        /*0c94*/ 	.short	0x010a
        /*0c96*/ 	.byte	0x3f
	.zero		1


	//   ....[35]....
        /*0c98*/ 	.word	0x00007030
        /*0c9c*/ 	.word	0x00000009
        /*0ca0*/ 	.word	0x00038850
        /*0ca4*/ 	.short	0x010a
        /*0ca6*/ 	.byte	0x3f
	.zero		1


	//   ....[36]....
        /*0ca8*/ 	.word	0x00007070
        /*0cac*/ 	.word	0x00000009
        /*0cb0*/ 	.word	0x00038850
        /*0cb4*/ 	.short	0x010a
        /*0cb6*/ 	.byte	0x3f
	.zero		1


	//   ....[37]....
        /*0cb8*/ 	.word	0x00008fa0
        /*0cbc*/ 	.word	0x0000000b
        /*0cc0*/ 	.word	0x00000000
        /*0cc4*/ 	.short	0x0101
        /*0cc6*/ 	.byte	0x3f
	.zero		1


	//   ....[38]....
        /*0cc8*/ 	.word	0x00009f80
        /*0ccc*/ 	.word	0x00000009
        /*0cd0*/ 	.word	0x00000000
        /*0cd4*/ 	.short	0x0101
        /*0cd6*/ 	.byte	0x3f
	.zero		1


	//   ....[39]....
        /*0cd8*/ 	.word	0x0000a0c0
        /*0cdc*/ 	.word	0x00000009
        /*0ce0*/ 	.word	0x00038830
        /*0ce4*/ 	.short	0x010a
        /*0ce6*/ 	.byte	0x3f
	.zero		1


	//   ....[40]....
        /*0ce8*/ 	.word	0x0000a110
        /*0cec*/ 	.word	0x00000009
        /*0cf0*/ 	.word	0x00038830
        /*0cf4*/ 	.short	0x010a
        /*0cf6*/ 	.byte	0x3f
	.zero		1


	//   ....[41]....
        /*0cf8*/ 	.word	0x0000a290
        /*0cfc*/ 	.word	0x00000009
        /*0d00*/ 	.word	0x00038850
        /*0d04*/ 	.short	0x010a
        /*0d06*/ 	.byte	0x3f
	.zero		1


	//   ....[42]....
        /*0d08*/ 	.word	0x0000a2d0
        /*0d0c*/ 	.word	0x00000009
        /*0d10*/ 	.word	0x00038850
        /*0d14*/ 	.short	0x010a
        /*0d16*/ 	.byte	0x3f
	.zero		1


	//   ....[43]....
        /*0d18*/ 	.word	0x0000c020
        /*0d1c*/ 	.word	0x000000a3
        /*0d20*/ 	.word	0x00000000
        /*0d24*/ 	.short	0x0101
        /*0d26*/ 	.byte	0x3f
	.zero		1


	//   ....[44]....
        /*0d28*/ 	.word	0x0000ccb0
        /*0d2c*/ 	.word	0x00000009
        /*0d30*/ 	.word	0x00000000
        /*0d34*/ 	.short	0x0101
        /*0d36*/ 	.byte	0x3f
	.zero		1


	//   ....[45]....
        /*0d38*/ 	.word	0x0000f570
        /*0d3c*/ 	.word	0x00000008
        /*0d40*/ 	.word	0x00000000
        /*0d44*/ 	.short	0x0101
        /*0d46*/ 	.byte	0x3f
	.zero		1


	//   ....[46]....
        /*0d48*/ 	.word	0x0000fe60
        /*0d4c*/ 	.word	0x00000008
        /*0d50*/ 	.word	0x00000000
        /*0d54*/ 	.short	0x0101
        /*0d56*/ 	.byte	0x3f
	.zero		1


	//   ....[47]....
        /*0d58*/ 	.word	0x00014400
        /*0d5c*/ 	.word	0x00000000
        /*0d60*/ 	.word	0x00038840
        /*0d64*/ 	.short	0x010a
        /*0d66*/ 	.byte	0x3f
	.zero		1


	//   ....[48]....
        /*0d68*/ 	.word	0x00014f40
        /*0d6c*/ 	.word	0x00000012
        /*0d70*/ 	.word	0x00038800
        /*0d74*/ 	.short	0x0107
        /*0d76*/ 	.byte	0x3f
	.zero		1


	//   ....[49]....
        /*0d78*/ 	.word	0x00014fe0
        /*0d7c*/ 	.word	0x00000012
        /*0d80*/ 	.word	0x00038800
        /*0d84*/ 	.short	0x0101
        /*0d86*/ 	.byte	0x3f
	.zero		1


	//   ....[50]....
        /*0d88*/ 	.word	0x00015f10
        /*0d8c*/ 	.word	0x00000012
        /*0d90*/ 	.word	0x00038810
        /*0d94*/ 	.short	0x0107
        /*0d96*/ 	.byte	0x3f
	.zero		1


	//   ....[51]....
        /*0d98*/ 	.word	0x00016010
        /*0d9c*/ 	.word	0x00000012
        /*0da0*/ 	.word	0x00038810
        /*0da4*/ 	.short	0x0101
        /*0da6*/ 	.byte	0x3f
	.zero		1


	//   ....[52]....
        /*0da8*/ 	.word	0x00016030
        /*0dac*/ 	.word	0x00000012
        /*0db0*/ 	.word	0x00038820
        /*0db4*/ 	.short	0x010a
        /*0db6*/ 	.byte	0x3f
	.zero		1


	//   ....[53]....
        /*0db8*/ 	.word	0x00016110
        /*0dbc*/ 	.word	0x00000000
        /*0dc0*/ 	.word	0x00038860
        /*0dc4*/ 	.short	0x010a
        /*0dc6*/ 	.byte	0x3f
	.zero		1


	//   ....[54]....
        /*0dc8*/ 	.word	0x00016da0
        /*0dcc*/ 	.word	0x00000003
        /*0dd0*/ 	.word	0x00038840
        /*0dd4*/ 	.short	0x010a
        /*0dd6*/ 	.byte	0x3f
	.zero		1


	//   ....[55]....
        /*0dd8*/ 	.word	0x00017000
        /*0ddc*/ 	.word	0x00000003
        /*0de0*/ 	.word	0x00038860
        /*0de4*/ 	.short	0x010a
        /*0de6*/ 	.byte	0x3f
	.zero		1


	//   ....[56]....
        /*0de8*/ 	.word	0x00017bc0
        /*0dec*/ 	.word	0x00000004
        /*0df0*/ 	.word	0x00038840
        /*0df4*/ 	.short	0x010a
        /*0df6*/ 	.byte	0x3f
	.zero		1


	//   ....[57]....
        /*0df8*/ 	.word	0x00017e10
        /*0dfc*/ 	.word	0x00000004
        /*0e00*/ 	.word	0x00038860
        /*0e04*/ 	.short	0x010a
        /*0e06*/ 	.byte	0x3f
	.zero		1


	//   ....[58]....
        /*0e08*/ 	.word	0x00018950
        /*0e0c*/ 	.word	0x00000004
        /*0e10*/ 	.word	0x00038840
        /*0e14*/ 	.short	0x010a
        /*0e16*/ 	.byte	0x3f
	.zero		1


	//   ....[59]....
        /*0e18*/ 	.word	0x00018bb0
        /*0e1c*/ 	.word	0x00000004
        /*0e20*/ 	.word	0x00038860
        /*0e24*/ 	.short	0x010a
        /*0e26*/ 	.byte	0x3f
	.zero		1


	//   ....[60]....
        /*0e28*/ 	.word	0x0001a930
        /*0e2c*/ 	.word	0x00000000
        /*0e30*/ 	.word	0x00038820
        /*0e34*/ 	.short	0x010a
        /*0e36*/ 	.byte	0x3f
	.zero		1


	//   ....[61]....
        /*0e38*/ 	.word	0x0001aaf0
        /*0e3c*/ 	.word	0x00000006
        /*0e40*/ 	.word	0x00000000
        /*0e44*/ 	.short	0x010a
        /*0e46*/ 	.byte	0x3f
	.zero		1


	//   ....[62]....
        /*0e48*/ 	.word	0x0001ab60
        /*0e4c*/ 	.word	0x00000007
        /*0e50*/ 	.word	0x00000000
        /*0e54*/ 	.short	0x010a
        /*0e56*/ 	.byte	0x3f
	.zero		1


	//   ....[63]....
        /*0e58*/ 	.word	0x0001abd0
        /*0e5c*/ 	.word	0x00000004
        /*0e60*/ 	.word	0x00000000
        /*0e64*/ 	.short	0x010a
        /*0e66*/ 	.byte	0x3f
	.zero		1


	//   ....[64]....
        /*0e68*/ 	.word	0x0001ac00
        /*0e6c*/ 	.word	0x00000003
        /*0e70*/ 	.word	0x00000000
        /*0e74*/ 	.short	0x010a
        /*0e76*/ 	.byte	0x3f
	.zero		1


	//   ....[65]....
        /*0e78*/ 	.word	0x0001ac60
        /*0e7c*/ 	.word	0x00000010
        /*0e80*/ 	.word	0x00038800
        /*0e84*/ 	.short	0x010a
        /*0e86*/ 	.byte	0x3f
	.zero		1


	//   ....[66]....
        /*0e88*/ 	.word	0x0001acb0
        /*0e8c*/ 	.word	0x00000009
        /*0e90*/ 	.word	0x00038830
        /*0e94*/ 	.short	0x010a
        /*0e96*/ 	.byte	0x3f
	.zero		1


	//   ....[67]....
        /*0e98*/ 	.word	0x0001ad00
        /*0e9c*/ 	.word	0x00000010
        /*0ea0*/ 	.word	0x00038810
        /*0ea4*/ 	.short	0x010a
        /*0ea6*/ 	.byte	0x3f
	.zero		1


	//   ....[68]....
        /*0ea8*/ 	.word	0x0001ad50
        /*0eac*/ 	.word	0x00000009
        /*0eb0*/ 	.word	0x00038850
        /*0eb4*/ 	.short	0x010a
        /*0eb6*/ 	.byte	0x3f
	.zero		1


	//   ....[69]....
        /*0eb8*/ 	.word	0x0001ada0
        /*0ebc*/ 	.word	0x00000009
        /*0ec0*/ 	.word	0x00038830
        /*0ec4*/ 	.short	0x010a
        /*0ec6*/ 	.byte	0x3f
	.zero		1


	//   ....[70]....
        /*0ec8*/ 	.word	0x0001adf0
        /*0ecc*/ 	.word	0x00000009
        /*0ed0*/ 	.word	0x00038850
        /*0ed4*/ 	.short	0x010a
        /*0ed6*/ 	.byte	0x3f
	.zero		1


	//   ....[71]....
        /*0ed8*/ 	.word	0x0001ae40
        /*0edc*/ 	.word	0x00000009
        /*0ee0*/ 	.word	0x00038830
        /*0ee4*/ 	.short	0x010a
        /*0ee6*/ 	.byte	0x3f
	.zero		1


	//   ....[72]....
        /*0ee8*/ 	.word	0x0001ae90
        /*0eec*/ 	.word	0x00000009
        /*0ef0*/ 	.word	0x00038850
        /*0ef4*/ 	.short	0x010a
        /*0ef6*/ 	.byte	0x3f
	.zero		1


	//   ....[73]....
        /*0ef8*/ 	.word	0x0001b030
        /*0efc*/ 	.word	0x00000000
        /*0f00*/ 	.word	0x00038840
        /*0f04*/ 	.short	0x010a
        /*0f06*/ 	.byte	0x3f
	.zero		1


	//   ....[74]....
        /*0f08*/ 	.word	0x0001c130
        /*0f0c*/ 	.word	0x00000012
        /*0f10*/ 	.word	0x00038820
        /*0f14*/ 	.short	0x010a
        /*0f16*/ 	.byte	0x3f
	.zero		1


	//   ....[75]....
        /*0f18*/ 	.word	0x0001c180
        /*0f1c*/ 	.word	0x00000000
        /*0f20*/ 	.word	0x00038860
        /*0f24*/ 	.short	0x010a
        /*0f26*/ 	.byte	0x3f
	.zero		1


	//   ....[76]....
        /*0f28*/ 	.word	0x0001c1d0
        /*0f2c*/ 	.word	0x00000003
        /*0f30*/ 	.word	0x00038840
        /*0f34*/ 	.short	0x010a
        /*0f36*/ 	.byte	0x3f
	.zero		1


	//   ....[77]....
        /*0f38*/ 	.word	0x0001c220
        /*0f3c*/ 	.word	0x00000003
        /*0f40*/ 	.word	0x00038860
        /*0f44*/ 	.short	0x010a
        /*0f46*/ 	.byte	0x3f
	.zero		1


	//   ....[78]....
        /*0f48*/ 	.word	0x0001c270
        /*0f4c*/ 	.word	0x00000004
        /*0f50*/ 	.word	0x00038840
        /*0f54*/ 	.short	0x010a
        /*0f56*/ 	.byte	0x3f
	.zero		1


	//   ....[79]....
        /*0f58*/ 	.word	0x0001c2c0
        /*0f5c*/ 	.word	0x00000004
        /*0f60*/ 	.word	0x00038860
        /*0f64*/ 	.short	0x010a
        /*0f66*/ 	.byte	0x3f
	.zero		1


	//   ....[80]....
        /*0f68*/ 	.word	0x0001c310
        /*0f6c*/ 	.word	0x00000004
        /*0f70*/ 	.word	0x00038840
        /*0f74*/ 	.short	0x010a
        /*0f76*/ 	.byte	0x3f
	.zero		1


	//   ....[81]....
        /*0f78*/ 	.word	0x0001c360
        /*0f7c*/ 	.word	0x00000004
        /*0f80*/ 	.word	0x00038860
        /*0f84*/ 	.short	0x010a
        /*0f86*/ 	.byte	0x3f
	.zero		1


	//   ....[82]....
        /*0f88*/ 	.word	0x0001ced0
        /*0f8c*/ 	.word	0x00000000
        /*0f90*/ 	.word	0x00038820
        /*0f94*/ 	.short	0x010a
        /*0f96*/ 	.byte	0x3f
	.zero		1


	//   ....[83]....
        /*0f98*/ 	.word	0x0001d070
        /*0f9c*/ 	.word	0x00000006
        /*0fa0*/ 	.word	0x00000000
        /*0fa4*/ 	.short	0x010a
        /*0fa6*/ 	.byte	0x3f
	.zero		1


	//   ....[84]....
        /*0fa8*/ 	.word	0x0001d0c0
        /*0fac*/ 	.word	0x00000007
        /*0fb0*/ 	.word	0x00000000
        /*0fb4*/ 	.short	0x010a
        /*0fb6*/ 	.byte	0x3f
	.zero		1


	//   ....[85]....
        /*0fb8*/ 	.word	0x0001d110
        /*0fbc*/ 	.word	0x00000004
        /*0fc0*/ 	.word	0x00000000
        /*0fc4*/ 	.short	0x010a
        /*0fc6*/ 	.byte	0x3f
	.zero		1


	//----- nvinfo : EIATTR_NUM_MBARRIERS
	.align		4
.L_614:
        /*0fc8*/ 	.byte	0x03, 0x38
        /*0fca*/ 	.short	0x0017


	//----- nvinfo : EIATTR_EXIT_INSTR_OFFSETS
	.align		4
        /*0fcc*/ 	.byte	0x04, 0x1c
        /*0fce*/ 	.short	(.L_616 - .L_615)


	//   ....[0]....
.L_615:
        /*0fd0*/ 	.word	0x00000a70


	//   ....[1]....
        /*0fd4*/ 	.word	0x00011ff0


	//   ....[2]....
        /*0fd8*/ 	.word	0x0001ac50


	//----- nvinfo : EIATTR_MAX_THREADS
	.align		4
.L_616:
        /*0fdc*/ 	.byte	0x04, 0x05
        /*0fde*/ 	.short	(.L_618 - .L_617)
.L_617:
        /*0fe0*/ 	.word	0x00000180
        /*0fe4*/ 	.word	0x00000001
        /*0fe8*/ 	.word	0x00000001


	//----- nvinfo : EIATTR_CRS_STACK_SIZE
	.align		4
.L_618:
        /*0fec*/ 	.byte	0x04, 0x1e
        /*0fee*/ 	.short	(.L_620 - .L_619)
.L_619:
        /*0ff0*/ 	.word	0x00000000


	//----- nvinfo : EIATTR_CBANK_PARAM_SIZE
	.align		4
.L_620:
        /*0ff4*/ 	.byte	0x03, 0x19
        /*0ff6*/ 	.short	0x0bf0


	//----- nvinfo : EIATTR_PARAM_CBANK
	.align		4
        /*0ff8*/ 	.byte	0x04, 0x0a
        /*0ffa*/ 	.short	(.L_622 - .L_621)
	.align		4
.L_621:
        /*0ffc*/ 	.word	index@(.nv.constant0._ZN7cutlass13device_kernelIN5flash11enable_sm90INS1_16FlashAttnFwdSm90INS1_25CollectiveMainloopFwdSm90ILi2EN4cute5tupleIJNS5_1CILi1EEES8_S8_EEENS6_IJNS7_ILi64EEESA_SA_EEELi512ENS_10bfloat16_tEfNS_4arch4Sm90ELb1ELb0ELb0ELb1ELb0ELb0ELb1ELb0ELb0ELb1ELb1ELb0EEENS1_21CollectiveEpilogueFwdINS6_IJSA_NS7_ILi512EEESA_EEES9_SC_SE_Li256ELb1ELb1ELb1ELb0EEENS1_36VarlenDynamicPersistentTileSchedulerILi64ELi64ELi256ELi128ELb1ELb1ELb1ELb1ELb1ELb1EEEEEEEEEvNT_6ParamsE)
        /*1000*/ 	.short	0x0210
        /*1002*/ 	.short	0x0bf0


	//----- nvinfo : EIATTR_SW_WAR
	.align		4
.L_622:
        /*1004*/ 	.byte	0x04, 0x36
        /*1006*/ 	.short	(.L_624 - .L_623)
.L_623:
        /*1008*/ 	.word	0x00000008
.L_624:


//--------------------- .nv.info._ZN7cutlass13device_kernelIN5flash11enable_sm90INS1_16FlashAttnFwdSm90INS1_25CollectiveMainloopFwdSm90ILi2EN4cute5tupleIJNS5_1CILi1EEES8_S8_EEENS6_IJNS7_ILi64EEESA_SA_EEELi512ENS_10bfloat16_tEfNS_4arch4Sm90ELb1ELb0ELb0ELb1ELb0ELb1ELb1ELb0ELb0ELb1ELb1ELb0EEENS1_21CollectiveEpilogueFwdINS6_IJSA_NS7_ILi512EEESA_EEES9_SC_SE_Li256ELb1ELb1ELb1ELb0EEENS1_36VarlenDynamicPersistentTileSchedulerILi64ELi64ELi256ELi128ELb1ELb1ELb1ELb1ELb1ELb1EEEEEEEEEvNT_6ParamsE --------------------------
	.section	.nv.info._ZN7cutlass13device_kernelIN5flash11enable_sm90INS1_16FlashAttnFwdSm90INS1_25CollectiveMainloopFwdSm90ILi2EN4cute5tupleIJNS5_1CILi1EEES8_S8_EEENS6_IJNS7_ILi64EEESA_SA_EEELi512ENS_10bfloat16_tEfNS_4arch4Sm90ELb1ELb0ELb0ELb1ELb0ELb1ELb1ELb0ELb0ELb1ELb1ELb0EEENS1_21CollectiveEpilogueFwdINS6_IJSA_NS7_ILi512EEESA_EEES9_SC_SE_Li256ELb1ELb1ELb1ELb0EEENS1_36VarlenDynamicPersistentTileSchedulerILi64ELi64ELi256ELi128ELb1ELb1ELb1ELb1ELb1ELb1EEEEEEEEEvNT_6ParamsE,"",@"SHT_CUDA_INFO"
	.sectionflags	@""
	.align	4


	//----- nvinfo : EIATTR_CUDA_API_VERSION
	.align		4
        /*0000*/ 	.byte	0x04, 0x37
        /*0002*/ 	.short	(.L_626 - .L_625)
.L_625:
        /*0004*/ 	.word	0x00000082


	//----- nvinfo : EIATTR_KPARAM_INFO
	.align		4
.L_626:
        /*0008*/ 	.byte	0x04, 0x17
        /*000a*/ 	.short	(.L_628 - .L_627)
.L_627:
        /*000c*/ 	.word	0x00000000
        /*0010*/ 	.short	0x0000
        /*0012*/ 	.short	0x0070
        /*0014*/ 	.byte	0x00, 0xf0, 0x01, 0x2e


	//----- nvinfo : EIATTR_SPARSE_MMA_MASK
	.align		4
.L_628:
        /*0018*/ 	.byte	0x03, 0x50
        /*001a*/ 	.short	0x0000


	//----- nvinfo : EIATTR_MAXREG_COUNT
	.align		4
        /*001c*/ 	.byte	0x03, 0x1b
        /*001e*/ 	.short	0x00a8


	//----- nvinfo : EIATTR_NUM_BARRIERS
	.align		4
        /*0020*/ 	.byte	0x02, 0x4c
        /*0022*/ 	.byte	0x10
	.zero		1


	//----- nvinfo : EIATTR_EXTERNS
	.align		4
        /*0024*/ 	.byte	0x04, 0x0f
        /*0026*/ 	.short	(.L_630 - .L_629)


	//   ....[0]....
	.align		4
.L_629:
        /*0028*/ 	.word	index@(__assertfail)


	//----- nvinfo : EIATTR_ANNOTATIONS
	.align		4
.L_630:
        /*002c*/ 	.byte	0x04, 0x55
        /*002e*/ 	.short	(.L_632 - .L_631)


	//   ....[0]....
.L_631:
        /* <DEDUP_REMOVED lines=104> */


	//----- nvinfo : EIATTR_MERCURY_ISA_VERSION
	.align		4
.L_632:
        /*0698*/ 	.byte	0x03, 0x5f
        /*069a*/ 	.short	0x0101


	//----- nvinfo : EIATTR_UNUSED_LOAD_BYTE_OFFSET
	.align		4
        /*069c*/ 	.byte	0x04, 0x44
        /*069e*/ 	.short	(.L_634 - .L_633)


	//   ....[0]....
.L_633:
        /*06a0*/ 	.word	0x00000ab0
        /*06a4*/ 	.word	0x0000fff0


	//   ....[1]....
        /*06a8*/ 	.word	0x00014a10
        /*06ac*/ 	.word	0x0000fff0


	//----- nvinfo : EIATTR_INT_WARP_WIDE_INSTR_OFFSETS
	.align		4
.L_634:
        /*06b0*/ 	.byte	0x04, 0x31
        /*06b2*/ 	.short	(.L_636 - .L_635)


	//   ....[0]....
.L_635:
        /*06b4*/ 	.word	0x00000190


	//   ....[1]....
        /*06b8*/ 	.word	0x000001d0


	//   ....[2]....
        /*06bc*/ 	.word	0x00000240


	//   ....[3]....
        /*06c0*/ 	.word	0x00000250


	//   ....[4]....
        /*06c4*/ 	.word	0x0001cfd0


	//   ....[5]....
        /*06c8*/ 	.word	0x0001d030


	//   ....[6]....
        /*06cc*/ 	.word	0x000229c0


	//   ....[7]....
        /*06d0*/ 	.word	0x00022a20


	//----- nvinfo : EIATTR_COOP_GROUP_MASK_REGIDS
	.align		4
.L_636:
        /*06d4*/ 	.byte	0x04, 0x29
        /*06d6*/ 	.short	(.L_638 - .L_637)


	//   ....[0]....
.L_637:
        /*06d8*/ 	.word	0xffffffff


	//   ....[1]....
        /*06dc*/ 	.word	0xffffffff


	//   ....[2]....
        /*06e0*/ 	.word	0xffffffff


	//   ....[3]....
        /*06e4*/ 	.word	0xffffffff


	//   ....[4]....
        /*06e8*/ 	.word	0xffffffff


	//   ....[5]....
        /*06ec*/ 	.word	0xffffffff


	//   ....[6]....
        /*06f0*/ 	.word	0xffffffff


	//   ....[7]....
        /*06f4*/ 	.word	0xffffffff


	//   ....[8]....
        /*06f8*/ 	.word	0xffffffff


	//   ....[9]....
        /*06fc*/ 	.word	0xffffffff


	//   ....[10]....
        /*0700*/ 	.word	0xffffffff


	//   ....[11]....
        /*0704*/ 	.word	0xffffffff


	//   ....[12]....
        /*0708*/ 	.word	0xffffffff


	//   ....[13]....
        /*070c*/ 	.word	0xffffffff


	//   ....[14]....
        /*0710*/ 	.word	0xffffffff


	//   ....[15]....
        /*0714*/ 	.word	0xffffffff


	//   ....[16]....
        /*0718*/ 	.word	0xffffffff


	//   ....[17]....
        /*071c*/ 	.word	0xffffffff


	//   ....[18]....
        /*0720*/ 	.word	0xffffffff


	//   ....[19]....
        /*0724*/ 	.word	0xffffffff


	//   ....[20]....
        /*0728*/ 	.word	0xffffffff


	//   ....[21]....
        /*072c*/ 	.word	0xffffffff


	//   ....[22]....
        /*0730*/ 	.word	0xffffffff


	//   ....[23]....
        /*0734*/ 	.word	0xffffffff


	//   ....[24]....
        /*0738*/ 	.word	0xffffffff


	//   ....[25]....
        /*073c*/ 	.word	0xffffffff


	//   ....[26]....
        /*0740*/ 	.word	0xffffffff


	//   ....[27]....
        /*0744*/ 	.word	0xffffffff


	//   ....[28]....
        /*0748*/ 	.word	0xffffffff


	//   ....[29]....
        /*074c*/ 	.word	0xffffffff


	//   ....[30]....
        /*0750*/ 	.word	0xffffffff


	//   ....[31]....
        /*0754*/ 	.word	0xffffffff


	//   ....[32]....
        /*0758*/ 	.word	0xffffffff


	//   ....[33]....
        /*075c*/ 	.word	0xffffffff


	//   ....[34]....
        /*0760*/ 	.word	0xffffffff


	//   ....[35]....
        /*0764*/ 	.word	0xffffffff


	//   ....[36]....
        /*0768*/ 	.word	0xffffffff


	//   ....[37]....
        /*076c*/ 	.word	0xffffffff


	//   ....[38]....
        /*0770*/ 	.word	0xffffffff


	//   ....[39]....
        /*0774*/ 	.word	0xffffffff


	//   ....[40]....
        /*0778*/ 	.word	0xffffffff


	//   ....[41]....
        /*077c*/ 	.word	0xffffffff


	//   ....[42]....
        /*0780*/ 	.word	0xffffffff


	//   ....[43]....
        /*0784*/ 	.word	0xffffffff


	//   ....[44]....
        /*0788*/ 	.word	0xffffffff


	//   ....[45]....
        /*078c*/ 	.word	0xffffffff


	//   ....[46]....
        /*0790*/ 	.word	0xffffffff


	//   ....[47]....
        /*0794*/ 	.word	0xffffffff


	//   ....[48]....
        /*0798*/ 	.word	0xffffffff


	//   ....[49]....
        /*079c*/ 	.word	0xffffffff


	//   ....[50]....
        /*07a0*/ 	.word	0xffffffff


	//   ....[51]....
        /*07a4*/ 	.word	0xffffffff


	//   ....[52]....
        /*07a8*/ 	.word	0xffffffff


	//   ....[53]....
        /*07ac*/ 	.word	0xffffffff


	//   ....[54]....
        /*07b0*/ 	.word	0xffffffff


	//   ....[55]....
        /*07b4*/ 	.word	0xffffffff


	//   ....[56]....
        /*07b8*/ 	.word	0xffffffff


	//   ....[57]....
        /*07bc*/ 	.word	0xffffffff


	//   ....[58]....
        /*07c0*/ 	.word	0xffffffff


	//   ....[59]....
        /*07c4*/ 	.word	0xffffffff


	//   ....[60]....
        /*07c8*/ 	.word	0xffffffff


	//   ....[61]....
        /*07cc*/ 	.word	0xffffffff


	//   ....[62]....
        /*07d0*/ 	.word	0xffffffff


	//   ....[63]....
        /*07d4*/ 	.word	0xffffffff


	//   ....[64]....
        /*07d8*/ 	.word	0xffffffff


	//   ....[65]....
        /*07dc*/ 	.word	0xffffffff


	//   ....[66]....
        /*07e0*/ 	.word	0xffffffff


	//   ....[67]....
        /*07e4*/ 	.word	0xffffffff


	//   ....[68]....
        /*07e8*/ 	.word	0xffffffff


	//   ....[69]....
        /*07ec*/ 	.word	0xffffffff


	//   ....[70]....
        /*07f0*/ 	.word	0xffffffff


	//   ....[71]....
        /*07f4*/ 	.word	0xffffffff


	//   ....[72]....
        /*07f8*/ 	.word	0xffffffff


	//   ....[73]....
        /*07fc*/ 	.word	0xffffffff


	//   ....[74]....
        /*0800*/ 	.word	0xffffffff


	//   ....[75]....
        /*0804*/ 	.word	0xffffffff


	//   ....[76]....
        /*0808*/ 	.word	0xffffffff


	//   ....[77]....
        /*080c*/ 	.word	0xffffffff


	//   ....[78]....
        /*0810*/ 	.word	0xffffffff


	//   ....[79]....
        /*0814*/ 	.word	0xffffffff


	//   ....[80]....
        /*0818*/ 	.word	0xffffffff


	//   ....[81]....
        /*081c*/ 	.word	0xffffffff


	//   ....[82]....
        /*0820*/ 	.word	0xffffffff


	//   ....[83]....
        /*0824*/ 	.word	0xffffffff


	//   ....[84]....
        /*0828*/ 	.word	0xffffffff


	//   ....[85]....
        /*082c*/ 	.word	0xffffffff


	//   ....[86]....
        /*0830*/ 	.word	0xffffffff


	//   ....[87]....
        /*0834*/ 	.word	0xffffffff


	//   ....[88]....
        /*0838*/ 	.word	0xffffffff


	//   ....[89]....
        /*083c*/ 	.word	0xffffffff


	//   ....[90]....
        /*0840*/ 	.word	0xffffffff


	//   ....[91]....
        /*0844*/ 	.word	0xffffffff


	//   ....[92]....
        /*0848*/ 	.word	0xffffffff


	//   ....[93]....
        /*084c*/ 	.word	0xffffffff


	//   ....[94]....
        /*0850*/ 	.word	0xffffffff


	//   ....[95]....
        /*0854*/ 	.word	0xffffffff


	//   ....[96]....
        /*0858*/ 	.word	0xffffffff


	//   ....[97]....
        /*085c*/ 	.word	0xffffffff


	//   ....[98]....
        /*0860*/ 	.word	0xffffffff


	//   ....[99]....
        /*0864*/ 	.word	0xffffffff


	//   ....[100]....
        /*0868*/ 	.word	0xffffffff


	//   ....[101]....
        /*086c*/ 	.word	0xffffffff


	//   ....[102]....
        /*0870*/ 	.word	0xffffffff


	//   ....[103]....
        /*0874*/ 	.word	0xffffffff


	//   ....[104]....
        /*0878*/ 	.word	0xffffffff


	//   ....[105]....
        /*087c*/ 	.word	0xffffffff


	//   ....[106]....
        /*0880*/ 	.word	0xffffffff


	//   ....[107]....
        /*0884*/ 	.word	0xffffffff


	//   ....[108]....
        /*0888*/ 	.word	0xffffffff


	//   ....[109]....
        /*088c*/ 	.word	0xffffffff


	//   ....[110]....
        /*0890*/ 	.word	0xffffffff


	//   ....[111]....
        /*0894*/ 	.word	0xffffffff


	//   ....[112]....
        /*0898*/ 	.word	0xffffffff


	//   ....[113]....
        /*089c*/ 	.word	0xffffffff


	//   ....[114]....
        /*08a0*/ 	.word	0xffffffff


	//   ....[115]....
        /*08a4*/ 	.word	0xffffffff


	//   ....[116]....
        /*08a8*/ 	.word	0xffffffff


	//   ....[117]....
        /*08ac*/ 	.word	0xffffffff


	//   ....[118]....
        /*08b0*/ 	.word	0xffffffff


	//   ....[119]....
        /*08b4*/ 	.word	0xffffffff


	//   ....[120]....
        /*08b8*/ 	.word	0xffffffff


	//   ....[121]....
        /*08bc*/ 	.word	0xffffffff


	//   ....[122]....
        /*08c0*/ 	.word	0x0500000f


	//   ....[123]....
        /*08c4*/ 	.word	0x0500000f


	//   ....[124]....
        /*08c8*/ 	.word	0x0500000f


	//   ....[125]....
        /*08cc*/ 	.word	0x0500000f


	//   ....[126]....
        /*08d0*/ 	.word	0x0500000f


	//   ....[127]....
        /*08d4*/ 	.word	0x0500000f


	//   ....[128]....
        /*08d8*/ 	.word	0x0500000f


	//   ....[129]....
        /*08dc*/ 	.word	0x0500000f


	//   ....[130]....
        /*08e0*/ 	.word	0x0500000f


	//   ....[131]....
        /*08e4*/ 	.word	0x0500000f


	//   ....[132]....
        /*08e8*/ 	.word	0x0500000f


	//   ....[133]....
        /*08ec*/ 	.word	0x0500000f


	//   ....[134]....
        /*08f0*/ 	.word	0x0500000f


	//   ....[135]....
        /*08f4*/ 	.word	0x0500000f


	//   ....[136]....
        /*08f8*/ 	.word	0x0500000f


	//   ....[137]....
        /*08fc*/ 	.word	0x0500000f


	//   ....[138]....
        /*0900*/ 	.word	0x0500000f


	//   ....[139]....
        /*0904*/ 	.word	0x0500000f


	//   ....[140]....
        /*0908*/ 	.word	0x0500000f


	//   ....[141]....
        /*090c*/ 	.word	0x0500000f


	//   ....[142]....
        /*0910*/ 	.word	0x0500000f


	//   ....[143]....
        /*0914*/ 	.word	0x0500000f


	//   ....[144]....
        /*0918*/ 	.word	0x0500000f


	//   ....[145]....
        /*091c*/ 	.word	0x0500000f


	//   ....[146]....
        /*0920*/ 	.word	0x0500000f


	//   ....[147]....
        /*0924*/ 	.word	0x0500000f


	//   ....[148]....
        /*0928*/ 	.word	0x0500000f


	//   ....[149]....
        /*092c*/ 	.word	0x0500000f


	//   ....[150]....
        /*0930*/ 	.word	0x0500000f


	//   ....[151]....
        /*0934*/ 	.word	0x0500000f


	//   ....[152]....
        /*0938*/ 	.word	0x0500000f


	//   ....[153]....
        /*093c*/ 	.word	0x0500000f


	//   ....[154]....
        /*0940*/ 	.word	0x0500000f


	//   ....[155]....
        /*0944*/ 	.word	0x0500000f


	//   ....[156]....
        /*0948*/ 	.word	0x0500000f


	//   ....[157]....
        /*094c*/ 	.word	0x0500000f


	//   ....[158]....
        /*0950*/ 	.word	0x0500000f


	//   ....[159]....
        /*0954*/ 	.word	0x0500000f


	//   ....[160]....
        /*0958*/ 	.word	0x0500000f


	//   ....[161]....
        /*095c*/ 	.word	0x0500000f


	//   ....[162]....
        /*0960*/ 	.word	0x0500000f


	//   ....[163]....
        /*0964*/ 	.word	0x0500000f


	//   ....[164]....
        /*0968*/ 	.word	0x0500000f


	//   ....[165]....
        /*096c*/ 	.word	0x0500000f


	//   ....[166]....
        /*0970*/ 	.word	0x0500000f


	//   ....[167]....
        /*0974*/ 	.word	0x0500000f


	//   ....[168]....
        /*0978*/ 	.word	0x0500000f


	//   ....[169]....
        /*097c*/ 	.word	0x0500000f


	//   ....[170]....
        /*0980*/ 	.word	0x0500000f


	//   ....[171]....
        /*0984*/ 	.word	0x0500000f


	//   ....[172]....
        /*0988*/ 	.word	0x0500000f


	//   ....[173]....
        /*098c*/ 	.word	0x0500000f


	//   ....[174]....
        /*0990*/ 	.word	0x0500000f


	//----- nvinfo : EIATTR_COOP_GROUP_INSTR_OFFSETS
	.align		4
.L_638:
        /*0994*/ 	.byte	0x04, 0x28
        /*0996*/ 	.short	(.L_640 - .L_639)


	//   ....[0]....
.L_639:
        /*0998*/ 	.word	0x00000070


	//   ....[1]....
        /*099c*/ 	.word	0x000001a0


	//   ....[2]....
        /*09a0*/ 	.word	0x000001f0


	//   ....[3]....
        /*09a4*/ 	.word	0x00000400


	//   ....[4]....
        /*09a8*/ 	.word	0x00000560


	//   ....[5]....
        /*09ac*/ 	.word	0x00000680


	//   ....[6]....
        /*09b0*/ 	.word	0x000007e0


	//   ....[7]....
        /*09b4*/ 	.word	0x00005330


	//   ....[8]....
        /*09b8*/ 	.word	0x00007290


	//   ....[9]....
        /*09bc*/ 	.word	0x00007a10


	//   ....[10]....
        /*09c0*/ 	.word	0x00007a20


	//   ....[11]....
        /*09c4*/ 	.word	0x00007a30


	//   ....[12]....
        /*09c8*/ 	.word	0x00007a40


	//   ....[13]....
        /*09cc*/ 	.word	0x00007d20


	//   ....[14]....
        /*09d0*/ 	.word	0x00007d30


	//   ....[15]....
        /*09d4*/ 	.word	0x00007d40


	//   ....[16]....
        /*09d8*/ 	.word	0x00007d50


	//   ....[17]....
        /*09dc*/ 	.word	0x00009030


	//   ....[18]....
        /*09e0*/ 	.word	0x00009040


	//   ....[19]....
        /*09e4*/ 	.word	0x00009050


	//   ....[20]....
        /*09e8*/ 	.word	0x00009060


	//   ....[21]....
        /*09ec*/ 	.word	0x00009270


	//   ....[22]....
        /*09f0*/ 	.word	0x00009280


	//   ....[23]....
        /*09f4*/ 	.word	0x00009290


	//   ....[24]....
        /*09f8*/ 	.word	0x000092a0


	//   ....[25]....
        /*09fc*/ 	.word	0x0000ab60


	//   ....[26]....
        /*0a00*/ 	.word	0x0000c280


	//   ....[27]....
        /*0a04*/ 	.word	0x0000c2b0


	//   ....[28]....
        /*0a08*/ 	.word	0x0000c680


	//   ....[29]....
        /*0a0c*/ 	.word	0x0000c770


	//   ....[30]....
        /*0a10*/ 	.word	0x0000caf0


	//   ....[31]....
        /*0a14*/ 	.word	0x0000cbb0


	//   ....[32]....
        /*0a18*/ 	.word	0x0000d450


	//   ....[33]....
        /*0a1c*/ 	.word	0x0000da40


	//   ....[34]....
        /*0a20*/ 	.word	0x0000f180


	//   ....[35]....
        /*0a24*/ 	.word	0x0000f420


	//   ....[36]....
        /*0a28*/ 	.word	0x0000f530


	//   ....[37]....
        /*0a2c*/ 	.word	0x0000f7d0


	//   ....[38]....
        /*0a30*/ 	.word	0x0000f870


	//   ....[39]....
        /*0a34*/ 	.word	0x0000f990


	//   ....[40]....
        /*0a38*/ 	.word	0x00010c10


	//   ....[41]....
        /*0a3c*/ 	.word	0x00011260


	//   ....[42]....
        /*0a40*/ 	.word	0x00012b80


	//   ....[43]....
        /*0a44*/ 	.word	0x00012b90


	//   ....[44]....
        /*0a48*/ 	.word	0x00012bb0


	//   ....[45]....
        /*0a4c*/ 	.word	0x00012d30


	//   ....[46]....
        /*0a50*/ 	.word	0x00013ee0


	//   ....[47]....
        /*0a54*/ 	.word	0x00013f30


	//   ....[48]....
        /*0a58*/ 	.word	0x00013f90


	//   ....[49]....
        /*0a5c*/ 	.word	0x000140e0


	//   ....[50]....
        /*0a60*/ 	.word	0x000142b0


	//   ....[51]....
        /*0a64*/ 	.word	0x00015720


	//   ....[52]....
        /*0a68*/ 	.word	0x00015aa0


	//   ....[53]....
        /*0a6c*/ 	.word	0x00015ab0


	//   ....[54]....
        /*0a70*/ 	.word	0x00015ac0


	//   ....[55]....
        /*0a74*/ 	.word	0x00015ad0


	//   ....[56]....
        /*0a78*/ 	.word	0x00016730


	//   ....[57]....
        /*0a7c*/ 	.word	0x00016770


	//   ....[58]....
        /*0a80*/ 	.word	0x00016a00


	//   ....[59]....
        /*0a84*/ 	.word	0x00016a20


	//   ....[60]....
        /*0a88*/ 	.word	0x00017250


	//   ....[61]....
        /*0a8c*/ 	.word	0x00017290


	//   ....[62]....
        /*0a90*/ 	.word	0x00017ce0


	//   ....[63]....
        /*0a94*/ 	.word	0x00017d00


	//   ....[64]....
        /*0a98*/ 	.word	0x00018fd0


	//   ....[65]....
        /*0a9c*/ 	.word	0x00018ff0


	//   ....[66]....
        /*0aa0*/ 	.word	0x00019220


	//   ....[67]....
        /*0aa4*/ 	.word	0x00019240


	//   ....[68]....
        /*0aa8*/ 	.word	0x000194f0


	//   ....[69]....
        /*0aac*/ 	.word	0x00019700


	//   ....[70]....
        /*0ab0*/ 	.word	0x00019730


	//   ....[71]....
        /*0ab4*/ 	.word	0x00019760


	//   ....[72]....
        /*0ab8*/ 	.word	0x00019790


	//   ....[73]....
        /*0abc*/ 	.word	0x000197c0


	//   ....[74]....
        /*0ac0*/ 	.word	0x000197f0


	//   ....[75]....
        /*0ac4*/ 	.word	0x00019990


	//   ....[76]....
        /*0ac8*/ 	.word	0x000199c0


	//   ....[77]....
        /*0acc*/ 	.word	0x000199f0


	//   ....[78]....
        /*0ad0*/ 	.word	0x00019a20


	//   ....[79]....
        /*0ad4*/ 	.word	0x00019a50


	//   ....[80]....
        /*0ad8*/ 	.word	0x00019a80


	//   ....[81]....
        /*0adc*/ 	.word	0x00019b20


	//   ....[82]....
        /*0ae0*/ 	.word	0x00019b50


	//   ....[83]....
        /*0ae4*/ 	.word	0x00019b60


	//   ....[84]....
        /*0ae8*/ 	.word	0x00019b90


	//   ....[85]....
        /*0aec*/ 	.word	0x0001b1a0


	//   ....[86]....
        /*0af0*/ 	.word	0x0001d5b0


	//   ....[87]....
        /*0af4*/ 	.word	0x0001e040


	//   ....[88]....
        /*0af8*/ 	.word	0x0001e070


	//   ....[89]....
        /*0afc*/ 	.word	0x0001e090


	//   ....[90]....
        /*0b00*/ 	.word	0x0001e140


	//   ....[91]....
        /*0b04*/ 	.word	0x0001e1d0


	//   ....[92]....
        /*0b08*/ 	.word	0x0001e1f0


	//   ....[93]....
        /*0b0c*/ 	.word	0x0001e280


	//   ....[94]....
        /*0b10*/ 	.word	0x0001e290


	//   ....[95]....
        /*0b14*/ 	.word	0x0001ec20


	//   ....[96]....
        /*0b18*/ 	.word	0x0001ec30


	//   ....[97]....
        /*0b1c*/ 	.word	0x0001ed00


	//   ....[98]....
        /*0b20*/ 	.word	0x0001ed10


	//   ....[99]....
        /*0b24*/ 	.word	0x0001efa0


	//   ....[100]....
        /*0b28*/ 	.word	0x0001efb0


	//   ....[101]....
        /*0b2c*/ 	.word	0x0001f110


	//   ....[102]....
        /*0b30*/ 	.word	0x0001f120


	//   ....[103]....
        /*0b34*/ 	.word	0x00022ce0


	//   ....[104]....
        /*0b38*/ 	.word	0x00022d10


	//   ....[105]....
        /*0b3c*/ 	.word	0x00022d70


	//   ....[106]....
        /*0b40*/ 	.word	0x00022da0


	//   ....[107]....
        /*0b44*/ 	.word	0x00022dd0


	//   ....[108]....
        /*0b48*/ 	.word	0x00022e00


	//   ....[109]....
        /*0b4c*/ 	.word	0x00022e30


	//   ....[110]....
        /*0b50*/ 	.word	0x00022e60


	//   ....[111]....
        /*0b54*/ 	.word	0x00023020


	//   ....[112]....
        /*0b58*/ 	.word	0x00023050


	//   ....[113]....
        /*0b5c*/ 	.word	0x00023080


	//   ....[114]....
        /*0b60*/ 	.word	0x000230b0


	//   ....[115]....
        /*0b64*/ 	.word	0x000230e0


	//   ....[116]....
        /*0b68*/ 	.word	0x00023110


	//   ....[117]....
        /*0b6c*/ 	.word	0x000231e0


	//   ....[118]....
        /*0b70*/ 	.word	0x00023200


	//   ....[119]....
        /*0b74*/ 	.word	0x00023210


	//   ....[120]....
        /*0b78*/ 	.word	0x00023290


	//   ....[121]....
        /*0b7c*/ 	.word	0x00023dd0


	//   ....[122]....
        /*0b80*/ 	.word	0x00024210


	//   ....[123]....
        /*0b84*/ 	.word	0x000242a0


	//   ....[124]....
        /*0b88*/ 	.word	0x000242f0


	//   ....[125]....
        /*0b8c*/ 	.word	0x00024340


	//   ....[126]....
        /*0b90*/ 	.word	0x000243e0


	//   ....[127]....
        /*0b94*/ 	.word	0x00024470


	//   ....[128]....
        /*0b98*/ 	.word	0x000244c0


	//   ....[129]....
        /*0b9c*/ 	.word	0x00024510


	//   ....[130]....
        /*0ba0*/ 	.word	0x00024600


	//   ....[131]....
        /*0ba4*/ 	.word	0x00024690


	//   ....[132]....
        /*0ba8*/ 	.word	0x000246e0


	//   ....[133]....
        /*0bac*/ 	.word	0x00024730


	//   ....[134]....
        /*0bb0*/ 	.word	0x000247d0


	//   ....[135]....
        /*0bb4*/ 	.word	0x00024860


	//   ....[136]....
        /*0bb8*/ 	.word	0x000248b0


	//   ....[137]....
        /*0bbc*/ 	.word	0x00024900


	//   ....[138]....
        /*0bc0*/ 	.word	0x00024c60


	//   ....[139]....
        /*0bc4*/ 	.word	0x00024f40


	//   ....[140]....
        /*0bc8*/ 	.word	0x000250c0


	//   ....[141]....
        /*0bcc*/ 	.word	0x00025120


	//   ....[142]....
        /*0bd0*/ 	.word	0x000251b0


	//   ....[143]....
        /*0bd4*/ 	.word	0x00025200


	//   ....[144]....
        /*0bd8*/ 	.word	0x00025360


	//   ....[145]....
        /*0bdc*/ 	.word	0x00025400


	//   ....[146]....
        /*0be0*/ 	.word	0x000254b0


	//   ....[147]....
        /*0be4*/ 	.word	0x00025590


	//   ....[148]....
        /*0be8*/ 	.word	0x00025750


	//   ....[149]....
        /*0bec*/ 	.word	0x00025830


	//   ....[150]....
        /*0bf0*/ 	.word	0x00025ab0


	//   ....[151]....
        /*0bf4*/ 	.word	0x00025bc0


	//   ....[152]....
        /*0bf8*/ 	.word	0x00025d90


	//   ....[153]....
        /*0bfc*/ 	.word	0x00025e50


	//   ....[154]....
        /*0c00*/ 	.word	0x00026070


	//   ....[155]....
        /*0c04*/ 	.word	0x000260c0


	//   ....[156]....
        /*0c08*/ 	.word	0x000263f0


	//   ....[157]....
        /*0c0c*/ 	.word	0x00026490


	//   ....[158]....
        /*0c10*/ 	.word	0x00026630


	//   ....[159]....
        /*0c14*/ 	.word	0x000266b0


	//   ....[160]....
        /*0c18*/ 	.word	0x00026730


	//   ....[161]....
        /*0c1c*/ 	.word	0x000267b0


	//   ....[162]....
        /*0c20*/ 	.word	0x00026830


	//   ....[163]....
        /*0c24*/ 	.word	0x000268c0


	//   ....[164]....
        /*0c28*/ 	.word	0x00026960


	//   ....[165]....
        /*0c2c*/ 	.word	0x00026a10


	//   ....[166]....
        /*0c30*/ 	.word	0x00026a90


	//   ....[167]....
        /*0c34*/ 	.word	0x00026b10


	//   ....[168]....
        /*0c38*/ 	.word	0x00026b90


	//   ....[169]....
        /*0c3c*/ 	.word	0x00026c20


	//   ....[170]....
        /*0c40*/ 	.word	0x00026ca0


	//   ....[171]....
        /*0c44*/ 	.word	0x00026d50


	//   ....[172]....
        /*0c48*/ 	.word	0x00026da0


	//   ....[173]....
        /*0c4c*/ 	.word	0x00026e60


	//   ....[174]....
        /*0c50*/ 	.word	0x00026f90


	//----- nvinfo : EIATTR_REG_RECONFIG
	.align		4
.L_640:
        /*0c54*/ 	.byte	0x01, 0x54
	.zero		2


	//----- nvinfo : EIATTR_SYSCALL_OFFSETS
	.align		4
        /*0c58*/ 	.byte	0x04, 0x46
        /*0c5a*/ 	.short	(.L_642 - .L_641)


	//   ....[0]....
.L_641:
        /*0c5c*/ 	.word	0x000020d0


	//   ....[1]....
        /*0c60*/ 	.word	0x00002220


	//   ....[2]....
        /*0c64*/ 	.word	0x00007440


	//   ....[3]....
        /*0c68*/ 	.word	0x00007760


	//   ....[4]....
        /*0c6c*/ 	.word	0x0001d1d0


	//   ....[5]....
        /*0c70*/ 	.word	0x0001d320


	//   ....[6]....
        /*0c74*/ 	.word	0x0001d420


	//   ....[7]....
        /*0c78*/ 	.word	0x0001dc60


	//   ....[8]....
        /*0c7c*/ 	.word	0x0001e5a0


	//----- nvinfo : EIATTR_MBARRIER_INSTR_OFFSETS
	.align		4
.L_642:
        /*0c80*/ 	.byte	0x04, 0x39
        /*0c82*/ 	.short	(.L_644 - .L_643)


	//   ....[0]....
.L_643:
        /*0c84*/ 	.word	0x000002e0
        /*0c88*/ 	.word	0x000000ff
        /*0c8c*/ 	.word	0x00038800
        /*0c90*/ 	.short	0x0100
        /*0c92*/ 	.byte	0x08
	.zero		1


	//   ....[1]....
        /*0c94*/ 	.word	0x000002f0
        /*0c98*/ 	.word	0x000000ff
        /*0c9c*/ 	.word	0x00038810
        /*0ca0*/ 	.short	0x0100
        /*0ca2*/ 	.byte	0x08
	.zero		1


	//   ....[2]....
        /*0ca4*/ 	.word	0x00000300
        /*0ca8*/ 	.word	0x000000ff
        /*0cac*/ 	.word	0x00038820
        /*0cb0*/ 	.short	0x0100
        /*0cb2*/ 	.byte	0x08
	.zero		1


	//   ....[3]....
        /*0cb4*/ 	.word	0x000003b0
        /*0cb8*/ 	.word	0x000000ff
        /*0cbc*/ 	.word	0x00038830
        /*0cc0*/ 	.short	0x0100
        /*0cc2*/ 	.byte	0x06
	.zero		1


	//   ....[4]....
        /*0cc4*/ 	.word	0x000003c0
        /*0cc8*/ 	.word	0x000000ff
        /*0ccc*/ 	.word	0x00038840
        /*0cd0*/ 	.short	0x0100
        /*0cd2*/ 	.byte	0x06
	.zero		1


	//   ....[5]....
        /*0cd4*/ 	.word	0x000003d0
        /*0cd8*/ 	.word	0x000000ff
        /*0cdc*/ 	.word	0x00038838
        /*0ce0*/ 	.short	0x0100
        /*0ce2*/ 	.byte	0x06
	.zero		1


	//   ....[6]....
        /*0ce4*/ 	.word	0x000003e0
        /*0ce8*/ 	.word	0x000000ff
        /*0cec*/ 	.word	0x00038848
        /*0cf0*/ 	.short	0x0100
        /*0cf2*/ 	.byte	0x06
	.zero		1


	//   ....[7]....
        /*0cf4*/ 	.word	0x00000510
        /*0cf8*/ 	.word	0x000000ff
        /*0cfc*/ 	.word	0x00038850
        /*0d00*/ 	.short	0x0100
        /*0d02*/ 	.byte	0x08
	.zero		1


	//   ....[8]....
        /*0d04*/ 	.word	0x00000520
        /*0d08*/ 	.word	0x000000ff
        /*0d0c*/ 	.word	0x00038860
        /*0d10*/ 	.short	0x0100
        /*0d12*/ 	.byte	0x08
	.zero		1


	//   ....[9]....
        /*0d14*/ 	.word	0x00000530
        /*0d18*/ 	.word	0x000000ff
        /*0d1c*/ 	.word	0x00038858
        /*0d20*/ 	.short	0x0100
        /*0d22*/ 	.byte	0x08
	.zero		1


	//   ....[10]....
        /*0d24*/ 	.word	0x00000540
        /*0d28*/ 	.word	0x000000ff
        /*0d2c*/ 	.word	0x00038868
        /*0d30*/ 	.short	0x0100
        /*0d32*/ 	.byte	0x08
	.zero		1


	//   ....[11]....
        /*0d34*/ 	.word	0x00000630
        /*0d38*/ 	.word	0x000000ff
        /*0d3c*/ 	.word	0x00038870
        /*0d40*/ 	.short	0x0100
        /*0d42*/ 	.byte	0x06
	.zero		1


	//   ....[12]....
        /*0d44*/ 	.word	0x00000640
        /*0d48*/ 	.word	0x000000ff
        /*0d4c*/ 	.word	0x00038880
        /*0d50*/ 	.short	0x0100
        /*0d52*/ 	.byte	0x06
	.zero		1


	//   ....[13]....
        /*0d54*/ 	.word	0x00000650
        /*0d58*/ 	.word	0x000000ff
        /*0d5c*/ 	.word	0x00038878
        /*0d60*/ 	.short	0x0100
        /*0d62*/ 	.byte	0x06
	.zero		1


	//   ....[14]....
        /*0d64*/ 	.word	0x00000660
        /*0d68*/ 	.word	0x000000ff
        /*0d6c*/ 	.word	0x00038888
        /*0d70*/ 	.short	0x0100
        /*0d72*/ 	.byte	0x06
	.zero		1


	//   ....[15]....
        /*0d74*/ 	.word	0x00000790
        /*0d78*/ 	.word	0x000000ff
        /*0d7c*/ 	.word	0x00038890
        /*0d80*/ 	.short	0x0100
        /*0d82*/ 	.byte	0x08
	.zero		1


	//   ....[16]....
        /*0d84*/ 	.word	0x000007a0
        /*0d88*/ 	.word	0x000000ff
        /*0d8c*/ 	.word	0x000388a0
        /*0d90*/ 	.short	0x0100
        /*0d92*/ 	.byte	0x08
	.zero		1


	//   ....[17]....
        /*0d94*/ 	.word	0x000007b0
        /*0d98*/ 	.word	0x000000ff
        /*0d9c*/ 	.word	0x00038898
        /*0da0*/ 	.short	0x0100
        /*0da2*/ 	.byte	0x08
	.zero		1


	//   ....[18]....
        /*0da4*/ 	.word	0x000007c0
        /*0da8*/ 	.word	0x000000ff
        /*0dac*/ 	.word	0x000388a8
        /*0db0*/ 	.short	0x0100
        /*0db2*/ 	.byte	0x08
	.zero		1


	//   ....[19]....
        /*0db4*/ 	.word	0x000008f0
        /*0db8*/ 	.word	0x000000ff
        /*0dbc*/ 	.word	0x000388b0
        /*0dc0*/ 	.short	0x0100
        /*0dc2*/ 	.byte	0x08
	.zero		1


	//   ....[20]....
        /*0dc4*/ 	.word	0x00000900
        /*0dc8*/ 	.word	0x000000ff
        /*0dcc*/ 	.word	0x000388c0
        /*0dd0*/ 	.short	0x0100
        /*0dd2*/ 	.byte	0x08
	.zero		1


	//   ....[21]....
        /*0dd4*/ 	.word	0x00000910
        /*0dd8*/ 	.word	0x000000ff
        /*0ddc*/ 	.word	0x000388b8
        /*0de0*/ 	.short	0x0100
        /*0de2*/ 	.byte	0x08
	.zero		1


	//   ....[22]....
        /*0de4*/ 	.word	0x00000920
        /*0de8*/ 	.word	0x000000ff
        /*0dec*/ 	.word	0x000388c8
        /*0df0*/ 	.short	0x0100
        /*0df2*/ 	.byte	0x08
	.zero		1


	//   ....[23]....
        /*0df4*/ 	.word	0x00002df0
        /*0df8*/ 	.word	0x0000004b
        /*0dfc*/ 	.word	0x00038890
        /*0e00*/ 	.short	0x010a
        /*0e02*/ 	.byte	0x3f
	.zero		1


	//   ....[24]....
        /*0e04*/ 	.word	0x00003840
        /*0e08*/ 	.word	0x0000004b
        /*0e0c*/ 	.word	0x00038890
        /*0e10*/ 	.short	0x010a
        /*0e12*/ 	.byte	0x3f
	.zero		1


	//   ....[25]....
        /*0e14*/ 	.word	0x00004160
        /*0e18*/ 	.word	0x0000004b
        /*0e1c*/ 	.word	0x00038890
        /*0e20*/ 	.short	0x010a
        /*0e22*/ 	.byte	0x3f
	.zero		1


	//   ....[26]....
        /*0e24*/ 	.word	0x00004360
        /*0e28*/ 	.word	0x00000004
        /*0e2c*/ 	.word	0x00000000
        /*0e30*/ 	.short	0x0101
        /*0e32*/ 	.byte	0x3f
	.zero		1


	//   ....[27]....
        /*0e34*/ 	.word	0x000043a0
        /*0e38*/ 	.word	0x0000004b
        /*0e3c*/ 	.word	0x000388b0
        /*0e40*/ 	.short	0x010a
        /*0e42*/ 	.byte	0x3f
	.zero		1


	//   ....[28]....
        /*0e44*/ 	.word	0x000049d0
        /*0e48*/ 	.word	0x0000004b
        /*0e4c*/ 	.word	0x00000000
        /*0e50*/ 	.short	0x0101
        /*0e52*/ 	.byte	0x3f
	.zero		1


	//   ....[29]....
        /*0e54*/ 	.word	0x00005660
        /*0e58*/ 	.word	0x00000005
        /*0e5c*/ 	.word	0x00000000
        /*0e60*/ 	.short	0x0101
        /*0e62*/ 	.byte	0x3f
	.zero		1


	//   ....[30]....
        /*0e64*/ 	.word	0x00006200
        /*0e68*/ 	.word	0x00000004
        /*0e6c*/ 	.word	0x00000000
        /*0e70*/ 	.short	0x0101
        /*0e72*/ 	.byte	0x3f
	.zero		1


	//   ....[31]....
        /*0e74*/ 	.word	0x000074d0
        /*0e78*/ 	.word	0x00000002
        /*0e7c*/ 	.word	0x00038800
        /*0e80*/ 	.short	0x010a
        /*0e82*/ 	.byte	0x3f
	.zero		1


	//   ....[32]....
        /*0e84*/ 	.word	0x00007520
        /*0e88*/ 	.word	0x00000002
        /*0e8c*/ 	.word	0x00038800
        /*0e90*/ 	.short	0x010a
        /*0e92*/ 	.byte	0x3f
	.zero		1


	//   ....[33]....
        /*0e94*/ 	.word	0x00007fa0
        /*0e98*/ 	.word	0x00000002
        /*0e9c*/ 	.word	0x00038800
        /*0ea0*/ 	.short	0x010a
        /*0ea2*/ 	.byte	0x3f
	.zero		1


	//   ....[34]....
        /*0ea4*/ 	.word	0x00009450
        /*0ea8*/ 	.word	0x00000002
        /*0eac*/ 	.word	0x00038800
        /*0eb0*/ 	.short	0x010a
        /*0eb2*/ 	.byte	0x3f
	.zero		1


	//   ....[35]....
        /*0eb4*/ 	.word	0x0000a410
        /*0eb8*/ 	.word	0x000000a9
        /*0ebc*/ 	.word	0x00038830
        /*0ec0*/ 	.short	0x010a
        /*0ec2*/ 	.byte	0x3f
	.zero		1


	//   ....[36]....
        /*0ec4*/ 	.word	0x0000a4c0
        /*0ec8*/ 	.word	0x000000a9
        /*0ecc*/ 	.word	0x00038830
        /*0ed0*/ 	.short	0x010a
        /*0ed2*/ 	.byte	0x3f
	.zero		1


	//   ....[37]....
        /*0ed4*/ 	.word	0x0000a7d0
        /*0ed8*/ 	.word	0x00000002
        /*0edc*/ 	.word	0x00038810
        /*0ee0*/ 	.short	0x010a
        /*0ee2*/ 	.byte	0x3f
	.zero		1


	//   ....[38]....
        /*0ee4*/ 	.word	0x0000a820
        /*0ee8*/ 	.word	0x000000a9
        /*0eec*/ 	.word	0x00038850
        /*0ef0*/ 	.short	0x010a
        /*0ef2*/ 	.byte	0x3f
	.zero		1


	//   ....[39]....
        /*0ef4*/ 	.word	0x0000a8d0
        /*0ef8*/ 	.word	0x000000a9
        /*0efc*/ 	.word	0x00038850
        /*0f00*/ 	.short	0x010a
        /*0f02*/ 	.byte	0x3f
	.zero		1


	//   ....[40]....
        /*0f04*/ 	.word	0x0000cd30
        /*0f08*/ 	.word	0x00000014
        /*0f0c*/ 	.word	0x00000000
        /*0f10*/ 	.short	0x0101
        /*0f12*/ 	.byte	0x3f
	.zero		1


	//   ....[41]....
        /*0f14*/ 	.word	0x0000d470
        /*0f18*/ 	.word	0x000000a9
        /*0f1c*/ 	.word	0x00000000
        /*0f20*/ 	.short	0x0101
        /*0f22*/ 	.byte	0x3f
	.zero		1


	//   ....[42]....
        /*0f24*/ 	.word	0x0000d570
        /*0f28*/ 	.word	0x000000c5
        /*0f2c*/ 	.word	0x00038830
        /*0f30*/ 	.short	0x010a
        /*0f32*/ 	.byte	0x3f
	.zero		1


	//   ....[43]....
        /*0f34*/ 	.word	0x0000d5e0
        /*0f38*/ 	.word	0x000000c5
        /*0f3c*/ 	.word	0x00038830
        /*0f40*/ 	.short	0x010a
        /*0f42*/ 	.byte	0x3f
	.zero		1


	//   ....[44]....
        /*0f44*/ 	.word	0x0000d850
        /*0f48*/ 	.word	0x000000c5
        /*0f4c*/ 	.word	0x00038850
        /*0f50*/ 	.short	0x010a
        /*0f52*/ 	.byte	0x3f
	.zero		1


	//   ....[45]....
        /*0f54*/ 	.word	0x0000d8a0
        /*0f58*/ 	.word	0x000000c5
        /*0f5c*/ 	.word	0x00038850
        /*0f60*/ 	.short	0x010a
        /*0f62*/ 	.byte	0x3f
	.zero		1


	//   ....[46]....
        /*0f64*/ 	.word	0x0000fbe0
        /*0f68*/ 	.word	0x000000a6
        /*0f6c*/ 	.word	0x00000000
        /*0f70*/ 	.short	0x0101
        /*0f72*/ 	.byte	0x3f
	.zero		1


	//   ....[47]....
        /*0f74*/ 	.word	0x00010c30
        /*0f78*/ 	.word	0x000000c5
        /*0f7c*/ 	.word	0x00000000
        /*0f80*/ 	.short	0x0101
        /*0f82*/ 	.byte	0x3f
	.zero		1


	//   ....[48]....
        /*0f84*/ 	.word	0x00010d70
        /*0f88*/ 	.word	0x000000c1
        /*0f8c*/ 	.word	0x00038830
        /*0f90*/ 	.short	0x010a
        /*0f92*/ 	.byte	0x3f
	.zero		1


	//   ....[49]....
        /*0f94*/ 	.word	0x00010de0
        /*0f98*/ 	.word	0x000000c1
        /*0f9c*/ 	.word	0x00038830
        /*0fa0*/ 	.short	0x010a
        /*0fa2*/ 	.byte	0x3f
	.zero		1


	//   ....[50]....
        /*0fa4*/ 	.word	0x00011050
        /*0fa8*/ 	.word	0x000000c1
        /*0fac*/ 	.word	0x00038850
        /*0fb0*/ 	.short	0x010a
        /*0fb2*/ 	.byte	0x3f
	.zero		1


	//   ....[51]....
        /*0fb4*/ 	.word	0x000110a0
        /*0fb8*/ 	.word	0x000000c1
        /*0fbc*/ 	.word	0x00038850
        /*0fc0*/ 	.short	0x010a
        /*0fc2*/ 	.byte	0x3f
	.zero		1


	//   ....[52]....
        /*0fc4*/ 	.word	0x00013050
        /*0fc8*/ 	.word	0x000000a2
        /*0fcc*/ 	.word	0x00000000
        /*0fd0*/ 	.short	0x0101
        /*0fd2*/ 	.byte	0x3f
	.zero		1


	//   ....[53]....
        /*0fd4*/ 	.word	0x00013f00
        /*0fd8*/ 	.word	0x000000c1
        /*0fdc*/ 	.word	0x00000000
        /*0fe0*/ 	.short	0x0101
        /*0fe2*/ 	.byte	0x3f
	.zero		1


	//   ....[54]....
        /*0fe4*/ 	.word	0x00016720
        /*0fe8*/ 	.word	0x00000004
        /*0fec*/ 	.word	0x00000000
        /*0ff0*/ 	.short	0x0101
        /*0ff2*/ 	.byte	0x3f
	.zero		1


	//   ....[55]....
        /*0ff4*/ 	.word	0x000172b0
        /*0ff8*/ 	.word	0x00000008
        /*0ffc*/ 	.word	0x00000000
        /*1000*/ 	.short	0x0101
        /*1002*/ 	.byte	0x3f
	.zero		1


	//   ....[56]....
        /*1004*/ 	.word	0x0001b280
        /*1008*/ 	.word	0x00000012
        /*100c*/ 	.word	0x00038820
        /*1010*/ 	.short	0x010a
        /*1012*/ 	.byte	0x3f
	.zero		1


	//   ....[57]....
        /*1014*/ 	.word	0x0001b350
        /*1018*/ 	.word	0x00000004
        /*101c*/ 	.word	0x000388a0
        /*1020*/ 	.short	0x010a
        /*1022*/ 	.byte	0x3f
	.zero		1


	//   ....[58]....
        /*1024*/ 	.word	0x0001b590
        /*1028*/ 	.word	0x00000004
        /*102c*/ 	.word	0x000388c0
        /*1030*/ 	.short	0x010a
        /*1032*/ 	.byte	0x3f
	.zero		1


	//   ....[59]....
        /*1034*/ 	.word	0x0001bff0
        /*1038*/ 	.word	0x00000004
        /*103c*/ 	.word	0x000388a0
        /*1040*/ 	.short	0x010a
        /*1042*/ 	.byte	0x3f
	.zero		1


	//   ....[60]....
        /*1044*/ 	.word	0x0001c220
        /*1048*/ 	.word	0x00000004
        /*104c*/ 	.word	0x000388c0
        /*1050*/ 	.short	0x010a
        /*1052*/ 	.byte	0x3f
	.zero		1


	//   ....[61]....
        /*1054*/ 	.word	0x0001d810
        /*1058*/ 	.word	0x00000000
        /*105c*/ 	.word	0x00038840
        /*1060*/ 	.short	0x010a
        /*1062*/ 	.byte	0x3f
	.zero		1


	//   ....[62]....
        /*1064*/ 	.word	0x0001e350
        /*1068*/ 	.word	0x00000012
        /*106c*/ 	.word	0x00038800
        /*1070*/ 	.short	0x0107
        /*1072*/ 	.byte	0x3f
	.zero		1


	//   ....[63]....
        /*1074*/ 	.word	0x0001e3f0
        /*1078*/ 	.word	0x00000012
        /*107c*/ 	.word	0x00038800
        /*1080*/ 	.short	0x0101
        /*1082*/ 	.byte	0x3f
	.zero		1


	//   ....[64]....
        /*1084*/ 	.word	0x0001f320
        /*1088*/ 	.word	0x00000012
        /*108c*/ 	.word	0x00038810
        /*1090*/ 	.short	0x0107
        /*1092*/ 	.byte	0x3f
	.zero		1


	//   ....[65]....
        /*1094*/ 	.word	0x0001f420
        /*1098*/ 	.word	0x00000012
        /*109c*/ 	.word	0x00038810
        /*10a0*/ 	.short	0x0101
        /*10a2*/ 	.byte	0x3f
	.zero		1


	//   ....[66]....
        /*10a4*/ 	.word	0x0001f440
        /*10a8*/ 	.word	0x00000012
        /*10ac*/ 	.word	0x00038820
        /*10b0*/ 	.short	0x010a
        /*10b2*/ 	.byte	0x3f
	.zero		1


	//   ....[67]....
        /*10b4*/ 	.word	0x0001f520
        /*10b8*/ 	.word	0x00000000
        /*10bc*/ 	.word	0x00038860
        /*10c0*/ 	.short	0x010a
        /*10c2*/ 	.byte	0x3f
	.zero		1


	//   ....[68]....
        /*10c4*/ 	.word	0x000201b0
        /*10c8*/ 	.word	0x00000002
        /*10cc*/ 	.word	0x00038840
        /*10d0*/ 	.short	0x010a
        /*10d2*/ 	.byte	0x3f
	.zero		1


	//   ....[69]....
        /*10d4*/ 	.word	0x00020410
        /*10d8*/ 	.word	0x00000002
        /*10dc*/ 	.word	0x00038860
        /*10e0*/ 	.short	0x010a
        /*10e2*/ 	.byte	0x3f
	.zero		1


	//   ....[70]....
        /*10e4*/ 	.word	0x00020fd0
        /*10e8*/ 	.word	0x00000003
        /*10ec*/ 	.word	0x00038840
        /*10f0*/ 	.short	0x010a
        /*10f2*/ 	.byte	0x3f
	.zero		1


	//   ....[71]....
        /*10f4*/ 	.word	0x00021220
        /*10f8*/ 	.word	0x00000003
        /*10fc*/ 	.word	0x00038860
        /*1100*/ 	.short	0x010a
        /*1102*/ 	.byte	0x3f
	.zero		1


	//   ....[72]....
        /*1104*/ 	.word	0x00021d60
        /*1108*/ 	.word	0x00000003
        /*110c*/ 	.word	0x00038840
        /*1110*/ 	.short	0x010a
        /*1112*/ 	.byte	0x3f
	.zero		1


	//   ....[73]....
        /*1114*/ 	.word	0x00021fc0
        /*1118*/ 	.word	0x00000003
        /*111c*/ 	.word	0x00038860
        /*1120*/ 	.short	0x010a
        /*1122*/ 	.byte	0x3f
	.zero		1


	//   ....[74]....
        /*1124*/ 	.word	0x00023d50
        /*1128*/ 	.word	0x00000000
        /*112c*/ 	.word	0x00038820
        /*1130*/ 	.short	0x010a
        /*1132*/ 	.byte	0x3f
	.zero		1


	//   ....[75]....
        /*1134*/ 	.word	0x00023f00
        /*1138*/ 	.word	0x00000006
        /*113c*/ 	.word	0x00000000
        /*1140*/ 	.short	0x010a
        /*1142*/ 	.byte	0x3f
	.zero		1


	//   ....[76]....
        /*1144*/ 	.word	0x00023f70
        /*1148*/ 	.word	0x00000007
        /*114c*/ 	.word	0x00000000
        /*1150*/ 	.short	0x010a
        /*1152*/ 	.byte	0x3f
	.zero		1


	//   ....[77]....
        /*1154*/ 	.word	0x00023fe0
        /*1158*/ 	.word	0x00000004
        /*115c*/ 	.word	0x00000000
        /*1160*/ 	.short	0x010a
        /*1162*/ 	.byte	0x3f
	.zero		1


	//   ....[78]....
        /*1164*/ 	.word	0x00024010
        /*1168*/ 	.word	0x00000003
        /*116c*/ 	.word	0x00000000
        /*1170*/ 	.short	0x010a
        /*1172*/ 	.byte	0x3f
	.zero		1


	//   ....[79]....
        /*1174*/ 	.word	0x00024070
        /*1178*/ 	.word	0x0000004b
        /*117c*/ 	.word	0x00038890
        /*1180*/ 	.short	0x010a
        /*1182*/ 	.byte	0x3f
	.zero		1


	//   ....[80]....
        /*1184*/ 	.word	0x000240c0
        /*1188*/ 	.word	0x0000004b
        /*118c*/ 	.word	0x00038890
        /*1190*/ 	.short	0x010a
        /*1192*/ 	.byte	0x3f
	.zero		1


	//   ....[81]....
        /*1194*/ 	.word	0x00024110
        /*1198*/ 	.word	0x0000004b
        /*119c*/ 	.word	0x00038890
        /*11a0*/ 	.short	0x010a
        /*11a2*/ 	.byte	0x3f
	.zero		1


	//   ....[82]....
        /*11a4*/ 	.word	0x00024160
        /*11a8*/ 	.word	0x0000004b
        /*11ac*/ 	.word	0x000388b0
        /*11b0*/ 	.short	0x010a
        /*11b2*/ 	.byte	0x3f
	.zero		1


	//   ....[83]....
        /*11b4*/ 	.word	0x00024550
        /*11b8*/ 	.word	0x00000002
        /*11bc*/ 	.word	0x00038800
        /*11c0*/ 	.short	0x010a
        /*11c2*/ 	.byte	0x3f
	.zero		1


	//   ....[84]....
        /*11c4*/ 	.word	0x00024950
        /*11c8*/ 	.word	0x00000002
        /*11cc*/ 	.word	0x00038800
        /*11d0*/ 	.short	0x010a
        /*11d2*/ 	.byte	0x3f
	.zero		1


	//   ....[85]....
        /*11d4*/ 	.word	0x000249a0
        /*11d8*/ 	.word	0x000000a9
        /*11dc*/ 	.word	0x00038830
        /*11e0*/ 	.short	0x010a
        /*11e2*/ 	.byte	0x3f
	.zero		1


	//   ....[86]....
        /*11e4*/ 	.word	0x000249f0
        /*11e8*/ 	.word	0x00000002
        /*11ec*/ 	.word	0x00038810
        /*11f0*/ 	.short	0x010a
        /*11f2*/ 	.byte	0x3f
	.zero		1


	//   ....[87]....
        /*11f4*/ 	.word	0x00024a40
        /*11f8*/ 	.word	0x000000a9
        /*11fc*/ 	.word	0x00038850
        /*1200*/ 	.short	0x010a
        /*1202*/ 	.byte	0x3f
	.zero		1


	//   ....[88]....
        /*1204*/ 	.word	0x00024a90
        /*1208*/ 	.word	0x000000c5
        /*120c*/ 	.word	0x00038830
        /*1210*/ 	.short	0x010a
        /*1212*/ 	.byte	0x3f
	.zero		1


	//   ....[89]....
        /*1214*/ 	.word	0x00024ae0
        /*1218*/ 	.word	0x000000c5
        /*121c*/ 	.word	0x00038850
        /*1220*/ 	.short	0x010a
        /*1222*/ 	.byte	0x3f
	.zero		1


	//   ....[90]....
        /*1224*/ 	.word	0x00024b30
        /*1228*/ 	.word	0x000000c1
        /*122c*/ 	.word	0x00038830
        /*1230*/ 	.short	0x010a
        /*1232*/ 	.byte	0x3f
	.zero		1


	//   ....[91]....
        /*1234*/ 	.word	0x00024b80
        /*1238*/ 	.word	0x000000c1
        /*123c*/ 	.word	0x00038850
        /*1240*/ 	.short	0x010a
        /*1242*/ 	.byte	0x3f
	.zero		1


	//   ....[92]....
        /*1244*/ 	.word	0x00024d20
        /*1248*/ 	.word	0x00000012
        /*124c*/ 	.word	0x00038820
        /*1250*/ 	.short	0x010a
        /*1252*/ 	.byte	0x3f
	.zero		1


	//   ....[93]....
        /*1254*/ 	.word	0x00024d70
        /*1258*/ 	.word	0x00000004
        /*125c*/ 	.word	0x000388a0
        /*1260*/ 	.short	0x010a
        /*1262*/ 	.byte	0x3f
	.zero		1


	//   ....[94]....
        /*1264*/ 	.word	0x00024dc0
        /*1268*/ 	.word	0x00000004
        /*126c*/ 	.word	0x000388c0
        /*1270*/ 	.short	0x010a
        /*1272*/ 	.byte	0x3f
	.zero		1


	//   ....[95]....
        /*1274*/ 	.word	0x00024e10
        /*1278*/ 	.word	0x00000004
        /*127c*/ 	.word	0x000388a0
        /*1280*/ 	.short	0x010a
        /*1282*/ 	.byte	0x3f
	.zero		1


	//   ....[96]....
        /*1284*/ 	.word	0x00024e60
        /*1288*/ 	.word	0x00000004
        /*128c*/ 	.word	0x000388c0
        /*1290*/ 	.short	0x010a
        /*1292*/ 	.byte	0x3f
	.zero		1


	//   ....[97]....
        /*1294*/ 	.word	0x00025000
        /*1298*/ 	.word	0x00000000
        /*129c*/ 	.word	0x00038840
        /*12a0*/ 	.short	0x010a
        /*12a2*/ 	.byte	0x3f
	.zero		1


	//   ....[98]....
        /*12a4*/ 	.word	0x00026100
        /*12a8*/ 	.word	0x00000012
        /*12ac*/ 	.word	0x00038820
        /*12b0*/ 	.short	0x010a
        /*12b2*/ 	.byte	0x3f
	.zero		1


	//   ....[99]....
        /*12b4*/ 	.word	0x00026150
        /*12b8*/ 	.word	0x00000000
        /*12bc*/ 	.word	0x00038860
        /*12c0*/ 	.short	0x010a
        /*12c2*/ 	.byte	0x3f
	.zero		1


	//   ....[100]....
        /*12c4*/ 	.word	0x000261a0
        /*12c8*/ 	.word	0x00000002
        /*12cc*/ 	.word	0x00038840
        /*12d0*/ 	.short	0x010a
        /*12d2*/ 	.byte	0x3f
	.zero		1


	//   ....[101]....
        /*12d4*/ 	.word	0x000261f0
        /*12d8*/ 	.word	0x00000002
        /*12dc*/ 	.word	0x00038860
        /*12e0*/ 	.short	0x010a
        /*12e2*/ 	.byte	0x3f
	.zero		1


	//   ....[102]....
        /*12e4*/ 	.word	0x00026240
        /*12e8*/ 	.word	0x00000003
        /*12ec*/ 	.word	0x00038840
        /*12f0*/ 	.short	0x010a
        /*12f2*/ 	.byte	0x3f
	.zero		1


	//   ....[103]....
        /*12f4*/ 	.word	0x00026290
        /*12f8*/ 	.word	0x00000003
        /*12fc*/ 	.word	0x00038860
        /*1300*/ 	.short	0x010a
        /*1302*/ 	.byte	0x3f
	.zero		1


	//   ....[104]....
        /*1304*/ 	.word	0x000262e0
        /*1308*/ 	.word	0x00000003
        /*130c*/ 	.word	0x00038840
        /*1310*/ 	.short	0x010a
        /*1312*/ 	.byte	0x3f
	.zero		1


	//   ....[105]....
        /*1314*/ 	.word	0x00026330
        /*1318*/ 	.word	0x00000003
        /*131c*/ 	.word	0x00038860
        /*1320*/ 	.short	0x010a
        /*1322*/ 	.byte	0x3f
	.zero		1


	//   ....[106]....
        /*1324*/ 	.word	0x00026eb0
        /*1328*/ 	.word	0x00000000
        /*132c*/ 	.word	0x00038820
        /*1330*/ 	.short	0x010a
        /*1332*/ 	.byte	0x3f
	.zero		1


	//   ....[107]....
        /*1334*/ 	.word	0x00027050
        /*1338*/ 	.word	0x00000006
        /*133c*/ 	.word	0x00000000
        /*1340*/ 	.short	0x010a
        /*1342*/ 	.byte	0x3f
	.zero		1


	//   ....[108]....
        /*1344*/ 	.word	0x000270a0
        /*1348*/ 	.word	0x00000007
        /*134c*/ 	.word	0x00000000
        /*1350*/ 	.short	0x010a
        /*1352*/ 	.byte	0x3f
	.zero		1


	//   ....[109]....
        /*1354*/ 	.word	0x000270f0
        /*1358*/ 	.word	0x00000004
        /*135c*/ 	.word	0x00000000
        /*1360*/ 	.short	0x010a
        /*1362*/ 	.byte	0x3f
	.zero		1


	//----- nvinfo : EIATTR_NUM_MBARRIERS
	.align		4
.L_644:
        /*1364*/ 	.byte	0x03, 0x38
        /*1366*/ 	.short	0x0017


	//----- nvinfo : EIATTR_EXIT_INSTR_OFFSETS
	.align		4
        /*1368*/ 	.byte	0x04, 0x1c
        /*136a*/ 	.short	(.L_646 - .L_645)


	//   ....[0]....
.L_645:
        /*136c*/ 	.word	0x00024060


	//----- nvinfo : EIATTR_MAX_THREADS
	.align		4
.L_646:
        /*1370*/ 	.byte	0x04, 0x05
        /*1372*/ 	.short	(.L_648 - .L_647)
.L_647:
        /*1374*/ 	.word	0x00000180
        /*1378*/ 	.word	0x00000001
        /*137c*/ 	.word	0x00000001


	//----- nvinfo : EIATTR_CRS_STACK_SIZE
	.align		4
.L_648:
        /*1380*/ 	.byte	0x04, 0x1e
        /*1382*/ 	.short	(.L_650 - .L_649)
.L_649:
        /*1384*/ 	.word	0x00000000


	//----- nvinfo : EIATTR_CBANK_PARAM_SIZE
	.align		4
.L_650:
        /*1388*/ 	.byte	0x03, 0x19
        /*138a*/ 	.short	0x0bf0


	//----- nvinfo : EIATTR_PARAM_CBANK
	.align		4
        /*138c*/ 	.byte	0x04, 0x0a
        /*138e*/ 	.short	(.L_652 - .L_651)
	.align		4
.L_651:
        /*1390*/ 	.word	index@(.nv.constant0._ZN7cutlass13device_kernelIN5flash11enable_sm90INS1_16FlashAttnFwdSm90INS1_25CollectiveMainloopFwdSm90ILi2EN4cute5tupleIJNS5_1CILi1EEES8_S8_EEENS6_IJNS7_ILi64EEESA_SA_EEELi512ENS_10bfloat16_tEfNS_4arch4Sm90ELb1ELb0ELb0ELb1ELb0ELb1ELb1ELb0ELb0ELb1ELb1ELb0EEENS1_21CollectiveEpilogueFwdINS6_IJSA_NS7_ILi512EEESA_EEES9_SC_SE_Li256ELb1ELb1ELb1ELb0EEENS1_36VarlenDynamicPersistentTileSchedulerILi64ELi64ELi256ELi128ELb1ELb1ELb1ELb1ELb1ELb1EEEEEEEEEvNT_6ParamsE)
        /*1394*/ 	.short	0x0210
        /*1396*/ 	.short	0x0bf0


	//----- nvinfo : EIATTR_SW_WAR
	.align		4
.L_652:
        /*1398*/ 	.byte	0x04, 0x36
        /*139a*/ 	.short	(.L_654 - .L_653)
.L_653:
        /*139c*/ 	.word	0x00000008
.L_654:


//--------------------- .nv.callgraph             --------------------------
	.section	.nv.callgraph,"",@"SHT_CUDA_CALLGRAPH"
	.align	4
	.sectionentsize	8
	.align		4
        /*0000*/ 	.word	0x00000000
	.align		4
        /*0004*/ 	.word	0xffffffff
	.align		4
        /*0008*/ 	.word	index@(_ZN7cutlass13device_kernelIN5flash11enable_sm90INS1_16FlashAttnFwdSm90INS1_25CollectiveMainloopFwdSm90ILi2EN4cute5tupleIJNS5_1CILi1EEES8_S8_EEENS6_IJNS7_ILi64EEESA_SA_EEELi512ENS_10bfloat16_tEfNS_4arch4Sm90ELb0ELb0ELb0ELb0ELb0ELb0ELb0ELb0ELb0ELb1ELb1ELb0EEENS1_21CollectiveEpilogueFwdINS6_IJSA_NS7_ILi512EEESA_EEES9_SC_SE_Li256ELb0ELb1ELb1ELb0EEENS1_19SingleTileSchedulerILb0ELb1ELb1ELi64EEEEEEEEEvNT_6ParamsE)
	.align		4
        /*000c*/ 	.word	index@(__assertfail)
	.align		4
        /*0010*/ 	.word	index@(_ZN7cutlass13device_kernelIN5flash11enable_sm90INS1_16FlashAttnFwdSm90INS1_25CollectiveMainloopFwdSm90ILi2EN4cute5tupleIJNS5_1CILi1EEES8_S8_EEENS6_IJNS7_ILi64EEESA_SA_EEELi512ENS_10bfloat16_tEfNS_4arch4Sm90ELb0ELb0ELb0ELb0ELb0ELb0ELb1ELb0ELb0ELb1ELb1ELb0EEENS1_21CollectiveEpilogueFwdINS6_IJSA_NS7_ILi512EEESA_EEES9_SC_SE_Li256ELb0ELb1ELb1ELb0EEENS1_19SingleTileSchedulerILb0ELb1ELb1ELi64EEEEEEEEEvNT_6ParamsE)
	.align		4
        /*0014*/ 	.word	index@(__assertfail)
	.align		4
        /*0018*/ 	.word	index@(_ZN7cutlass13device_kernelIN5flash11enable_sm90INS1_16FlashAttnFwdSm90INS1_25CollectiveMainloopFwdSm90ILi2EN4cute5tupleIJNS5_1CILi1EEES8_S8_EEENS6_IJNS7_ILi64EEESA_SA_EEELi512ENS_10bfloat16_tEfNS_4arch4Sm90ELb0ELb0ELb0ELb1ELb0ELb0ELb0ELb0ELb0ELb1ELb1ELb0EEENS1_21CollectiveEpilogueFwdINS6_IJSA_NS7_ILi512EEESA_EEES9_SC_SE_Li256ELb1ELb1ELb1ELb0EEENS1_36VarlenDynamicPersistentTileSchedulerILi64ELi64ELi256ELi128ELb1ELb1ELb1ELb0ELb1ELb1EEEEEEEEEvNT_6ParamsE)
	.align		4
        /*001c*/ 	.word	index@(__assertfail)
	.align		4
        /*0020*/ 	.word	index@(_ZN7cutlass13device_kernelIN5flash11enable_sm90INS1_16FlashAttnFwdSm90INS1_25CollectiveMainloopFwdSm90ILi2EN4cute5tupleIJNS5_1CILi1EEES8_S8_EEENS6_IJNS7_ILi64EEESA_SA_EEELi512ENS_10bfloat16_tEfNS_4arch4Sm90ELb0ELb0ELb0ELb1ELb0ELb1ELb0ELb0ELb0ELb1ELb1ELb0EEENS1_21CollectiveEpilogueFwdINS6_IJSA_NS7_ILi512EEESA_EEES9_SC_SE_Li256ELb1ELb1ELb1ELb0EEENS1_36VarlenDynamicPersistentTileSchedulerILi64ELi64ELi256ELi128ELb1ELb1ELb1ELb0ELb1ELb1EEEEEEEEEvNT_6ParamsE)
	.align		4
        /*0024*/ 	.word	index@(__assertfail)
	.align		4
        /*0028*/ 	.word	index@(_ZN7cutlass13device_kernelIN5flash11enable_sm90INS1_16FlashAttnFwdSm90INS1_25CollectiveMainloopFwdSm90ILi2EN4cute5tupleIJNS5_1CILi1EEES8_S8_EEENS6_IJNS7_ILi64EEESA_SA_EEELi512ENS_10bfloat16_tEfNS_4arch4Sm90ELb0ELb0ELb0ELb1ELb0ELb0ELb1ELb0ELb0ELb1ELb1ELb0EEENS1_21CollectiveEpilogueFwdINS6_IJSA_NS7_ILi512EEESA_EEES9_SC_SE_Li256ELb1ELb1ELb1ELb0EEENS1_36VarlenDynamicPersistentTileSchedulerILi64ELi64ELi256ELi128ELb1ELb1ELb1ELb0ELb1ELb1EEEEEEEEEvNT_6ParamsE)
	.align		4
        /*002c*/ 	.word	index@(__assertfail)
	.align		4
        /*0030*/ 	.word	index@(_ZN7cutlass13device_kernelIN5flash11enable_sm90INS1_16FlashAttnFwdSm90INS1_25CollectiveMainloopFwdSm90ILi2EN4cute5tupleIJNS5_1CILi1EEES8_S8_EEENS6_IJNS7_ILi64EEESA_SA_EEELi512ENS_10bfloat16_tEfNS_4arch4Sm90ELb0ELb0ELb0ELb1ELb0ELb1ELb1ELb0ELb0ELb1ELb1ELb0EEENS1_21CollectiveEpilogueFwdINS6_IJSA_NS7_ILi512EEESA_EEES9_SC_SE_Li256ELb1ELb1ELb1ELb0EEENS1_36VarlenDynamicPersistentTileSchedulerILi64ELi64ELi256ELi128ELb1ELb1ELb1ELb0ELb1ELb1EEEEEEEEEvNT_6ParamsE)
	.align		4
        /*0034*/ 	.word	index@(__assertfail)
	.align		4
        /*0038*/ 	.word	index@(_ZN7cutlass13device_kernelIN5flash11enable_sm90INS1_16FlashAttnFwdSm90INS1_25CollectiveMainloopFwdSm90ILi2EN4cute5tupleIJNS5_1CILi1EEES8_S8_EEENS6_IJNS7_ILi64EEESA_SA_EEELi512ENS_10bfloat16_tEfNS_4arch4Sm90ELb0ELb1ELb0ELb0ELb0ELb0ELb0ELb0ELb0ELb1ELb1ELb0EEENS1_21CollectiveEpilogueFwdINS6_IJSA_NS7_ILi512EEESA_EEES9_SC_SE_Li256ELb0ELb1ELb1ELb0EEENS1_19SingleTileSchedulerILb0ELb1ELb1ELi64EEEEEEEEEvNT_6ParamsE)
	.align		4
        /*003c*/ 	.word	index@(__assertfail)
	.align		4
        /*0040*/ 	.word	index@(_ZN7cutlass13device_kernelIN5flash11enable_sm90INS1_16FlashAttnFwdSm90INS1_25CollectiveMainloopFwdSm90ILi2EN4cute5tupleIJNS5_1CILi1EEES8_S8_EEENS6_IJNS7_ILi64EEESA_SA_EEELi512ENS_10bfloat16_tEfNS_4arch4Sm90ELb0ELb1ELb0ELb0ELb0ELb0ELb1ELb0ELb0ELb1ELb1ELb0EEENS1_21CollectiveEpilogueFwdINS6_IJSA_NS7_ILi512EEESA_EEES9_SC_SE_Li256ELb0ELb1ELb1ELb0EEENS1_19SingleTileSchedulerILb0ELb1ELb1ELi64EEEEEEEEEvNT_6ParamsE)
	.align		4
        /*0044*/ 	.word	index@(__assertfail)
	.align		4
        /*0048*/ 	.word	index@(_ZN7cutlass13device_kernelIN5flash11enable_sm90INS1_16FlashAttnFwdSm90INS1_25CollectiveMainloopFwdSm90ILi2EN4cute5tupleIJNS5_1CILi1EEES8_S8_EEENS6_IJNS7_ILi64EEESA_SA_EEELi512ENS_10bfloat16_tEfNS_4arch4Sm90ELb0ELb1ELb0ELb1ELb0ELb0ELb0ELb0ELb0ELb1ELb1ELb0EEENS1_21CollectiveEpilogueFwdINS6_IJSA_NS7_ILi512EEESA_EEES9_SC_SE_Li256ELb1ELb1ELb1ELb0EEENS1_36VarlenDynamicPersistentTileSchedulerILi64ELi64ELi256ELi128ELb1ELb1ELb1ELb1ELb0ELb1EEEEEEEEEvNT_6ParamsE)
	.align		4
        /*004c*/ 	.word	index@(__assertfail)
	.align		4
        /*0050*/ 	.word	index@(_ZN7cutlass13device_kernelIN5flash11enable_sm90INS1_16FlashAttnFwdSm90INS1_25CollectiveMainloopFwdSm90ILi2EN4cute5tupleIJNS5_1CILi1EEES8_S8_EEENS6_IJNS7_ILi64EEESA_SA_EEELi512ENS_10bfloat16_tEfNS_4arch4Sm90ELb0ELb1ELb0ELb1ELb0ELb1ELb0ELb0ELb0ELb1ELb1ELb0EEENS1_21CollectiveEpilogueFwdINS6_IJSA_NS7_ILi512EEESA_EEES9_SC_SE_Li256ELb1ELb1ELb1ELb0EEENS1_36VarlenDynamicPersistentTileSchedulerILi64ELi64ELi256ELi128ELb1ELb1ELb1ELb1ELb0ELb1EEEEEEEEEvNT_6ParamsE)
	.align		4
        /*0054*/ 	.word	index@(__assertfail)
	.align		4
        /*0058*/ 	.word	index@(_ZN7cutlass13device_kernelIN5flash11enable_sm90INS1_16FlashAttnFwdSm90INS1_25CollectiveMainloopFwdSm90ILi2EN4cute5tupleIJNS5_1CILi1EEES8_S8_EEENS6_IJNS7_ILi64EEESA_SA_EEELi512ENS_10bfloat16_tEfNS_4arch4Sm90ELb0ELb1ELb0ELb1ELb0ELb0ELb1ELb0ELb0ELb1ELb1ELb0EEENS1_21CollectiveEpilogueFwdINS6_IJSA_NS7_ILi512EEESA_EEES9_SC_SE_Li256ELb1ELb1ELb1ELb0EEENS1_36VarlenDynamicPersistentTileSchedulerILi64ELi64ELi256ELi128ELb1ELb1ELb1ELb1ELb0ELb1EEEEEEEEEvNT_6ParamsE)
	.align		4
        /*005c*/ 	.word	index@(__assertfail)
	.align		4
        /*0060*/ 	.word	index@(_ZN7cutlass13device_kernelIN5flash11enable_sm90INS1_16FlashAttnFwdSm90INS1_25CollectiveMainloopFwdSm90ILi2EN4cute5tupleIJNS5_1CILi1EEES8_S8_EEENS6_IJNS7_ILi64EEESA_SA_EEELi512ENS_10bfloat16_tEfNS_4arch4Sm90ELb0ELb1ELb0ELb1ELb0ELb1ELb1ELb0ELb0ELb1ELb1ELb0EEENS1_21CollectiveEpilogueFwdINS6_IJSA_NS7_ILi512EEESA_EEES9_SC_SE_Li256ELb1ELb1ELb1ELb0EEENS1_36VarlenDynamicPersistentTileSchedulerILi64ELi64ELi256ELi128ELb1ELb1ELb1ELb1ELb0ELb1EEEEEEEEEvNT_6ParamsE)
	.align		4
        /*0064*/ 	.word	index@(__assertfail)
	.align		4
        /*0068*/ 	.word	index@(_ZN7cutlass13device_kernelIN5flash11enable_sm90INS1_16FlashAttnFwdSm90INS1_25CollectiveMainloopFwdSm90ILi2EN4cute5tupleIJNS5_1CILi1EEES8_S8_EEENS6_IJNS7_ILi64EEESA_SA_EEELi512ENS_10bfloat16_tEfNS_4arch4Sm90ELb1ELb0ELb0ELb0ELb0ELb0ELb0ELb0ELb0ELb1ELb1ELb0EEENS1_21CollectiveEpilogueFwdINS6_IJSA_NS7_ILi512EEESA_EEES9_SC_SE_Li256ELb0ELb1ELb1ELb0EEENS1_19SingleTileSchedulerILb0ELb1ELb1ELi64EEEEEEEEEvNT_6ParamsE)
	.align		4
        /*006c*/ 	.word	index@(__assertfail)
	.align		4
        /*0070*/ 	.word	index@(_ZN7cutlass13device_kernelIN5flash11enable_sm90INS1_16FlashAttnFwdSm90INS1_25CollectiveMainloopFwdSm90ILi2EN4cute5tupleIJNS5_1CILi1EEES8_S8_EEENS6_IJNS7_ILi64EEESA_SA_EEELi512ENS_10bfloat16_tEfNS_4arch4Sm90ELb1ELb0ELb0ELb0ELb0ELb0ELb1ELb0ELb0ELb1ELb1ELb0EEENS1_21CollectiveEpilogueFwdINS6_IJSA_NS7_ILi512EEESA_EEES9_SC_SE_Li256ELb0ELb1ELb1ELb0EEENS1_19SingleTileSchedulerILb0ELb1ELb1ELi64EEEEEEEEEvNT_6ParamsE)
	.align		4
        /*0074*/ 	.word	index@(__assertfail)
	.align		4
        /*0078*/ 	.word	index@(_ZN7cutlass13device_kernelIN5flash11enable_sm90INS1_16FlashAttnFwdSm90INS1_25CollectiveMainloopFwdSm90ILi2EN4cute5tupleIJNS5_1CILi1EEES8_S8_EEENS6_IJNS7_ILi64EEESA_SA_EEELi512ENS_10bfloat16_tEfNS_4arch4Sm90ELb1ELb0ELb0ELb1ELb0ELb0ELb0ELb0ELb0ELb1ELb1ELb0EEENS1_21CollectiveEpilogueFwdINS6_IJSA_NS7_ILi512EEESA_EEES9_SC_SE_Li256ELb1ELb1ELb1ELb0EEENS1_36VarlenDynamicPersistentTileSchedulerILi64ELi64ELi256ELi128ELb1ELb1ELb1ELb1ELb1ELb1EEEEEEEEEvNT_6ParamsE)
	.align		4
        /*007c*/ 	.word	index@(__assertfail)
	.align		4
        /*0080*/ 	.word	index@(_ZN7cutlass13device_kernelIN5flash11enable_sm90INS1_16FlashAttnFwdSm90INS1_25CollectiveMainloopFwdSm90ILi2EN4cute5tupleIJNS5_1CILi1EEES8_S8_EEENS6_IJNS7_ILi64EEESA_SA_EEELi512ENS_10bfloat16_tEfNS_4arch4Sm90ELb1ELb0ELb0ELb1ELb0ELb1ELb0ELb0ELb0ELb1ELb1ELb0EEENS1_21CollectiveEpilogueFwdINS6_IJSA_NS7_ILi512EEESA_EEES9_SC_SE_Li256ELb1ELb1ELb1ELb0EEENS1_36VarlenDynamicPersistentTileSchedulerILi64ELi64ELi256ELi128ELb1ELb1ELb1ELb1ELb1ELb1EEEEEEEEEvNT_6ParamsE)
	.align		4
        /*0084*/ 	.word	index@(__assertfail)
	.align		4
        /*0088*/ 	.word	index@(_ZN7cutlass13device_kernelIN5flash11enable_sm90INS1_16FlashAttnFwdSm90INS1_25CollectiveMainloopFwdSm90ILi2EN4cute5tupleIJNS5_1CILi1EEES8_S8_EEENS6_IJNS7_ILi64EEESA_SA_EEELi512ENS_10bfloat16_tEfNS_4arch4Sm90ELb1ELb0ELb0ELb1ELb0ELb0ELb1ELb0ELb0ELb1ELb1ELb0EEENS1_21CollectiveEpilogueFwdINS6_IJSA_NS7_ILi512EEESA_EEES9_SC_SE_Li256ELb1ELb1ELb1ELb0EEENS1_36VarlenDynamicPersistentTileSchedulerILi64ELi64ELi256ELi128ELb1ELb1ELb1ELb1ELb1ELb1EEEEEEEEEvNT_6ParamsE)
	.align		4
        /*008c*/ 	.word	index@(__assertfail)
	.align		4
        /*0090*/ 	.word	index@(_ZN7cutlass13device_kernelIN5flash11enable_sm90INS1_16FlashAttnFwdSm90INS1_25CollectiveMainloopFwdSm90ILi2EN4cute5tupleIJNS5_1CILi1EEES8_S8_EEENS6_IJNS7_ILi64EEESA_SA_EEELi512ENS_10bfloat16_tEfNS_4arch4Sm90ELb1ELb0ELb0ELb1ELb0ELb1ELb1ELb0ELb0ELb1ELb1ELb0EEENS1_21CollectiveEpilogueFwdINS6_IJSA_NS7_ILi512EEESA_EEES9_SC_SE_Li256ELb1ELb1ELb1ELb0EEENS1_36VarlenDynamicPersistentTileSchedulerILi64ELi64ELi256ELi128ELb1ELb1ELb1ELb1ELb1ELb1EEEEEEEEEvNT_6ParamsE)
	.align		4
        /*0094*/ 	.word	index@(__assertfail)
	.align		4
        /*0098*/ 	.word	0x00000000
	.align		4
        /*009c*/ 	.word	0xfffffffe
	.align		4
        /*00a0*/ 	.word	0x00000000
	.align		4
        /*00a4*/ 	.word	0xfffffffd
	.align		4
        /*00a8*/ 	.word	0x00000000
	.align		4
        /*00ac*/ 	.word	0xfffffffc


//--------------------- .nv.constant4             --------------------------
	.section	.nv.constant4,"a",@progbits
	.align	8
	.align		8
.nv.constant4:
        /*0000*/ 	.dword	__assertfail
	.align		8
        /*0008*/ 	.dword	__unnamed_1
	.align		8
        /*0010*/ 	.dword	__unnamed_2
	.align		8
        /*0018*/ 	.dword	__unnamed_3
	.align		8
        /*0020*/ 	.dword	__unnamed_4
	.align		8
        /*0028*/ 	.dword	__unnamed_5
	.align		8
        /*0030*/ 	.dword	__unnamed_6
	.align		8
        /*0038*/ 	.dword	_ZN75_INTERNAL_c460b146_39_flash_fwd_hdim64_512_bf16_split_sm90_cu_ef95aea4_48044cuda3std3__45__cpo5beginE
	.align		8
        /*0040*/ 	.dword	_ZN75_INTERNAL_c460b146_39_flash_fwd_hdim64_512_bf16_split_sm90_cu_ef95aea4_48044cuda3std3__45__cpo3endE
	.align		8
        /*0048*/ 	.dword	_ZN75_INTERNAL_c460b146_39_flash_fwd_hdim64_512_bf16_split_sm90_cu_ef95aea4_48044cuda3std3__45__cpo6cbeginE
	.align		8
        /*0050*/ 	.dword	_ZN75_INTERNAL_c460b146_39_flash_fwd_hdim64_512_bf16_split_sm90_cu_ef95aea4_48044cuda3std3__45__cpo4cendE
	.align		8
        /*0058*/ 	.dword	_ZN75_INTERNAL_c460b146_39_flash_fwd_hdim64_512_bf16_split_sm90_cu_ef95aea4_48044cuda3std3__477_GLOBAL__N__c460b146_39_flash_fwd_hdim64_512_bf16_split_sm90_cu_ef95aea4_48046ignoreE
	.align		8
        /*0060*/ 	.dword	_ZN75_INTERNAL_c460b146_39_flash_fwd_hdim64_512_bf16_split_sm90_cu_ef95aea4_48044cuda3std3__419piecewise_constructE
	.align		8
        /*0068*/ 	.dword	_ZN75_INTERNAL_c460b146_39_flash_fwd_hdim64_512_bf16_split_sm90_cu_ef95aea4_48044cuda3std3__48in_placeE
	.align		8
        /*0070*/ 	.dword	_ZN75_INTERNAL_c460b146_39_flash_fwd_hdim64_512_bf16_split_sm90_cu_ef95aea4_48044cuda3std6ranges3__45__cpo4swapE
	.align		8
        /*0078*/ 	.dword	_ZN75_INTERNAL_c460b146_39_flash_fwd_hdim64_512_bf16_split_sm90_cu_ef95aea4_48044cuda3std6ranges3__45__cpo9iter_moveE
	.align		8
        /*0080*/ 	.dword	_ZN75_INTERNAL_c460b146_39_flash_fwd_hdim64_512_bf16_split_sm90_cu_ef95aea4_48044cute7productE
	.align		8
        /*0088*/ 	.dword	_ZN75_INTERNAL_c460b146_39_flash_fwd_hdim64_512_bf16_split_sm90_cu_ef95aea4_48044cute1_E
	.align		8
        /*0090*/ 	.dword	$str$20
	.align		8
        /*0098*/ 	.dword	$str$21


//--------------------- .text._ZN7cutlass13device_kernelIN5flash11enable_sm90INS1_16FlashAttnFwdSm90INS1_25CollectiveMainloopFwdSm90ILi2EN4cute5tupleIJNS5_1CILi1EEES8_S8_EEENS6_IJNS7_ILi64EEESA_SA_EEELi512ENS_10bfloat16_tEfNS_4arch4Sm90ELb0ELb0ELb0ELb0ELb0ELb0ELb0ELb0ELb0ELb1ELb1ELb0EEENS1_21CollectiveEpilogueFwdINS6_IJSA_NS7_ILi512EEESA_EEES9_SC_SE_Li256ELb0ELb1ELb1ELb0EEENS1_19SingleTileSchedulerILb0ELb1ELb1ELi64EEEEEEEEEvNT_6ParamsE --------------------------
	.section	.text._ZN7cutlass13device_kernelIN5flash11enable_sm90INS1_16FlashAttnFwdSm90INS1_25CollectiveMainloopFwdSm90ILi2EN4cute5tupleIJNS5_1CILi1EEES8_S8_EEENS6_IJNS7_ILi64EEESA_SA_EEELi512ENS_10bfloat16_tEfNS_4arch4Sm90ELb0ELb0ELb0ELb0ELb0ELb0ELb0ELb0ELb0ELb1ELb1ELb0EEENS1_21CollectiveEpilogueFwdINS6_IJSA_NS7_ILi512EEESA_EEES9_SC_SE_Li256ELb0ELb1ELb1ELb0EEENS1_19SingleTileSchedulerILb0ELb1ELb1ELi64EEEEEEEEEvNT_6ParamsE,"ax",@progbits
	.align	128
.text._ZN7cutlass13device_kernelIN5flash11enable_sm90INS1_16FlashAttnFwdSm90INS1_25CollectiveMainloopFwdSm90ILi2EN4cute5tupleIJNS5_1CILi1EEES8_S8_EEENS6_IJNS7_ILi64EEESA_SA_EEELi512ENS_10bfloat16_tEfNS_4arch4Sm90ELb0ELb0ELb0ELb0ELb0ELb0ELb0ELb0ELb0ELb1ELb1ELb0EEENS1_21CollectiveEpilogueFwdINS6_IJSA_NS7_ILi512EEESA_EEES9_SC_SE_Li256ELb0ELb1ELb1ELb0EEENS1_19SingleTileSchedulerILb0ELb1ELb1ELi64EEEEEEEEEvNT_6ParamsE:
        .type           _ZN7cutlass13device_kernelIN5flash11enable_sm90INS1_16FlashAttnFwdSm90INS1_25CollectiveMainloopFwdSm90ILi2EN4cute5tupleIJNS5_1CILi1EEES8_S8_EEENS6_IJNS7_ILi64EEESA_SA_EEELi512ENS_10bfloat16_tEfNS_4arch4Sm90ELb0ELb0ELb0ELb0ELb0ELb0ELb0ELb0ELb0ELb1ELb1ELb0EEENS1_21CollectiveEpilogueFwdINS6_IJSA_NS7_ILi512EEESA_EEES9_SC_SE_Li256ELb0ELb1ELb1ELb0EEENS1_19SingleTileSchedulerILb0ELb1ELb1ELi64EEEEEEEEEvNT_6ParamsE,@function
        .size           _ZN7cutlass13device_kernelIN5flash11enable_sm90INS1_16FlashAttnFwdSm90INS1_25CollectiveMainloopFwdSm90ILi2EN4cute5tupleIJNS5_1CILi1EEES8_S8_EEENS6_IJNS7_ILi64EEESA_SA_EEELi512ENS_10bfloat16_tEfNS_4arch4Sm90ELb0ELb0ELb0ELb0ELb0ELb0ELb0ELb0ELb0ELb1ELb1ELb0EEENS1_21CollectiveEpilogueFwdINS6_IJSA_NS7_ILi512EEESA_EEES9_SC_SE_Li256ELb0ELb1ELb1ELb0EEENS1_19SingleTileSchedulerILb0ELb1ELb1ELi64EEEEEEEEEvNT_6ParamsE,(.L_x_5866 - _ZN7cutlass13device_kernelIN5flash11enable_sm90INS1_16FlashAttnFwdSm90INS1_25CollectiveMainloopFwdSm90ILi2EN4cute5tupleIJNS5_1CILi1EEES8_S8_EEENS6_IJNS7_ILi64EEESA_SA_EEELi512ENS_10bfloat16_tEfNS_4arch4Sm90ELb0ELb0ELb0ELb0ELb0ELb0ELb0ELb0ELb0ELb1ELb1ELb0EEENS1_21CollectiveEpilogueFwdINS6_IJSA_NS7_ILi512EEESA_EEES9_SC_SE_Li256ELb0ELb1ELb1ELb0EEENS1_19SingleTileSchedulerILb0ELb1ELb1ELi64EEEEEEEEEvNT_6ParamsE)
        .other          _ZN7cutlass13device_kernelIN5flash11enable_sm90INS1_16FlashAttnFwdSm90INS1_25CollectiveMainloopFwdSm90ILi2EN4cute5tupleIJNS5_1CILi1EEES8_S8_EEENS6_IJNS7_ILi64EEESA_SA_EEELi512ENS_10bfloat16_tEfNS_4arch4Sm90ELb0ELb0ELb0ELb0ELb0ELb0ELb0ELb0ELb0ELb1ELb1ELb0EEENS1_21CollectiveEpilogueFwdINS6_IJSA_NS7_ILi512EEESA_EEES9_SC_SE_Li256ELb0ELb1ELb1ELb0EEENS1_19SingleTileSchedulerILb0ELb1ELb1ELi64EEEEEEEEEvNT_6ParamsE,@"STO_CUDA_ENTRY STV_DEFAULT"
_ZN7cutlass13device_kernelIN5flash11enable_sm90INS1_16FlashAttnFwdSm90INS1_25CollectiveMainloopFwdSm90ILi2EN4cute5tupleIJNS5_1CILi1EEES8_S8_EEENS6_IJNS7_ILi64EEESA_SA_EEELi512ENS_10bfloat16_tEfNS_4arch4Sm90ELb0ELb0ELb0ELb0ELb0ELb0ELb0ELb0ELb0ELb1ELb1ELb0EEENS1_21CollectiveEpilogueFwdINS6_IJSA_NS7_ILi512EEESA_EEES9_SC_SE_Li256ELb0ELb1ELb1ELb0EEENS1_19SingleTileSchedulerILb0ELb1ELb1ELi64EEEEEEEEEvNT_6ParamsE:
[----:B------:R-:W0:Y:S02]  /*0000*/  LDC R1, c[0x0][0x28] ;  /* 0x00000a00ff017b82 */ /* 0x000e240000000800 */
[----:B0-----:R-:W-:Y:S01]  /*0010*/  VIADD R1, R1, 0xffffffe8 ;  /* 0xffffffe801017836 */ /* 0x001fe20000000000 */
[----:B------:R-:W0:Y:S01]  /*0020*/  S2R R3, SR_TID.X ;  /* 0x0000000000037919 */ /* 0x000e220000002100 */
[----:B------:R-:W-:Y:S01]  /*0030*/  ELECT P0, URZ, PT ;  /* 0x00000000003f782f */ /* 0x000fe20003800000 */
[----:B------:R-:W-:Y:S01]  /*0040*/  BSSY B0, `(.L_x_0) ;  /* 0x000000d000007945 */ /* 0x000fe20003800000 */
[----:B0-----:R-:W-:-:S05]  /*0050*/  SHF.R.U32.HI R0, RZ, 0x5, R3 ;  /* 0x00000005ff007819 */ /* 0x001fca0000011603 */
[----:B------:R-:W0:Y:S02]  /*0060*/  SHFL.IDX PT, R2, R0, RZ, 0x1f ;  /* 0x00001fff00027589 */ /* 0x000e2400000e0000 */
[----:B0-----:R-:W-:-:S13]  /*0070*/  ISETP.EQ.AND P0, PT, R2, RZ, P0 ;  /* 0x000000ff0200720c */ /* 0x001fda0000702270 */
[----:B------:R-:W-:Y:S05]  /*0080*/  @!P0 BRA `(.L_x_1) ;  /* 0x0000000000208947 */ /* 0x000fea0003800000 */
[----:B------:R-:W-:Y:S02]  /*0090*/  ULDC.64 UR4, c[0x0][0x198] ;  /* 0x0000660000047ab9 */ /* 0x000fe40000000a00 */
[----:B------:R-:W-:Y:S02]  /*00a0*/  UIADD3 UR6, UP0, UR4, 0x370, URZ ;  /* 0x0000037004067890 */ /* 0x000fe4000ff1e03f */
[----:B------:R-:W-:Y:S02]  /*00b0*/  UIADD3 UR4, UP1, UR4, 0x470, URZ ;  /* 0x0000047004047890 */ /* 0x000fe4000ff3e03f */
[----:B------:R-:W-:Y:S02]  /*00c0*/  UIADD3.X UR7, URZ, UR5, URZ, UP0, !UPT ;  /* 0x000000053f077290 */ /* 0x000fe400087fe43f */
[----:B------:R-:W-:-:S07]  /*00d0*/  UIADD3.X UR5, URZ, UR5, URZ, UP1, !UPT ;  /* 0x000000053f057290 */ /* 0x000fce0008ffe43f */
[----:B------:R0:W-:Y:S02]  /*00e0*/  UTMACCTL.PF [UR6] ;  /* 0x00000000060079b9 */ /* 0x0001e40008040000 */
[----:B------:R0:W-:Y:S02]  /*00f0*/  UTMACCTL.PF [UR4] ;  /* 0x00000000040079b9 */ /* 0x0001e40008040000 */
[----:B0-----:R-:W-:Y:S01]  /*0100*/  NOP ;  /* 0x0000000000007918 */ /* 0x001fe20000000000 */
.L_x_1:
[----:B------:R-:W-:Y:S05]  /*0110*/  BSYNC B0 ;  /* 0x0000000000007941 */ /* 0x000fea0003800000 */
.L_x_0:
[----:B------:R-:W-:Y:S01]  /*0120*/  VOTEU.ANY UP0, P0 ;  /* 0x00000000003f7886 */ /* 0x000fe20000000100 */
[----:B------:R-:W0:Y:S01]  /*0130*/  SHFL.IDX PT, R2, R0, RZ, 0x1f ;  /* 0x00001fff00027589 */ /* 0x000e2200000e0000 */
[----:B------:R-:W-:Y:S01]  /*0140*/  UMOV UR4, 0x80 ;  /* 0x0000008000047882 */ /* 0x000fe20000000000 */
[----:B------:R-:W-:Y:S01]  /*0150*/  UMOV UR7, 0x100 ;  /* 0x0000010000077882 */ /* 0x000fe20000000000 */
[----:B------:R-:W-:Y:S01]  /*0160*/  VOTEU.ANY UP1, P0 ;  /* 0x00000000003f7886 */ /* 0x000fe20000020100 */
[----:B------:R-:W1:Y:S01]  /*0170*/  @UP0 S2UR UR8, SR_CgaCtaId ;  /* 0x00000000000809c3 */ /* 0x000e620000008800 */
[----:B------:R-:W-:Y:S01]  /*0180*/  @UP0 UMOV UR6, 0x400 ;  /* 0x0000040000060882 */ /* 0x000fe20000000000 */
[----:B------:R-:W-:-:S04]  /*0190*/  @UP0 UIADD3 UR4, -UR4, 0x100000, URZ ;  /* 0x0010000004040890 */ /* 0x000fc8000fffe13f */
[----:B------:R-:W-:Y:S02]  /*01a0*/  @UP0 USHF.L.U32 UR5, UR4, 0xb, URZ ;  /* 0x0000000b04050899 */ /* 0x000fe4000800063f */
[----:B------:R-:W-:Y:S01]  /*01b0*/  @UP0 USHF.L.U32 UR4, UR4, 0x1, URZ ;  /* 0x0000000104040899 */ /* 0x000fe2000800063f */
[----:B0-----:R-:W-:Y:S02]  /*01c0*/  ISETP.NE.AND P1, PT, R2, RZ, PT ;  /* 0x000000ff0200720c */ /* 0x001fe40003f25270 */
[----:B------:R-:W-:Y:S01]  /*01d0*/  SHF.R.U32.HI R2, RZ, 0x7, R3 ;  /* 0x00000007ff027819 */ /* 0x000fe20000011603 */
[----:B-1----:R-:W-:Y:S02]  /*01e0*/  @UP0 ULEA UR8, UR8, UR6, 0x18 ;  /* 0x0000000608080291 */ /* 0x002fe4000f8ec03f */
[----:B------:R-:W-:-:S04]  /*01f0*/  @UP0 UIADD3 UR6, -UR7, 0x100000, URZ ;  /* 0x0010000007060890 */ /* 0x000fc8000fffe13f */
[----:B------:R-:W-:Y:S02]  /*0200*/  @UP0 USHF.L.U32 UR7, UR6, 0xb, URZ ;  /* 0x0000000b06070899 */ /* 0x000fe4000800063f */
[----:B------:R-:W-:Y:S01]  /*0210*/  @UP0 USHF.L.U32 UR6, UR6, 0x1, URZ ;  /* 0x0000000106060899 */ /* 0x000fe2000800063f */
[----:B------:R0:W1:Y:S01]  /*0220*/  SHFL.IDX PT, R3, R2, RZ, 0x1f ;  /* 0x00001fff02037589 */ /* 0x00006200000e0000 */
[----:B------:R-:W-:-:S03]  /*0230*/  VOTEU.ANY UP0, P0 ;  /* 0x00000000003f7886 */ /* 0x000fc60000000100 */
[----:B------:R-:W2:Y:S02]  /*0240*/  FENCE.VIEW.ASYNC.S ;  /* 0x00000000000073c6 */ /* 0x000ea40000000000 */
[----:B--2---:R0:W2:Y:S05]  /*0250*/  @UP0 SYNCS.EXCH.64 URZ, [UR8+0x28c00], UR4 ;  /* 0x028c0004083f05b2 */ /* 0x0040aa0008000100 */
[----:B------:R0:W3:Y:S02]  /*0260*/  @UP1 SYNCS.EXCH.64 URZ, [UR8+0x28c20], UR6 ;  /* 0x028c2006083f15b2 */ /* 0x0000e40008000100 */
[----:B0-----:R-:W-:Y:S05]  /*0270*/  @P1 BRA `(.L_x_2) ;  /* 0x0000000000381947 */ /* 0x001fea0003800000 */
[----:B------:R-:W0:Y:S01]  /*0280*/  S2UR UR5, SR_CgaCtaId ;  /* 0x00000000000579c3 */ /* 0x000e220000008800 */
[----:B------:R-:W-:Y:S01]  /*0290*/  UMOV UR4, 0x400 ;  /* 0x0000040000047882 */ /* 0x000fe20000000000 */
[----:B------:R-:W-:Y:S01]  /*02a0*/  UMOV UR7, 0x1 ;  /* 0x0000000100077882 */ /* 0x000fe20000000000 */
[----:B------:R-:W-:Y:S01]  /*02b0*/  ELECT P0, URZ, PT ;  /* 0x00000000003f782f */ /* 0x000fe20003800000 */
[----:B0-----:R-:W-:Y:S02]  /*02c0*/  ULEA UR6, UR5, UR4, 0x18 ;  /* 0x0000000405067291 */ /* 0x001fe4000f8ec03f */
[----:B------:R-:W-:-:S04]  /*02d0*/  UIADD3 UR4, -UR7, 0x100000, URZ ;  /* 0x0010000007047890 */ /* 0x000fc8000fffe13f */
[----:B------:R-:W-:Y:S02]  /*02e0*/  USHF.L.U32 UR5, UR4, 0xb, URZ ;  /* 0x0000000b04057899 */ /* 0x000fe4000800063f */
[----:B------:R-:W-:Y:S01]  /*02f0*/  USHF.L.U32 UR4, UR4, 0x1, URZ ;  /* 0x0000000104047899 */ /* 0x000fe2000800063f */
[----:B------:R-:W0:Y:S11]  /*0300*/  FENCE.VIEW.ASYNC.S ;  /* 0x00000000000073c6 */ /* 0x000e360000000000 */
[----:B0-----:R0:W4:Y:S01]  /*0310*/  SYNCS.EXCH.64 URZ, [UR6+0x28c30], UR4 ;  /* 0x028c3004063f75b2 */ /* 0x0011220008000100 */
[----:B------:R0:W0:Y:S01]  /*0320*/  SYNCS.EXCH.64 URZ, [UR6+0x28c40], UR4 ;  /* 0x028c4004063f75b2 */ /* 0x0000220008000100 */
[----:B------:R0:W0:Y:S01]  /*0330*/  SYNCS.EXCH.64 URZ, [UR6+0x28c38], UR4 ;  /* 0x028c3804063f75b2 */ /* 0x0000220008000100 */
[----:B------:R0:W0:Y:S01]  /*0340*/  SYNCS.EXCH.64 URZ, [UR6+0x28c48], UR4 ;  /* 0x028c4804063f75b2 */ /* 0x0000220008000100 */
[----:B------:R-:W-:Y:S01]  /*0350*/  NOP ;  /* 0x0000000000007918 */ /* 0x000fe20000000000 */
.L_x_2:
[----:B------:R-:W5:Y:S01]  /*0360*/  SHFL.IDX PT, R2, R0, RZ, 0x1f ;  /* 0x00001fff00027589 */ /* 0x000f6200000e0000 */
[----:B------:R-:W-:Y:S01]  /*0370*/  NOP ;  /* 0x0000000000007918 */ /* 0x000fe20000000000 */
[----:B-----5:R-:W-:-:S13]  /*0380*/  ISETP.NE.AND P0, PT, R2, RZ, PT ;  /* 0x000000ff0200720c */ /* 0x020fda0003f05270 */
[----:B------:R-:W-:Y:S05]  /*0390*/  @P0 BRA `(.L_x_3) ;  /* 0x0000000000480947 */ /* 0x000fea0003800000 */
[----:B0-----:R-:W0:Y:S01]  /*03a0*/  S2UR UR5, SR_CgaCtaId ;  /* 0x00000000000579c3 */ /* 0x001e220000008800 */
[----:B------:R-:W-:Y:S01]  /*03b0*/  UMOV UR4, 0x400 ;  /* 0x0000040000047882 */ /* 0x000fe20000000000 */
[----:B------:R-:W-:Y:S01]  /*03c0*/  UMOV UR6, 0x1 ;  /* 0x0000000100067882 */ /* 0x000fe20000000000 */
[----:B------:R-:W-:Y:S01]  /*03d0*/  UMOV UR9, 0x2 ;  /* 0x0000000200097882 */ /* 0x000fe20000000000 */
[----:B------:R-:W-:-:S04]  /*03e0*/  UIADD3 UR6, -UR6, 0x100000, URZ ;  /* 0x0010000006067890 */ /* 0x000fc8000fffe13f */
[----:B------:R-:W-:Y:S02]  /*03f0*/  USHF.L.U32 UR7, UR6, 0xb, URZ ;  /* 0x0000000b06077899 */ /* 0x000fe4000800063f */
[----:B------:R-:W-:Y:S01]  /*0400*/  USHF.L.U32 UR6, UR6, 0x1, URZ ;  /* 0x0000000106067899 */ /* 0x000fe2000800063f */
[----:B------:R-:W-:Y:S01]  /*0410*/  ELECT P0, URZ, PT ;  /* 0x00000000003f782f */ /* 0x000fe20003800000 */
[----:B0-----:R-:W-:Y:S02]  /*0420*/  ULEA UR8, UR5, UR4, 0x18 ;  /* 0x0000000405087291 */ /* 0x001fe4000f8ec03f */
[----:B------:R-:W-:-:S04]  /*0430*/  UIADD3 UR4, -UR9, 0x100000, URZ ;  /* 0x0010000009047890 */ /* 0x000fc8000fffe13f */
[----:B------:R-:W-:Y:S02]  /*0440*/  USHF.L.U32 UR5, UR4, 0xb, URZ ;  /* 0x0000000b04057899 */ /* 0x000fe4000800063f */
[----:B------:R-:W-:Y:S01]  /*0450*/  USHF.L.U32 UR4, UR4, 0x1, URZ ;  /* 0x0000000104047899 */ /* 0x000fe2000800063f */
[----:B------:R-:W0:Y:S03]  /*0460*/  FENCE.VIEW.ASYNC.S ;  /* 0x00000000000073c6 */ /* 0x000e260000000000 */
[----:B0-----:R0:W0:Y:S08]  /*0470*/  SYNCS.EXCH.64 URZ, [UR8+0x28c50], UR6 ;  /* 0x028c5006083f75b2 */ /* 0x0010300008000100 */
[----:B------:R0:W0:Y:S01]  /*0480*/  SYNCS.EXCH.64 URZ, [UR8+0x28c60], UR4 ;  /* 0x028c6004083f75b2 */ /* 0x0000220008000100 */
[----:B------:R0:W0:Y:S01]  /*0490*/  SYNCS.EXCH.64 URZ, [UR8+0x28c58], UR6 ;  /* 0x028c5806083f75b2 */ /* 0x0000220008000100 */
[----:B------:R0:W0:Y:S01]  /*04a0*/  SYNCS.EXCH.64 URZ, [UR8+0x28c68], UR4 ;  /* 0x028c6804083f75b2 */ /* 0x0000220008000100 */
[----:B------:R-:W-:Y:S01]  /*04b0*/  NOP ;  /* 0x0000000000007918 */ /* 0x000fe20000000000 */
.L_x_3:
[----:B------:R-:W5:Y:S01]  /*04c0*/  SHFL.IDX PT, R2, R0, RZ, 0x1f ;  /* 0x00001fff00027589 */ /* 0x000f6200000e0000 */
[----:B------:R-:W-:Y:S01]  /*04d0*/  NOP ;  /* 0x0000000000007918 */ /* 0x000fe20000000000 */
[----:B-----5:R-:W-:-:S13]  /*04e0*/  ISETP.NE.AND P0, PT, R2, RZ, PT ;  /* 0x000000ff0200720c */ /* 0x020fda0003f05270 */
[----:B------:R-:W-:Y:S05]  /*04f0*/  @P0 BRA `(.L_x_4) ;  /* 0x0000000000380947 */ /* 0x000fea0003800000 */
[----:B0-----:R-:W0:Y:S01]  /*0500*/  S2UR UR5, SR_CgaCtaId ;  /* 0x00000000000579c3 */ /* 0x001e220000008800 */
        /* <DEDUP_REMOVED lines=8> */
[----:B0-----:R0:W0:Y:S01]  /*0590*/  SYNCS.EXCH.64 URZ, [UR6+0x28c70], UR4 ;  /* 0x028c7004063f75b2 */ /* 0x0010220008000100 */
[----:B------:R0:W0:Y:S01]  /*05a0*/  SYNCS.EXCH.64 URZ, [UR6+0x28c80], UR4 ;  /* 0x028c8004063f75b2 */ /* 0x0000220008000100 */
[----:B------:R0:W0:Y:S01]  /*05b0*/  SYNCS.EXCH.64 URZ, [UR6+0x28c78], UR4 ;  /* 0x028c7804063f75b2 */ /* 0x0000220008000100 */
[----:B------:R0:W0:Y:S01]  /*05c0*/  SYNCS.EXCH.64 URZ, [UR6+0x28c88], UR4 ;  /* 0x028c8804063f75b2 */ /* 0x0000220008000100 */
[----:B------:R-:W-:Y:S01]  /*05d0*/  NOP ;  /* 0x0000000000007918 */ /* 0x000fe20000000000 */
.L_x_4:
        /* <DEDUP_REMOVED lines=8> */
[----:B------:R-:W-:Y:S01]  /*0660*/  ELECT P0, URZ, PT ;  /* 0x00000000003f782f */ /* 0x000fe20003800000 */
[----:B0-----:R-:W-:Y:S02]  /*0670*/  ULEA UR8, UR5, UR4, 0x18 ;  /* 0x0000000405087291 */ /* 0x001fe4000f8ec03f */
[----:B------:R-:W-:-:S04]  /*0680*/  UIADD3 UR4, -UR6, 0x100000, URZ ;  /* 0x0010000006047890 */ /* 0x000fc8000fffe13f */
[----:B------:R-:W-:Y:S02]  /*0690*/  USHF.L.U32 UR5, UR4, 0xb, URZ ;  /* 0x0000000b04057899 */ /* 0x000fe4000800063f */
[----:B------:R-:W-:Y:S02]  /*06a0*/  USHF.L.U32 UR4, UR4, 0x1, URZ ;  /* 0x0000000104047899 */ /* 0x000fe4000800063f */
        /* <DEDUP_REMOVED lines=9> */
.L_x_5:
        /* <DEDUP_REMOVED lines=22> */
.L_x_6:
[----:B------:R-:W-:Y:S01]  /*08a0*/  IMAD.MOV.U32 R2, RZ, RZ, 0x1 ;  /* 0x00000001ff027424 */ /* 0x000fe200078e00ff */
[----:B-1----:R-:W-:Y:S01]  /*08b0*/  ISETP.NE.AND P0, PT, R3, RZ, PT ;  /* 0x000000ff0300720c */ /* 0x002fe20003f05270 */
[----:B------:R-:W-:Y:S01]  /*08c0*/  NOP ;  /* 0x0000000000007918 */ /* 0x000fe20000000000 */
[----:B------:R-:W-:Y:S01]  /*08d0*/  ULDC.64 UR42, c[0x0][0x208] ;  /* 0x00008200002a7ab9 */ /* 0x000fe20000000a00 */
[----:B------:R-:W-:Y:S01]  /*08e0*/  BSSY B6, `(.L_x_7) ;  /* 0x0000d17000067945 */ /* 0x000fe20003800000 */
[----:B------:R-:W-:-:S05]  /*08f0*/  SEL R2, R2, 0x2, !P0 ;  /* 0x0000000202027807 */ /* 0x000fca0004000000 */
[----:B------:R1:W-:Y:S01]  /*0900*/  STL [R1+0x14], R2 ;  /* 0x0000140201007387 */ /* 0x0003e20000100800 */
[----:B0-234-:R-:W-:Y:S06]  /*0910*/  BAR.SYNC.DEFER_BLOCKING 0x0 ;  /* 0x0000000000007b1d */ /* 0x01dfec0000010000 */
[----:B------:R-:W-:Y:S05]  /*0920*/  @!P0 BRA `(.L_x_8) ;  /* 0x0000008800cc8947 */ /* 0x000fea0003800000 */
.L_x_9:
[----:B------:R-:W-:-:S08]  /*0930*/  NOP ;  /* 0x0000000000007918 */ /* 0x000fd00000000000 */
[----:B------:R-:W0:Y:S02]  /*0940*/  USETMAXREG.TRY_ALLOC.CTAPOOL UP0, 0xf0 ;  /* 0x000000f0000079c8 */ /* 0x000e240008000600 */
[----:B0-----:R-:W-:-:S13]  /*0950*/  PLOP3.LUT P0, PT, PT, PT, UP0, 0x80, 0x0 ;  /* 0x000000000000781c */ /* 0x001fda0003f0f008 */
[----:B------:R-:W-:Y:S05]  /*0960*/  @!P0 BRA `(.L_x_9) ;  /* 0xfffffffc00f08947 */ /* 0x000fea000383ffff */
[----:B------:R-:W0:Y:S01]  /*0970*/  S2R R6, SR_TID.X ;  /* 0x0000000000067919 */ /* 0x000e220000002100 */
[----:B------:R-:W2:Y:S08]  /*0980*/  LDC R4, c[0x0][0xc50] ;  /* 0x00031400ff047b82 */ /* 0x000eb00000000800 */
[----:B------:R-:W1:Y:S08]  /*0990*/  S2UR UR4, SR_CTAID.Y ;  /* 0x00000000000479c3 */ /* 0x000e700000002600 */
[----:B------:R-:W3:Y:S01]  /*09a0*/  S2UR UR5, SR_CTAID.Z ;  /* 0x00000000000579c3 */ /* 0x000ee20000002700 */
[----:B--2---:R-:W-:-:S02]  /*09b0*/  ISETP.NE.AND P1, PT, R4, 0x1, PT ;  /* 0x000000010400780c */ /* 0x004fc40003f25270 */
[----:B0-----:R-:W-:Y:S01]  /*09c0*/  LOP3.LUT R0, R6, 0xffffff80, RZ, 0xc0, !PT ;  /* 0xffffff8006007812 */ /* 0x001fe200078ec0ff */
[----:B-1----:R-:W-:-:S03]  /*09d0*/  IMAD.U32 R2, RZ, RZ, UR4 ;  /* 0x00000004ff027e24 */ /* 0x002fc6000f8e00ff */
[----:B------:R-:W-:-:S07]  /*09e0*/  ISETP.NE.AND P0, PT, R0, 0x80, PT ;  /* 0x000000800000780c */ /* 0x000fce0003f05270 */
[----:B------:R-:W0:Y:S08]  /*09f0*/  @P1 LDC R0, c[0x0][0xc54] ;  /* 0x00031500ff001b82 */ /* 0x000e300000000800 */
[----:B------:R-:W1:Y:S08]  /*0a00*/  @P1 LDC R5, c[0x0][0xc58] ;  /* 0x00031600ff051b82 */ /* 0x000e700000000800 */
[----:B------:R-:W-:Y:S06]  /*0a10*/  @!P0 BAR.ARV 0x8, 0x100 ;  /* 0x0204000000008b1d */ /* 0x000fec0000002000 */
[----:B------:R-:W-:Y:S01]  /*0a20*/  ISETP.GE.U32.AND P0, PT, R6, 0x100, PT ;  /* 0x000001000600780c */ /* 0x000fe20003f06070 */
[----:B0-----:R-:W-:-:S12]  /*0a30*/  @P1 IMAD.HI.U32 R0, R0, UR4, RZ ;  /* 0x0000000400001c27 */ /* 0x001fd8000f8e00ff */
[----:B------:R-:W-:Y:S06]  /*0a40*/  @P0 BAR.ARV 0xf, 0x100 ;  /* 0x03c4000000000b1d */ /* 0x000fec0000002000 */
[----:B---3--:R-:W-:Y:S02]  /*0a50*/  ISETP.LE.AND P0, PT, RZ, UR5, PT ;  /* 0x00000005ff007c0c */ /* 0x008fe4000bf03270 */
[----:B-1----:R-:W-:-:S05]  /*0a60*/  @P1 SHF.R.U32.HI R2, RZ, R5, R0 ;  /* 0x00000005ff021219 */ /* 0x002fca0000011600 */
[----:B------:R-:W-:-:S04]  /*0a70*/  IMAD.MOV R5, RZ, RZ, -R2 ;  /* 0x000000ffff057224 */ /* 0x000fc800078e0a02 */
[----:B------:R-:W-:Y:S02]  /*0a80*/  IMAD R4, R4, R5, UR4 ;  /* 0x0000000404047e24 */ /* 0x000fe4000f8e0205 */
[----:B------:R-:W-:Y:S05]  /*0a90*/  @!P0 BRA `(.L_x_10) ;  /* 0x000000cc00ec8947 */ /* 0x000fea0003800000 */
[----:B------:R-:W0:Y:S01]  /*0aa0*/  LDC.64 R8, c[0x0][0x418] ;  /* 0x00010600ff087b82 */ /* 0x000e220000000a00 */
[----:B------:R-:W-:Y:S01]  /*0ab0*/  SHF.R.U32.HI R7, RZ, 0x10, R4 ;  /* 0x00000010ff077819 */ /* 0x000fe20000011604 */
[----:B------:R-:W-:Y:S01]  /*0ac0*/  VIADD R18, R6, 0xffffff80 ;  /* 0xffffff8006127836 */ /* 0x000fe20000000000 */
[----:B------:R-:W-:Y:S02]  /*0ad0*/  LOP3.LUT R16, R4, 0xffff, RZ, 0xc0, !PT ;  /* 0x0000ffff04107812 */ /* 0x000fe400078ec0ff */
[----:B------:R-:W-:-:S03]  /*0ae0*/  ISETP.NE.AND P1, PT, R7, RZ, PT ;  /* 0x000000ff0700720c */ /* 0x000fc60003f25270 */
[----:B------:R-:W1:Y:S08]  /*0af0*/  LDC R22, c[0x0][0x424] ;  /* 0x00010900ff167b82 */ /* 0x000e700000000800 */
[----:B------:R-:W2:Y:S01]  /*0b00*/  LDC R5, c[0x0][0x2f0] ;  /* 0x0000bc00ff057b82 */ /* 0x000ea20000000800 */
[----:B0-----:R-:W-:-:S07]  /*0b10*/  ISETP.NE.U32.AND P0, PT, R8, RZ, PT ;  /* 0x000000ff0800720c */ /* 0x001fce0003f05070 */
[----:B------:R-:W0:Y:S01]  /*0b20*/  @!P1 LDC R7, c[0x0][0x9f0] ;  /* 0x00027c00ff079b82 */ /* 0x000e220000000800 */
[----:B------:R-:W-:-:S04]  /*0b30*/  ISETP.NE.AND.EX P0, PT, R9, RZ, PT, P0 ;  /* 0x000000ff0900720c */ /* 0x000fc80003f05300 */
[----:B-1----:R-:W-:Y:S02]  /*0b40*/  SEL R22, R22, 0x1, P0 ;  /* 0x0000000116167807 */ /* 0x002fe40000000000 */
[----:B------:R-:W-:-:S03]  /*0b50*/  ISETP.NE.AND P0, PT, R3, 0x1, PT ;  /* 0x000000010300780c */ /* 0x000fc60003f05270 */
[----:B--2---:R-:W-:-:S04]  /*0b60*/  IMAD R22, R22, R5, RZ ;  /* 0x0000000516167224 */ /* 0x004fc800078e02ff */
[----:B------:R-:W-:-:S05]  /*0b70*/  VIADD R0, R22, 0x3f ;  /* 0x0000003f16007836 */ /* 0x000fca0000000000 */
[----:B------:R-:W-:-:S04]  /*0b80*/  SHF.R.S32.HI R5, RZ, 0x1f, R0 ;  /* 0x0000001fff057819 */ /* 0x000fc80000011400 */
[----:B------:R-:W-:-:S04]  /*0b90*/  LEA.HI R5, R5, R0, RZ, 0x6 ;  /* 0x0000000005057211 */ /* 0x000fc800078f30ff */
[----:B------:R-:W-:Y:S01]  /*0ba0*/  SHF.R.S32.HI R0, RZ, 0x6, R5 ;  /* 0x00000006ff007819 */ /* 0x000fe20000011405 */
[----:B------:R-:W-:Y:S06]  /*0bb0*/  @!P0 BRA `(.L_x_11) ;  /* 0x0000001c00d88947 */ /* 0x000fec0003800000 */
[----:B------:R-:W-:Y:S01]  /*0bc0*/  ISETP.GE.AND P0, PT, R22, 0x1, PT ;  /* 0x000000011600780c */ /* 0x000fe20003f06270 */
[----:B------:R-:W-:-:S12]  /*0bd0*/  IMAD.MOV.U32 R4, RZ, RZ, RZ ;  /* 0x000000ffff047224 */ /* 0x000fd800078e00ff */
[----:B------:R-:W-:Y:S05]  /*0be0*/  @!P0 BRA `(.L_x_12) ;  /* 0x0000000000688947 */ /* 0x000fea0003800000 */
[-C--:B0-----:R-:W-:Y:S02]  /*0bf0*/  IABS R8, R7.reuse ;  /* 0x0000000700087213 */ /* 0x081fe40000000000 */
[----:B------:R-:W-:Y:S02]  /*0c00*/  IADD3 R6, R0, -0x1, R7 ;  /* 0xffffffff00067810 */ /* 0x000fe40007ffe007 */
[----:B------:R-:W0:Y:S01]  /*0c10*/  I2F.RP R3, R8 ;  /* 0x0000000800037306 */ /* 0x000e220000209400 */
[-C--:B------:R-:W-:Y:S02]  /*0c20*/  IABS R11, R7.reuse ;  /* 0x00000007000b7213 */ /* 0x080fe40000000000 */
[----:B------:R-:W-:Y:S02]  /*0c30*/  IABS R10, R6 ;  /* 0x00000006000a7213 */ /* 0x000fe40000000000 */
[----:B------:R-:W-:-:S04]  /*0c40*/  LOP3.LUT R6, R6, R7, RZ, 0x3c, !PT ;  /* 0x0000000706067212 */ /* 0x000fc800078e3cff */
[----:B------:R-:W-:Y:S01]  /*0c50*/  ISETP.GE.AND P2, PT, R6, RZ, PT ;  /* 0x000000ff0600720c */ /* 0x000fe20003f46270 */
[----:B0-----:R-:W0:Y:S02]  /*0c60*/  MUFU.RCP R3, R3 ;  /* 0x0000000300037308 */ /* 0x001e240000001000 */
[----:B0-----:R-:W-:Y:S01]  /*0c70*/  VIADD R4, R3, 0xffffffe ;  /* 0x0ffffffe03047836 */ /* 0x001fe20000000000 */
[----:B------:R-:W-:-:S05]  /*0c80*/  IADD3 R3, RZ, -R11, RZ ;  /* 0x8000000bff037210 */ /* 0x000fca0007ffe0ff */
[----:B------:R0:W1:Y:S02]  /*0c90*/  F2I.FTZ.U32.TRUNC.NTZ R5, R4 ;  /* 0x0000000400057305 */ /* 0x000064000021f000 */
[----:B0-----:R-:W-:Y:S02]  /*0ca0*/  IMAD.MOV.U32 R4, RZ, RZ, RZ ;  /* 0x000000ffff047224 */ /* 0x001fe400078e00ff */
[----:B-1----:R-:W-:-:S04]  /*0cb0*/  IMAD.MOV R9, RZ, RZ, -R5 ;  /* 0x000000ffff097224 */ /* 0x002fc800078e0a05 */
[----:B------:R-:W-:-:S04]  /*0cc0*/  IMAD R9, R9, R8, RZ ;  /* 0x0000000809097224 */ /* 0x000fc800078e02ff */
[----:B------:R-:W-:-:S06]  /*0cd0*/  IMAD.HI.U32 R5, R5, R9, R4 ;  /* 0x0000000905057227 */ /* 0x000fcc00078e0004 */
[----:B------:R-:W-:-:S04]  /*0ce0*/  IMAD.HI.U32 R5, R5, R10, RZ ;  /* 0x0000000a05057227 */ /* 0x000fc800078e00ff */
[----:B------:R-:W-:-:S05]  /*0cf0*/  IMAD R3, R5, R3, R10 ;  /* 0x0000000305037224 */ /* 0x000fca00078e020a */
[----:B------:R-:W-:-:S13]  /*0d00*/  ISETP.GT.U32.AND P1, PT, R8, R3, PT ;  /* 0x000000030800720c */ /* 0x000fda0003f24070 */
[----:B------:R-:W-:Y:S02]  /*0d10*/  @!P1 IMAD.IADD R3, R3, 0x1, -R8 ;  /* 0x0000000103039824 */ /* 0x000fe400078e0a08 */
[----:B------:R-:W-:Y:S01]  /*0d20*/  @!P1 VIADD R5, R5, 0x1 ;  /* 0x0000000105059836 */ /* 0x000fe20000000000 */
[----:B------:R-:W-:Y:S02]  /*0d30*/  ISETP.NE.AND P1, PT, R7, RZ, PT ;  /* 0x000000ff0700720c */ /* 0x000fe40003f25270 */
[----:B------:R-:W-:-:S13]  /*0d40*/  ISETP.GE.U32.AND P0, PT, R3, R8, PT ;  /* 0x000000080300720c */ /* 0x000fda0003f06070 */
[----:B------:R-:W-:-:S04]  /*0d50*/  @P0 VIADD R5, R5, 0x1 ;  /* 0x0000000105050836 */ /* 0x000fc80000000000 */
[----:B------:R-:W-:-:S04]  /*0d60*/  IMAD.MOV.U32 R4, RZ, RZ, R5 ;  /* 0x000000ffff047224 */ /* 0x000fc800078e0005 */
[----:B------:R-:W-:Y:S01]  /*0d70*/  @!P2 IMAD.MOV R4, RZ, RZ, -R4 ;  /* 0x000000ffff04a224 */ /* 0x000fe200078e0a04 */
[----:B------:R-:W-:-:S07]  /*0d80*/  @!P1 LOP3.LUT R4, RZ, R7, RZ, 0x33, !PT ;  /* 0x00000007ff049212 */ /* 0x000fce00078e33ff */
.L_x_12:
[-C--:B------:R-:W-:Y:S01]  /*0d90*/  IMAD R3, R16, R4.reuse, RZ ;  /* 0x0000000410037224 */ /* 0x080fe200078e02ff */
[----:B------:R-:W-:Y:S02]  /*0da0*/  PLOP3.LUT P0, PT, PT, PT, PT, 0x80, 0x0 ;  /* 0x000000000000781c */ /* 0x000fe40003f0f070 */
[----:B0-----:R-:W-:Y:S02]  /*0db0*/  CS2R R6, SRZ ;  /* 0x0000000000067805 */ /* 0x001fe4000001ff00 */
[----:B------:R-:W-:Y:S02]  /*0dc0*/  CS2R R150, SRZ ;  /* 0x0000000000967805 */ /* 0x000fe4000001ff00 */
[----:B------:R-:W-:Y:S02]  /*0dd0*/  CS2R R148, SRZ ;  /* 0x0000000000947805 */ /* 0x000fe4000001ff00 */
[----:B------:R-:W-:Y:S02]  /*0de0*/  VIADDMNMX R0, R3, R4, R0, PT ;  /* 0x0000000403007246 */ /* 0x000fe40003800100 */
[----:B------:R-:W-:-:S02]  /*0df0*/  CS2R R146, SRZ ;  /* 0x0000000000927805 */ /* 0x000fc4000001ff00 */
[----:B------:R-:W-:Y:S02]  /*0e00*/  CS2R R144, SRZ ;  /* 0x0000000000907805 */ /* 0x000fe4000001ff00 */
[----:B------:R-:W-:Y:S02]  /*0e10*/  CS2R R142, SRZ ;  /* 0x00000000008e7805 */ /* 0x000fe4000001ff00 */
[----:B------:R-:W-:Y:S02]  /*0e20*/  ISETP.GT.AND P1, PT, R0, R3, PT ;  /* 0x000000030000720c */ /* 0x000fe40003f24270 */
[----:B------:R-:W-:Y:S02]  /*0e30*/  CS2R R140, SRZ ;  /* 0x00000000008c7805 */ /* 0x000fe4000001ff00 */
[----:B------:R-:W-:Y:S02]  /*0e40*/  CS2R R138, SRZ ;  /* 0x00000000008a7805 */ /* 0x000fe4000001ff00 */
[----:B------:R-:W-:-:S02]  /*0e50*/  CS2R R136, SRZ ;  /* 0x0000000000887805 */ /* 0x000fc4000001ff00 */
[----:B------:R-:W-:Y:S02]  /*0e60*/  CS2R R134, SRZ ;  /* 0x0000000000867805 */ /* 0x000fe4000001ff00 */
[----:B------:R-:W-:Y:S02]  /*0e70*/  CS2R R132, SRZ ;  /* 0x0000000000847805 */ /* 0x000fe4000001ff00 */
[----:B------:R-:W-:Y:S02]  /*0e80*/  CS2R R130, SRZ ;  /* 0x0000000000827805 */ /* 0x000fe4000001ff00 */
        /* <DEDUP_REMOVED lines=52> */
[----:B------:R-:W-:Y:S01]  /*11d0*/  CS2R R24, SRZ ;  /* 0x0000000000187805 */ /* 0x000fe2000001ff00 */
[----:B------:R-:W-:Y:S06]  /*11e0*/  @!P1 BRA `(.L_x_13) ;  /* 0x0000005800d09947 */ /* 0x000fec0003800000 */
[----:B------:R-:W2:Y:S01]  /*11f0*/  LDL.LU R8, [R1+0x14] ;  /* 0x0000140001087983 */ /* 0x000ea20000300800 */
[----:B------:R-:W-:Y:S01]  /*1200*/  SHF.R.S32.HI R5, RZ, 0x1f, R18 ;  /* 0x0000001fff057819 */ /* 0x000fe20000011412 */
[----:B------:R-:W0:Y:S01]  /*1210*/  S2UR UR8, SR_CgaCtaId ;  /* 0x00000000000879c3 */ /* 0x000e220000008800 */
[----:B------:R-:W-:Y:S02]  /*1220*/  UMOV UR7, 0x400 ;  /* 0x0000040000077882 */ /* 0x000fe40000000000 */
[----:B------:R-:W-:-:S04]  /*1230*/  LEA.HI R5, R5, R18, RZ, 0x7 ;  /* 0x0000001205057211 */ /* 0x000fc800078f38ff */
[----:B------:R-:W-:Y:S02]  /*1240*/  SHF.R.S32.HI R4, RZ, 0x7, R5 ;  /* 0x00000007ff047819 */ /* 0x000fe40000011405 */
[----:B------:R-:W-:-:S04]  /*1250*/  LOP3.LUT R5, R5, 0xffffff80, RZ, 0xc0, !PT ;  /* 0xffffff8005057812 */ /* 0x000fc800078ec0ff */
[----:B------:R-:W1:Y:S01]  /*1260*/  SHFL.IDX PT, R4, R4, RZ, 0x1f ;  /* 0x00001fff04047589 */ /* 0x000e6200000e0000 */
[----:B------:R-:W-:-:S05]  /*1270*/  IMAD.IADD R5, R18, 0x1, -R5 ;  /* 0x0000000112057824 */ /* 0x000fca00078e0a05 */
[----:B------:R-:W-:Y:S02]  /*1280*/  SHF.R.S32.HI R6, RZ, 0x1f, R5 ;  /* 0x0000001fff067819 */ /* 0x000fe40000011405 */
[----:B-1----:R-:W-:Y:S02]  /*1290*/  R2UR UR4, R4 ;  /* 0x00000000040472ca */ /* 0x002fe400000e0000 */
[CC--:B------:R-:W-:Y:S02]  /*12a0*/  LEA.HI R4, R6.reuse, R5.reuse, RZ, 0x2 ;  /* 0x0000000506047211 */ /* 0x0c0fe400078f10ff */
[----:B------:R-:W-:Y:S02]  /*12b0*/  LEA.HI R5, R6, R5, RZ, 0x5 ;  /* 0x0000000506057211 */ /* 0x000fe400078f28ff */
[--C-:B------:R-:W-:Y:S02]  /*12c0*/  SHF.R.S32.HI R7, RZ, 0x2, R4.reuse ;  /* 0x00000002ff077819 */ /* 0x100fe40000011404 */
[----:B------:R-:W-:-:S02]  /*12d0*/  SHF.R.S32.HI R4, RZ, 0x1f, R4 ;  /* 0x0000001fff047819 */ /* 0x000fc40000011404 */
[----:B------:R-:W-:Y:S02]  /*12e0*/  SHF.R.S32.HI R5, RZ, 0x5, R5 ;  /* 0x00000005ff057819 */ /* 0x000fe40000011405 */
[----:B------:R-:W-:Y:S01]  /*12f0*/  LEA.HI R4, R4, R7, RZ, 0x3 ;  /* 0x0000000704047211 */ /* 0x000fe200078f18ff */
[----:B------:R-:W-:-:S03]  /*1300*/  ULEA.HI UR5, UR4, UR4, URZ, 0x1 ;  /* 0x0000000404057291 */ /* 0x000fc6000f8f083f */
[----:B------:R-:W-:Y:S01]  /*1310*/  LOP3.LUT R4, R4, 0xfffffff8, RZ, 0xc0, !PT ;  /* 0xfffffff804047812 */ /* 0x000fe200078ec0ff */
[----:B------:R-:W-:Y:S02]  /*1320*/  ULOP3.LUT UR6, UR5, 0x1fffe, URZ, 0xc0, !UPT ;  /* 0x0001fffe05067892 */ /* 0x000fe4000f8ec03f */
[----:B0-----:R-:W-:Y:S02]  /*1330*/  ULEA UR5, UR8, UR7, 0x18 ;  /* 0x0000000708057291 */ /* 0x001fe4000f8ec03f */
[----:B------:R-:W-:Y:S01]  /*1340*/  UIADD3 UR6, UR4, -UR6, URZ ;  /* 0x8000000604067290 */ /* 0x000fe2000fffe03f */
[----:B------:R-:W-:-:S03]  /*1350*/  IMAD.IADD R4, R7, 0x1, -R4 ;  /* 0x0000000107047824 */ /* 0x000fc600078e0a04 */
[----:B------:R-:W-:Y:S01]  /*1360*/  ULEA UR6, UR6, UR5, 0xf ;  /* 0x0000000506067291 */ /* 0x000fe2000f8e783f */
[----:B------:R-:W-:-:S03]  /*1370*/  IMAD R4, R5, 0x10, R4 ;  /* 0x0000001005047824 */ /* 0x000fc600078e0204 */
[----:B------:R-:W-:-:S04]  /*1380*/  UIADD3 UR6, UR6, 0x400, URZ ;  /* 0x0000040006067890 */ /* 0x000fc8000fffe03f */
[----:B------:R-:W-:-:S04]  /*1390*/  USHF.R.U32.HI UR6, URZ, 0x4, UR6 ;  /* 0x000000043f067899 */ /* 0x000fc80008011606 */
[----:B------:R-:W-:-:S04]  /*13a0*/  ULOP3.LUT UR6, UR6, 0x3fff, URZ, 0xc0, !UPT ;  /* 0x00003fff06067892 */ /* 0x000fc8000f8ec03f */
[----:B------:R-:W-:Y:S01]  /*13b0*/  ULOP3.LUT UR6, UR6, 0x2000000, URZ, 0xfc, !UPT ;  /* 0x0200000006067892 */ /* 0x000fe2000f8efc3f */
[----:B--2---:R-:W-:-:S04]  /*13c0*/  LOP3.LUT R8, R8, 0x1, RZ, 0xfc, !PT ;  /* 0x0000000108087812 */ /* 0x004fc800078efcff */
[----:B------:R-:W-:-:S13]  /*13d0*/  ISETP.NE.AND P0, PT, R8, 0x3, PT ;  /* 0x000000030800780c */ /* 0x000fda0003f05270 */
[----:B------:R-:W-:Y:S05]  /*13e0*/  @!P0 BRA `(.L_x_14) ;  /* 0x0000000000048947 */ /* 0x000fea0003800000 */
[----:B------:R-:W-:Y:S01]  /*13f0*/  BPT.TRAP 0x1 ;  /* 0x000000040000795c */ /* 0x000fe20000300000 */
.L_x_14:
[----:B------:R-:W-:-:S04]  /*1400*/  SHF.L.U32 R5, RZ, 0x1f, RZ ;  /* 0x0000001fff057819 */ /* 0x000fc800000006ff */
[----:B------:R-:W0:Y:S02]  /*1410*/  SYNCS.PHASECHK.TRANS64.TRYWAIT P1, [UR5+0x28c50], R5 ;  /* 0x028c5005ff0075a7 */ /* 0x000e240008020145 */
[----:B0-----:R-:W-:Y:S05]  /*1420*/  @!P1 BRA `(.L_x_15) ;  /* 0x000000c400909947 */ /* 0x001fea0003800000 */
.L_x_147:
[----:B------:R-:W-:Y:S01]  /*1430*/  BAR.SYNC.DEFER_BLOCKING 0xe, 0x100 ;  /* 0x0384000000007b1d */ /* 0x000fe20000010000 */
[----:B------:R-:W-:Y:S01]  /*1440*/  UIADD3 UR4, UR5, 0x26800, URZ ;  /* 0x0002680005047890 */ /* 0x000fe2000fffe03f */
[----:B------:R-:W-:Y:S01]  /*1450*/  VIADD R0, R0, 0xfffffffe ;  /* 0xfffffffe00007836 */ /* 0x000fe20000000000 */
[----:B------:R-:W-:Y:S01]  /*1460*/  UIADD3 UR14, UR6, 0x80, URZ ;  /* 0x00000080060e7890 */ /* 0x000fe2000fffe03f */
[----:B0-----:R-:W-:Y:S01]  /*1470*/  MOV R5, UR5 ;  /* 0x0000000500057c02 */ /* 0x001fe20008000f00 */
[----:B------:R-:W-:Y:S01]  /*1480*/  USHF.R.U32.HI UR4, URZ, 0x4, UR4 ;  /* 0x000000043f047899 */ /* 0x000fe20008011604 */
[----:B------:R-:W-:Y:S01]  /*1490*/  UMOV UR9, 0x40000040 ;  /* 0x4000004000097882 */ /* 0x000fe20000000000 */
[----:B------:R-:W-:Y:S02]  /*14a0*/  UMOV UR10, UR6 ;  /* 0x00000006000a7c82 */ /* 0x000fe40008000000 */
[----:B------:R-:W-:Y:S01]  /*14b0*/  ULOP3.LUT UR4, UR4, 0x3fff, URZ, 0xc0, !UPT ;  /* 0x00003fff04047892 */ /* 0x000fe2000f8ec03f */
[----:B------:R-:W0:Y:S01]  /*14c0*/  S2R R6, SR_TID.X ;  /* 0x0000000000067919 */ /* 0x000e220000002100 */
[----:B------:R-:W-:Y:S01]  /*14d0*/  UMOV UR11, 0x40000040 ;  /* 0x40000040000b7882 */ /* 0x000fe20000000000 */
[----:B------:R-:W-:Y:S01]  /*14e0*/  UMOV UR13, 0x40000040 ;  /* 0x40000040000d7882 */ /* 0x000fe20000000000 */
[----:B------:R-:W-:Y:S01]  /*14f0*/  ULOP3.LUT UR4, UR4, 0x10000, URZ, 0xfc, !UPT ;  /* 0x0001000004047892 */ /* 0x000fe2000f8efc3f */
[----:B------:R-:W-:Y:S01]  /*1500*/  ISETP.GE.AND P1, PT, R0, R3, PT ;  /* 0x000000030000720c */ /* 0x000fe20003f26270 */
[----:B------:R-:W-:Y:S01]  /*1510*/  UMOV UR15, 0x40000040 ;  /* 0x40000040000f7882 */ /* 0x000fe20000000000 */
[----:B------:R-:W-:-:S02]  /*1520*/  UIADD3 UR18, UR6, 0x100, URZ ;  /* 0x0000010006127890 */ /* 0x000fc4000fffe03f */
[----:B------:R-:W-:Y:S02]  /*1530*/  UIADD3 UR12, UR4, 0x2, URZ ;  /* 0x00000002040c7890 */ /* 0x000fe4000fffe03f */
[----:B------:R-:W-:Y:S01]  /*1540*/  UMOV UR8, UR4 ;  /* 0x0000000400087c82 */ /* 0x000fe20008000000 */
[----:B------:R-:W-:Y:S01]  /*1550*/  UIADD3 UR16, UR4, 0x4, URZ ;  /* 0x0000000404107890 */ /* 0x000fe2000fffe03f */
[----:B------:R-:W-:Y:S01]  /*1560*/  UMOV UR17, 0x40000040 ;  /* 0x4000004000117882 */ /* 0x000fe20000000000 */
[----:B------:R-:W-:Y:S01]  /*1570*/  WARPGROUP.ARRIVE ;  /* 0x00000000000079c5 */ /* 0x000fe20000000000 */
[----:B------:R-:W-:Y:S01]  /*1580*/  UMOV UR19, 0x40000040 ;  /* 0x4000004000137882 */ /* 0x000fe20000000000 */
[----:B------:R-:W-:Y:S02]  /*1590*/  UIADD3 UR20, UR4, 0x6, URZ ;  /* 0x0000000604147890 */ /* 0x000fe4000fffe03f */
[----:B------:R-:W-:Y:S02]  /*15a0*/  UIADD3 UR22, UR6, 0x180, URZ ;  /* 0x0000018006167890 */ /* 0x000fe4000fffe03f */
[----:B------:R-:W-:Y:S01]  /*15b0*/  HGMMA.64x256x16.F32.BF16 R24, gdesc[UR8].tnspB, RZ, !UPT, gsb0 ;  /* 0x43e00000081879f0 */ /* 0x000fe2000c0018ff */
[----:B------:R-:W-:Y:S01]  /*15c0*/  UMOV UR21, 0x40000040 ;  /* 0x4000004000157882 */ /* 0x000fe20000000000 */
[----:B------:R-:W-:Y:S01]  /*15d0*/  UMOV UR23, 0x40000040 ;  /* 0x4000004000177882 */ /* 0x000fe20000000000 */
[----:B------:R-:W-:Y:S01]  /*15e0*/  UMOV UR4, URZ ;  /* 0x0000003f00047c82 */ /* 0x000fe20008000000 */
[----:B0-----:R-:W-:-:S04]  /*15f0*/  LOP3.LUT R6, R6, 0x7f, RZ, 0xc0, !PT ;  /* 0x0000007f06067812 */ /* 0x001fc800078ec0ff */
[----:B------:R-:W-:-:S13]  /*1600*/  ISETP.NE.AND P2, PT, R6, RZ, PT ;  /* 0x000000ff0600720c */ /* 0x000fda0003f45270 */
[----:B------:R-:W-:-:S05]  /*1610*/  @!P2 VIADD R5, R5, 0x28c60 ;  /* 0x00028c600505a836 */ /* 0x000fca0000000000 */
[----:B------:R-:W-:Y:S01]  /*1620*/  @!P2 PRMT R5, RZ, 0x654, R5 ;  /* 0x00000654ff05a816 */ /* 0x000fe20000000005 */
[----:B------:R-:W-:Y:S02]  /*1630*/  WARPGROUP.DEPBAR.LE gsb0, 0x0 ;  /* 0x00008000000079c5 */ /* 0x000fe40000010000 */
[----:B------:R-:W-:-:S06]  /*1640*/  WARPGROUP.ARRIVE ;  /* 0x00000000000079c5 */ /* 0x000fcc0000000000 */
[----:B------:R-:W-:Y:S03]  /*1650*/  HGMMA.64x256x16.F32.BF16 R24, gdesc[UR12].tnspB, R24, gsb0 ;  /* 0x43e000000c1879f0 */ /* 0x000fe60008001818 */
[----:B------:R-:W-:Y:S02]  /*1660*/  WARPGROUP.DEPBAR.LE gsb0, 0x0 ;  /* 0x00008000000079c5 */ /* 0x000fe40000010000 */
[----:B------:R-:W-:-:S15]  /*1670*/  WARPGROUP.ARRIVE ;  /* 0x00000000000079c5 */ /* 0x000fde0000000000 */
[----:B------:R-:W-:-:S08]  /*1680*/  NOP ;  /* 0x0000000000007918 */ /* 0x000fd00000000000 */
[----:B------:R-:W-:Y:S03]  /*1690*/  HGMMA.64x256x16.F32.BF16 R24, gdesc[UR16].tnspB, R24, gsb0 ;  /* 0x43e00000101879f0 */ /* 0x000fe60008001818 */
[----:B------:R-:W-:Y:S02]  /*16a0*/  WARPGROUP.DEPBAR.LE gsb0, 0x0 ;  /* 0x00008000000079c5 */ /* 0x000fe40000010000 */
[----:B------:R-:W-:-:S15]  /*16b0*/  WARPGROUP.ARRIVE ;  /* 0x00000000000079c5 */ /* 0x000fde0000000000 */
[----:B------:R-:W-:-:S08]  /*16c0*/  NOP ;  /* 0x0000000000007918 */ /* 0x000fd00000000000 */
[----:B------:R-:W-:Y:S03]  /*16d0*/  HGMMA.64x256x16.F32.BF16 R24, gdesc[UR20].tnspB, R24, gsb0 ;  /* 0x43e00000141879f0 */ /* 0x000fe60008001818 */
[----:B------:R-:W-:Y:S02]  /*16e0*/  WARPGROUP.DEPBAR.LE gsb0, 0x0 ;  /* 0x00008000000079c5 */ /* 0x000fe40000010000 */
[----:B------:R-:W-:Y:S06]  /*16f0*/  BAR.ARV 0xf, 0x100 ;  /* 0x03c4000000007b1d */ /* 0x000fec0000002000 */
[----:B------:R0:W-:Y:S01]  /*1700*/  @!P2 SYNCS.ARRIVE.TRANS64.RED.A1T0 RZ, [R5+URZ], RZ ;  /* 0x000000ff05ffa9a7 */ /* 0x0001e2000810043f */
[----:B------:R-:W-:Y:S05]  /*1710*/  @!P1 BRA `(.L_x_16) ;  /* 0x0000000800dc9947 */ /* 0x000fea0003800000 */
[----:B------:R-:W-:Y:S01]  /*1720*/  IMAD.MOV.U32 R8, RZ, RZ, RZ ;  /* 0x000000ffff087224 */ /* 0x000fe200078e00ff */
[----:B------:R-:W-:-:S06]  /*1730*/  UMOV UR4, URZ ;  /* 0x0000003f00047c82 */ /* 0x000fcc0008000000 */
.L_x_21:
[----:B------:R-:W-:Y:S01]  /*1740*/  BAR.SYNC.DEFER_BLOCKING 0xe, 0x100 ;  /* 0x0384000000007b1d */ /* 0x000fe20000010000 */
[----:B01----:R-:W-:Y:S01]  /*1750*/  IMAD.U32 R5, RZ, RZ, UR4 ;  /* 0x00000004ff057e24 */ /* 0x003fe2000f8e00ff */
[----:B------:R-:W-:Y:S01]  /*1760*/  UIADD3 UR4, UR4, 0x1, URZ ;  /* 0x0000000104047890 */ /* 0x000fe2000fffe03f */
[C---:B------:R-:W-:Y:S01]  /*1770*/  ISETP.GT.AND P3, PT, R0.reuse, R3, PT ;  /* 0x000000030000720c */ /* 0x040fe20003f64270 */
[----:B------:R-:W-:Y:S02]  /*1780*/  VIADD R0, R0, 0xffffffff ;  /* 0xffffffff00007836 */ /* 0x000fe40000000000 */
[----:B------:R-:W-:Y:S01]  /*1790*/  IMAD R5, R5, 0x40, R4 ;  /* 0x0000004005057824 */ /* 0x000fe200078e0204 */
[----:B------:R-:W-:-:S04]  /*17a0*/  UISETP.NE.AND UP0, UPT, UR4, 0x2, UPT ;  /* 0x000000020400788c */ /* 0x000fc8000bf05270 */
[----:B------:R-:W-:Y:S01]  /*17b0*/  LEA R5, R5, UR5, 0x2 ;  /* 0x0000000505057c11 */ /* 0x000fe2000f8e10ff */
[----:B------:R-:W-:Y:S02]  /*17c0*/  USEL UR7, URZ, 0x1, UP0 ;  /* 0x000000013f077887 */ /* 0x000fe40008000000 */
[----:B------:R-:W-:-:S04]  /*17d0*/  USEL UR4, UR4, URZ, UP0 ;  /* 0x0000003f04047287 */ /* 0x000fc80008000000 */
[----:B------:R-:W-:Y:S01]  /*17e0*/  LOP3.LUT R8, R8, UR7, RZ, 0x3c, !PT ;  /* 0x0000000708087c12 */ /* 0x000fe2000f8e3cff */
[----:B------:R-:W0:Y:S04]  /*17f0*/  LDS R6, [R5+0x28800] ;  /* 0x0288000005067984 */ /* 0x000e280000000800 */
[----:B------:R-:W1:Y:S01]  /*1800*/  LDS R7, [R5+0x28820] ;  /* 0x0288200005077984 */ /* 0x000e620000000800 */
[-C--:B0-----:R-:W-:Y:S01]  /*1810*/  FMUL.FTZ R24, R24, R6.reuse ;  /* 0x0000000618187220 */ /* 0x081fe20000410000 */
[-C--:B------:R-:W-:Y:S01]  /*1820*/  FMUL.FTZ R25, R25, R6.reuse ;  /* 0x0000000619197220 */ /* 0x080fe20000410000 */
        /* <DEDUP_REMOVED lines=61> */
[----:B------:R-:W-:Y:S01]  /*1c00*/  FMUL.FTZ R149, R149, R6 ;  /* 0x0000000695957220 */ /* 0x000fe20000410000 */
[-C--:B-1----:R-:W-:Y:S01]  /*1c10*/  FMUL.FTZ R26, R26, R7.reuse ;  /* 0x000000071a1a7220 */ /* 0x082fe20000410000 */
        /* <DEDUP_REMOVED lines=63> */
[----:B------:R-:W-:Y:S06]  /*2010*/  @!P0 BRA `(.L_x_17) ;  /* 0x0000000000048947 */ /* 0x000fec0003800000 */
[----:B------:R-:W-:Y:S01]  /*2020*/  BPT.TRAP 0x1 ;  /* 0x000000040000795c */ /* 0x000fe20000300000 */
.L_x_17:
[----:B------:R-:W-:Y:S01]  /*2030*/  ULEA UR7, UR4, UR5, 0x3 ;  /* 0x0000000504077291 */ /* 0x000fe2000f8e183f */
[----:B------:R-:W-:-:S08]  /*2040*/  SHF.L.U32 R5, R8, 0x1f, RZ ;  /* 0x0000001f08057819 */ /* 0x000fd000000006ff */
[----:B------:R0:W1:Y:S01]  /*2050*/  SYNCS.PHASECHK.TRANS64.TRYWAIT P1, [UR7+0x28c50], R5 ;  /* 0x028c5005ff0075a7 */ /* 0x0000620008020147 */
[----:B------:R-:W-:Y:S05]  /*2060*/  @!P0 BRA `(.L_x_18) ;  /* 0x0000000000048947 */ /* 0x000fea0003800000 */
[----:B------:R-:W-:Y:S01]  /*2070*/  BPT.TRAP 0x1 ;  /* 0x000000040000795c */ /* 0x000fe20000300000 */
.L_x_18:
[----:B-1----:R-:W-:Y:S05]  /*2080*/  @P1 BRA `(.L_x_19) ;  /* 0x0000000000081947 */ /* 0x002fea0003800000 */
[----:B------:R-:W1:Y:S02]  /*2090*/  SYNCS.PHASECHK.TRANS64.TRYWAIT P1, [UR7+0x28c50], R5 ;  /* 0x028c5005ff0075a7 */ /* 0x000e640008020147 */
[----:B-1----:R-:W-:Y:S05]  /*20a0*/  @!P1 BRA `(.L_x_20) ;  /* 0x000000b800889947 */ /* 0x002fea0003800000 */
.L_x_19:
[----:B------:R-:W-:Y:S01]  /*20b0*/  ULEA UR10, UR4, UR6, 0xc ;  /* 0x00000006040a7291 */ /* 0x000fe2000f8e603f */
[----:B------:R-:W-:Y:S01]  /*20c0*/  WARPGROUP.ARRIVE ;  /* 0x00000000000079c5 */ /* 0x000fe20000000000 */
[----:B------:R-:W-:Y:S01]  /*20d0*/  UMOV UR11, 0x40000040 ;  /* 0x40000040000b7882 */ /* 0x000fe20000000000 */
[----:B------:R-:W-:Y:S01]  /*20e0*/  UMOV UR15, 0x40000040 ;  /* 0x40000040000f7882 */ /* 0x000fe20000000000 */
[----:B------:R-:W-:Y:S01]  /*20f0*/  UIADD3 UR14, UR10, 0x80, URZ ;  /* 0x000000800a0e7890 */ /* 0x000fe2000fffe03f */
[----:B01----:R-:W-:Y:S01]  /*2100*/  IMAD.U32 R5, RZ, RZ, UR7 ;  /* 0x00000007ff057e24 */ /* 0x003fe2000f8e00ff */
[----:B------:R-:W-:Y:S01]  /*2110*/  UIADD3 UR18, UR10, 0x100, URZ ;  /* 0x000001000a127890 */ /* 0x000fe2000fffe03f */
[----:B------:R-:W-:Y:S02]  /*2120*/  UMOV UR19, 0x40000040 ;  /* 0x4000004000137882 */ /* 0x000fe40000000000 */
[----:B------:R-:W-:Y:S01]  /*2130*/  HGMMA.64x256x16.F32.BF16 R24, gdesc[UR8].tnspB, R24, gsb0 ;  /* 0x43e00000081879f0 */ /* 0x000fe20008001818 */
[----:B------:R-:W-:Y:S01]  /*2140*/  UIADD3 UR22, UR10, 0x180, URZ ;  /* 0x000001800a167890 */ /* 0x000fe2000fffe03f */
[----:B------:R-:W-:Y:S01]  /*2150*/  @!P2 VIADD R5, R5, 0x28c60 ;  /* 0x00028c600505a836 */ /* 0x000fe20000000000 */
[----:B------:R-:W-:-:S04]  /*2160*/  UMOV UR23, 0x40000040 ;  /* 0x4000004000177882 */ /* 0x000fc80000000000 */
[----:B------:R-:W-:Y:S01]  /*2170*/  @!P2 PRMT R5, RZ, 0x654, R5 ;  /* 0x00000654ff05a816 */ /* 0x000fe20000000005 */
[----:B------:R-:W-:Y:S02]  /*2180*/  WARPGROUP.DEPBAR.LE gsb0, 0x0 ;  /* 0x00008000000079c5 */ /* 0x000fe40000010000 */
[----:B------:R-:W-:-:S15]  /*2190*/  WARPGROUP.ARRIVE ;  /* 0x00000000000079c5 */ /* 0x000fde0000000000 */
[----:B------:R-:W-:-:S03]  /*21a0*/  NOP ;  /* 0x0000000000007918 */ /* 0x000fc60000000000 */
        /* <DEDUP_REMOVED lines=12> */
[----:B------:R-:W-:Y:S05]  /*2270*/  @P3 BRA `(.L_x_21) ;  /* 0xfffffff400303947 */ /* 0x000fea000383ffff */
[----:B------:R-:W-:-:S12]  /*2280*/  USHF.L.U32 UR4, UR4, 0x6, URZ ;  /* 0x0000000604047899 */ /* 0x000fd8000800063f */
.L_x_16:
[----:B------:R-:W-:Y:S01]  /*2290*/  BAR.SYNC.DEFER_BLOCKING 0xe, 0x100 ;  /* 0x0384000000007b1d */ /* 0x000fe20000010000 */
[----:B------:R-:W-:Y:S01]  /*22a0*/  VIADD R4, R4, UR4 ;  /* 0x0000000404047c36 */ /* 0x000fe20008000000 */
[----:B------:R-:W-:Y:S02]  /*22b0*/  PLOP3.LUT P0, PT, PT, PT, PT, 0x8, 0x0 ;  /* 0x000000000000781c */ /* 0x000fe40003f0e170 */
[----:B------:R-:W-:Y:S02]  /*22c0*/  CS2R R6, SRZ ;  /* 0x0000000000067805 */ /* 0x000fe4000001ff00 */
[----:B------:R-:W-:-:S05]  /*22d0*/  LEA R4, R4, UR5, 0x2 ;  /* 0x0000000504047c11 */ /* 0x000fca000f8e10ff */
[----:B------:R-:W2:Y:S04]  /*22e0*/  LDS R3, [R4+0x28800] ;  /* 0x0288000004037984 */ /* 0x000ea80000000800 */
[----:B------:R-:W3:Y:S01]  /*22f0*/  LDS R0, [R4+0x28820] ;  /* 0x0288200004007984 */ /* 0x000ee20000000800 */
[-C--:B--2---:R-:W-:Y:S01]  /*2300*/  FMUL.FTZ R24, R24, R3.reuse ;  /* 0x0000000318187220 */ /* 0x084fe20000410000 */
        /* <DEDUP_REMOVED lines=63> */
[-C--:B---3--:R-:W-:Y:S01]  /*2700*/  FMUL.FTZ R26, R26, R0.reuse ;  /* 0x000000001a1a7220 */ /* 0x088fe20000410000 */
        /* <DEDUP_REMOVED lines=63> */
[----:B------:R-:W-:Y:S06]  /*2b00*/  BAR.ARV 0xf, 0x100 ;  /* 0x03c4000000007b1d */ /* 0x000fec0000002000 */
[----:B------:R-:W-:Y:S05]  /*2b10*/  BRA `(.L_x_13) ;  /* 0x0000004000847947 */ /* 0x000fea0003800000 */
.L_x_11:
[----:B------:R-:W-:Y:S02]  /*2b20*/  ISETP.GE.AND P0, PT, R22, 0x1, PT ;  /* 0x000000011600780c */ /* 0x000fe40003f06270 */
[----:B------:R-:W-:-:S11]  /*2b30*/  MOV R17, RZ ;  /* 0x000000ff00117202 */ /* 0x000fd60000000f00 */
[----:B------:R-:W-:Y:S05]  /*2b40*/  @!P0 BRA `(.L_x_22) ;  /* 0x0000000000688947 */ /* 0x000fea0003800000 */
[-C--:B0-----:R-:W-:Y:S02]  /*2b50*/  IABS R3, R7.reuse ;  /* 0x0000000700037213 */ /* 0x081fe40000000000 */
[----:B------:R-:W-:Y:S02]  /*2b60*/  IADD3 R6, R0, -0x1, R7 ;  /* 0xffffffff00067810 */ /* 0x000fe40007ffe007 */
[----:B------:R-:W0:Y:S01]  /*2b70*/  I2F.RP R8, R3 ;  /* 0x0000000300087306 */ /* 0x000e220000209400 */
[----:B------:R-:W-:-:S05]  /*2b80*/  IABS R11, R7 ;  /* 0x00000007000b7213 */ /* 0x000fca0000000000 */
[----:B------:R-:W-:Y:S02]  /*2b90*/  IMAD.MOV R11, RZ, RZ, -R11 ;  /* 0x000000ffff0b7224 */ /* 0x000fe400078e0a0b */
[----:B0-----:R-:W0:Y:S02]  /*2ba0*/  MUFU.RCP R8, R8 ;  /* 0x0000000800087308 */ /* 0x001e240000001000 */
[----:B0-----:R-:W-:Y:S01]  /*2bb0*/  VIADD R4, R8, 0xffffffe ;  /* 0x0ffffffe08047836 */ /* 0x001fe20000000000 */
[----:B------:R-:W-:Y:S02]  /*2bc0*/  IABS R8, R6 ;  /* 0x0000000600087213 */ /* 0x000fe40000000000 */
[----:B------:R-:W-:-:S03]  /*2bd0*/  LOP3.LUT R6, R6, R7, RZ, 0x3c, !PT ;  /* 0x0000000706067212 */ /* 0x000fc600078e3cff */
[----:B------:R0:W1:Y:S01]  /*2be0*/  F2I.FTZ.U32.TRUNC.NTZ R5, R4 ;  /* 0x0000000400057305 */ /* 0x000062000021f000 */
[----:B------:R-:W-:Y:S01]  /*2bf0*/  ISETP.GE.AND P2, PT, R6, RZ, PT ;  /* 0x000000ff0600720c */ /* 0x000fe20003f46270 */
[----:B0-----:R-:W-:Y:S02]  /*2c00*/  IMAD.MOV.U32 R4, RZ, RZ, RZ ;  /* 0x000000ffff047224 */ /* 0x001fe400078e00ff */
[----:B-1----:R-:W-:-:S04]  /*2c10*/  IMAD.MOV R10, RZ, RZ, -R5 ;  /* 0x000000ffff0a7224 */ /* 0x002fc800078e0a05 */
[----:B------:R-:W-:-:S04]  /*2c20*/  IMAD R9, R10, R3, RZ ;  /* 0x000000030a097224 */ /* 0x000fc800078e02ff */
[----:B------:R-:W-:-:S04]  /*2c30*/  IMAD.HI.U32 R9, R5, R9, R4 ;  /* 0x0000000905097227 */ /* 0x000fc800078e0004 */
[----:B------:R-:W-:Y:S02]  /*2c40*/  IMAD.MOV.U32 R4, RZ, RZ, R11 ;  /* 0x000000ffff047224 */ /* 0x000fe400078e000b */
        /* <DEDUP_REMOVED lines=8> */
[----:B------:R-:W-:Y:S01]  /*2cd0*/  @!P2 IMAD.MOV R17, RZ, RZ, -R17 ;  /* 0x000000ffff11a224 */ /* 0x000fe200078e0a11 */
[----:B------:R-:W-:-:S07]  /*2ce0*/  @!P0 LOP3.LUT R17, RZ, R7, RZ, 0x33, !PT ;  /* 0x00000007ff118212 */ /* 0x000fce00078e33ff */
.L_x_22:
        /* <DEDUP_REMOVED lines=70> */
[----:B------:R-:W-:Y:S01]  /*3150*/  SHF.R.S32.HI R73, RZ, 0x1f, R18 ;  /* 0x0000001fff497819 */ /* 0x000fe20000011412 */
[----:B------:R-:W0:Y:S01]  /*3160*/  S2UR UR6, SR_CgaCtaId ;  /* 0x00000000000679c3 */ /* 0x000e220000008800 */
[----:B------:R-:W-:Y:S02]  /*3170*/  UMOV UR36, 0x400 ;  /* 0x0000040000247882 */ /* 0x000fe40000000000 */
[----:B------:R-:W-:-:S04]  /*3180*/  LEA.HI R19, R73, R18, RZ, 0x7 ;  /* 0x0000001249137211 */ /* 0x000fc800078f38ff */
[----:B------:R-:W-:-:S05]  /*3190*/  SHF.R.S32.HI R24, RZ, 0x7, R19 ;  /* 0x00000007ff187819 */ /* 0x000fca0000011413 */
[----:B------:R-:W1:Y:S01]  /*31a0*/  SHFL.IDX PT, R0, R24, RZ, 0x1f ;  /* 0x00001fff18007589 */ /* 0x000e6200000e0000 */
[----:B0-----:R-:W-:Y:S01]  /*31b0*/  ULEA UR36, UR6, UR36, 0x18 ;  /* 0x0000002406247291 */ /* 0x001fe2000f8ec03f */
[----:B-1----:R-:W-:-:S13]  /*31c0*/  R2UR UR4, R0 ;  /* 0x00000000000472ca */ /* 0x002fda00000e0000 */
[----:B------:R-:W-:-:S04]  /*31d0*/  ULEA.HI UR5, UR4, UR4, URZ, 0x1 ;  /* 0x0000000404057291 */ /* 0x000fc8000f8f083f */
[----:B------:R-:W-:-:S04]  /*31e0*/  ULOP3.LUT UR5, UR5, 0x1fffe, URZ, 0xc0, !UPT ;  /* 0x0001fffe05057892 */ /* 0x000fc8000f8ec03f */
[----:B------:R-:W-:Y:S02]  /*31f0*/  UIADD3 UR5, UR4, -UR5, URZ ;  /* 0x8000000504057290 */ /* 0x000fe4000fffe03f */
[----:B------:R-:W-:Y:S02]  /*3200*/  UIADD3 UR4, UR36, 0x26800, URZ ;  /* 0x0002680024047890 */ /* 0x000fe4000fffe03f */
[----:B------:R-:W-:Y:S02]  /*3210*/  ULEA UR5, UR5, UR36, 0xf ;  /* 0x0000002405057291 */ /* 0x000fe4000f8e783f */
[----:B------:R-:W-:Y:S02]  /*3220*/  ULOP3.LUT UP0, URZ, UR4, 0x3ff, URZ, 0xc0, !UPT ;  /* 0x000003ff043f7892 */ /* 0x000fe4000f80c03f */
[----:B------:R-:W-:-:S04]  /*3230*/  UIADD3 UR5, UR5, 0x400, URZ ;  /* 0x0000040005057890 */ /* 0x000fc8000fffe03f */
[----:B------:R-:W-:Y:S01]  /*3240*/  PLOP3.LUT P0, PT, PT, PT, UP0, 0x80, 0x0 ;  /* 0x000000000000781c */ /* 0x000fe20003f0f008 */
[----:B------:R-:W-:-:S04]  /*3250*/  USHF.R.U32.HI UR5, URZ, 0x4, UR5 ;  /* 0x000000043f057899 */ /* 0x000fc80008011605 */
[----:B------:R-:W-:-:S08]  /*3260*/  ULOP3.LUT UR37, UR5, 0x3fff, URZ, 0xc0, !UPT ;  /* 0x00003fff05257892 */ /* 0x000fd0000f8ec03f */
[----:B------:R-:W-:Y:S05]  /*3270*/  @!P0 BRA `(.L_x_23) ;  /* 0x0000000000408947 */ /* 0x000fea0003800000 */
[----:B------:R-:W-:Y:S01]  /*3280*/  MOV R0, 0x0 ;  /* 0x0000000000007802 */ /* 0x000fe20000000f00 */
[----:B------:R-:W-:Y:S01]  /*3290*/  ULDC.64 UR4, c[0x4][0x90] ;  /* 0x0100240000047ab9 */ /* 0x000fe20000000a00 */
[----:B------:R-:W-:Y:S01]  /*32a0*/  ULDC.64 UR6, c[0x4][0x20] ;  /* 0x0100080000067ab9 */ /* 0x000fe20000000a00 */
[----:B------:R-:W-:Y:S01]  /*32b0*/  MOV R4, UR4 ;  /* 0x0000000400047c02 */ /* 0x000fe20008000f00 */
[----:B------:R0:W1:Y:S01]  /*32c0*/  LDC.64 R14, c[0x4][R0] ;  /* 0x01000000000e7b82 */ /* 0x0000620000000a00 */
[----:B------:R-:W-:Y:S01]  /*32d0*/  IMAD.U32 R5, RZ, RZ, UR5 ;  /* 0x00000005ff057e24 */ /* 0x000fe2000f8e00ff */
[----:B------:R-:W-:Y:S01]  /*32e0*/  ULDC.64 UR4, c[0x4][0x98] ;  /* 0x0100260000047ab9 */ /* 0x000fe20000000a00 */
[----:B------:R-:W-:Y:S02]  /*32f0*/  IMAD.U32 R10, RZ, RZ, UR6 ;  /* 0x00000006ff0a7e24 */ /* 0x000fe4000f8e00ff */
[----:B------:R-:W-:Y:S02]  /*3300*/  IMAD.U32 R6, RZ, RZ, UR4 ;  /* 0x00000004ff067e24 */ /* 0x000fe4000f8e00ff */
[----:B------:R-:W-:-:S02]  /*3310*/  IMAD.U32 R7, RZ, RZ, UR5 ;  /* 0x00000005ff077e24 */ /* 0x000fc4000f8e00ff */
[----:B------:R-:W-:Y:S02]  /*3320*/  IMAD.U32 R11, RZ, RZ, UR7 ;  /* 0x00000007ff0b7e24 */ /* 0x000fe4000f8e00ff */
[----:B------:R-:W-:Y:S02]  /*3330*/  IMAD.MOV.U32 R8, RZ, RZ, 0x70 ;  /* 0x00000070ff087424 */ /* 0x000fe400078e00ff */
[----:B------:R-:W-:Y:S02]  /*3340*/  IMAD.MOV.U32 R12, RZ, RZ, 0x1 ;  /* 0x00000001ff0c7424 */ /* 0x000fe400078e00ff */
[----:B0-----:R-:W-:-:S07]  /*3350*/  IMAD.MOV.U32 R13, RZ, RZ, RZ ;  /* 0x000000ffff0d7224 */ /* 0x001fce00078e00ff */
[----:B------:R-:W-:-:S07]  /*3360*/  LEPC R20, `(.L_x_23) ;  /* 0x000000001014794e */ /* 0x000fce0000000000 */
[----:B-1----:R-:W-:Y:S05]  /*3370*/  CALL.ABS.NOINC R14 ;  /* 0x000000000e007343 */ /* 0x002fea0003c00000 */
.L_x_23:
[----:B------:R-:W2:Y:S01]  /*3380*/  LDL.LU R20, [R1+0x14] ;  /* 0x0000140001147983 */ /* 0x000ea20000300800 */
[----:B------:R-:W-:Y:S02]  /*3390*/  SHF.L.U32 R13, RZ, 0x1f, RZ ;  /* 0x0000001fff0d7819 */ /* 0x000fe400000006ff */
[----:B------:R-:W-:Y:S02]  /*33a0*/  LOP3.LUT R19, R19, 0xffffff80, RZ, 0xc0, !PT ;  /* 0xffffff8013137812 */ /* 0x000fe400078ec0ff */
[----:B------:R-:W0:Y:S01]  /*33b0*/  SYNCS.PHASECHK.TRANS64.TRYWAIT P1, [UR36+0x28c00], R13 ;  /* 0x028c000dff0075a7 */ /* 0x000e220008020164 */
[----:B------:R-:W-:Y:S02]  /*33c0*/  LEA.HI R3, R24, R24, RZ, 0x1 ;  /* 0x0000001818037211 */ /* 0x000fe400078f08ff */
[----:B------:R-:W-:Y:S02]  /*33d0*/  IMAD.IADD R19, R18, 0x1, -R19 ;  /* 0x0000000112137824 */ /* 0x000fe400078e0a13 */
[----:B------:R-:W-:-:S03]  /*33e0*/  LOP3.LUT R3, R3, 0xfffffe, RZ, 0xc0, !PT ;  /* 0x00fffffe03037812 */ /* 0x000fc600078ec0ff */
[----:B------:R-:W-:Y:S02]  /*33f0*/  SHF.R.S32.HI R4, RZ, 0x1f, R19 ;  /* 0x0000001fff047819 */ /* 0x000fe40000011413 */
[----:B------:R-:W-:Y:S02]  /*3400*/  IMAD.IADD R3, R24, 0x1, -R3 ;  /* 0x0000000118037824 */ /* 0x000fe400078e0a03 */
[CC--:B------:R-:W-:Y:S02]  /*3410*/  LEA.HI R0, R4.reuse, R19.reuse, RZ, 0x2 ;  /* 0x0000001304007211 */ /* 0x0c0fe400078f10ff */
[----:B------:R-:W-:Y:S02]  /*3420*/  LEA.HI R4, R4, R19, RZ, 0x5 ;  /* 0x0000001304047211 */ /* 0x000fe400078f28ff */
[--C-:B------:R-:W-:Y:S02]  /*3430*/  SHF.R.S32.HI R5, RZ, 0x2, R0.reuse ;  /* 0x00000002ff057819 */ /* 0x100fe40000011400 */
[----:B------:R-:W-:-:S02]  /*3440*/  SHF.R.S32.HI R6, RZ, 0x1f, R0 ;  /* 0x0000001fff067819 */ /* 0x000fc40000011400 */
[----:B------:R-:W-:Y:S02]  /*3450*/  LOP3.LUT R0, R0, 0x7ffffffc, RZ, 0xc0, !PT ;  /* 0x7ffffffc00007812 */ /* 0x000fe400078ec0ff */
[----:B------:R-:W-:Y:S02]  /*3460*/  LEA.HI R6, R6, R5, RZ, 0x3 ;  /* 0x0000000506067211 */ /* 0x000fe400078f18ff */
[----:B------:R-:W-:Y:S02]  /*3470*/  IADD3 R0, -R0, R19, RZ ;  /* 0x0000001300007210 */ /* 0x000fe40007ffe1ff */
[----:B------:R-:W-:Y:S02]  /*3480*/  LOP3.LUT R6, R6, 0xfffffff8, RZ, 0xc0, !PT ;  /* 0xfffffff806067812 */ /* 0x000fe400078ec0ff */
[----:B------:R-:W-:Y:S01]  /*3490*/  SHF.R.S32.HI R4, RZ, 0x5, R4 ;  /* 0x00000005ff047819 */ /* 0x000fe20000011404 */
[----:B------:R-:W-:Y:S02]  /*34a0*/  IMAD.SHL.U32 R0, R0, 0x2, RZ ;  /* 0x0000000200007824 */ /* 0x000fe400078e00ff */
[----:B------:R-:W-:Y:S01]  /*34b0*/  IMAD.IADD R5, R5, 0x1, -R6 ;  /* 0x0000000105057824 */ /* 0x000fe200078e0a06 */
[----:B--2---:R-:W-:-:S04]  /*34c0*/  LOP3.LUT R7, R20, 0x1, RZ, 0xfc, !PT ;  /* 0x0000000114077812 */ /* 0x004fc800078efcff */
[----:B------:R-:W-:Y:S01]  /*34d0*/  ISETP.NE.AND P0, PT, R7, 0x3, PT ;  /* 0x000000030700780c */ /* 0x000fe20003f05270 */
[----:B0-----:R-:W-:-:S12]  /*34e0*/  @!P1 BRA `(.L_x_24) ;  /* 0x000000a400909947 */ /* 0x001fd80003800000 */
.L_x_148:
[----:B0-----:R-:W-:Y:S02]  /*34f0*/  IMAD R6, R4, 0x10, R5 ;  /* 0x0000001004067824 */ /* 0x001fe400078e0205 */
[----:B------:R-:W-:Y:S01]  /*3500*/  IMAD R4, R3, 0x100, R0 ;  /* 0x0000010003047824 */ /* 0x000fe200078e0200 */
[----:B------:R-:W-:Y:S06]  /*3510*/  @!P0 BRA `(.L_x_25) ;  /* 0x0000000000048947 */ /* 0x000fec0003800000 */
[----:B------:R-:W-:Y:S01]  /*3520*/  BPT.TRAP 0x1 ;  /* 0x000000040000795c */ /* 0x000fe20000300000 */
.L_x_25:
[----:B------:R0:W1:Y:S01]  /*3530*/  SYNCS.PHASECHK.TRANS64.TRYWAIT P2, [UR36+0x28c30], R13 ;  /* 0x028c300dff0075a7 */ /* 0x0000620008040164 */
[----:B------:R-:W-:Y:S05]  /*3540*/  @!P0 BRA `(.L_x_26) ;  /* 0x0000000000048947 */ /* 0x000fea0003800000 */
[----:B------:R-:W-:Y:S01]  /*3550*/  BPT.TRAP 0x1 ;  /* 0x000000040000795c */ /* 0x000fe20000300000 */
.L_x_26:
[----:B------:R-:W2:Y:S02]  /*3560*/  S2R R3, SR_TID.X ;  /* 0x0000000000037919 */ /* 0x000ea40000002100 */
[----:B--2---:R-:W-:-:S04]  /*3570*/  LOP3.LUT R3, R3, 0x7f, RZ, 0xc0, !PT ;  /* 0x0000007f03037812 */ /* 0x004fc800078ec0ff */
[----:B------:R-:W-:Y:S01]  /*3580*/  ISETP.NE.AND P1, PT, R3, RZ, PT ;  /* 0x000000ff0300720c */ /* 0x000fe20003f25270 */
[----:B-1----:R-:W-:-:S12]  /*3590*/  @P2 BRA `(.L_x_27) ;  /* 0x0000000000082947 */ /* 0x002fd80003800000 */
[----:B------:R-:W1:Y:S02]  /*35a0*/  SYNCS.PHASECHK.TRANS64.TRYWAIT P2, [UR36+0x28c30], R13 ;  /* 0x028c300dff0075a7 */ /* 0x000e640008040164 */
[----:B-1----:R-:W-:Y:S05]  /*35b0*/  @!P2 BRA `(.L_x_28) ;  /* 0x000000a40074a947 */ /* 0x002fea0003800000 */
.L_x_27:
[----:B------:R-:W-:Y:S05]  /*35c0*/  WARPSYNC.ALL ;  /* 0x0000000000007948 */ /* 0x000fea0003800000 */
[----:B------:R-:W-:Y:S01]  /*35d0*/  UIADD3 UR4, UR36, 0x20400, URZ ;  /* 0x0002040024047890 */ /* 0x000fe2000fffe03f */
[----:B------:R-:W-:Y:S01]  /*35e0*/  WARPGROUP.ARRIVE ;  /* 0x00000000000079c5 */ /* 0x000fe20000000000 */
[----:B------:R-:W-:Y:S01]  /*35f0*/  UIADD3 UR5, UR36, 0x22400, URZ ;  /* 0x0002240024057890 */ /* 0x000fe2000fffe03f */
[----:B------:R-:W-:Y:S01]  /*3600*/  IMAD R3, R17, -0x40, R22 ;  /* 0xffffffc011037824 */ /* 0x000fe200078e0216 */
[----:B------:R-:W-:Y:S02]  /*3610*/  USHF.R.U32.HI UR4, URZ, 0x4, UR4 ;  /* 0x000000043f047899 */ /* 0x000fe40008011604 */
[----:B------:R-:W-:-:S02]  /*3620*/  USHF.R.U32.HI UR5, URZ, 0x4, UR5 ;  /* 0x000000043f057899 */ /* 0x000fc40008011605 */
[----:B------:R-:W-:Y:S01]  /*3630*/  ULOP3.LUT UR4, UR4, 0x3fff, URZ, 0xc0, !UPT ;  /* 0x00003fff04047892 */ /* 0x000fe2000f8ec03f */
[----:B------:R-:W-:Y:S01]  /*3640*/  IADD3 R3, -R0, 0x40, R3 ;  /* 0x0000004000037810 */ /* 0x000fe20007ffe103 */
[----:B------:R-:W-:Y:S02]  /*3650*/  ULOP3.LUT UR5, UR5, 0x3fff, URZ, 0xc0, !UPT ;  /* 0x00003fff05057892 */ /* 0x000fe4000f8ec03f */
[----:B------:R-:W-:Y:S01]  /*3660*/  ULOP3.LUT UR8, UR4, 0x10000, URZ, 0xfc, !UPT ;  /* 0x0001000004087892 */ /* 0x000fe2000f8efc3f */
[C---:B------:R-:W-:Y:S01]  /*3670*/  ISETP.GT.AND P6, PT, R3.reuse, RZ, PT ;  /* 0x000000ff0300720c */ /* 0x040fe20003fc4270 */
[----:B------:R-:W-:Y:S01]  /*3680*/  ULOP3.LUT UR6, UR5, 0x10000, URZ, 0xfc, !UPT ;  /* 0x0001000005067892 */ /* 0x000fe2000f8efc3f */
[C---:B------:R-:W-:Y:S01]  /*3690*/  ISETP.GT.AND P2, PT, R3.reuse, 0x1, PT ;  /* 0x000000010300780c */ /* 0x040fe20003f44270 */
[----:B------:R-:W-:Y:S01]  /*36a0*/  UMOV UR9, 0x40000040 ;  /* 0x4000004000097882 */ /* 0x000fe20000000000 */
[----:B------:R-:W-:Y:S01]  /*36b0*/  UMOV UR7, 0x40000040 ;  /* 0x4000004000077882 */ /* 0x000fe20000000000 */
[----:B------:R-:W-:Y:S01]  /*36c0*/  UMOV UR5, UR9 ;  /* 0x0000000900057c82 */ /* 0x000fe20008000000 */
[----:B------:R-:W-:Y:S01]  /*36d0*/  UMOV UR4, UR8 ;  /* 0x0000000800047c82 */ /* 0x000fe20008000000 */
[----:B------:R-:W-:Y:S01]  /*36e0*/  UIADD3 UR12, UR8, 0x2, URZ ;  /* 0x00000002080c7890 */ /* 0x000fe2000fffe03f */
[----:B------:R-:W-:Y:S01]  /*36f0*/  ISETP.GT.AND P3, PT, R3, 0x8, PT ;  /* 0x000000080300780c */ /* 0x000fe20003f64270 */
[----:B------:R-:W-:-:S02]  /*3700*/  UIADD3 UR14, UR6, 0x2, URZ ;  /* 0x00000002060e7890 */ /* 0x000fc4000fffe03f */
[----:B------:R-:W-:Y:S01]  /*3710*/  HGMMA.64x64x16.F32.BF16 R24, gdesc[UR4], RZ, !UPT, gsb0 ;  /* 0x00e00000041879f0 */ /* 0x000fe2000c0018ff */
[----:B------:R-:W-:Y:S01]  /*3720*/  UMOV UR13, 0x40000040 ;  /* 0x40000040000d7882 */ /* 0x000fe20000000000 */
[----:B------:R-:W-:Y:S01]  /*3730*/  UMOV UR15, 0x40000040 ;  /* 0x40000040000f7882 */ /* 0x000fe20000000000 */
[----:B------:R-:W-:Y:S01]  /*3740*/  UIADD3 UR16, UR8, 0x4, URZ ;  /* 0x0000000408107890 */ /* 0x000fe2000fffe03f */
[C---:B------:R-:W-:Y:S01]  /*3750*/  ISETP.GT.AND P4, PT, R3.reuse, 0x9, PT ;  /* 0x000000090300780c */ /* 0x040fe20003f84270 */
[----:B------:R-:W-:Y:S01]  /*3760*/  UIADD3 UR18, UR6, 0x4, URZ ;  /* 0x0000000406127890 */ /* 0x000fe2000fffe03f */
[----:B------:R-:W-:Y:S01]  /*3770*/  ISETP.GT.AND P5, PT, R3, 0x10, PT ;  /* 0x000000100300780c */ /* 0x000fe20003fa4270 */
[----:B------:R-:W-:Y:S01]  /*3780*/  UMOV UR17, 0x40000040 ;  /* 0x4000004000117882 */ /* 0x000fe20000000000 */
[----:B------:R-:W-:Y:S01]  /*3790*/  UMOV UR19, 0x40000040 ;  /* 0x4000004000137882 */ /* 0x000fe20000000000 */
[----:B------:R-:W-:Y:S02]  /*37a0*/  UIADD3 UR20, UR8, 0x6, URZ ;  /* 0x0000000608147890 */ /* 0x000fe4000fffe03f */
[----:B------:R-:W-:Y:S01]  /*37b0*/  UIADD3 UR22, UR6, 0x6, URZ ;  /* 0x0000000606167890 */ /* 0x000fe2000fffe03f */
[----:B------:R-:W-:Y:S01]  /*37c0*/  UMOV UR21, 0x40000040 ;  /* 0x4000004000157882 */ /* 0x000fe20000000000 */
[----:B------:R-:W-:Y:S01]  /*37d0*/  UMOV UR23, 0x40000040 ;  /* 0x4000004000177882 */ /* 0x000fe20000000000 */
[----:B------:R-:W-:Y:S01]  /*37e0*/  ULDC UR4, c[0x0][0x988] ;  /* 0x0002620000047ab9 */ /* 0x000fe20000000800 */
[----:B------:R-:W-:-:S02]  /*37f0*/  WARPGROUP.DEPBAR.LE gsb0, 0x0 ;  /* 0x00008000000079c5 */ /* 0x000fc40000010000 */
[----:B------:R-:W-:-:S06]  /*3800*/  WARPGROUP.ARRIVE ;  /* 0x00000000000079c5 */ /* 0x000fcc0000000000 */
[----:B------:R-:W-:Y:S03]  /*3810*/  HGMMA.64x64x16.F32.BF16 R24, gdesc[UR12], R24, gsb0 ;  /* 0x00e000000c1879f0 */ /* 0x000fe60008001818 */
[----:B------:R-:W-:Y:S02]  /*3820*/  WARPGROUP.DEPBAR.LE gsb0, 0x0 ;  /* 0x00008000000079c5 */ /* 0x000fe40000010000 */
[----:B------:R-:W-:-:S06]  /*3830*/  WARPGROUP.ARRIVE ;  /* 0x00000000000079c5 */ /* 0x000fcc0000000000 */
[----:B------:R-:W-:Y:S03]  /*3840*/  HGMMA.64x64x16.F32.BF16 R24, gdesc[UR16], R24, gsb0 ;  /* 0x00e00000101879f0 */ /* 0x000fe60008001818 */
[----:B------:R-:W-:Y:S02]  /*3850*/  WARPGROUP.DEPBAR.LE gsb0, 0x0 ;  /* 0x00008000000079c5 */ /* 0x000fe40000010000 */
[----:B------:R-:W-:-:S06]  /*3860*/  WARPGROUP.ARRIVE ;  /* 0x00000000000079c5 */ /* 0x000fcc0000000000 */
[----:B------:R-:W-:Y:S03]  /*3870*/  HGMMA.64x64x16.F32.BF16 R24, gdesc[UR20], R24, gsb0 ;  /* 0x00e00000141879f0 */ /* 0x000fe60008001818 */
[----:B------:R-:W-:Y:S02]  /*3880*/  WARPGROUP.DEPBAR.LE gsb0, 0x0 ;  /* 0x00008000000079c5 */ /* 0x000fe40000010000 */
[----:B------:R-:W-:Y:S02]  /*3890*/  FSEL R5, R24, -INF , P6 ;  /* 0xff80000018057808 */ /* 0x000fe40003000000 */
[----:B------:R-:W-:Y:S02]  /*38a0*/  FSEL R25, R25, -INF , P2 ;  /* 0xff80000019197808 */ /* 0x000fe40001000000 */
[----:B------:R-:W-:Y:S02]  /*38b0*/  FSEL R11, R28, -INF , P3 ;  /* 0xff8000001c0b7808 */ /* 0x000fe40001800000 */
[----:B------:R-:W-:-:S02]  /*38c0*/  FMNMX.FTZ R0, R5, R25, !PT ;  /* 0x0000001905007209 */ /* 0x000fc40007810000 */
[----:B------:R-:W-:Y:S02]  /*38d0*/  FSEL R29, R29, -INF , P4 ;  /* 0xff8000001d1d7808 */ /* 0x000fe40002000000 */
[----:B------:R-:W-:Y:S02]  /*38e0*/  FMNMX.FTZ R0, R11, R0, !PT ;  /* 0x000000000b007209 */ /* 0x000fe40007810000 */
[----:B------:R-:W-:Y:S02]  /*38f0*/  FSEL R7, R26, -INF , P6 ;  /* 0xff8000001a077808 */ /* 0x000fe40003000000 */
[----:B------:R-:W-:Y:S02]  /*3900*/  ISETP.GT.AND P6, PT, R3, 0x11, PT ;  /* 0x000000110300780c */ /* 0x000fe40003fc4270 */
[----:B------:R-:W-:Y:S02]  /*3910*/  FSEL R19, R32, -INF , P5 ;  /* 0xff80000020137808 */ /* 0x000fe40002800000 */
[----:B------:R-:W-:-:S02]  /*3920*/  FMNMX.FTZ R0, R29, R0, !PT ;  /* 0x000000001d007209 */ /* 0x000fc40007810000 */
[----:B------:R-:W-:Y:S02]  /*3930*/  FSEL R27, R27, -INF , P2 ;  /* 0xff8000001b1b7808 */ /* 0x000fe40001000000 */
[----:B------:R-:W-:Y:S02]  /*3940*/  ISETP.GT.AND P2, PT, R3, 0x18, PT ;  /* 0x000000180300780c */ /* 0x000fe40003f44270 */
[----:B------:R-:W-:Y:S02]  /*3950*/  FSEL R33, R33, -INF , P6 ;  /* 0xff80000021217808 */ /* 0x000fe40003000000 */
[----:B------:R-:W-:Y:S02]  /*3960*/  FMNMX.FTZ R0, R19, R0, !PT ;  /* 0x0000000013007209 */ /* 0x000fe40007810000 */
[----:B------:R-:W-:Y:S02]  /*3970*/  FSEL R9, R30, -INF , P3 ;  /* 0xff8000001e097808 */ /* 0x000fe40001800000 */
[----:B------:R-:W-:-:S02]  /*3980*/  ISETP.GT.AND P3, PT, R3, 0x19, PT ;  /* 0x000000190300780c */ /* 0x000fc40003f64270 */
        /* <DEDUP_REMOVED lines=35> */
[----:B------:R-:W-:-:S02]  /*3bc0*/  FMNMX.FTZ R0, R69, R0, !PT ;  /* 0x0000000045007209 */ /* 0x000fc40007810000 */
[----:B------:R-:W-:Y:S02]  /*3bd0*/  FSEL R47, R47, -INF , P2 ;  /* 0xff8000002f2f7808 */ /* 0x000fe40001000000 */
[----:B------:R-:W-:Y:S02]  /*3be0*/  FMNMX.FTZ R10, R71, R0, !PT ;  /* 0x00000000470a7209 */ /* 0x000fe40007810000 */
[----:B------:R-:W-:Y:S02]  /*3bf0*/  FMNMX.FTZ R0, R7, R27, !PT ;  /* 0x0000001b07007209 */ /* 0x000fe40007810000 */
[----:B------:R-:W-:Y:S01]  /*3c00*/  FSEL R49, R50, -INF , P3 ;  /* 0xff80000032317808 */ /* 0x000fe20001800000 */
[----:B------:R-:W2:Y:S01]  /*3c10*/  SHFL.BFLY PT, R3, R10, 0x2, 0x1f ;  /* 0x0c401f000a037f89 */ /* 0x000ea200000e0000 */
[----:B------:R-:W-:Y:S02]  /*3c20*/  FMNMX.FTZ R0, R9, R0, !PT ;  /* 0x0000000009007209 */ /* 0x000fe40007810000 */
[----:B------:R-:W-:-:S02]  /*3c30*/  FSEL R51, R51, -INF , P4 ;  /* 0xff80000033337808 */ /* 0x000fc40002000000 */
[----:B------:R-:W-:Y:S02]  /*3c40*/  FMNMX.FTZ R0, R31, R0, !PT ;  /* 0x000000001f007209 */ /* 0x000fe40007810000 */
[----:B------:R-:W-:Y:S02]  /*3c50*/  FSEL R53, R54, -INF , P5 ;  /* 0xff80000036357808 */ /* 0x000fe40002800000 */
[----:B------:R-:W-:Y:S02]  /*3c60*/  FMNMX.FTZ R0, R15, R0, !PT ;  /* 0x000000000f007209 */ /* 0x000fe40007810000 */
[----:B------:R-:W-:Y:S02]  /*3c70*/  FSEL R55, R55, -INF , P6 ;  /* 0xff80000037377808 */ /* 0x000fe40003000000 */
[----:B------:R-:W-:-:S04]  /*3c80*/  FMNMX.FTZ R0, R35, R0, !PT ;  /* 0x0000000023007209 */ /* 0x000fc80007810000 */
[----:B-1----:R-:W-:Y:S01]  /*3c90*/  FMNMX.FTZ R8, R21, R0, !PT ;  /* 0x0000000015087209 */ /* 0x002fe20007810000 */
[----:B------:R-:W-:-:S03]  /*3ca0*/  IMAD.U32 R0, RZ, RZ, UR4 ;  /* 0x00000004ff007e24 */ /* 0x000fc6000f8e00ff */
[----:B------:R-:W-:Y:S02]  /*3cb0*/  FMNMX.FTZ R8, R39, R8, !PT ;  /* 0x0000000827087209 */ /* 0x000fe40007810000 */
[----:B--2---:R-:W-:Y:S02]  /*3cc0*/  FMNMX.FTZ R12, R10, R3, !PT ;  /* 0x000000030a0c7209 */ /* 0x004fe40007810000 */
[----:B------:R-:W-:-:S03]  /*3cd0*/  FMNMX.FTZ R8, R41, R8, !PT ;  /* 0x0000000829087209 */ /* 0x000fc60007810000 */
[----:B------:R-:W1:Y:S01]  /*3ce0*/  SHFL.BFLY PT, R3, R12, 0x1, 0x1f ;  /* 0x0c201f000c037f89 */ /* 0x000e6200000e0000 */
[----:B------:R-:W-:-:S04]  /*3cf0*/  FMNMX.FTZ R8, R43, R8, !PT ;  /* 0x000000082b087209 */ /* 0x000fc80007810000 */
[----:B------:R-:W-:-:S04]  /*3d00*/  FMNMX.FTZ R8, R45, R8, !PT ;  /* 0x000000082d087209 */ /* 0x000fc80007810000 */
[----:B------:R-:W-:-:S04]  /*3d10*/  FMNMX.FTZ R8, R47, R8, !PT ;  /* 0x000000082f087209 */ /* 0x000fc80007810000 */
[----:B------:R-:W-:-:S04]  /*3d20*/  FMNMX.FTZ R8, R49, R8, !PT ;  /* 0x0000000831087209 */ /* 0x000fc80007810000 */
[----:B------:R-:W-:-:S04]  /*3d30*/  FMNMX.FTZ R8, R51, R8, !PT ;  /* 0x0000000833087209 */ /* 0x000fc80007810000 */
[----:B------:R-:W-:Y:S02]  /*3d40*/  FMNMX.FTZ R8, R53, R8, !PT ;  /* 0x0000000835087209 */ /* 0x000fe40007810000 */
[----:B-1----:R-:W-:Y:S02]  /*3d50*/  FMNMX.FTZ R3, R12, R3, !PT ;  /* 0x000000030c037209 */ /* 0x002fe40007810000 */
[----:B------:R-:W-:Y:S02]  /*3d60*/  FMNMX.FTZ R8, R55, R8, !PT ;  /* 0x0000000837087209 */ /* 0x000fe40007810000 */
[C---:B------:R-:W-:Y:S01]  /*3d70*/  FSETP.NEU.FTZ.AND P2, PT, R3.reuse, -INF , PT ;  /* 0xff8000000300780b */ /* 0x040fe20003f5d000 */
[----:B------:R-:W-:-:S05]  /*3d80*/  FMUL.FTZ R10, R3, R0 ;  /* 0x00000000030a7220 */ /* 0x000fca0000410000 */
[----:B------:R-:W-:-:S05]  /*3d90*/  FSEL R12, R10, RZ, P2 ;  /* 0x000000ff0a0c7208 */ /* 0x000fca0001000000 */
[-CC-:B------:R-:W-:Y:S01]  /*3da0*/  FFMA.FTZ R5, R5, R0.reuse, -R12.reuse ;  /* 0x0000000005057223 */ /* 0x180fe2000001080c */
[-CC-:B------:R-:W-:Y:S01]  /*3db0*/  FFMA.FTZ R25, R25, R0.reuse, -R12.reuse ;  /* 0x0000000019197223 */ /* 0x180fe2000001080c */
[-CC-:B------:R-:W-:Y:S01]  /*3dc0*/  FFMA.FTZ R11, R11, R0.reuse, -R12.reuse ;  /* 0x000000000b0b7223 */ /* 0x180fe2000001080c */
[-CC-:B------:R-:W-:Y:S01]  /*3dd0*/  FFMA.FTZ R29, R29, R0.reuse, -R12.reuse ;  /* 0x000000001d1d7223 */ /* 0x180fe2000001080c */
[----:B------:R1:W-:Y:S01]  /*3de0*/  MUFU.EX2 R152, R5 ;  /* 0x0000000500987308 */ /* 0x0003e20000000800 */
[-CC-:B------:R-:W-:Y:S01]  /*3df0*/  FFMA.FTZ R19, R19, R0.reuse, -R12.reuse ;  /* 0x0000000013137223 */ /* 0x180fe2000001080c */
[-CC-:B------:R-:W-:Y:S01]  /*3e00*/  FFMA.FTZ R33, R33, R0.reuse, -R12.reuse ;  /* 0x0000000021217223 */ /* 0x180fe2000001080c */
[-CC-:B------:R-:W-:Y:S01]  /*3e10*/  FFMA.FTZ R23, R23, R0.reuse, -R12.reuse ;  /* 0x0000000017177223 */ /* 0x180fe2000001080c */
[-CC-:B------:R-:W-:Y:S01]  /*3e20*/  FFMA.FTZ R37, R37, R0.reuse, -R12.reuse ;  /* 0x0000000025257223 */ /* 0x180fe2000001080c */
[-CC-:B------:R-:W-:Y:S01]  /*3e30*/  FFMA.FTZ R57, R57, R0.reuse, -R12.reuse ;  /* 0x0000000039397223 */ /* 0x180fe2000001080c */
[-CC-:B------:R-:W-:Y:S01]  /*3e40*/  FFMA.FTZ R59, R59, R0.reuse, -R12.reuse ;  /* 0x000000003b3b7223 */ /* 0x180fe2000001080c */
[-CC-:B------:R-:W-:Y:S01]  /*3e50*/  FFMA.FTZ R61, R61, R0.reuse, -R12.reuse ;  /* 0x000000003d3d7223 */ /* 0x180fe2000001080c */
[----:B------:R-:W2:Y:S01]  /*3e60*/  MUFU.EX2 R25, R25 ;  /* 0x0000001900197308 */ /* 0x000ea20000000800 */
[----:B-1----:R-:W1:Y:S01]  /*3e70*/  SHFL.BFLY PT, R5, R8, 0x2, 0x1f ;  /* 0x0c401f0008057f89 */ /* 0x002e6200000e0000 */
[-CC-:B------:R-:W-:Y:S01]  /*3e80*/  FFMA.FTZ R63, R63, R0.reuse, -R12.reuse ;  /* 0x000000003f3f7223 */ /* 0x180fe2000001080c */
[-CC-:B------:R-:W-:Y:S01]  /*3e90*/  FFMA.FTZ R65, R65, R0.reuse, -R12.reuse ;  /* 0x0000000041417223 */ /* 0x180fe2000001080c */
[-CC-:B------:R-:W-:Y:S01]  /*3ea0*/  FFMA.FTZ R67, R67, R0.reuse, -R12.reuse ;  /* 0x0000000043437223 */ /* 0x180fe2000001080c */
[-CC-:B------:R-:W-:Y:S01]  /*3eb0*/  FFMA.FTZ R69, R69, R0.reuse, -R12.reuse ;  /* 0x0000000045457223 */ /* 0x180fe2000001080c */
[----:B------:R-:W-:-:S02]  /*3ec0*/  FFMA.FTZ R12, R71, R0, -R12 ;  /* 0x00000000470c7223 */ /* 0x000fc4000001080c */
[----:B------:R-:W3:Y:S08]  /*3ed0*/  MUFU.EX2 R11, R11 ;  /* 0x0000000b000b7308 */ /* 0x000ef00000000800 */
[----:B------:R-:W4:Y:S08]  /*3ee0*/  MUFU.EX2 R154, R29 ;  /* 0x0000001d009a7308 */ /* 0x000f300000000800 */
[----:B------:R-:W-:Y:S01]  /*3ef0*/  MUFU.EX2 R19, R19 ;  /* 0x0000001300137308 */ /* 0x000fe20000000800 */
[----:B-1----:R-:W-:-:S05]  /*3f00*/  FMNMX.FTZ R10, R8, R5, !PT ;  /* 0x00000005080a7209 */ /* 0x002fca0007810000 */
[----:B------:R-:W1:Y:S02]  /*3f10*/  SHFL.BFLY PT, R5, R10, 0x1, 0x1f ;  /* 0x0c201f000a057f89 */ /* 0x000e6400000e0000 */
[----:B------:R-:W-:Y:S08]  /*3f20*/  MUFU.EX2 R156, R33 ;  /* 0x00000021009c7308 */ /* 0x000ff00000000800 */
[----:B------:R-:W-:Y:S08]  /*3f30*/  MUFU.EX2 R23, R23 ;  /* 0x0000001700177308 */ /* 0x000ff00000000800 */
[----:B------:R-:W-:Y:S01]  /*3f40*/  MUFU.EX2 R158, R37 ;  /* 0x00000025009e7308 */ /* 0x000fe20000000800 */
[----:B-1----:R-:W-:-:S07]  /*3f50*/  FMNMX.FTZ R5, R10, R5, !PT ;  /* 0x000000050a057209 */ /* 0x002fce0007810000 */
[----:B------:R-:W-:Y:S01]  /*3f60*/  MUFU.EX2 R57, R57 ;  /* 0x0000003900397308 */ /* 0x000fe20000000800 */
[C---:B------:R-:W-:Y:S01]  /*3f70*/  FSETP.NEU.FTZ.AND P2, PT, R5.reuse, -INF , PT ;  /* 0xff8000000500780b */ /* 0x040fe20003f5d000 */
[----:B------:R-:W-:-:S05]  /*3f80*/  FMUL.FTZ R8, R5, R0 ;  /* 0x0000000005087220 */ /* 0x000fca0000410000 */
[----:B------:R-:W-:Y:S01]  /*3f90*/  FSEL R24, R8, RZ, P2 ;  /* 0x000000ff08187208 */ /* 0x000fe20001000000 */
[----:B------:R-:W-:Y:S04]  /*3fa0*/  MUFU.EX2 R160, R59 ;  /* 0x0000003b00a07308 */ /* 0x000fe80000000800 */
[--C-:B------:R-:W-:Y:S01]  /*3fb0*/  FFMA.FTZ R8, R7, R0, -R24.reuse ;  /* 0x0000000007087223 */ /* 0x100fe20000010818 */
[----:B------:R-:W-:Y:S01]  /*3fc0*/  LEA.HI R7, R73, R18, RZ, 0x4 ;  /* 0x0000001249077211 */ /* 0x000fe200078f20ff */
[-CC-:B------:R-:W-:Y:S01]  /*3fd0*/  FFMA.FTZ R10, R9, R0.reuse, -R24.reuse ;  /* 0x00000000090a7223 */ /* 0x180fe20000010818 */
[-CC-:B------:R-:W-:Y:S01]  /*3fe0*/  FFMA.FTZ R27, R27, R0.reuse, -R24.reuse ;  /* 0x000000001b1b7223 */ /* 0x180fe20000010818 */
[----:B------:R1:W-:Y:S01]  /*3ff0*/  MUFU.EX2 R153, R8 ;  /* 0x0000000800997308 */ /* 0x0003e20000000800 */
[----:B------:R-:W-:Y:S01]  /*4000*/  LOP3.LUT R9, R7, 0xfffffff0, RZ, 0xc0, !PT ;  /* 0xfffffff007097812 */ /* 0x000fe200078ec0ff */
[-CC-:B------:R-:W-:Y:S01]  /*4010*/  FFMA.FTZ R31, R31, R0.reuse, -R24.reuse ;  /* 0x000000001f1f7223 */ /* 0x180fe20000010818 */
[-CC-:B------:R-:W-:Y:S01]  /*4020*/  FFMA.FTZ R15, R15, R0.reuse, -R24.reuse ;  /* 0x000000000f0f7223 */ /* 0x180fe20000010818 */
[-CC-:B------:R-:W-:Y:S01]  /*4030*/  FFMA.FTZ R35, R35, R0.reuse, -R24.reuse ;  /* 0x0000000023237223 */ /* 0x180fe20000010818 */
[--C-:B------:R-:W-:Y:S01]  /*4040*/  FFMA.FTZ R21, R21, R0, -R24.reuse ;  /* 0x0000000015157223 */ /* 0x100fe20000010818 */
[----:B------:R-:W-:Y:S01]  /*4050*/  IMAD.IADD R9, R18, 0x1, -R9 ;  /* 0x0000000112097824 */ /* 0x000fe200078e0a09 */
[----:B------:R-:W-:Y:S01]  /*4060*/  LEA.HI R18, R73, R18, RZ, 0x5 ;  /* 0x0000001249127211 */ /* 0x000fe200078f28ff */
[----:B------:R5:W-:Y:S01]  /*4070*/  MUFU.EX2 R155, R10 ;  /* 0x0000000a009b7308 */ /* 0x000be20000000800 */
[-CC-:B------:R-:W-:Y:S01]  /*4080*/  FFMA.FTZ R39, R39, R0.reuse, -R24.reuse ;  /* 0x0000000027277223 */ /* 0x180fe20000010818 */
[-CC-:B------:R-:W-:Y:S01]  /*4090*/  FFMA.FTZ R41, R41, R0.reuse, -R24.reuse ;  /* 0x0000000029297223 */ /* 0x180fe20000010818 */
[----:B-1----:R-:W-:Y:S01]  /*40a0*/  SHF.R.S32.HI R8, RZ, 0x1f, R9 ;  /* 0x0000001fff087819 */ /* 0x002fe20000011409 */
[-CC-:B------:R-:W-:Y:S01]  /*40b0*/  FFMA.FTZ R43, R43, R0.reuse, -R24.reuse ;  /* 0x000000002b2b7223 */ /* 0x180fe20000010818 */
[-CC-:B------:R-:W-:Y:S01]  /*40c0*/  FFMA.FTZ R45, R45, R0.reuse, -R24.reuse ;  /* 0x000000002d2d7223 */ /* 0x180fe20000010818 */
[-CC-:B------:R-:W-:Y:S01]  /*40d0*/  FFMA.FTZ R47, R47, R0.reuse, -R24.reuse ;  /* 0x000000002f2f7223 */ /* 0x180fe20000010818 */
[----:B------:R-:W-:Y:S01]  /*40e0*/  LEA.HI R8, R8, R9, RZ, 0x3 ;  /* 0x0000000908087211 */ /* 0x000fe200078f18ff */
[----:B------:R1:W-:Y:S01]  /*40f0*/  MUFU.EX2 R26, R27 ;  /* 0x0000001b001a7308 */ /* 0x0003e20000000800 */
[-CC-:B------:R-:W-:Y:S01]  /*4100*/  FFMA.FTZ R49, R49, R0.reuse, -R24.reuse ;  /* 0x0000000031317223 */ /* 0x180fe20000010818 */
[-CC-:B------:R-:W-:Y:S01]  /*4110*/  FFMA.FTZ R51, R51, R0.reuse, -R24.reuse ;  /* 0x0000000033337223 */ /* 0x180fe20000010818 */
[----:B-----5:R-:W-:Y:S01]  /*4120*/  LOP3.LUT R10, R8, 0xfffffff8, RZ, 0xc0, !PT ;  /* 0xfffffff8080a7812 */ /* 0x020fe200078ec0ff */
[-CC-:B------:R-:W-:Y:S01]  /*4130*/  FFMA.FTZ R53, R53, R0.reuse, -R24.reuse ;  /* 0x0000000035357223 */ /* 0x180fe20000010818 */
[----:B------:R-:W-:-:S03]  /*4140*/  FFMA.FTZ R55, R55, R0, -R24 ;  /* 0x0000000037377223 */ /* 0x000fc60000010818 */
[----:B------:R-:W-:Y:S01]  /*4150*/  IMAD.IADD R10, R9, 0x1, -R10 ;  /* 0x00000001090a7824 */ /* 0x000fe200078e0a0a */
[----:B------:R-:W-:Y:S01]  /*4160*/  SHF.R.S32.HI R9, RZ, 0x4, R7 ;  /* 0x00000004ff097819 */ /* 0x000fe20000011407 */
[----:B------:R-:W-:Y:S02]  /*4170*/  MUFU.EX2 R28, R31 ;  /* 0x0000001f001c7308 */ /* 0x000fe40000000800 */
[----:B------:R-:W-:Y:S01]  /*4180*/  IMAD.SHL.U32 R7, R10, 0x40, RZ ;  /* 0x000000400a077824 */ /* 0x000fe200078e00ff */
[----:B------:R-:W-:Y:S01]  /*4190*/  SHF.L.U32 R14, R9, 0x3, RZ ;  /* 0x00000003090e7819 */ /* 0x000fe200000006ff */
[----:B------:R-:W-:Y:S02]  /*41a0*/  IMAD.SHL.U32 R9, R18, 0x20, RZ ;  /* 0x0000002012097824 */ /* 0x000fe400078e00ff */
[----:B--2---:R-:W-:Y:S01]  /*41b0*/  FADD.FTZ R18, R152, R25 ;  /* 0x0000001998127221 */ /* 0x004fe20000010000 */
[----:B------:R-:W-:Y:S02]  /*41c0*/  LOP3.LUT P2, RZ, R10, 0x4, RZ, 0xc0, !PT ;  /* 0x000000040aff7812 */ /* 0x000fe4000784c0ff */
[----:B------:R-:W-:Y:S01]  /*41d0*/  LOP3.LUT R7, R7, 0x1c0, RZ, 0xc0, !PT ;  /* 0x000001c007077812 */ /* 0x000fe200078ec0ff */
[----:B------:R-:W-:Y:S01]  /*41e0*/  MUFU.EX2 R15, R15 ;  /* 0x0000000f000f7308 */ /* 0x000fe20000000800 */
[----:B------:R-:W-:Y:S01]  /*41f0*/  LOP3.LUT R34, R9, 0x7ffffc00, RZ, 0xc0, !PT ;  /* 0x7ffffc0009227812 */ /* 0x000fe200078ec0ff */
[----:B---3--:R-:W-:Y:S01]  /*4200*/  FADD.FTZ R9, R11, R18 ;  /* 0x000000120b097221 */ /* 0x008fe20000010000 */
[----:B------:R-:W-:Y:S01]  /*4210*/  LOP3.LUT R14, R7, 0x8, R14, 0xf8, !PT ;  /* 0x00000008070e7812 */ /* 0x000fe200078ef80e */
[----:B------:R-:W-:Y:S01]  /*4220*/  IMAD.SHL.U32 R18, R8, 0x40, RZ ;  /* 0x0000004008127824 */ /* 0x000fe200078e00ff */
[----:B------:R-:W-:Y:S01]  /*4230*/  SHF.R.U32.HI R7, RZ, 0x3, R7 ;  /* 0x00000003ff077819 */ /* 0x000fe20000011607 */
[----:B----4-:R-:W-:Y:S01]  /*4240*/  FADD.FTZ R8, R154, R9 ;  /* 0x000000099a087221 */ /* 0x010fe20000010000 */
[----:B------:R-:W-:Y:S01]  /*4250*/  LOP3.LUT P3, RZ, R10, 0x2, RZ, 0xc0, !PT ;  /* 0x000000020aff7812 */ /* 0x000fe2000786c0ff */
[----:B------:R-:W2:Y:S01]  /*4260*/  MUFU.EX2 R30, R35 ;  /* 0x00000023001e7308 */ /* 0x000ea20000000800 */
[----:B-1----:R-:W-:Y:S01]  /*4270*/  LOP3.LUT R27, R14, R7, RZ, 0x3c, !PT ;  /* 0x000000070e1b7212 */ /* 0x002fe200078e3cff */
[----:B------:R-:W-:Y:S01]  /*4280*/  IMAD.U32 R14, RZ, RZ, UR36 ;  /* 0x00000024ff0e7e24 */ /* 0x000fe2000f8e00ff */
[----:B------:R-:W-:-:S02]  /*4290*/  LOP3.LUT R9, R18, 0x7ffffe00, RZ, 0xc0, !PT ;  /* 0x7ffffe0012097812 */ /* 0x000fc400078ec0ff */
[----:B------:R-:W-:Y:S01]  /*42a0*/  F2FP.BF16.F32.PACK_AB R154, R154, R11 ;  /* 0x0000000b9a9a723e */ /* 0x000fe200000010ff */
[----:B------:R-:W-:Y:S01]  /*42b0*/  @!P1 VIADD R7, R14, 0x28c40 ;  /* 0x00028c400e079836 */ /* 0x000fe20000000000 */
[----:B------:R-:W-:Y:S01]  /*42c0*/  IADD3 R27, R27, R9, R34 ;  /* 0x000000091b1b7210 */ /* 0x000fe20007ffe022 */
[----:B------:R-:W1:Y:S01]  /*42d0*/  MUFU.EX2 R21, R21 ;  /* 0x0000001500157308 */ /* 0x000e620000000800 */
[----:B------:R-:W-:Y:S02]  /*42e0*/  F2FP.BF16.F32.PACK_AB R152, R25, R152 ;  /* 0x000000981998723e */ /* 0x000fe400000010ff */
[----:B------:R-:W-:-:S04]  /*42f0*/  @!P1 PRMT R7, RZ, 0x654, R7 ;  /* 0x00000654ff079816 */ /* 0x000fc80000000007 */
[----:B------:R3:W-:Y:S01]  /*4300*/  @!P1 SYNCS.ARRIVE.TRANS64.RED.A1T0 RZ, [R7+URZ], RZ ;  /* 0x000000ff07ff99a7 */ /* 0x0007e2000810043f */
[----:B------:R-:W4:Y:S01]  /*4310*/  MUFU.EX2 R32, R39 ;  /* 0x0000002700207308 */ /* 0x000f220000000800 */
[----:B--2---:R-:W-:Y:S01]  /*4320*/  F2FP.BF16.F32.PACK_AB R157, R30, R15 ;  /* 0x0000000f1e9d723e */ /* 0x004fe200000010ff */
[----:B---3--:R-:W-:Y:S01]  /*4330*/  FADD.FTZ R7, R19, R8 ;  /* 0x0000000813077221 */ /* 0x008fe20000010000 */
[----:B------:R-:W-:-:S05]  /*4340*/  FADD.FTZ R8, R153, R26 ;  /* 0x0000001a99087221 */ /* 0x000fca0000010000 */
[----:B------:R-:W-:Y:S01]  /*4350*/  MUFU.EX2 R41, R41 ;  /* 0x0000002900297308 */ /* 0x000fe20000000800 */
[----:B------:R-:W-:Y:S01]  /*4360*/  F2FP.BF16.F32.PACK_AB R153, R26, R153 ;  /* 0x000000991a99723e */ /* 0x000fe200000010ff */
[----:B------:R-:W-:Y:S01]  /*4370*/  FADD.FTZ R34, R156, R7 ;  /* 0x000000079c227221 */ /* 0x000fe20000010000 */
[----:B------:R-:W-:Y:S01]  /*4380*/  FADD.FTZ R7, R155, R8 ;  /* 0x000000089b077221 */ /* 0x000fe20000010000 */
[C---:B------:R-:W-:Y:S02]  /*4390*/  F2FP.BF16.F32.PACK_AB R155, R28.reuse, R155 ;  /* 0x0000009b1c9b723e */ /* 0x040fe400000010ff */
[----:B------:R-:W-:Y:S01]  /*43a0*/  FADD.FTZ R9, R23, R34 ;  /* 0x0000002217097221 */ /* 0x000fe20000010000 */
[----:B------:R-:W-:Y:S01]  /*43b0*/  FADD.FTZ R8, R28, R7 ;  /* 0x000000071c087221 */ /* 0x000fe20000010000 */
[----:B------:R-:W2:Y:S01]  /*43c0*/  MUFU.EX2 R10, R43 ;  /* 0x0000002b000a7308 */ /* 0x000ea20000000800 */
[----:B------:R-:W-:Y:S01]  /*43d0*/  F2FP.BF16.F32.PACK_AB R156, R156, R19 ;  /* 0x000000139c9c723e */ /* 0x000fe200000010ff */
[C---:B------:R-:W-:Y:S01]  /*43e0*/  FADD.FTZ R34, R158.reuse, R9 ;  /* 0x000000099e227221 */ /* 0x040fe20000010000 */
[----:B------:R-:W-:Y:S01]  /*43f0*/  FADD.FTZ R7, R15, R8 ;  /* 0x000000080f077221 */ /* 0x000fe20000010000 */
[----:B------:R-:W-:-:S02]  /*4400*/  F2FP.BF16.F32.PACK_AB R158, R158, R23 ;  /* 0x000000179e9e723e */ /* 0x000fc400000010ff */
[----:B------:R-:W-:Y:S01]  /*4410*/  FADD.FTZ R9, R57, R34 ;  /* 0x0000002239097221 */ /* 0x000fe20000010000 */
[----:B------:R-:W-:Y:S01]  /*4420*/  FADD.FTZ R8, R30, R7 ;  /* 0x000000071e087221 */ /* 0x000fe20000010000 */
[----:B------:R-:W3:Y:S01]  /*4430*/  MUFU.EX2 R61, R61 ;  /* 0x0000003d003d7308 */ /* 0x000ee20000000800 */
[----:B------:R-:W-:Y:S02]  /*4440*/  IMAD.MOV.U32 R30, RZ, RZ, 0x40 ;  /* 0x00000040ff1e7424 */ /* 0x000fe400078e00ff */
[----:B------:R-:W-:Y:S01]  /*4450*/  FADD.FTZ R34, R160, R9 ;  /* 0x00000009a0227221 */ /* 0x000fe20000010000 */
[----:B-1----:R-:W-:Y:S01]  /*4460*/  FADD.FTZ R7, R21, R8 ;  /* 0x0000000815077221 */ /* 0x002fe20000010000 */
[----:B------:R-:W-:Y:S01]  /*4470*/  LEA R8, R27, UR36, 0x1 ;  /* 0x000000241b087c11 */ /* 0x000fe2000f8e08ff */
[----:B------:R-:W-:Y:S01]  /*4480*/  BAR.SYNC.DEFER_BLOCKING 0xf, 0x100 ;  /* 0x03c4000000007b1d */ /* 0x000fe20000010000 */
[----:B------:R-:W-:Y:S01]  /*4490*/  SEL R30, R30, 0xffffffc0, !P2 ;  /* 0xffffffc01e1e7807 */ /* 0x000fe20005000000 */
[C---:B----4-:R-:W-:Y:S01]  /*44a0*/  FADD.FTZ R28, R32.reuse, R7 ;  /* 0x00000007201c7221 */ /* 0x050fe20000010000 */
[----:B------:R-:W-:Y:S01]  /*44b0*/  F2FP.BF16.F32.PACK_AB R159, R32, R21 ;  /* 0x00000015209f723e */ /* 0x000fe200000010ff */
[----:B------:R-:W-:Y:S01]  /*44c0*/  VIADD R11, R8, 0x26800 ;  /* 0x00026800080b7836 */ /* 0x000fe20000000000 */
[----:B--2---:R-:W-:Y:S01]  /*44d0*/  F2FP.BF16.F32.PACK_AB R161, R10, R41 ;  /* 0x000000290aa1723e */ /* 0x004fe200000010ff */
[----:B------:R-:W1:Y:S01]  /*44e0*/  MUFU.EX2 R45, R45 ;  /* 0x0000002d002d7308 */ /* 0x000e620000000800 */
[----:B------:R-:W-:Y:S01]  /*44f0*/  FADD.FTZ R7, R41, R28 ;  /* 0x0000001c29077221 */ /* 0x000fe20000010000 */
[----:B------:R-:W-:Y:S01]  /*4500*/  VIADD R9, R8, 0x26820 ;  /* 0x0002682008097836 */ /* 0x000fe20000000000 */
[----:B------:R-:W-:Y:S01]  /*4510*/  F2FP.BF16.F32.PACK_AB R160, R160, R57 ;  /* 0x00000039a0a0723e */ /* 0x000fe200000010ff */
[----:B------:R-:W-:-:S02]  /*4520*/  @P3 VIADD R9, R11, 0xffffffe0 ;  /* 0xffffffe00b093836 */ /* 0x000fc40000000000 */
[----:B------:R-:W-:Y:S01]  /*4530*/  FADD.FTZ R28, R10, R7 ;  /* 0x000000070a1c7221 */ /* 0x000fe20000010000 */
[----:B---3--:R-:W-:Y:S01]  /*4540*/  FADD.FTZ R7, R61, R34 ;  /* 0x000000223d077221 */ /* 0x008fe20000010000 */
[----:B------:R-:W-:Y:S01]  /*4550*/  IMAD.IADD R10, R11, 0x1, R30 ;  /* 0x000000010b0a7824 */ /* 0x000fe200078e021e */
[----:B------:R-:W2:Y:S01]  /*4560*/  MUFU.EX2 R20, R63 ;  /* 0x0000003f00147308 */ /* 0x000ea20000000800 */
[----:B------:R-:W-:-:S07]  /*4570*/  IADD3 R11, R30, R9, RZ ;  /* 0x000000091e0b7210 */ /* 0x000fce0007ffe0ff */
[----:B------:R-:W3:Y:S01]  /*4580*/  MUFU.EX2 R18, R47 ;  /* 0x0000002f00127308 */ /* 0x000ee20000000800 */
[----:B-1----:R-:W-:Y:S01]  /*4590*/  FADD.FTZ R15, R45, R28 ;  /* 0x0000001c2d0f7221 */ /* 0x002fe20000010000 */
[----:B------:R1:W-:Y:S04]  /*45a0*/  STSM.16.M88.4 [R8+0x26800], R152 ;  /* 0x0268009808007844 */ /* 0x0003e80000000200 */
[----:B------:R1:W-:Y:S02]  /*45b0*/  STSM.16.M88.4 [R9], R156 ;  /* 0x0000009c09007844 */ /* 0x0003e40000000200 */
[----:B------:R-:W-:Y:S01]  /*45c0*/  MUFU.EX2 R65, R65 ;  /* 0x0000004100417308 */ /* 0x000fe20000000800 */
[C---:B--2---:R-:W-:Y:S01]  /*45d0*/  F2FP.BF16.F32.PACK_AB R162, R20.reuse, R61 ;  /* 0x0000003d14a2723e */ /* 0x044fe200000010ff */
[----:B------:R-:W-:-:S06]  /*45e0*/  FADD.FTZ R20, R20, R7 ;  /* 0x0000000714147221 */ /* 0x000fcc0000010000 */
[----:B------:R-:W2:Y:S01]  /*45f0*/  MUFU.EX2 R22, R67 ;  /* 0x0000004300167308 */ /* 0x000ea20000000800 */
[C---:B---3--:R-:W-:Y:S01]  /*4600*/  F2FP.BF16.F32.PACK_AB R163, R18.reuse, R45 ;  /* 0x0000002d12a3723e */ /* 0x048fe200000010ff */
[----:B------:R-:W-:-:S04]  /*4610*/  FADD.FTZ R18, R18, R15 ;  /* 0x0000000f12127221 */ /* 0x000fc80000010000 */
[----:B------:R1:W-:Y:S02]  /*4620*/  STSM.16.M88.4 [R10], R160 ;  /* 0x000000a00a007844 */ /* 0x0003e40000000200 */
[----:B------:R-:W-:Y:S08]  /*4630*/  MUFU.EX2 R49, R49 ;  /* 0x0000003100317308 */ /* 0x000ff00000000800 */
[----:B------:R-:W3:Y:S01]  /*4640*/  MUFU.EX2 R24, R51 ;  /* 0x0000003300187308 */ /* 0x000ee20000000800 */
[----:B--2---:R-:W-:Y:S01]  /*4650*/  F2FP.BF16.F32.PACK_AB R164, R22, R65 ;  /* 0x0000004116a4723e */ /* 0x004fe200000010ff */
[----:B------:R-:W-:-:S04]  /*4660*/  FADD.FTZ R65, R65, R20 ;  /* 0x0000001441417221 */ /* 0x000fc80000010000 */
[----:B------:R-:W-:Y:S02]  /*4670*/  FADD.FTZ R22, R22, R65 ;  /* 0x0000004116167221 */ /* 0x000fe40000010000 */
[----:B------:R-:W2:Y:S08]  /*4680*/  MUFU.EX2 R69, R69 ;  /* 0x0000004500457308 */ /* 0x000eb00000000800 */
[----:B------:R-:W4:Y:S01]  /*4690*/  MUFU.EX2 R12, R12 ;  /* 0x0000000c000c7308 */ /* 0x000f220000000800 */
[----:B---3--:R-:W-:Y:S01]  /*46a0*/  F2FP.BF16.F32.PACK_AB R165, R24, R49 ;  /* 0x0000003118a5723e */ /* 0x008fe200000010ff */
[----:B------:R-:W-:-:S04]  /*46b0*/  FADD.FTZ R49, R49, R18 ;  /* 0x0000001231317221 */ /* 0x000fc80000010000 */
[----:B------:R-:W-:Y:S02]  /*46c0*/  FADD.FTZ R24, R24, R49 ;  /* 0x0000003118187221 */ /* 0x000fe40000010000 */
[----:B------:R-:W-:Y:S01]  /*46d0*/  MUFU.EX2 R53, R53 ;  /* 0x0000003500357308 */ /* 0x000fe20000000800 */
[----:B--2---:R-:W-:-:S07]  /*46e0*/  FADD.FTZ R7, R69, R22 ;  /* 0x0000001645077221 */ /* 0x004fce0000010000 */
[----:B------:R-:W2:Y:S01]  /*46f0*/  MUFU.EX2 R26, R55 ;  /* 0x00000037001a7308 */ /* 0x000ea20000000800 */
[C---:B----4-:R-:W-:Y:S01]  /*4700*/  F2FP.BF16.F32.PACK_AB R166, R12.reuse, R69 ;  /* 0x000000450ca6723e */ /* 0x050fe200000010ff */
[----:B------:R-:W-:Y:S01]  /*4710*/  FADD.FTZ R7, R12, R7 ;  /* 0x000000070c077221 */ /* 0x000fe20000010000 */
[----:B--2---:R-:W-:Y:S01]  /*4720*/  F2FP.BF16.F32.PACK_AB R167, R26, R53 ;  /* 0x000000351aa7723e */ /* 0x004fe200000010ff */
[----:B------:R-:W-:-:S04]  /*4730*/  FADD.FTZ R53, R53, R24 ;  /* 0x0000001835357221 */ /* 0x000fc80000010000 */
[----:B------:R1:W-:Y:S01]  /*4740*/  STSM.16.M88.4 [R11], R164 ;  /* 0x000000a40b007844 */ /* 0x0003e20000000200 */
[----:B------:R-:W-:Y:S01]  /*4750*/  FADD.FTZ R12, R26, R53 ;  /* 0x000000351a0c7221 */ /* 0x000fe20000010000 */
[----:B------:R-:W-:Y:S06]  /*4760*/  @!P0 BRA `(.L_x_29) ;  /* 0x0000000000048947 */ /* 0x000fec0003800000 */
[----:B------:R-:W-:Y:S01]  /*4770*/  BPT.TRAP 0x1 ;  /* 0x000000040000795c */ /* 0x000fe20000300000 */
.L_x_29:
[----:B------:R2:W3:Y:S01]  /*4780*/  SYNCS.PHASECHK.TRANS64.TRYWAIT P2, [UR36+0x28c50], R13 ;  /* 0x028c500dff0075a7 */ /* 0x0004e20008040164 */
[----:B------:R-:W-:Y:S05]  /*4790*/  @!P0 BRA `(.L_x_30) ;  /* 0x0000000000048947 */ /* 0x000fea0003800000 */
[----:B------:R-:W-:Y:S01]  /*47a0*/  BPT.TRAP 0x1 ;  /* 0x000000040000795c */ /* 0x000fe20000300000 */
.L_x_30:
[----:B------:R-:W-:Y:S01]  /*47b0*/  ULOP3.LUT UR24, UR37, 0x2000000, URZ, 0xfc, !UPT ;  /* 0x0200000025187892 */ /* 0x000fe2000f8efc3f */
[----:B---3--:R-:W-:Y:S11]  /*47c0*/  @P2 BRA `(.L_x_31) ;  /* 0x0000000000082947 */ /* 0x008ff60003800000 */
[----:B------:R-:W3:Y:S02]  /*47d0*/  SYNCS.PHASECHK.TRANS64.TRYWAIT P2, [UR36+0x28c50], R13 ;  /* 0x028c500dff0075a7 */ /* 0x000ee40008040164 */
[----:B---3--:R-:W-:Y:S05]  /*47e0*/  @!P2 BRA `(.L_x_32) ;  /* 0x000000940000a947 */ /* 0x008fea0003800000 */
.L_x_31:
[----:B------:R-:W-:Y:S01]  /*47f0*/  WARPGROUP.ARRIVE ;  /* 0x00000000000079c5 */ /* 0x000fe20000000000 */
[----:B------:R-:W-:Y:S01]  /*4800*/  UMOV UR10, UR24 ;  /* 0x00000018000a7c82 */ /* 0x000fe20008000000 */
[----:B------:R-:W-:Y:S01]  /*4810*/  UMOV UR11, 0x40000040 ;  /* 0x40000040000b7882 */ /* 0x000fe20000000000 */
[----:B------:R-:W-:Y:S01]  /*4820*/  UIADD3 UR4, UR24, 0x80, URZ ;  /* 0x0000008018047890 */ /* 0x000fe2000fffe03f */
[----:B0-23--:R-:W-:Y:S02]  /*4830*/  VIADD R13, R17, 0xfffffffe ;  /* 0xfffffffe110d7836 */ /* 0x00dfe40000000000 */
[----:B------:R-:W-:Y:S01]  /*4840*/  HGMMA.64x256x16.F32.BF16 R24, R152, gdesc[UR8].tnspB, RZ, !UPT, gsb0 ;  /* 0x43e0000898187df0 */ /* 0x000fe2000c0018ff */
[----:B------:R-:W-:Y:S01]  /*4850*/  UMOV UR11, 0x40000040 ;  /* 0x40000040000b7882 */ /* 0x000fe20000000000 */
[----:B------:R-:W-:Y:S01]  /*4860*/  @!P1 VIADD R14, R14, 0x28c60 ;  /* 0x00028c600e0e9836 */ /* 0x000fe20000000000 */
[----:B------:R-:W-:Y:S01]  /*4870*/  ISETP.GE.AND P2, PT, R13, R16, PT ;  /* 0x000000100d00720c */ /* 0x000fe20003f46270 */
[----:B------:R-:W-:Y:S01]  /*4880*/  UMOV UR10, UR4 ;  /* 0x00000004000a7c82 */ /* 0x000fe20008000000 */
[----:B------:R-:W-:-:S02]  /*4890*/  UIADD3 UR4, UR24, 0x100, URZ ;  /* 0x0000010018047890 */ /* 0x000fc4000fffe03f */
[----:B------:R-:W-:Y:S01]  /*48a0*/  @!P1 PRMT R14, RZ, 0x654, R14 ;  /* 0x00000654ff0e9816 */ /* 0x000fe2000000000e */
[----:B------:R-:W-:Y:S02]  /*48b0*/  WARPGROUP.DEPBAR.LE gsb0, 0x0 ;  /* 0x00008000000079c5 */ /* 0x000fe40000010000 */
[----:B------:R-:W-:-:S15]  /*48c0*/  WARPGROUP.ARRIVE ;  /* 0x00000000000079c5 */ /* 0x000fde0000000000 */
[----:B------:R-:W-:-:S03]  /*48d0*/  NOP ;  /* 0x0000000000007918 */ /* 0x000fc60000000000 */
[----:B------:R-:W-:Y:S01]  /*48e0*/  HGMMA.64x256x16.F32.BF16 R24, R156, gdesc[UR8].tnspB, R24, gsb0 ;  /* 0x43e000089c187df0 */ /* 0x000fe20008001818 */
[----:B------:R-:W-:Y:S01]  /*48f0*/  UMOV UR10, UR4 ;  /* 0x00000004000a7c82 */ /* 0x000fe20008000000 */
[----:B------:R-:W-:Y:S01]  /*4900*/  UMOV UR11, 0x40000040 ;  /* 0x40000040000b7882 */ /* 0x000fe20000000000 */
[----:B------:R-:W-:Y:S01]  /*4910*/  UIADD3 UR4, UR24, 0x180, URZ ;  /* 0x0000018018047890 */ /* 0x000fe2000fffe03f */
[----:B------:R-:W-:Y:S02]  /*4920*/  WARPGROUP.DEPBAR.LE gsb0, 0x0 ;  /* 0x00008000000079c5 */ /* 0x000fe40000010000 */
[----:B------:R-:W-:-:S15]  /*4930*/  WARPGROUP.ARRIVE ;  /* 0x00000000000079c5 */ /* 0x000fde0000000000 */
[----:B------:R-:W-:-:S07]  /*4940*/  NOP ;  /* 0x0000000000007918 */ /* 0x000fce0000000000 */
[----:B------:R-:W-:Y:S01]  /*4950*/  HGMMA.64x256x16.F32.BF16 R24, R160, gdesc[UR8].tnspB, R24, gsb0 ;  /* 0x43e00008a0187df0 */ /* 0x000fe20008001818 */
[----:B------:R-:W-:Y:S01]  /*4960*/  UMOV UR10, UR4 ;  /* 0x00000004000a7c82 */ /* 0x000fe20008000000 */
[----:B------:R-:W-:Y:S01]  /*4970*/  UMOV UR11, 0x40000040 ;  /* 0x40000040000b7882 */ /* 0x000fe20000000000 */
[----:B------:R-:W-:Y:S01]  /*4980*/  UMOV UR4, URZ ;  /* 0x0000003f00047c82 */ /* 0x000fe20008000000 */
[----:B------:R-:W-:Y:S02]  /*4990*/  WARPGROUP.DEPBAR.LE gsb0, 0x0 ;  /* 0x00008000000079c5 */ /* 0x000fe40000010000 */
[----:B------:R-:W-:-:S15]  /*49a0*/  WARPGROUP.ARRIVE ;  /* 0x00000000000079c5 */ /* 0x000fde0000000000 */
[----:B------:R-:W-:-:S07]  /*49b0*/  NOP ;  /* 0x0000000000007918 */ /* 0x000fce0000000000 */
[----:B------:R-:W-:Y:S03]  /*49c0*/  HGMMA.64x256x16.F32.BF16 R24, R164, gdesc[UR8].tnspB, R24, gsb0 ;  /* 0x43e00008a4187df0 */ /* 0x000fe60008001818 */
[----:B------:R-:W-:Y:S02]  /*49d0*/  WARPGROUP.DEPBAR.LE gsb0, 0x0 ;  /* 0x00008000000079c5 */ /* 0x000fe40000010000 */
[----:B------:R-:W-:Y:S01]  /*49e0*/  @!PT LDS RZ, [RZ] ;  /* 0x00000000fffff984 */ /* 0x000fe20000000800 */
[----:B------:R-:W-:Y:S01]  /*49f0*/  @!PT LDS RZ, [RZ] ;  /* 0x00000000fffff984 */ /* 0x000fe20000000800 */
[----:B------:R-:W-:Y:S01]  /*4a00*/  @!PT LDS RZ, [RZ] ;  /* 0x00000000fffff984 */ /* 0x000fe20000000800 */
[----:B------:R-:W-:Y:S01]  /*4a10*/  @!PT LDS RZ, [RZ] ;  /* 0x00000000fffff984 */ /* 0x000fe20000000800 */
[----:B------:R0:W-:Y:S06]  /*4a20*/  MEMBAR.ALL.CTA ;  /* 0x0000000000007992 */ /* 0x0001ec0000008000 */
[----:B0-----:R-:W0:Y:S02]  /*4a30*/  FENCE.VIEW.ASYNC.S ;  /* 0x00000000000073c6 */ /* 0x001e240000000000 */
[----:B0-----:R-:W-:Y:S01]  /*4a40*/  NOP ;  /* 0x0000000000007918 */ /* 0x001fe20000000000 */
[----:B------:R-:W-:Y:S06]  /*4a50*/  BAR.ARV 0xe, 0x100 ;  /* 0x0384000000007b1d */ /* 0x000fec0000002000 */
[----:B------:R0:W-:Y:S01]  /*4a60*/  @!P1 SYNCS.ARRIVE.TRANS64.RED.A1T0 RZ, [R14+URZ], RZ ;  /* 0x000000ff0eff99a7 */ /* 0x0001e2000810043f */
[----:B------:R-:W-:Y:S05]  /*4a70*/  @!P2 BRA `(.L_x_33) ;  /* 0x000000180028a947 */ /* 0x000fea0003800000 */
[----:B------:R-:W-:Y:S01]  /*4a80*/  IMAD.MOV.U32 R185, RZ, RZ, RZ ;  /* 0x000000ffffb97224 */ /* 0x000fe200078e00ff */
[----:B------:R-:W-:-:S06]  /*4a90*/  UMOV UR4, URZ ;  /* 0x0000003f00047c82 */ /* 0x000fcc0008000000 */
.L_x_42:
[----:B------:R-:W-:Y:S01]  /*4aa0*/  UIADD3 UR5, UR4, 0x1, URZ ;  /* 0x0000000104057890 */ /* 0x000fe2000fffe03f */
[C---:B------:R-:W-:Y:S01]  /*4ab0*/  ISETP.GT.AND P2, PT, R13.reuse, R16, PT ;  /* 0x000000100d00720c */ /* 0x040fe20003f44270 */
[----:B------:R-:W-:Y:S02]  /*4ac0*/  VIADD R13, R13, 0xffffffff ;  /* 0xffffffff0d0d7836 */ /* 0x000fe40000000000 */
[----:B------:R-:W-:-:S04]  /*4ad0*/  UISETP.NE.AND UP0, UPT, UR5, 0x2, UPT ;  /* 0x000000020500788c */ /* 0x000fc8000bf05270 */
[----:B------:R-:W-:Y:S02]  /*4ae0*/  USEL UR7, URZ, 0x1, UP0 ;  /* 0x000000013f077887 */ /* 0x000fe40008000000 */
[----:B------:R-:W-:-:S04]  /*4af0*/  USEL UR5, UR5, URZ, UP0 ;  /* 0x0000003f05057287 */ /* 0x000fc80008000000 */
[----:B------:R-:W-:Y:S01]  /*4b00*/  LOP3.LUT R185, R185, UR7, RZ, 0x3c, !PT ;  /* 0x00000007b9b97c12 */ /* 0x000fe2000f8e3cff */
[----:B--23--:R-:W-:Y:S07]  /*4b10*/  @!P0 BRA `(.L_x_34) ;  /* 0x0000000000048947 */ /* 0x00cfee0003800000 */
[----:B------:R-:W-:Y:S01]  /*4b20*/  BPT.TRAP 0x1 ;  /* 0x000000040000795c */ /* 0x000fe20000300000 */
.L_x_34:
[----:B------:R-:W-:Y:S01]  /*4b30*/  ULEA UR7, UR5, UR36, 0x3 ;  /* 0x0000002405077291 */ /* 0x000fe2000f8e183f */
[----:B0-----:R-:W-:-:S08]  /*4b40*/  SHF.L.U32 R14, R185, 0x1f, RZ ;  /* 0x0000001fb90e7819 */ /* 0x001fd000000006ff */
[----:B------:R0:W2:Y:S01]  /*4b50*/  SYNCS.PHASECHK.TRANS64.TRYWAIT P3, [UR7+0x28c30], R14 ;  /* 0x028c300eff0075a7 */ /* 0x0000a20008060147 */
[----:B------:R-:W-:Y:S05]  /*4b60*/  @!P0 BRA `(.L_x_35) ;  /* 0x0000000000048947 */ /* 0x000fea0003800000 */
[----:B------:R-:W-:Y:S01]  /*4b70*/  BPT.TRAP 0x1 ;  /* 0x000000040000795c */ /* 0x000fe20000300000 */
.L_x_35:
[----:B--2---:R-:W-:Y:S05]  /*4b80*/  @P3 BRA `(.L_x_36) ;  /* 0x0000000000083947 */ /* 0x004fea0003800000 */
[----:B------:R-:W2:Y:S02]  /*4b90*/  SYNCS.PHASECHK.TRANS64.TRYWAIT P3, [UR7+0x28c30], R14 ;  /* 0x028c300eff0075a7 */ /* 0x000ea40008060147 */
[----:B--2---:R-:W-:Y:S05]  /*4ba0*/  @!P3 BRA `(.L_x_37) ;  /* 0x000000900024b947 */ /* 0x004fea0003800000 */
.L_x_36:
[----:B------:R-:W-:Y:S01]  /*4bb0*/  ULEA UR10, UR5, UR6, 0x9 ;  /* 0x00000006050a7291 */ /* 0x000fe2000f8e483f */
[----:B-1----:R-:W-:Y:S01]  /*4bc0*/  WARPGROUP.ARRIVE ;  /* 0x00000000000079c5 */ /* 0x002fe20000000000 */
[----:B------:R-:W-:Y:S01]  /*4bd0*/  UMOV UR11, 0x40000040 ;  /* 0x40000040000b7882 */ /* 0x000fe20000000000 */
[----:B------:R-:W-:Y:S01]  /*4be0*/  UMOV UR15, 0x40000040 ;  /* 0x40000040000f7882 */ /* 0x000fe20000000000 */
[----:B------:R-:W-:Y:S01]  /*4bf0*/  UIADD3 UR14, UR10, 0x2, URZ ;  /* 0x000000020a0e7890 */ /* 0x000fe2000fffe03f */
[----:B------:R-:W-:Y:S01]  /*4c00*/  ISETP.NE.AND P3, PT, R4, RZ, PT ;  /* 0x000000ff0400720c */ /* 0x000fe20003f65270 */
[----:B------:R-:W-:Y:S01]  /*4c10*/  UIADD3 UR18, UR10, 0x4, URZ ;  /* 0x000000040a127890 */ /* 0x000fe2000fffe03f */
[----:B------:R-:W-:Y:S02]  /*4c20*/  UMOV UR19, 0x40000040 ;  /* 0x4000004000137882 */ /* 0x000fe40000000000 */
[----:B------:R-:W-:Y:S01]  /*4c30*/  HGMMA.64x64x16.F32.BF16 R152, gdesc[UR8], RZ, !UPT, gsb0 ;  /* 0x00e00000089879f0 */ /* 0x000fe2000c0018ff */
[----:B------:R-:W-:Y:S01]  /*4c40*/  UIADD3 UR22, UR10, 0x6, URZ ;  /* 0x000000060a167890 */ /* 0x000fe2000fffe03f */
[----:B------:R-:W-:Y:S01]  /*4c50*/  UMOV UR23, 0x40000040 ;  /* 0x4000004000177882 */ /* 0x000fe20000000000 */
        /* <DEDUP_REMOVED lines=10> */
[----:B------:R-:W-:Y:S02]  /*4d00*/  FMNMX.FTZ R0, R152, R3, !PT ;  /* 0x0000000398007209 */ /* 0x000fe40007810000 */
[----:B------:R-:W-:Y:S02]  /*4d10*/  FMNMX.FTZ R18, R154, R5, !PT ;  /* 0x000000059a127209 */ /* 0x000fe40007810000 */
[----:B--2---:R-:W-:-:S04]  /*4d20*/  FMNMX.FTZ R15, R153, R0, !PT ;  /* 0x00000000990f7209 */ /* 0x004fc80007810000 */
[----:B------:R-:W-:-:S04]  /*4d30*/  FMNMX.FTZ R0, R156, R15, !PT ;  /* 0x0000000f9c007209 */ /* 0x000fc80007810000 */
        /* <DEDUP_REMOVED lines=11> */
[----:B------:R-:W-:Y:S02]  /*4df0*/  FMNMX.FTZ R0, R180, R15, !PT ;  /* 0x0000000fb4007209 */ /* 0x000fe40007810000 */
[----:B------:R-:W-:Y:S02]  /*4e00*/  FMNMX.FTZ R15, R155, R18, !PT ;  /* 0x000000129b0f7209 */ /* 0x000fe40007810000 */
[----:B------:R-:W-:Y:S02]  /*4e10*/  FMNMX.FTZ R19, R181, R0, !PT ;  /* 0x00000000b5137209 */ /* 0x000fe40007810000 */
[----:B------:R-:W-:-:S03]  /*4e20*/  FMNMX.FTZ R18, R158, R15, !PT ;  /* 0x0000000f9e127209 */ /* 0x000fc60007810000 */
[----:B------:R-:W1:Y:S01]  /*4e30*/  SHFL.BFLY PT, R0, R19, 0x2, 0x1f ;  /* 0x0c401f0013007f89 */ /* 0x000e6200000e0000 */
[----:B------:R-:W-:-:S04]  /*4e40*/  FMNMX.FTZ R15, R159, R18, !PT ;  /* 0x000000129f0f7209 */ /* 0x000fc80007810000 */
[----:B------:R-:W-:Y:S02]  /*4e50*/  FMNMX.FTZ R18, R162, R15, !PT ;  /* 0x0000000fa2127209 */ /* 0x000fe40007810000 */
[----:B-1----:R-:W-:Y:S02]  /*4e60*/  FMNMX.FTZ R20, R19, R0, !PT ;  /* 0x0000000013147209 */ /* 0x002fe40007810000 */
[----:B------:R-:W1:Y:S03]  /*4e70*/  LDC R0, c[0x0][0x988] ;  /* 0x00026200ff007b82 */ /* 0x000e660000000800 */
[----:B------:R-:W2:Y:S02]  /*4e80*/  SHFL.BFLY PT, R17, R20, 0x1, 0x1f ;  /* 0x0c201f0014117f89 */ /* 0x000ea400000e0000 */
[----:B--2---:R-:W-:Y:S02]  /*4e90*/  FMNMX.FTZ R15, R20, R17, !PT ;  /* 0x00000011140f7209 */ /* 0x004fe40007810000 */
[----:B------:R-:W-:-:S03]  /*4ea0*/  FMNMX.FTZ R17, R163, R18, !PT ;  /* 0x00000012a3117209 */ /* 0x000fc60007810000 */
[C---:B------:R-:W-:Y:S01]  /*4eb0*/  FADD.FTZ R3, -R15.reuse, R3 ;  /* 0x000000030f037221 */ /* 0x040fe20000010100 */
[----:B------:R-:W-:Y:S01]  /*4ec0*/  FMNMX.FTZ R18, R166, R17, !PT ;  /* 0x00000011a6127209 */ /* 0x000fe20007810000 */
[-C--:B-1----:R-:W-:Y:S02]  /*4ed0*/  FMUL.FTZ R187, R15, R0.reuse ;  /* 0x000000000fbb7220 */ /* 0x082fe40000410000 */
[----:B------:R-:W-:Y:S01]  /*4ee0*/  FMUL.FTZ R19, R3, R0 ;  /* 0x0000000003137220 */ /* 0x000fe20000410000 */
[----:B------:R-:W-:Y:S01]  /*4ef0*/  FMNMX.FTZ R3, R167, R18, !PT ;  /* 0x00000012a7037209 */ /* 0x000fe20007810000 */
[-CC-:B------:R-:W-:Y:S01]  /*4f00*/  FFMA.FTZ R157, R157, R0.reuse, -R187.reuse ;  /* 0x000000009d9d7223 */ /* 0x180fe200000108bb */
[-CC-:B------:R-:W-:Y:S01]  /*4f10*/  FFMA.FTZ R22, R165, R0.reuse, -R187.reuse ;  /* 0x00000000a5167223 */ /* 0x180fe200000108bb */
[----:B------:R1:W2:Y:S01]  /*4f20*/  MUFU.EX2 R18, R19 ;  /* 0x0000001300127308 */ /* 0x0002a20000000800 */
[----:B------:R-:W-:Y:S01]  /*4f30*/  FMNMX.FTZ R20, R170, R3, !PT ;  /* 0x00000003aa147209 */ /* 0x000fe20007810000 */
[-CC-:B------:R-:W-:Y:S01]  /*4f40*/  FFMA.FTZ R3, R152, R0.reuse, -R187.reuse ;  /* 0x0000000098037223 */ /* 0x180fe200000108bb */
[-CC-:B------:R-:W-:Y:S01]  /*4f50*/  FFMA.FTZ R152, R153, R0.reuse, -R187.reuse ;  /* 0x0000000099987223 */ /* 0x180fe200000108bb */
[--C-:B------:R-:W-:Y:S01]  /*4f60*/  FFMA.FTZ R153, R169, R0, -R187.reuse ;  /* 0x00000000a9997223 */ /* 0x100fe200000108bb */
[----:B------:R-:W-:Y:S01]  /*4f70*/  FMNMX.FTZ R17, R171, R20, !PT ;  /* 0x00000014ab117209 */ /* 0x000fe20007810000 */
[-CC-:B------:R-:W-:Y:S01]  /*4f80*/  FFMA.FTZ R165, R180, R0.reuse, -R187.reuse ;  /* 0x00000000b4a57223 */ /* 0x180fe200000108bb */
[-CC-:B------:R-:W-:Y:S01]  /*4f90*/  FFMA.FTZ R21, R164, R0.reuse, -R187.reuse ;  /* 0x00000000a4157223 */ /* 0x180fe200000108bb */
[----:B------:R-:W3:Y:S01]  /*4fa0*/  MUFU.EX2 R3, R3 ;  /* 0x0000000300037308 */ /* 0x000ee20000000800 */
[----:B------:R-:W-:Y:S01]  /*4fb0*/  FMNMX.FTZ R20, R174, R17, !PT ;  /* 0x00000011ae147209 */ /* 0x000fe20007810000 */
[----:B------:R-:W-:-:S03]  /*4fc0*/  FFMA.FTZ R164, R173, R0, -R187 ;  /* 0x00000000ada47223 */ /* 0x000fc600000108bb */
[----:B------:R-:W-:-:S03]  /*4fd0*/  FMNMX.FTZ R17, R175, R20, !PT ;  /* 0x00000014af117209 */ /* 0x000fc60007810000 */
[----:B------:R-:W4:Y:S01]  /*4fe0*/  MUFU.EX2 R152, R152 ;  /* 0x0000009800987308 */ /* 0x000f220000000800 */
[----:B------:R-:W-:Y:S01]  /*4ff0*/  FMNMX.FTZ R20, R178, R17, !PT ;  /* 0x00000011b2147209 */ /* 0x000fe20007810000 */
[-CC-:B------:R-:W-:Y:S01]  /*5000*/  FFMA.FTZ R17, R156, R0.reuse, -R187.reuse ;  /* 0x000000009c117223 */ /* 0x180fe200000108bb */
[-CC-:B------:R-:W-:Y:S01]  /*5010*/  FFMA.FTZ R156, R160, R0.reuse, -R187.reuse ;  /* 0x00000000a09c7223 */ /* 0x180fe200000108bb */
[--C-:B------:R-:W-:Y:S01]  /*5020*/  FFMA.FTZ R160, R168, R0, -R187.reuse ;  /* 0x00000000a8a07223 */ /* 0x100fe200000108bb */
[----:B-1----:R-:W-:Y:S01]  /*5030*/  FMNMX.FTZ R19, R179, R20, !PT ;  /* 0x00000014b3137209 */ /* 0x002fe20007810000 */
[--C-:B------:R-:W-:Y:S01]  /*5040*/  FFMA.FTZ R168, R177, R0, -R187.reuse ;  /* 0x00000000b1a87223 */ /* 0x100fe200000108bb */
[----:B--2---:R-:W-:Y:S01]  /*5050*/  FMUL.FTZ R24, R24, R18 ;  /* 0x0000001218187220 */ /* 0x004fe20000410000 */
[----:B------:R-:W1:Y:S01]  /*5060*/  MUFU.EX2 R17, R17 ;  /* 0x0000001100117308 */ /* 0x000e620000000800 */
[----:B------:R-:W-:Y:S01]  /*5070*/  FMNMX.FTZ R20, R182, R19, !PT ;  /* 0x00000013b6147209 */ /* 0x000fe20007810000 */
[-CC-:B------:R-:W-:Y:S01]  /*5080*/  FFMA.FTZ R19, R161, R0.reuse, -R187.reuse ;  /* 0x00000000a1137223 */ /* 0x180fe200000108bb */
[----:B------:R-:W-:Y:S01]  /*5090*/  FFMA.FTZ R161, R176, R0, -R187 ;  /* 0x00000000b0a17223 */ /* 0x000fe200000108bb */
[----:B---3--:R-:W-:Y:S01]  /*50a0*/  FFMA.FTZ R7, R18, R7, R3 ;  /* 0x0000000712077223 */ /* 0x008fe20000010003 */
[----:B------:R-:W-:Y:S01]  /*50b0*/  FMNMX.FTZ R23, R183, R20, !PT ;  /* 0x00000014b7177209 */ /* 0x000fe20007810000 */
[-C--:B------:R-:W-:Y:S01]  /*50c0*/  FMUL.FTZ R25, R25, R18.reuse ;  /* 0x0000001219197220 */ /* 0x080fe20000410000 */
[-C--:B------:R-:W-:Y:S01]  /*50d0*/  FMUL.FTZ R28, R28, R18.reuse ;  /* 0x000000121c1c7220 */ /* 0x080fe20000410000 */
[----:B------:R2:W-:Y:S01]  /*50e0*/  MUFU.EX2 R20, R157 ;  /* 0x0000009d00147308 */ /* 0x0005e20000000800 */
[-C--:B------:R-:W-:Y:S01]  /*50f0*/  FMUL.FTZ R29, R29, R18.reuse ;  /* 0x000000121d1d7220 */ /* 0x080fe20000410000 */
[----:B------:R-:W3:Y:S01]  /*5100*/  SHFL.BFLY PT, R184, R23, 0x2, 0x1f ;  /* 0x0c401f0017b87f89 */ /* 0x000ee200000e0000 */
[-C--:B------:R-:W-:Y:S01]  /*5110*/  FMUL.FTZ R32, R32, R18.reuse ;  /* 0x0000001220207220 */ /* 0x080fe20000410000 */
[-C--:B------:R-:W-:Y:S01]  /*5120*/  FMUL.FTZ R33, R33, R18.reuse ;  /* 0x0000001221217220 */ /* 0x080fe20000410000 */
[-C--:B------:R-:W-:Y:S01]  /*5130*/  FMUL.FTZ R36, R36, R18.reuse ;  /* 0x0000001224247220 */ /* 0x080fe20000410000 */
[-C--:B------:R-:W-:Y:S01]  /*5140*/  FMUL.FTZ R37, R37, R18.reuse ;  /* 0x0000001225257220 */ /* 0x080fe20000410000 */
[----:B------:R-:W-:Y:S01]  /*5150*/  FMUL.FTZ R40, R40, R18 ;  /* 0x0000001228287220 */ /* 0x000fe20000410000 */
[----:B------:R-:W-:Y:S01]  /*5160*/  MUFU.EX2 R156, R156 ;  /* 0x0000009c009c7308 */ /* 0x000fe20000000800 */
[-CC-:B--2---:R-:W-:Y:S01]  /*5170*/  FFMA.FTZ R157, R172, R0.reuse, -R187.reuse ;  /* 0x00000000ac9d7223 */ /* 0x184fe200000108bb */
[----:B------:R-:W-:Y:S01]  /*5180*/  FFMA.FTZ R172, R181, R0, -R187 ;  /* 0x00000000b5ac7223 */ /* 0x000fe200000108bb */
[----:B------:R-:W-:-:S02]  /*5190*/  IMAD.U32 R181, RZ, RZ, UR4 ;  /* 0x00000004ffb57e24 */ /* 0x000fc4000f8e00ff */
[-C--:B------:R-:W-:Y:S01]  /*51a0*/  FMUL.FTZ R41, R41, R18.reuse ;  /* 0x0000001229297220 */ /* 0x080fe20000410000 */
[-C--:B------:R-:W-:Y:S01]  /*51b0*/  FMUL.FTZ R44, R44, R18.reuse ;  /* 0x000000122c2c7220 */ /* 0x080fe20000410000 */
[-C--:B------:R-:W-:Y:S01]  /*51c0*/  FMUL.FTZ R45, R45, R18.reuse ;  /* 0x000000122d2d7220 */ /* 0x080fe20000410000 */
[-C--:B------:R-:W-:Y:S01]  /*51d0*/  FMUL.FTZ R48, R48, R18.reuse ;  /* 0x0000001230307220 */ /* 0x080fe20000410000 */
[----:B------:R-:W-:Y:S01]  /*51e0*/  MUFU.EX2 R19, R19 ;  /* 0x0000001300137308 */ /* 0x000fe20000000800 */
[-C--:B------:R-:W-:Y:S01]  /*51f0*/  FMUL.FTZ R49, R49, R18.reuse ;  /* 0x0000001231317220 */ /* 0x080fe20000410000 */
[-C--:B------:R-:W-:Y:S01]  /*5200*/  FMUL.FTZ R52, R52, R18.reuse ;  /* 0x0000001234347220 */ /* 0x080fe20000410000 */
[-C--:B------:R-:W-:Y:S01]  /*5210*/  FMUL.FTZ R53, R53, R18.reuse ;  /* 0x0000001235357220 */ /* 0x080fe20000410000 */
[-C--:B------:R-:W-:Y:S01]  /*5220*/  FMUL.FTZ R56, R56, R18.reuse ;  /* 0x0000001238387220 */ /* 0x080fe20000410000 */
[-C--:B------:R-:W-:Y:S01]  /*5230*/  FMUL.FTZ R57, R57, R18.reuse ;  /* 0x0000001239397220 */ /* 0x080fe20000410000 */
[-C--:B------:R-:W-:Y:S01]  /*5240*/  FMUL.FTZ R60, R60, R18.reuse ;  /* 0x000000123c3c7220 */ /* 0x080fe20000410000 */
[-C--:B------:R-:W-:Y:S01]  /*5250*/  FMUL.FTZ R61, R61, R18.reuse ;  /* 0x000000123d3d7220 */ /* 0x080fe20000410000 */
[----:B------:R-:W-:Y:S01]  /*5260*/  MUFU.EX2 R21, R21 ;  /* 0x0000001500157308 */ /* 0x000fe20000000800 */
[----:B------:R-:W-:Y:S01]  /*5270*/  FMUL.FTZ R64, R64, R18 ;  /* 0x0000001240407220 */ /* 0x000fe20000410000 */
[----:B---3--:R-:W-:Y:S01]  /*5280*/  FMNMX.FTZ R184, R23, R184, !PT ;  /* 0x000000b817b87209 */ /* 0x008fe20007810000 */
[-C--:B------:R-:W-:Y:S01]  /*5290*/  FMUL.FTZ R65, R65, R18.reuse ;  /* 0x0000001241417220 */ /* 0x080fe20000410000 */
[-C--:B------:R-:W-:Y:S01]  /*52a0*/  FMUL.FTZ R68, R68, R18.reuse ;  /* 0x0000001244447220 */ /* 0x080fe20000410000 */
[-C--:B------:R-:W-:Y:S01]  /*52b0*/  FMUL.FTZ R69, R69, R18.reuse ;  /* 0x0000001245457220 */ /* 0x080fe20000410000 */
[-C--:B------:R-:W-:Y:S01]  /*52c0*/  FMUL.FTZ R72, R72, R18.reuse ;  /* 0x0000001248487220 */ /* 0x080fe20000410000 */
[----:B------:R-:W2:Y:S01]  /*52d0*/  SHFL.BFLY PT, R23, R184, 0x1, 0x1f ;  /* 0x0c201f00b8177f89 */ /* 0x000ea200000e0000 */
        /* <DEDUP_REMOVED lines=23> */
[----:B--2---:R-:W-:Y:S01]  /*5450*/  FMNMX.FTZ R23, R184, R23, !PT ;  /* 0x00000017b8177209 */ /* 0x004fe20007810000 */
[----:B------:R-:W-:Y:S01]  /*5460*/  MUFU.EX2 R157, R157 ;  /* 0x0000009d009d7308 */ /* 0x000fe20000000800 */
[-C--:B------:R-:W-:Y:S01]  /*5470*/  FMUL.FTZ R113, R113, R18.reuse ;  /* 0x0000001271717220 */ /* 0x080fe20000410000 */
[-C--:B------:R-:W-:Y:S01]  /*5480*/  FMUL.FTZ R116, R116, R18.reuse ;  /* 0x0000001274747220 */ /* 0x080fe20000410000 */
[----:B------:R-:W-:Y:S01]  /*5490*/  FMUL.FTZ R117, R117, R18 ;  /* 0x0000001275757220 */ /* 0x000fe20000410000 */
[C---:B------:R-:W-:Y:S01]  /*54a0*/  FADD.FTZ R5, -R23.reuse, R5 ;  /* 0x0000000517057221 */ /* 0x040fe20000010100 */
[----:B------:R-:W-:Y:S01]  /*54b0*/  FMUL.FTZ R177, R23, R0 ;  /* 0x0000000017b17220 */ /* 0x000fe20000410000 */
[-C--:B------:R-:W-:Y:S01]  /*54c0*/  FMUL.FTZ R120, R120, R18.reuse ;  /* 0x0000001278787220 */ /* 0x080fe20000410000 */
[----:B------:R-:W-:Y:S01]  /*54d0*/  FMUL.FTZ R121, R121, R18 ;  /* 0x0000001279797220 */ /* 0x000fe20000410000 */
[-C--:B------:R-:W-:Y:S01]  /*54e0*/  FMUL.FTZ R5, R5, R0.reuse ;  /* 0x0000000005057220 */ /* 0x080fe20000410000 */
[-CC-:B------:R-:W-:Y:S01]  /*54f0*/  FFMA.FTZ R176, R154, R0.reuse, -R177.reuse ;  /* 0x000000009ab07223 */ /* 0x180fe200000108b1 */
[-CC-:B------:R-:W-:Y:S01]  /*5500*/  FFMA.FTZ R186, R167, R0.reuse, -R177.reuse ;  /* 0x00000000a7ba7223 */ /* 0x180fe200000108b1 */
[-CC-:B------:R-:W-:Y:S01]  /*5510*/  FFMA.FTZ R167, R170, R0.reuse, -R177.reuse ;  /* 0x00000000aaa77223 */ /* 0x180fe200000108b1 */
[-CC-:B------:R-:W-:Y:S01]  /*5520*/  FFMA.FTZ R170, R171, R0.reuse, -R177.reuse ;  /* 0x00000000abaa7223 */ /* 0x180fe200000108b1 */
[-CC-:B------:R-:W-:Y:S01]  /*5530*/  FFMA.FTZ R155, R155, R0.reuse, -R177.reuse ;  /* 0x000000009b9b7223 */ /* 0x180fe200000108b1 */
[----:B------:R-:W-:Y:S01]  /*5540*/  IMAD.U32 R171, RZ, RZ, UR7 ;  /* 0x00000007ffab7e24 */ /* 0x000fe2000f8e00ff */
[----:B------:R-:W-:Y:S01]  /*5550*/  MUFU.EX2 R5, R5 ;  /* 0x0000000500057308 */ /* 0x000fe20000000800 */
[-CC-:B------:R-:W-:Y:S01]  /*5560*/  FFMA.FTZ R169, R158, R0.reuse, -R177.reuse ;  /* 0x000000009ea97223 */ /* 0x180fe200000108b1 */
[----:B------:R-:W-:Y:S01]  /*5570*/  FFMA.FTZ R180, R159, R0, -R177 ;  /* 0x000000009fb47223 */ /* 0x000fe200000108b1 */
[----:B------:R-:W-:-:S02]  /*5580*/  @!P1 VIADD R154, R171, 0x28c40 ;  /* 0x00028c40ab9a9836 */ /* 0x000fc40000000000 */
[-CC-:B------:R-:W-:Y:S01]  /*5590*/  FFMA.FTZ R159, R162, R0.reuse, -R177.reuse ;  /* 0x00000000a29f7223 */ /* 0x180fe200000108b1 */
[-CC-:B------:R-:W-:Y:S01]  /*55a0*/  FFMA.FTZ R184, R163, R0.reuse, -R177.reuse ;  /* 0x00000000a3b87223 */ /* 0x180fe200000108b1 */
[-CC-:B------:R-:W-:Y:S01]  /*55b0*/  FFMA.FTZ R163, R166, R0.reuse, -R177.reuse ;  /* 0x00000000a6a37223 */ /* 0x180fe200000108b1 */
[-CC-:B------:R-:W-:Y:S01]  /*55c0*/  FFMA.FTZ R175, R175, R0.reuse, -R177.reuse ;  /* 0x00000000afaf7223 */ /* 0x180fe200000108b1 */
[----:B------:R-:W2:Y:S01]  /*55d0*/  MUFU.EX2 R176, R176 ;  /* 0x000000b000b07308 */ /* 0x000ea20000000800 */
[----:B------:R-:W-:Y:S01]  /*55e0*/  @!P1 PRMT R154, RZ, 0x654, R154 ;  /* 0x00000654ff9a9816 */ /* 0x000fe2000000009a */
[-CC-:B------:R-:W-:Y:S01]  /*55f0*/  FFMA.FTZ R173, R174, R0.reuse, -R177.reuse ;  /* 0x00000000aead7223 */ /* 0x180fe200000108b1 */
[----:B------:R-:W-:Y:S02]  /*5600*/  @!P3 IMAD R158, R181, 0x40, R6 ;  /* 0x00000040b59eb824 */ /* 0x000fe400078e0206 */
[-CC-:B------:R-:W-:Y:S01]  /*5610*/  FFMA.FTZ R178, R178, R0.reuse, -R177.reuse ;  /* 0x00000000b2b27223 */ /* 0x180fe200000108b1 */
[----:B------:R4:W-:Y:S01]  /*5620*/  @!P1 SYNCS.ARRIVE.TRANS64.RED.A1T0 RZ, [R154+URZ], RZ ;  /* 0x000000ff9aff99a7 */ /* 0x0009e2000810043f */
[-CC-:B------:R-:W-:Y:S01]  /*5630*/  FFMA.FTZ R179, R179, R0.reuse, -R177.reuse ;  /* 0x00000000b3b37223 */ /* 0x180fe200000108b1 */
[-CC-:B------:R-:W-:Y:S01]  /*5640*/  FFMA.FTZ R182, R182, R0.reuse, -R177.reuse ;  /* 0x00000000b6b67223 */ /* 0x180fe200000108b1 */
[----:B------:R-:W3:Y:S01]  /*5650*/  MUFU.EX2 R155, R155 ;  /* 0x0000009b009b7308 */ /* 0x000ee20000000800 */
[----:B------:R-:W-:Y:S01]  /*5660*/  @!P3 LEA R158, R158, UR36, 0x2 ;  /* 0x000000249e9ebc11 */ /* 0x000fe2000f8e10ff */
[----:B------:R-:W-:Y:S01]  /*5670*/  FFMA.FTZ R177, R183, R0, -R177 ;  /* 0x00000000b7b17223 */ /* 0x000fe200000108b1 */
[-C--:B------:R-:W-:Y:S01]  /*5680*/  FMUL.FTZ R124, R124, R18.reuse ;  /* 0x000000127c7c7220 */ /* 0x080fe20000410000 */
[----:B------:R-:W-:Y:S01]  /*5690*/  FMUL.FTZ R125, R125, R18 ;  /* 0x000000127d7d7220 */ /* 0x000fe20000410000 */
[C---:B----4-:R-:W-:Y:S01]  /*56a0*/  FADD.FTZ R154, R152.reuse, R7 ;  /* 0x00000007989a7221 */ /* 0x050fe20000010000 */
[----:B------:R-:W-:Y:S01]  /*56b0*/  @!P3 STS [R158+0x28800], R18 ;  /* 0x028800129e00b388 */ /* 0x000fe20000000800 */
[----:B------:R-:W-:Y:S01]  /*56c0*/  F2FP.BF16.F32.PACK_AB R152, R152, R3 ;  /* 0x000000039898723e */ /* 0x000fe200000010ff */
[----:B------:R-:W4:Y:S01]  /*56d0*/  MUFU.EX2 R169, R169 ;  /* 0x000000a900a97308 */ /* 0x000f220000000800 */
[----:B-1----:R-:W-:Y:S01]  /*56e0*/  FADD.FTZ R7, R17, R154 ;  /* 0x0000009a11077221 */ /* 0x002fe20000010000 */
[----:B--2---:R-:W-:Y:S01]  /*56f0*/  FFMA.FTZ R12, R5, R12, R176 ;  /* 0x0000000c050c7223 */ /* 0x004fe200000100b0 */
[----:B------:R1:W-:Y:S01]  /*5700*/  @!P3 STS [R158+0x28820], R5 ;  /* 0x028820059e00b388 */ /* 0x0003e20000000800 */
[-C--:B------:R-:W-:Y:S01]  /*5710*/  FMUL.FTZ R128, R128, R18.reuse ;  /* 0x0000001280807220 */ /* 0x080fe20000410000 */
[----:B------:R-:W-:Y:S01]  /*5720*/  FADD.FTZ R7, R20, R7 ;  /* 0x0000000714077221 */ /* 0x000fe20000010000 */
[-C--:B------:R-:W-:Y:S01]  /*5730*/  FMUL.FTZ R129, R129, R18.reuse ;  /* 0x0000001281817220 */ /* 0x080fe20000410000 */
[-C--:B------:R-:W-:Y:S01]  /*5740*/  FMUL.FTZ R132, R132, R18.reuse ;  /* 0x0000001284847220 */ /* 0x080fe20000410000 */
[----:B------:R-:W2:Y:S01]  /*5750*/  MUFU.EX2 R180, R180 ;  /* 0x000000b400b47308 */ /* 0x000ea20000000800 */
[----:B---3--:R-:W-:Y:S01]  /*5760*/  FADD.FTZ R12, R155, R12 ;  /* 0x0000000c9b0c7221 */ /* 0x008fe20000010000 */
[----:B------:R-:W-:Y:S01]  /*5770*/  FADD.FTZ R154, R156, R7 ;  /* 0x000000079c9a7221 */ /* 0x000fe20000010000 */
[-C--:B------:R-:W-:Y:S01]  /*5780*/  FMUL.FTZ R133, R133, R18.reuse ;  /* 0x0000001285857220 */ /* 0x080fe20000410000 */
[-C--:B------:R-:W-:Y:S01]  /*5790*/  FMUL.FTZ R136, R136, R18.reuse ;  /* 0x0000001288887220 */ /* 0x080fe20000410000 */
[-C--:B------:R-:W-:Y:S01]  /*57a0*/  FMUL.FTZ R137, R137, R18.reuse ;  /* 0x0000001289897220 */ /* 0x080fe20000410000 */
[----:B------:R-:W-:Y:S01]  /*57b0*/  FADD.FTZ R154, R19, R154 ;  /* 0x0000009a139a7221 */ /* 0x000fe20000010000 */
[-C--:B------:R-:W-:Y:S01]  /*57c0*/  FMUL.FTZ R140, R140, R18.reuse ;  /* 0x000000128c8c7220 */ /* 0x080fe20000410000 */
[----:B------:R-:W3:Y:S01]  /*57d0*/  MUFU.EX2 R159, R159 ;  /* 0x0000009f009f7308 */ /* 0x000ee20000000800 */
[----:B----4-:R-:W-:Y:S01]  /*57e0*/  FADD.FTZ R7, R169, R12 ;  /* 0x0000000ca9077221 */ /* 0x010fe20000010000 */
[-C--:B------:R-:W-:Y:S01]  /*57f0*/  FMUL.FTZ R141, R141, R18.reuse ;  /* 0x000000128d8d7220 */ /* 0x080fe20000410000 */
[-C--:B------:R-:W-:Y:S01]  /*5800*/  FMUL.FTZ R144, R144, R18.reuse ;  /* 0x0000001290907220 */ /* 0x080fe20000410000 */
[-C--:B------:R-:W-:Y:S01]  /*5810*/  FMUL.FTZ R145, R145, R18.reuse ;  /* 0x0000001291917220 */ /* 0x080fe20000410000 */
[-C--:B------:R-:W-:Y:S01]  /*5820*/  FMUL.FTZ R148, R148, R18.reuse ;  /* 0x0000001294947220 */ /* 0x080fe20000410000 */
[----:B------:R-:W-:Y:S01]  /*5830*/  FMUL.FTZ R149, R149, R18 ;  /* 0x0000001295957220 */ /* 0x000fe20000410000 */
[----:B------:R-:W-:Y:S01]  /*5840*/  F2FP.BF16.F32.PACK_AB R156, R19, R156 ;  /* 0x0000009c139c723e */ /* 0x000fe200000010ff */
[----:B------:R-:W4:Y:S01]  /*5850*/  MUFU.EX2 R184, R184 ;  /* 0x000000b800b87308 */ /* 0x000f220000000800 */
[----:B--2---:R-:W-:Y:S01]  /*5860*/  FADD.FTZ R12, R180, R7 ;  /* 0x00000007b40c7221 */ /* 0x004fe20000010000 */
[----:B-1----:R-:W-:Y:S01]  /*5870*/  F2FP.BF16.F32.PACK_AB R158, R22, R21 ;  /* 0x00000015169e723e */ /* 0x002fe200000010ff */
[-C--:B------:R-:W-:Y:S01]  /*5880*/  FMUL.FTZ R26, R26, R5.reuse ;  /* 0x000000051a1a7220 */ /* 0x080fe20000410000 */
[-C--:B------:R-:W-:Y:S01]  /*5890*/  FMUL.FTZ R27, R27, R5.reuse ;  /* 0x000000051b1b7220 */ /* 0x080fe20000410000 */
[-C--:B------:R-:W-:Y:S01]  /*58a0*/  FMUL.FTZ R30, R30, R5.reuse ;  /* 0x000000051e1e7220 */ /* 0x080fe20000410000 */
[-C--:B------:R-:W-:Y:S01]  /*58b0*/  FMUL.FTZ R31, R31, R5.reuse ;  /* 0x000000051f1f7220 */ /* 0x080fe20000410000 */
[-C--:B------:R-:W-:Y:S01]  /*58c0*/  FMUL.FTZ R34, R34, R5.reuse ;  /* 0x0000000522227220 */ /* 0x080fe20000410000 */
[----:B------:R-:W1:Y:S01]  /*58d0*/  MUFU.EX2 R163, R163 ;  /* 0x000000a300a37308 */ /* 0x000e620000000800 */
[----:B---3--:R-:W-:Y:S01]  /*58e0*/  FADD.FTZ R7, R159, R12 ;  /* 0x0000000c9f077221 */ /* 0x008fe20000010000 */
[-C--:B------:R-:W-:Y:S01]  /*58f0*/  FMUL.FTZ R35, R35, R5.reuse ;  /* 0x0000000523237220 */ /* 0x080fe20000410000 */
[-C--:B------:R-:W-:Y:S01]  /*5900*/  FMUL.FTZ R38, R38, R5.reuse ;  /* 0x0000000526267220 */ /* 0x080fe20000410000 */
[-C--:B------:R-:W-:Y:S01]  /*5910*/  FMUL.FTZ R39, R39, R5.reuse ;  /* 0x0000000527277220 */ /* 0x080fe20000410000 */
[-C--:B------:R-:W-:Y:S01]  /*5920*/  FMUL.FTZ R42, R42, R5.reuse ;  /* 0x000000052a2a7220 */ /* 0x080fe20000410000 */
[-C--:B------:R-:W-:Y:S01]  /*5930*/  FMUL.FTZ R43, R43, R5.reuse ;  /* 0x000000052b2b7220 */ /* 0x080fe20000410000 */
[-C--:B------:R-:W-:Y:S01]  /*5940*/  FMUL.FTZ R46, R46, R5.reuse ;  /* 0x000000052e2e7220 */ /* 0x080fe20000410000 */
[----:B------:R-:W2:Y:S01]  /*5950*/  MUFU.EX2 R186, R186 ;  /* 0x000000ba00ba7308 */ /* 0x000ea20000000800 */
[----:B----4-:R-:W-:Y:S01]  /*5960*/  FADD.FTZ R12, R184, R7 ;  /* 0x00000007b80c7221 */ /* 0x010fe20000010000 */
[-C--:B------:R-:W-:Y:S01]  /*5970*/  FMUL.FTZ R47, R47, R5.reuse ;  /* 0x000000052f2f7220 */ /* 0x080fe20000410000 */
[-C--:B------:R-:W-:Y:S01]  /*5980*/  FMUL.FTZ R50, R50, R5.reuse ;  /* 0x0000000532327220 */ /* 0x080fe20000410000 */
[-C--:B------:R-:W-:Y:S01]  /*5990*/  FMUL.FTZ R51, R51, R5.reuse ;  /* 0x0000000533337220 */ /* 0x080fe20000410000 */
[-C--:B------:R-:W-:Y:S01]  /*59a0*/  FMUL.FTZ R54, R54, R5.reuse ;  /* 0x0000000536367220 */ /* 0x080fe20000410000 */
[-C--:B------:R-:W-:Y:S01]  /*59b0*/  FMUL.FTZ R55, R55, R5.reuse ;  /* 0x0000000537377220 */ /* 0x080fe20000410000 */
[-C--:B------:R-:W-:Y:S01]  /*59c0*/  FMUL.FTZ R58, R58, R5.reuse ;  /* 0x000000053a3a7220 */ /* 0x080fe20000410000 */
[----:B------:R3:W-:Y:S01]  /*59d0*/  MUFU.EX2 R174, R175 ;  /* 0x000000af00ae7308 */ /* 0x0007e20000000800 */
[----:B-1----:R-:W-:Y:S01]  /*59e0*/  FADD.FTZ R7, R163, R12 ;  /* 0x0000000ca3077221 */ /* 0x002fe20000010000 */
[-C--:B------:R-:W-:Y:S01]  /*59f0*/  FMUL.FTZ R59, R59, R5.reuse ;  /* 0x000000053b3b7220 */ /* 0x080fe20000410000 */
[-C--:B------:R-:W-:Y:S01]  /*5a00*/  FMUL.FTZ R62, R62, R5.reuse ;  /* 0x000000053e3e7220 */ /* 0x080fe20000410000 */
[-C--:B------:R-:W-:Y:S01]  /*5a10*/  FMUL.FTZ R63, R63, R5.reuse ;  /* 0x000000053f3f7220 */ /* 0x080fe20000410000 */
[-C--:B------:R-:W-:Y:S01]  /*5a20*/  FMUL.FTZ R66, R66, R5.reuse ;  /* 0x0000000542427220 */ /* 0x080fe20000410000 */
[-C--:B------:R-:W-:Y:S01]  /*5a30*/  FMUL.FTZ R67, R67, R5.reuse ;  /* 0x0000000543437220 */ /* 0x080fe20000410000 */
[-C--:B------:R-:W-:Y:S01]  /*5a40*/  FMUL.FTZ R70, R70, R5.reuse ;  /* 0x0000000546467220 */ /* 0x080fe20000410000 */
[----:B------:R-:W1:Y:S01]  /*5a50*/  MUFU.EX2 R167, R167 ;  /* 0x000000a700a77308 */ /* 0x000e620000000800 */
[----:B---3--:R-:W-:Y:S01]  /*5a60*/  FADD.FTZ R175, R21, R154 ;  /* 0x0000009a15af7221 */ /* 0x008fe20000010000 */
[----:B--2---:R-:W-:Y:S01]  /*5a70*/  FADD.FTZ R12, R186, R7 ;  /* 0x00000007ba0c7221 */ /* 0x004fe20000010000 */
[-C--:B------:R-:W-:Y:S01]  /*5a80*/  FMUL.FTZ R71, R71, R5.reuse ;  /* 0x0000000547477220 */ /* 0x080fe20000410000 */
[-C--:B------:R-:W-:Y:S01]  /*5a90*/  FMUL.FTZ R74, R74, R5.reuse ;  /* 0x000000054a4a7220 */ /* 0x080fe20000410000 */
[----:B------:R-:W-:Y:S01]  /*5aa0*/  FADD.FTZ R175, R22, R175 ;  /* 0x000000af16af7221 */ /* 0x000fe20000010000 */
[-C--:B------:R-:W-:Y:S01]  /*5ab0*/  FMUL.FTZ R75, R75, R5.reuse ;  /* 0x000000054b4b7220 */ /* 0x080fe20000410000 */
[-C--:B------:R-:W-:Y:S01]  /*5ac0*/  FMUL.FTZ R78, R78, R5.reuse ;  /* 0x000000054e4e7220 */ /* 0x080fe20000410000 */
[----:B------:R-:W2:Y:S01]  /*5ad0*/  MUFU.EX2 R164, R164 ;  /* 0x000000a400a47308 */ /* 0x000ea20000000800 */
[----:B------:R-:W-:Y:S01]  /*5ae0*/  FADD.FTZ R154, R160, R175 ;  /* 0x000000afa09a7221 */ /* 0x000fe20000010000 */
[----:B------:R-:W-:Y:S01]  /*5af0*/  F2FP.BF16.F32.PACK_AB R160, R153, R160 ;  /* 0x000000a099a0723e */ /* 0x000fe200000010ff */
[-C--:B------:R-:W-:Y:S01]  /*5b00*/  FMUL.FTZ R79, R79, R5.reuse ;  /* 0x000000054f4f7220 */ /* 0x080fe20000410000 */
[-C--:B------:R-:W-:Y:S01]  /*5b10*/  FMUL.FTZ R82, R82, R5.reuse ;  /* 0x0000000552527220 */ /* 0x080fe20000410000 */
[----:B------:R-:W-:Y:S01]  /*5b20*/  FADD.FTZ R154, R153, R154 ;  /* 0x0000009a999a7221 */ /* 0x000fe20000010000 */
[----:B------:R-:W-:Y:S01]  /*5b30*/  F2FP.BF16.F32.PACK_AB R153, R155, R176 ;  /* 0x000000b09b99723e */ /* 0x000fe200000010ff */
[----:B------:R-:W-:Y:S01]  /*5b40*/  FMUL.FTZ R83, R83, R5 ;  /* 0x0000000553537220 */ /* 0x000fe20000410000 */
[----:B------:R-:W3:Y:S01]  /*5b50*/  MUFU.EX2 R170, R170 ;  /* 0x000000aa00aa7308 */ /* 0x000ee20000000800 */
[----:B------:R-:W-:Y:S01]  /*5b60*/  FADD.FTZ R7, R157, R154 ;  /* 0x0000009a9d077221 */ /* 0x000fe20000010000 */
[----:B-1----:R-:W-:Y:S01]  /*5b70*/  FADD.FTZ R3, R167, R12 ;  /* 0x0000000ca7037221 */ /* 0x002fe20000010000 */
[----:B------:R-:W-:Y:S01]  /*5b80*/  F2FP.BF16.F32.PACK_AB R154, R20, R17 ;  /* 0x00000011149a723e */ /* 0x000fe200000010ff */
[----:B------:R-:W-:Y:S01]  /*5b90*/  FMUL.FTZ R86, R86, R5 ;  /* 0x0000000556567220 */ /* 0x000fe20000410000 */
[----:B------:R-:W-:Y:S01]  /*5ba0*/  F2FP.BF16.F32.PACK_AB R155, R180, R169 ;  /* 0x000000a9b49b723e */ /* 0x000fe200000010ff */
[----:B------:R-:W-:Y:S01]  /*5bb0*/  BAR.SYNC.DEFER_BLOCKING 0xf, 0x100 ;  /* 0x03c4000000007b1d */ /* 0x000fe20000010000 */
[-C--:B------:R-:W-:Y:S01]  /*5bc0*/  FMUL.FTZ R87, R87, R5.reuse ;  /* 0x0000000557577220 */ /* 0x080fe20000410000 */
[----:B------:R-:W-:Y:S01]  /*5bd0*/  FMUL.FTZ R90, R90, R5 ;  /* 0x000000055a5a7220 */ /* 0x000fe20000410000 */
[C---:B--2---:R-:W-:Y:S01]  /*5be0*/  FADD.FTZ R18, R164.reuse, R7 ;  /* 0x00000007a4127221 */ /* 0x044fe20000010000 */
[----:B------:R-:W-:Y:S01]  /*5bf0*/  F2FP.BF16.F32.PACK_AB R162, R164, R157 ;  /* 0x0000009da4a2723e */ /* 0x000fe200000010ff */
[----:B------:R-:W-:Y:S01]  /*5c00*/  FMUL.FTZ R91, R91, R5 ;  /* 0x000000055b5b7220 */ /* 0x000fe20000410000 */
[----:B------:R-:W1:Y:S01]  /*5c10*/  MUFU.EX2 R161, R161 ;  /* 0x000000a100a17308 */ /* 0x000e620000000800 */
[----:B------:R-:W-:Y:S01]  /*5c20*/  F2FP.BF16.F32.PACK_AB R157, R184, R159 ;  /* 0x0000009fb89d723e */ /* 0x000fe200000010ff */
[----:B------:R-:W-:Y:S01]  /*5c30*/  FMUL.FTZ R94, R94, R5 ;  /* 0x000000055e5e7220 */ /* 0x000fe20000410000 */
[----:B------:R-:W-:Y:S01]  /*5c40*/  F2FP.BF16.F32.PACK_AB R159, R186, R163 ;  /* 0x000000a3ba9f723e */ /* 0x000fe200000010ff */
[-C--:B------:R-:W-:Y:S01]  /*5c50*/  FMUL.FTZ R95, R95, R5.reuse ;  /* 0x000000055f5f7220 */ /* 0x080fe20000410000 */
[----:B---3--:R-:W-:Y:S01]  /*5c60*/  FADD.FTZ R12, R170, R3 ;  /* 0x00000003aa0c7221 */ /* 0x008fe20000010000 */
[-C--:B------:R-:W-:Y:S01]  /*5c70*/  FMUL.FTZ R98, R98, R5.reuse ;  /* 0x0000000562627220 */ /* 0x080fe20000410000 */
[-C--:B------:R-:W-:Y:S01]  /*5c80*/  FMUL.FTZ R99, R99, R5.reuse ;  /* 0x0000000563637220 */ /* 0x080fe20000410000 */
[----:B------:R-:W2:Y:S01]  /*5c90*/  MUFU.EX2 R173, R173 ;  /* 0x000000ad00ad7308 */ /* 0x000ea20000000800 */
[-C--:B------:R-:W-:Y:S01]  /*5ca0*/  FMUL.FTZ R102, R102, R5.reuse ;  /* 0x0000000566667220 */ /* 0x080fe20000410000 */
[-C--:B------:R-:W-:Y:S01]  /*5cb0*/  FMUL.FTZ R103, R103, R5.reuse ;  /* 0x0000000567677220 */ /* 0x080fe20000410000 */
[-C--:B------:R-:W-:Y:S01]  /*5cc0*/  FMUL.FTZ R106, R106, R5.reuse ;  /* 0x000000056a6a7220 */ /* 0x080fe20000410000 */
[-C--:B------:R-:W-:Y:S01]  /*5cd0*/  FMUL.FTZ R107, R107, R5.reuse ;  /* 0x000000056b6b7220 */ /* 0x080fe20000410000 */
[-C--:B------:R-:W-:Y:S01]  /*5ce0*/  FMUL.FTZ R110, R110, R5.reuse ;  /* 0x000000056e6e7220 */ /* 0x080fe20000410000 */
[-C--:B------:R-:W-:Y:S01]  /*5cf0*/  FMUL.FTZ R111, R111, R5.reuse ;  /* 0x000000056f6f7220 */ /* 0x080fe20000410000 */
[-C--:B------:R-:W-:Y:S01]  /*5d00*/  FMUL.FTZ R114, R114, R5.reuse ;  /* 0x0000000572727220 */ /* 0x080fe20000410000 */
[----:B------:R-:W3:Y:S01]  /*5d10*/  MUFU.EX2 R168, R168 ;  /* 0x000000a800a87308 */ /* 0x000ee20000000800 */
[----:B-1----:R-:W-:Y:S01]  /*5d20*/  FADD.FTZ R7, R161, R18 ;  /* 0x00000012a1077221 */ /* 0x002fe20000010000 */
[----:B------:R1:W-:Y:S01]  /*5d30*/  STSM.16.M88.4 [R8+0x26800], R152 ;  /* 0x0268009808007844 */ /* 0x0003e20000000200 */
[-C--:B------:R-:W-:Y:S01]  /*5d40*/  FMUL.FTZ R115, R115, R5.reuse ;  /* 0x0000000573737220 */ /* 0x080fe20000410000 */
[-C--:B------:R-:W-:Y:S01]  /*5d50*/  FMUL.FTZ R118, R118, R5.reuse ;  /* 0x0000000576767220 */ /* 0x080fe20000410000 */
[-C--:B------:R-:W-:Y:S01]  /*5d60*/  FMUL.FTZ R119, R119, R5.reuse ;  /* 0x0000000577777220 */ /* 0x080fe20000410000 */
[----:B------:R1:W-:Y:S01]  /*5d70*/  STSM.16.M88.4 [R9], R156 ;  /* 0x0000009c09007844 */ /* 0x0003e20000000200 */
[----:B------:R-:W-:Y:S01]  /*5d80*/  FMUL.FTZ R122, R122, R5 ;  /* 0x000000057a7a7220 */ /* 0x000fe20000410000 */
[----:B------:R-:W4:Y:S01]  /*5d90*/  MUFU.EX2 R165, R165 ;  /* 0x000000a500a57308 */ /* 0x000f220000000800 */
[----:B--2---:R-:W-:Y:S01]  /*5da0*/  FADD.FTZ R3, R173, R12 ;  /* 0x0000000cad037221 */ /* 0x004fe20000010000 */
[----:B------:R-:W-:Y:S01]  /*5db0*/  F2FP.BF16.F32.PACK_AB R163, R174, R173 ;  /* 0x000000adaea3723e */ /* 0x000fe200000010ff */
[-C--:B------:R-:W-:Y:S01]  /*5dc0*/  FMUL.FTZ R123, R123, R5.reuse ;  /* 0x000000057b7b7220 */ /* 0x080fe20000410000 */
[-C--:B------:R-:W-:Y:S01]  /*5dd0*/  FMUL.FTZ R126, R126, R5.reuse ;  /* 0x000000057e7e7220 */ /* 0x080fe20000410000 */
[----:B------:R-:W-:Y:S01]  /*5de0*/  FADD.FTZ R3, R174, R3 ;  /* 0x00000003ae037221 */ /* 0x000fe20000010000 */
[-C--:B------:R-:W-:Y:S01]  /*5df0*/  FMUL.FTZ R127, R127, R5.reuse ;  /* 0x000000057f7f7220 */ /* 0x080fe20000410000 */
[----:B------:R-:W-:Y:S01]  /*5e00*/  FMUL.FTZ R130, R130, R5 ;  /* 0x0000000582827220 */ /* 0x000fe20000410000 */
[----:B------:R-:W2:Y:S01]  /*5e10*/  MUFU.EX2 R178, R178 ;  /* 0x000000b200b27308 */ /* 0x000ea20000000800 */
[C---:B---3--:R-:W-:Y:S01]  /*5e20*/  FADD.FTZ R12, R168.reuse, R7 ;  /* 0x00000007a80c7221 */ /* 0x048fe20000010000 */
[----:B------:R-:W-:Y:S01]  /*5e30*/  F2FP.BF16.F32.PACK_AB R164, R168, R161 ;  /* 0x000000a1a8a4723e */ /* 0x000fe200000010ff */
[----:B------:R-:W-:Y:S01]  /*5e40*/  FMUL.FTZ R131, R131, R5 ;  /* 0x0000000583837220 */ /* 0x000fe20000410000 */
[----:B------:R-:W-:Y:S01]  /*5e50*/  F2FP.BF16.F32.PACK_AB R161, R170, R167 ;  /* 0x000000a7aaa1723e */ /* 0x000fe200000010ff */
[-C--:B------:R-:W-:Y:S01]  /*5e60*/  FMUL.FTZ R134, R134, R5.reuse ;  /* 0x0000000586867220 */ /* 0x080fe20000410000 */
[-C--:B------:R-:W-:Y:S01]  /*5e70*/  FMUL.FTZ R135, R135, R5.reuse ;  /* 0x0000000587877220 */ /* 0x080fe20000410000 */
[-C--:B------:R-:W-:Y:S01]  /*5e80*/  FMUL.FTZ R138, R138, R5.reuse ;  /* 0x000000058a8a7220 */ /* 0x080fe20000410000 */
[----:B------:R-:W3:Y:S01]  /*5e90*/  MUFU.EX2 R172, R172 ;  /* 0x000000ac00ac7308 */ /* 0x000ee20000000800 */
[----:B----4-:R-:W-:Y:S01]  /*5ea0*/  FADD.FTZ R7, R165, R12 ;  /* 0x0000000ca5077221 */ /* 0x010fe20000010000 */
[----:B------:R1:W-:Y:S01]  /*5eb0*/  STSM.16.M88.4 [R10], R160 ;  /* 0x000000a00a007844 */ /* 0x0003e20000000200 */
[-C--:B------:R-:W-:Y:S01]  /*5ec0*/  FMUL.FTZ R139, R139, R5.reuse ;  /* 0x000000058b8b7220 */ /* 0x080fe20000410000 */
[-C--:B------:R-:W-:Y:S01]  /*5ed0*/  FMUL.FTZ R142, R142, R5.reuse ;  /* 0x000000058e8e7220 */ /* 0x080fe20000410000 */
[-C--:B------:R-:W-:Y:S01]  /*5ee0*/  FMUL.FTZ R143, R143, R5.reuse ;  /* 0x000000058f8f7220 */ /* 0x080fe20000410000 */
[-C--:B------:R-:W-:Y:S01]  /*5ef0*/  FMUL.FTZ R146, R146, R5.reuse ;  /* 0x0000000592927220 */ /* 0x080fe20000410000 */
[-C--:B------:R-:W-:Y:S01]  /*5f00*/  FMUL.FTZ R147, R147, R5.reuse ;  /* 0x0000000593937220 */ /* 0x080fe20000410000 */
[----:B------:R-:W4:Y:S01]  /*5f10*/  MUFU.EX2 R179, R179 ;  /* 0x000000b300b37308 */ /* 0x000f220000000800 */
[----:B--2---:R-:W-:Y:S01]  /*5f20*/  FADD.FTZ R12, R178, R3 ;  /* 0x00000003b20c7221 */ /* 0x004fe20000010000 */
[-C--:B------:R-:W-:Y:S01]  /*5f30*/  FMUL.FTZ R150, R150, R5.reuse ;  /* 0x0000000596967220 */ /* 0x080fe20000410000 */
[----:B------:R-:W-:-:S05]  /*5f40*/  FMUL.FTZ R151, R151, R5 ;  /* 0x0000000597977220 */ /* 0x000fca0000410000 */
[----:B------:R-:W2:Y:S01]  /*5f50*/  MUFU.EX2 R182, R182 ;  /* 0x000000b600b67308 */ /* 0x000ea20000000800 */
[C---:B---3--:R-:W-:Y:S01]  /*5f60*/  F2FP.BF16.F32.PACK_AB R166, R172.reuse, R165 ;  /* 0x000000a5aca6723e */ /* 0x048fe200000010ff */
[----:B------:R-:W-:-:S06]  /*5f70*/  FADD.FTZ R7, R172, R7 ;  /* 0x00000007ac077221 */ /* 0x000fcc0000010000 */
[----:B------:R-:W3:Y:S01]  /*5f80*/  MUFU.EX2 R177, R177 ;  /* 0x000000b100b17308 */ /* 0x000ee20000000800 */
[C---:B----4-:R-:W-:Y:S01]  /*5f90*/  FADD.FTZ R3, R179.reuse, R12 ;  /* 0x0000000cb3037221 */ /* 0x050fe20000010000 */
[----:B------:R-:W-:-:S03]  /*5fa0*/  F2FP.BF16.F32.PACK_AB R165, R179, R178 ;  /* 0x000000b2b3a5723e */ /* 0x000fc600000010ff */
[----:B--2---:R-:W-:Y:S01]  /*5fb0*/  FADD.FTZ R12, R182, R3 ;  /* 0x00000003b60c7221 */ /* 0x004fe20000010000 */
[----:B---3--:R-:W-:-:S03]  /*5fc0*/  F2FP.BF16.F32.PACK_AB R167, R177, R182 ;  /* 0x000000b6b1a7723e */ /* 0x008fc600000010ff */
[----:B------:R-:W-:Y:S02]  /*5fd0*/  FADD.FTZ R12, R177, R12 ;  /* 0x0000000cb10c7221 */ /* 0x000fe40000010000 */
[----:B------:R1:W-:Y:S01]  /*5fe0*/  STSM.16.M88.4 [R11], R164 ;  /* 0x000000a40b007844 */ /* 0x0003e20000000200 */
[----:B------:R-:W-:Y:S05]  /*5ff0*/  @!P0 BRA `(.L_x_38) ;  /* 0x0000000000048947 */ /* 0x000fea0003800000 */
[----:B------:R-:W-:Y:S01]  /*6000*/  BPT.TRAP 0x1 ;  /* 0x000000040000795c */ /* 0x000fe20000300000 */
.L_x_38:
[----:B------:R2:W3:Y:S01]  /*6010*/  SYNCS.PHASECHK.TRANS64.TRYWAIT P3, [UR7+0x28c50], R14 ;  /* 0x028c500eff0075a7 */ /* 0x0004e20008060147 */
[----:B------:R-:W-:Y:S05]  /*6020*/  @!P0 BRA `(.L_x_39) ;  /* 0x0000000000048947 */ /* 0x000fea0003800000 */
[----:B------:R-:W-:Y:S01]  /*6030*/  BPT.TRAP 0x1 ;  /* 0x000000040000795c */ /* 0x000fe20000300000 */
.L_x_39:
[----:B---3--:R-:W-:Y:S05]  /*6040*/  @P3 BRA `(.L_x_40) ;  /* 0x0000000000083947 */ /* 0x008fea0003800000 */
[----:B------:R-:W3:Y:S02]  /*6050*/  SYNCS.PHASECHK.TRANS64.TRYWAIT P3, [UR7+0x28c50], R14 ;  /* 0x028c500eff0075a7 */ /* 0x000ee40008060147 */
[----:B---3--:R-:W-:Y:S05]  /*6060*/  @!P3 BRA `(.L_x_41) ;  /* 0x0000007c000cb947 */ /* 0x008fea0003800000 */
.L_x_40:
[----:B------:R-:W-:Y:S01]  /*6070*/  ULEA UR4, UR5, UR24, 0xc ;  /* 0x0000001805047291 */ /* 0x000fe2000f8e603f */
[----:B------:R-:W-:Y:S01]  /*6080*/  WARPGROUP.ARRIVE ;  /* 0x00000000000079c5 */ /* 0x000fe20000000000 */
[----:B------:R-:W-:Y:S01]  /*6090*/  UMOV UR11, 0x40000040 ;  /* 0x40000040000b7882 */ /* 0x000fe20000000000 */
[----:B---3--:R-:W-:Y:S01]  /*60a0*/  @!P1 VIADD R171, R171, 0x28c60 ;  /* 0x00028c60abab9836 */ /* 0x008fe20000000000 */
[----:B------:R-:W-:Y:S01]  /*60b0*/  MOV R5, R23 ;  /* 0x0000001700057202 */ /* 0x000fe20000000f00 */
[----:B------:R-:W-:Y:S02]  /*60c0*/  IMAD.MOV.U32 R3, RZ, RZ, R15 ;  /* 0x000000ffff037224 */ /* 0x000fe400078e000f */
[----:B------:R-:W-:Y:S01]  /*60d0*/  UMOV UR10, UR4 ;  /* 0x00000004000a7c82 */ /* 0x000fe20008000000 */
[----:B------:R-:W-:Y:S01]  /*60e0*/  @!P1 PRMT R171, RZ, 0x654, R171 ;  /* 0x00000654ffab9816 */ /* 0x000fe200000000ab */
[----:B------:R-:W-:Y:S01]  /*60f0*/  HGMMA.64x256x16.F32.BF16 R24, R152, gdesc[UR8].tnspB, R24, gsb0 ;  /* 0x43e0000898187df0 */ /* 0x000fe20008001818 */
[----:B------:R-:W-:Y:S01]  /*6100*/  UIADD3 UR10, UR4, 0x80, URZ ;  /* 0x00000080040a7890 */ /* 0x000fe2000fffe03f */
[----:B------:R-:W-:Y:S01]  /*6110*/  UMOV UR11, 0x40000040 ;  /* 0x40000040000b7882 */ /* 0x000fe20000000000 */
[----:B------:R-:W-:-:S02]  /*6120*/  WARPGROUP.DEPBAR.LE gsb0, 0x0 ;  /* 0x00008000000079c5 */ /* 0x000fc40000010000 */
[----:B------:R-:W-:-:S15]  /*6130*/  WARPGROUP.ARRIVE ;  /* 0x00000000000079c5 */ /* 0x000fde0000000000 */
[----:B------:R-:W-:-:S08]  /*6140*/  NOP ;  /* 0x0000000000007918 */ /* 0x000fd00000000000 */
[----:B------:R-:W-:Y:S01]  /*6150*/  HGMMA.64x256x16.F32.BF16 R24, R156, gdesc[UR8].tnspB, R24, gsb0 ;  /* 0x43e000089c187df0 */ /* 0x000fe20008001818 */
[----:B------:R-:W-:Y:S01]  /*6160*/  UIADD3 UR10, UR4, 0x100, URZ ;  /* 0x00000100040a7890 */ /* 0x000fe2000fffe03f */
        /* <DEDUP_REMOVED lines=8> */
[----:B------:R-:W-:Y:S01]  /*61f0*/  UMOV UR4, UR5 ;  /* 0x0000000500047c82 */ /* 0x000fe20008000000 */
        /* <DEDUP_REMOVED lines=10> */
[----:B---3--:R-:W3:Y:S02]  /*62a0*/  FENCE.VIEW.ASYNC.S ;  /* 0x00000000000073c6 */ /* 0x008ee40000000000 */
[----:B---3--:R-:W-:Y:S01]  /*62b0*/  NOP ;  /* 0x0000000000007918 */ /* 0x008fe20000000000 */
[----:B------:R-:W-:Y:S06]  /*62c0*/  BAR.ARV 0xe, 0x100 ;  /* 0x0384000000007b1d */ /* 0x000fec0000002000 */
[----:B------:R3:W-:Y:S01]  /*62d0*/  @!P1 SYNCS.ARRIVE.TRANS64.RED.A1T0 RZ, [R171+URZ], RZ ;  /* 0x000000ffabff99a7 */ /* 0x0007e2000810043f */
[----:B------:R-:W-:Y:S05]  /*62e0*/  @P2 BRA `(.L_x_42) ;  /* 0xffffffe400ec2947 */ /* 0x000fea000383ffff */
[----:B------:R-:W-:Y:S01]  /*62f0*/  IMAD.MOV.U32 R5, RZ, RZ, R23 ;  /* 0x000000ffff057224 */ /* 0x000fe200078e0017 */
[----:B------:R-:W-:Y:S01]  /*6300*/  USHF.L.U32 UR4, UR5, 0x6, URZ ;  /* 0x0000000605047899 */ /* 0x000fe2000800063f */
[----:B------:R-:W-:-:S11]  /*6310*/  IMAD.MOV.U32 R3, RZ, RZ, R15 ;  /* 0x000000ffff037224 */ /* 0x000fd600078e000f */
.L_x_33:
[----:B-1----:R-:W1:Y:S01]  /*6320*/  SHFL.BFLY PT, R8, R7, 0x2, 0x1f ;  /* 0x0c401f0007087f89 */ /* 0x002e6200000e0000 */
[----:B------:R-:W-:Y:S08]  /*6330*/  BAR.ARV 0x8, 0x100 ;  /* 0x0204000000007b1d */ /* 0x000ff00000002000 */
[----:B------:R-:W-:Y:S01]  /*6340*/  BAR.SYNC.DEFER_BLOCKING 0xf, 0x100 ;  /* 0x03c4000000007b1d */ /* 0x000fe20000010000 */
[----:B------:R-:W-:Y:S01]  /*6350*/  ISETP.NE.AND P0, PT, R4, RZ, PT ;  /* 0x000000ff0400720c */ /* 0x000fe20003f05270 */
[----:B------:R-:W-:-:S02]  /*6360*/  IMAD.MOV.U32 R4, RZ, RZ, RZ ;  /* 0x000000ffff047224 */ /* 0x000fc400078e00ff */
[----:B------:R-:W-:Y:S02]  /*6370*/  VIADD R6, R6, UR4 ;  /* 0x0000000406067c36 */ /* 0x000fe40008000000 */
[----:B------:R-:W4:Y:S01]  /*6380*/  SHFL.BFLY PT, R11, R12, 0x2, 0x1f ;  /* 0x0c401f000c0b7f89 */ /* 0x000f2200000e0000 */
[----:B-1----:R-:W-:Y:S01]  /*6390*/  FADD.FTZ R8, R8, R7 ;  /* 0x0000000708087221 */ /* 0x002fe20000010000 */
[----:B------:R-:W-:-:S06]  /*63a0*/  IMAD.MOV.U32 R7, RZ, RZ, -0x800000 ;  /* 0xff800000ff077424 */ /* 0x000fcc00078e00ff */
[----:B------:R-:W-:Y:S01]  /*63b0*/  @!P0 LEA R6, R6, UR36, 0x2 ;  /* 0x0000002406068c11 */ /* 0x000fe2000f8e10ff */
[----:B------:R-:W1:Y:S01]  /*63c0*/  SHFL.BFLY PT, R9, R8, 0x1, 0x1f ;  /* 0x0c201f0008097f89 */ /* 0x000e6200000e0000 */
[----:B----4-:R-:W-:-:S05]  /*63d0*/  FADD.FTZ R11, R11, R12 ;  /* 0x0000000c0b0b7221 */ /* 0x010fca0000010000 */
[----:B------:R-:W0:Y:S01]  /*63e0*/  SHFL.BFLY PT, R10, R11, 0x1, 0x1f ;  /* 0x0c201f000b0a7f89 */ /* 0x000e2200000e0000 */
[----:B-1----:R-:W-:Y:S01]  /*63f0*/  FADD.FTZ R13, R8, R9 ;  /* 0x00000009080d7221 */ /* 0x002fe20000010000 */
[----:B------:R-:W-:-:S04]  /*6400*/  IMAD.MOV.U32 R9, RZ, RZ, RZ ;  /* 0x000000ffff097224 */ /* 0x000fc800078e00ff */
[----:B------:R-:W-:-:S13]  /*6410*/  FSETP.NE.FTZ.AND P1, PT, R13, RZ, PT ;  /* 0x000000ff0d00720b */ /* 0x000fda0003f35000 */
[----:B------:R-:W1:Y:S01]  /*6420*/  @P1 MUFU.RCP R9, R13 ;  /* 0x0000000d00091308 */ /* 0x000e620000001000 */
[----:B------:R-:W-:Y:S01]  /*6430*/  @P1 FMUL.FTZ R8, R0, 0.69314718246459960938 ;  /* 0x3f31721800081820 */ /* 0x000fe20000410000 */
[----:B0-2---:R-:W-:-:S05]  /*6440*/  FADD.FTZ R14, R11, R10 ;  /* 0x0000000a0b0e7221 */ /* 0x005fca0000010000 */
[----:B------:R-:W-:Y:S01]  /*6450*/  FSETP.NE.FTZ.AND P2, PT, R14, RZ, PT ;  /* 0x000000ff0e00720b */ /* 0x000fe20003f55000 */
[----:B------:R-:W-:Y:S01]  /*6460*/  @P1 MUFU.LG2 R10, R13 ;  /* 0x0000000d000a1308 */ /* 0x000fe20000000c00 */
[----:B-1----:R0:W-:Y:S01]  /*6470*/  @!P0 STS [R6+0x28800], R9 ;  /* 0x0288000906008388 */ /* 0x0021e20000000800 */
[-C--:B------:R-:W-:Y:S01]  /*6480*/  FMUL.FTZ R24, R24, R9.reuse ;  /* 0x0000000918187220 */ /* 0x080fe20000410000 */
[----:B------:R-:W-:-:S09]  /*6490*/  FMUL.FTZ R25, R25, R9 ;  /* 0x0000000919197220 */ /* 0x000fd20000410000 */
[----:B------:R-:W1:Y:S01]  /*64a0*/  @P2 MUFU.RCP R4, R14 ;  /* 0x0000000e00042308 */ /* 0x000e620000001000 */
[-C--:B------:R-:W-:Y:S01]  /*64b0*/  FMUL.FTZ R28, R28, R9.reuse ;  /* 0x000000091c1c7220 */ /* 0x080fe20000410000 */
[-C--:B------:R-:W-:Y:S01]  /*64c0*/  FMUL.FTZ R29, R29, R9.reuse ;  /* 0x000000091d1d7220 */ /* 0x080fe20000410000 */
[-C--:B------:R-:W-:Y:S01]  /*64d0*/  FMUL.FTZ R32, R32, R9.reuse ;  /* 0x0000000920207220 */ /* 0x080fe20000410000 */
[-C--:B------:R-:W-:Y:S01]  /*64e0*/  FMUL.FTZ R33, R33, R9.reuse ;  /* 0x0000000921217220 */ /* 0x080fe20000410000 */
[-C--:B------:R-:W-:Y:S01]  /*64f0*/  FMUL.FTZ R36, R36, R9.reuse ;  /* 0x0000000924247220 */ /* 0x080fe20000410000 */
[-C--:B------:R-:W-:Y:S01]  /*6500*/  FMUL.FTZ R37, R37, R9.reuse ;  /* 0x0000000925257220 */ /* 0x080fe20000410000 */
[-C--:B------:R-:W-:Y:S01]  /*6510*/  FMUL.FTZ R40, R40, R9.reuse ;  /* 0x0000000928287220 */ /* 0x080fe20000410000 */
[----:B------:R-:W2:Y:S01]  /*6520*/  @P2 MUFU.LG2 R11, R14 ;  /* 0x0000000e000b2308 */ /* 0x000ea20000000c00 */
        /* <DEDUP_REMOVED lines=8> */
[----:B-1----:R1:W-:Y:S01]  /*65b0*/  @!P0 STS [R6+0x28820], R4 ;  /* 0x0288200406008388 */ /* 0x0023e20000000800 */
        /* <DEDUP_REMOVED lines=47> */
[----:B------:R-:W-:Y:S01]  /*68b0*/  @P2 FMUL.FTZ R13, R0, 0.69314718246459960938 ;  /* 0x3f317218000d2820 */ /* 0x000fe20000410000 */
[----:B0-----:R-:W-:Y:S01]  /*68c0*/  @P1 FMUL.FTZ R9, R10, 0.69314718246459960938 ;  /* 0x3f3172180a091820 */ /* 0x001fe20000410000 */
[----:B--2---:R-:W-:Y:S01]  /*68d0*/  @P2 FMUL.FTZ R0, R11, 0.69314718246459960938 ;  /* 0x3f3172180b002820 */ /* 0x004fe20000410000 */
[----:B-1----:R-:W-:Y:S01]  /*68e0*/  IMAD.MOV.U32 R6, RZ, RZ, -0x800000 ;  /* 0xff800000ff067424 */ /* 0x002fe200078e00ff */
[----:B------:R-:W-:Y:S01]  /*68f0*/  PLOP3.LUT P0, PT, PT, PT, PT, 0x8, 0x0 ;  /* 0x000000000000781c */ /* 0x000fe20003f0e170 */
        /* <DEDUP_REMOVED lines=64> */
[----:B------:R-:W-:Y:S01]  /*6d00*/  @P1 FFMA.FTZ R6, R8, R3, R9 ;  /* 0x0000000308061223 */ /* 0x000fe20000010009 */
[----:B------:R-:W-:Y:S01]  /*6d10*/  @P2 FFMA.FTZ R7, R13, R5, R0 ;  /* 0x000000050d072223 */ /* 0x000fe20000010000 */
[----:B------:R-:W-:Y:S06]  /*6d20*/  BAR.ARV 0xe, 0x100 ;  /* 0x0384000000007b1d */ /* 0x000fec0000002000 */
.L_x_13:
[----:B------:R-:W-:Y:S05]  /*6d30*/  @P0 BRA `(.L_x_43) ;  /* 0x0000002000e00947 */ /* 0x000fea0003800000 */
[----:B------:R-:W2:Y:S01]  /*6d40*/  S2R R0, SR_TID.X ;  /* 0x0000000000007919 */ /* 0x000ea20000002100 */
[----:B------:R-:W4:Y:S01]  /*6d50*/  S2UR UR5, SR_CgaCtaId ;  /* 0x00000000000579c3 */ /* 0x000f220000008800 */
[----:B------:R-:W-:Y:S01]  /*6d60*/  UMOV UR4, 0x400 ;  /* 0x0000040000047882 */ /* 0x000fe20000000000 */
[----:B------:R-:W-:-:S06]  /*6d70*/  IADD3 R3, -R2, RZ, RZ ;  /* 0x000000ff02037210 */ /* 0x000fcc0007ffe1ff */
[----:B------:R-:W-:Y:S01]  /*6d80*/  BAR.SYNC.DEFER_BLOCKING 0x1, 0x100 ;  /* 0x0044000000007b1d */ /* 0x000fe20000010000 */
[----:B------:R-:W-:-:S07]  /*6d90*/  SHF.R.S32.HI R19, RZ, 0x1f, R2 ;  /* 0x0000001fff137819 */ /* 0x000fce0000011402 */
[----:B------:R-:W5:Y:S08]  /*6da0*/  S2UR UR6, SR_CTAID.Y ;  /* 0x00000000000679c3 */ /* 0x000f700000002600 */
[----:B------:R-:W5:Y:S01]  /*6db0*/  LDC R4, c[0x0][0xc50] ;  /* 0x00031400ff047b82 */ /* 0x000f620000000800 */
[----:B----4-:R-:W-:-:S07]  /*6dc0*/  ULEA UR4, UR5, UR4, 0x18 ;  /* 0x0000000405047291 */ /* 0x010fce000f8ec03f */
[----:B------:R-:W4:Y:S01]  /*6dd0*/  LDC R9, c[0x0][0xbe8] ;  /* 0x0002fa00ff097b82 */ /* 0x000f220000000800 */
[----:B------:R-:W-:Y:S01]  /*6de0*/  UIADD3 UR4, UR4, 0x28c20, URZ ;  /* 0x00028c2004047890 */ /* 0x000fe2000fffe03f */
[----:B--2---:R-:W-:-:S03]  /*6df0*/  VIADD R152, R0, 0xffffff80 ;  /* 0xffffff8000987836 */ /* 0x004fc60000000000 */
[----:B------:R-:W-:Y:S02]  /*6e00*/  UPRMT UR4, URZ, 0x654, UR4 ;  /* 0x000006543f047896 */ /* 0x000fe40008000004 */
[----:B------:R-:W-:-:S04]  /*6e10*/  SHF.R.S32.HI R21, RZ, 0x1f, R152 ;  /* 0x0000001fff157819 */ /* 0x000fc80000011498 */
[----:B01----:R-:W-:Y:S01]  /*6e20*/  LEA.HI R5, R21, R152, RZ, 0x7 ;  /* 0x0000009815057211 */ /* 0x003fe200078f38ff */
[----:B-----5:R-:W-:Y:S02]  /*6e30*/  IMAD R3, R4, R3, UR6 ;  /* 0x0000000604037e24 */ /* 0x020fe4000f8e0203 */
[----:B------:R-:W-:Y:S01]  /*6e40*/  SYNCS.ARRIVE.TRANS64.RED.A1T0 RZ, [UR4], RZ ;  /* 0x000000ffffff79a7 */ /* 0x000fe20008100404 */
[----:B------:R-:W-:Y:S02]  /*6e50*/  SHF.R.S32.HI R8, RZ, 0x7, R5 ;  /* 0x00000007ff087819 */ /* 0x000fe40000011405 */
[----:B------:R-:W-:Y:S02]  /*6e60*/  LOP3.LUT R11, R5, 0xffffff80, RZ, 0xc0, !PT ;  /* 0xffffff80050b7812 */ /* 0x000fe400078ec0ff */
[----:B------:R-:W-:Y:S01]  /*6e70*/  SHF.R.S32.HI R4, RZ, 0x1f, R3 ;  /* 0x0000001fff047819 */ /* 0x000fe20000011403 */
[----:B------:R-:W0:Y:S02]  /*6e80*/  SHFL.IDX PT, R10, R8, RZ, 0x1f ;  /* 0x00001fff080a7589 */ /* 0x000e2400000e0000 */
[----:B------:R-:W-:-:S05]  /*6e90*/  IMAD.IADD R0, R152, 0x1, -R11 ;  /* 0x0000000198007824 */ /* 0x000fca00078e0a0b */
[----:B------:R-:W-:Y:S02]  /*6ea0*/  SHF.R.S32.HI R157, RZ, 0x1f, R0 ;  /* 0x0000001fff9d7819 */ /* 0x000fe40000011400 */
[----:B0-----:R-:W-:Y:S02]  /*6eb0*/  ISETP.NE.AND P0, PT, R10, RZ, PT ;  /* 0x000000ff0a00720c */ /* 0x001fe40003f05270 */
[----:B------:R-:W-:-:S11]  /*6ec0*/  LEA.HI R10, R157, R0, RZ, 0x2 ;  /* 0x000000009d0a7211 */ /* 0x000fd600078f10ff */
[----:B----4-:R-:W-:Y:S05]  /*6ed0*/  @P0 BRA `(.L_x_44) ;  /* 0x0000000400380947 */ /* 0x010fea0003800000 */
[----:B------:R-:W0:Y:S01]  /*6ee0*/  LDC R18, c[0x0][0xbe8] ;  /* 0x0002fa00ff127b82 */ /* 0x000e220000000800 */
[----:B------:R-:W-:Y:S01]  /*6ef0*/  LOP3.LUT R5, R5, 0xffffff80, RZ, 0xc0, !PT ;  /* 0xffffff8005057812 */ /* 0x000fe200078ec0ff */
[----:B------:R-:W1:Y:S01]  /*6f00*/  S2R R16, SR_CTAID.X ;  /* 0x0000000000107919 */ /* 0x000e620000002500 */
[----:B------:R-:W-:-:S03]  /*6f10*/  ULDC.64 UR4, c[0x0][0xbd0] ;  /* 0x0002f40000047ab9 */ /* 0x000fc60000000a00 */
[----:B------:R-:W-:Y:S01]  /*6f20*/  IMAD.IADD R153, R152, 0x1, -R5 ;  /* 0x0000000198997824 */ /* 0x000fe200078e0a05 */
[----:B------:R-:W-:Y:S01]  /*6f30*/  LEA.HI R5, R21, R152, RZ, 0x2 ;  /* 0x0000009815057211 */ /* 0x000fe200078f10ff */
[----:B------:R-:W2:Y:S03]  /*6f40*/  S2UR UR6, SR_CTAID.Z ;  /* 0x00000000000679c3 */ /* 0x000ea60000002700 */
[----:B------:R-:W-:Y:S02]  /*6f50*/  SHF.R.S32.HI R12, RZ, 0x1f, R153 ;  /* 0x0000001fff0c7819 */ /* 0x000fe40000011499 */
[----:B------:R-:W-:Y:S02]  /*6f60*/  LOP3.LUT R5, R5, 0xfffffffc, RZ, 0xc0, !PT ;  /* 0xfffffffc05057812 */ /* 0x000fe400078ec0ff */
[CC--:B------:R-:W-:Y:S01]  /*6f70*/  LEA.HI R154, R12.reuse, R153.reuse, RZ, 0x2 ;  /* 0x000000990c9a7211 */ /* 0x0c0fe200078f10ff */
[----:B------:R-:W4:Y:S01]  /*6f80*/  LDC.64 R22, c[0x0][0xbd8] ;  /* 0x0002f600ff167b82 */ /* 0x000f220000000a00 */
[----:B------:R-:W-:Y:S01]  /*6f90*/  LEA.HI R13, R12, R153, RZ, 0x5 ;  /* 0x000000990c0d7211 */ /* 0x000fe200078f28ff */
[----:B------:R-:W-:Y:S01]  /*6fa0*/  IMAD.IADD R5, R152, 0x1, -R5 ;  /* 0x0000000198057824 */ /* 0x000fe200078e0a05 */
[----:B------:R-:W-:-:S02]  /*6fb0*/  SHF.R.S32.HI R11, RZ, 0x2, R154 ;  /* 0x00000002ff0b7819 */ /* 0x000fc4000001149a */
[----:B------:R-:W-:Y:S02]  /*6fc0*/  SHF.R.S32.HI R14, RZ, 0x1f, R154 ;  /* 0x0000001fff0e7819 */ /* 0x000fe4000001149a */
[----:B------:R-:W-:Y:S02]  /*6fd0*/  SHF.R.S32.HI R13, RZ, 0x5, R13 ;  /* 0x00000005ff0d7819 */ /* 0x000fe4000001140d */
[----:B0-----:R-:W-:Y:S02]  /*6fe0*/  ISETP.NE.AND P0, PT, R18, 0x1, PT ;  /* 0x000000011200780c */ /* 0x001fe40003f05270 */
[----:B------:R-:W-:Y:S02]  /*6ff0*/  LEA.HI R14, R14, R11, RZ, 0x3 ;  /* 0x0000000b0e0e7211 */ /* 0x000fe400078f18ff */
[----:B------:R-:W-:Y:S02]  /*7000*/  LOP3.LUT R154, R154, 0x7ffffffc, RZ, 0xc0, !PT ;  /* 0x7ffffffc9a9a7812 */ /* 0x000fe400078ec0ff */
[----:B------:R-:W-:-:S03]  /*7010*/  LOP3.LUT R14, R14, 0xfffffff8, RZ, 0xc0, !PT ;  /* 0xfffffff80e0e7812 */ /* 0x000fc600078ec0ff */
[----:B------:R-:W-:Y:S02]  /*7020*/  IMAD.IADD R154, R153, 0x1, -R154 ;  /* 0x00000001999a7824 */ /* 0x000fe400078e0a9a */
[----:B------:R-:W-:Y:S01]  /*7030*/  IMAD.IADD R14, R11, 0x1, -R14 ;  /* 0x000000010b0e7824 */ /* 0x000fe200078e0a0e */
[----:B------:R-:W-:Y:S01]  /*7040*/  LEA.HI R11, R5, R5, RZ, 0x1 ;  /* 0x00000005050b7211 */ /* 0x000fe200078f08ff */
[----:B------:R-:W0:Y:S01]  /*7050*/  @P0 LDC R20, c[0x0][0xbec] ;  /* 0x0002fb00ff140b82 */ /* 0x000e220000000800 */
[----:B------:R-:W-:Y:S02]  /*7060*/  IMAD.SHL.U32 R154, R154, 0x2, RZ ;  /* 0x000000029a9a7824 */ /* 0x000fe400078e00ff */
[----:B------:R-:W-:Y:S01]  /*7070*/  LOP3.LUT R12, R11, 0x1ffffffe, RZ, 0xc0, !PT ;  /* 0x1ffffffe0b0c7812 */ /* 0x000fe200078ec0ff */
[----:B------:R-:W-:Y:S02]  /*7080*/  IMAD R155, R13, 0x10, R14 ;  /* 0x000000100d9b7824 */ /* 0x000fe400078e020e */
[----:B------:R-:W-:-:S02]  /*7090*/  IMAD R11, R19, UR4, RZ ;  /* 0x00000004130b7c24 */ /* 0x000fc4000f8e02ff */
[----:B------:R-:W5:Y:S01]  /*70a0*/  @P0 LDC R17, c[0x0][0xbf0] ;  /* 0x0002fc00ff110b82 */ /* 0x000f620000000800 */
[----:B------:R-:W-:Y:S02]  /*70b0*/  IMAD.IADD R5, R5, 0x1, -R12 ;  /* 0x0000000105057824 */ /* 0x000fe400078e0a0c */
[----:B------:R-:W-:Y:S01]  /*70c0*/  IMAD.WIDE.U32 R12, R2, UR4, RZ ;  /* 0x00000004020c7c25 */ /* 0x000fe2000f8e00ff */
[----:B--2---:R-:W-:-:S03]  /*70d0*/  USHF.R.S32.HI UR4, URZ, 0x1f, UR6 ;  /* 0x0000001f3f047899 */ /* 0x004fc60008011406 */
[----:B------:R-:W-:Y:S02]  /*70e0*/  IMAD R5, R5, 0x8, R155 ;  /* 0x0000000805057824 */ /* 0x000fe400078e029b */
[----:B------:R-:W-:Y:S02]  /*70f0*/  IMAD R11, R2, UR5, R11 ;  /* 0x00000005020b7c24 */ /* 0x000fe4000f8e020b */
[----:B----4-:R-:W-:Y:S01]  /*7100*/  IMAD R14, R22, UR4, RZ ;  /* 0x00000004160e7c24 */ /* 0x010fe2000f8e02ff */
[----:B------:R-:W-:Y:S01]  /*7110*/  ULDC.64 UR4, c[0x0][0xbe0] ;  /* 0x0002f80000047ab9 */ /* 0x000fe20000000a00 */
[----:B-1----:R-:W-:Y:S02]  /*7120*/  IMAD R5, R16, 0x40, R5 ;  /* 0x0000004010057824 */ /* 0x002fe400078e0205 */
[----:B------:R-:W-:Y:S02]  /*7130*/  IMAD R15, R23, UR6, R14 ;  /* 0x00000006170f7c24 */ /* 0x000fe4000f8e020e */
[----:B0-----:R-:W-:-:S04]  /*7140*/  @P0 IMAD.HI.U32 R14, R5, R20, RZ ;  /* 0x00000014050e0227 */ /* 0x001fc800078e00ff */
[----:B------:R-:W-:Y:S01]  /*7150*/  IMAD.IADD R13, R13, 0x1, R11 ;  /* 0x000000010d0d7824 */ /* 0x000fe200078e020b */
[----:B------:R-:W-:Y:S02]  /*7160*/  MOV R11, R5 ;  /* 0x00000005000b7202 */ /* 0x000fe40000000f00 */
[----:B-----5:R-:W-:Y:S01]  /*7170*/  @P0 SHF.R.U32.HI R11, RZ, R17, R14 ;  /* 0x00000011ff0b0219 */ /* 0x020fe2000001160e */
[----:B------:R-:W-:-:S04]  /*7180*/  IMAD.WIDE.U32 R12, R22, UR6, R12 ;  /* 0x00000006160c7c25 */ /* 0x000fc8000f8e000c */
[----:B------:R-:W-:Y:S02]  /*7190*/  IMAD.IADD R13, R13, 0x1, R15 ;  /* 0x000000010d0d7824 */ /* 0x000fe400078e020f */
[----:B------:R-:W-:Y:S02]  /*71a0*/  IMAD.MOV R15, RZ, RZ, -R11 ;  /* 0x000000ffff0f7224 */ /* 0x000fe400078e0a0b */
[----:B------:R-:W-:Y:S02]  /*71b0*/  IMAD R14, R4, UR4, RZ ;  /* 0x00000004040e7c24 */ /* 0x000fe4000f8e02ff */
[----:B------:R-:W-:-:S04]  /*71c0*/  IMAD.WIDE.U32 R12, R3, UR4, R12 ;  /* 0x00000004030c7c25 */ /* 0x000fc8000f8e000c */
[----:B------:R-:W-:Y:S01]  /*71d0*/  IMAD R5, R18, R15, R5 ;  /* 0x0000000f12057224 */ /* 0x000fe200078e0205 */
[----:B------:R-:W-:Y:S01]  /*71e0*/  SHF.R.S32.HI R15, RZ, 0x1f, R11 ;  /* 0x0000001fff0f7819 */ /* 0x000fe2000001140b */
[----:B------:R-:W-:Y:S01]  /*71f0*/  IMAD R14, R3, UR5, R14 ;  /* 0x00000005030e7c24 */ /* 0x000fe2000f8e020e */
[----:B------:R-:W-:Y:S01]  /*7200*/  IADD3 R12, P0, R11, R12, RZ ;  /* 0x0000000c0b0c7210 */ /* 0x000fe20007f1e0ff */
[----:B------:R-:W-:Y:S01]  /*7210*/  ULDC.64 UR4, c[0x0][0xbc8] ;  /* 0x0002f20000047ab9 */ /* 0x000fe20000000a00 */
[----:B------:R-:W-:Y:S02]  /*7220*/  SHF.R.S32.HI R11, RZ, 0x1f, R5 ;  /* 0x0000001fff0b7819 */ /* 0x000fe40000011405 */
[----:B------:R-:W-:-:S03]  /*7230*/  IADD3.X R13, R15, R13, R14, P0, !PT ;  /* 0x0000000d0f0d7210 */ /* 0x000fc600007fe40e */
[----:B------:R-:W-:Y:S01]  /*7240*/  IMAD R14, R11, UR4, RZ ;  /* 0x000000040b0e7c24 */ /* 0x000fe2000f8e02ff */
[----:B------:R-:W-:Y:S01]  /*7250*/  LEA.HI R11, R8, R8, RZ, 0x1 ;  /* 0x00000008080b7211 */ /* 0x000fe200078f08ff */
[----:B------:R-:W-:-:S03]  /*7260*/  IMAD.WIDE.U32 R12, R5, UR4, R12 ;  /* 0x00000004050c7c25 */ /* 0x000fc6000f8e000c */
[----:B------:R-:W-:Y:S01]  /*7270*/  LOP3.LUT R11, R11, 0xfffffe, RZ, 0xc0, !PT ;  /* 0x00fffffe0b0b7812 */ /* 0x000fe200078ec0ff */
[----:B------:R-:W-:Y:S01]  /*7280*/  IMAD R5, R5, UR5, R14 ;  /* 0x0000000505057c24 */ /* 0x000fe2000f8e020e */
[----:B------:R-:W-:Y:S02]  /*7290*/  ULDC.64 UR4, c[0x0][0xba8] ;  /* 0x0002ea0000047ab9 */ /* 0x000fe40000000a00 */
[----:B------:R-:W-:Y:S01]  /*72a0*/  LEA R17, P0, R12, UR4, 0x2 ;  /* 0x000000040c117c11 */ /* 0x000fe2000f8010ff */
[----:B------:R-:W-:Y:S01]  /*72b0*/  IMAD.IADD R5, R13, 0x1, R5 ;  /* 0x000000010d057824 */ /* 0x000fe200078e0205 */
[----:B------:R-:W-:Y:S01]  /*72c0*/  ULDC UR4, c[0x0][0xa88] ;  /* 0x0002a20000047ab9 */ /* 0x000fe20000000800 */
[----:B------:R-:W-:Y:S02]  /*72d0*/  IMAD.IADD R11, R8, 0x1, -R11 ;  /* 0x00000001080b7824 */ /* 0x000fe400078e0a0b */
[----:B------:R-:W-:Y:S01]  /*72e0*/  SHFL.IDX PT, R14, R17, 0x1, 0x1c1f ;  /* 0x003c1f00110e7f89 */ /* 0x000fe200000e0000 */
[----:B------:R-:W-:Y:S01]  /*72f0*/  LEA.HI.X R20, R12, UR5, R5, 0x2, P0 ;  /* 0x000000050c147c11 */ /* 0x000fe200080f1405 */
[----:B------:R-:W-:-:S02]  /*7300*/  IMAD.U32 R11, R11, -0x100, RZ ;  /* 0xffffff000b0b7824 */ /* 0x000fc400078e00ff */
[----:B------:R-:W-:Y:S01]  /*7310*/  SHFL.IDX PT, R12, R17, RZ, 0x1c1f ;  /* 0x001c1fff110c7589 */ /* 0x000fe200000e0000 */
[----:B------:R-:W-:Y:S02]  /*7320*/  IMAD R5, R16, 0x40, R155 ;  /* 0x0000004010057824 */ /* 0x000fe400078e029b */
[----:B------:R-:W-:Y:S01]  /*7330*/  IMAD R16, R18, UR4, RZ ;  /* 0x0000000412107c24 */ /* 0x000fe2000f8e02ff */
[----:B------:R-:W0:Y:S01]  /*7340*/  SHFL.IDX PT, R13, R20, RZ, 0x1c1f ;  /* 0x001c1fff140d7589 */ /* 0x000e2200000e0000 */
[----:B------:R-:W-:Y:S01]  /*7350*/  ISETP.NE.AND P0, PT, R154, R11, PT ;  /* 0x0000000b9a00720c */ /* 0x000fe20003f05270 */
[C---:B------:R-:W-:Y:S02]  /*7360*/  VIADD R11, R5.reuse, 0x8 ;  /* 0x00000008050b7836 */ /* 0x040fe40000000000 */
[----:B------:R-:W1:Y:S01]  /*7370*/  SHFL.IDX PT, R15, R20, 0x1, 0x1c1f ;  /* 0x003c1f00140f7f89 */ /* 0x000e6200000e0000 */
[-C--:B------:R-:W-:Y:S02]  /*7380*/  ISETP.GE.OR P1, PT, R5, R16.reuse, P0 ;  /* 0x000000100500720c */ /* 0x080fe40000726670 */
[----:B------:R-:W-:-:S11]  /*7390*/  ISETP.GE.OR P0, PT, R11, R16, P0 ;  /* 0x000000100b00720c */ /* 0x000fd60000706670 */
[----:B0-----:R0:W-:Y:S04]  /*73a0*/  @!P1 ST.E desc[UR42][R12.64], R6 ;  /* 0x000000060c009985 */ /* 0x0011e8000c10192a */
[----:B-1----:R0:W-:Y:S02]  /*73b0*/  @!P0 ST.E desc[UR42][R14.64], R7 ;  /* 0x000000070e008985 */ /* 0x0021e4000c10192a */
.L_x_44:
[----:B------:R-:W-:Y:S01]  /*73c0*/  ISETP.NE.AND P0, PT, R9, 0x1, PT ;  /* 0x000000010900780c */ /* 0x000fe20003f05270 */
[----:B0-----:R-:W0:Y:S01]  /*73d0*/  S2R R15, SR_CTAID.X ;  /* 0x00000000000f7919 */ /* 0x001e220000002500 */
[--C-:B------:R-:W-:Y:S01]  /*73e0*/  SHF.R.S32.HI R5, RZ, 0x2, R10.reuse ;  /* 0x00000002ff057819 */ /* 0x100fe2000001140a */
[----:B------:R-:W1:Y:S01]  /*73f0*/  S2UR UR6, SR_CTAID.Z ;  /* 0x00000000000679c3 */ /* 0x000e620000002700 */
[----:B------:R-:W-:Y:S01]  /*7400*/  SHF.R.S32.HI R6, RZ, 0x1f, R10 ;  /* 0x0000001fff067819 */ /* 0x000fe2000001140a */
[----:B------:R-:W-:Y:S01]  /*7410*/  ULDC.64 UR4, c[0x0][0xb38] ;  /* 0x0002ce0000047ab9 */ /* 0x000fe20000000a00 */
[----:B------:R-:W-:Y:S01]  /*7420*/  LEA.HI R21, R21, R152, RZ, 0x2 ;  /* 0x0000009815157211 */ /* 0x000fe200078f10ff */
[----:B------:R-:W-:Y:S01]  /*7430*/  BSSY B0, `(.L_x_45) ;  /* 0x0000101000007945 */ /* 0x000fe20003800000 */
[----:B------:R-:W-:Y:S02]  /*7440*/  LEA.HI R6, R6, R5, RZ, 0x3 ;  /* 0x0000000506067211 */ /* 0x000fe400078f18ff */
[----:B------:R-:W-:Y:S01]  /*7450*/  LOP3.LUT R21, R21, 0xfffffffc, RZ, 0xc0, !PT ;  /* 0xfffffffc15157812 */ /* 0x000fe200078ec0ff */
[----:B------:R-:W2:Y:S01]  /*7460*/  LDC.64 R12, c[0x0][0xb40] ;  /* 0x0002d000ff0c7b82 */ /* 0x000ea20000000a00 */
[----:B------:R-:W-:-:S02]  /*7470*/  LOP3.LUT R6, R6, 0xfffffff8, RZ, 0xc0, !PT ;  /* 0xfffffff806067812 */ /* 0x000fc400078ec0ff */
[----:B------:R-:W-:Y:S02]  /*7480*/  IADD3 R21, R152, -R21, RZ ;  /* 0x8000001598157210 */ /* 0x000fe40007ffe0ff */
[----:B------:R-:W-:Y:S01]  /*7490*/  LEA.HI R157, R157, R0, RZ, 0x5 ;  /* 0x000000009d9d7211 */ /* 0x000fe200078f28ff */
[----:B------:R-:W-:Y:S01]  /*74a0*/  IMAD.IADD R14, R5, 0x1, -R6 ;  /* 0x00000001050e7824 */ /* 0x000fe200078e0a06 */
[----:B------:R-:W-:Y:S01]  /*74b0*/  LEA.HI R5, R21, R21, RZ, 0x1 ;  /* 0x0000001515057211 */ /* 0x000fe200078f08ff */
[----:B------:R-:W4:Y:S01]  /*74c0*/  @P0 LDC R16, c[0x0][0xbec] ;  /* 0x0002fb00ff100b82 */ /* 0x000f220000000800 */
[----:B------:R-:W-:Y:S02]  /*74d0*/  SHF.R.S32.HI R157, RZ, 0x5, R157 ;  /* 0x00000005ff9d7819 */ /* 0x000fe4000001149d */
[----:B------:R-:W-:Y:S01]  /*74e0*/  LOP3.LUT R6, R5, 0x1ffffffe, RZ, 0xc0, !PT ;  /* 0x1ffffffe05067812 */ /* 0x000fe200078ec0ff */
[----:B------:R-:W-:Y:S02]  /*74f0*/  IMAD R5, R19, UR4, RZ ;  /* 0x0000000413057c24 */ /* 0x000fe4000f8e02ff */
[----:B------:R-:W-:-:S02]  /*7500*/  IMAD R14, R157, 0x10, R14 ;  /* 0x000000109d0e7824 */ /* 0x000fc400078e020e */
[----:B------:R-:W5:Y:S01]  /*7510*/  @P0 LDC R17, c[0x0][0xbf0] ;  /* 0x0002fc00ff110b82 */ /* 0x000f620000000800 */
[----:B------:R-:W-:Y:S02]  /*7520*/  IMAD.IADD R21, R21, 0x1, -R6 ;  /* 0x0000000115157824 */ /* 0x000fe400078e0a06 */
[----:B------:R-:W-:Y:S01]  /*7530*/  IMAD.WIDE.U32 R6, R2, UR4, RZ ;  /* 0x0000000402067c25 */ /* 0x000fe2000f8e00ff */
[----:B-1----:R-:W-:-:S03]  /*7540*/  USHF.R.S32.HI UR4, URZ, 0x1f, UR6 ;  /* 0x0000001f3f047899 */ /* 0x002fc60008011406 */
[----:B------:R-:W-:Y:S02]  /*7550*/  IMAD R5, R2, UR5, R5 ;  /* 0x0000000502057c24 */ /* 0x000fe4000f8e0205 */
[----:B------:R-:W-:Y:S02]  /*7560*/  IMAD R21, R21, 0x8, R14 ;  /* 0x0000000815157824 */ /* 0x000fe400078e020e */
[----:B------:R-:W-:Y:S02]  /*7570*/  IMAD.IADD R7, R7, 0x1, R5 ;  /* 0x0000000107077824 */ /* 0x000fe400078e0205 */
[----:B--2---:R-:W-:Y:S01]  /*7580*/  IMAD R2, R12, UR4, RZ ;  /* 0x000000040c027c24 */ /* 0x004fe2000f8e02ff */
[----:B------:R-:W-:Y:S01]  /*7590*/  ULDC.64 UR4, c[0x0][0xb48] ;  /* 0x0002d20000047ab9 */ /* 0x000fe20000000a00 */
[----:B0-----:R-:W-:Y:S02]  /*75a0*/  IMAD R21, R15, 0x40, R21 ;  /* 0x000000400f157824 */ /* 0x001fe400078e0215 */
[----:B------:R-:W-:-:S02]  /*75b0*/  IMAD R11, R13, UR6, R2 ;  /* 0x000000060d0b7c24 */ /* 0x000fc4000f8e0202 */
[----:B------:R-:W-:-:S04]  /*75c0*/  IMAD.WIDE.U32 R6, R12, UR6, R6 ;  /* 0x000000060c067c25 */ /* 0x000fc8000f8e0006 */
[----:B----4-:R-:W-:-:S04]  /*75d0*/  @P0 IMAD.HI.U32 R16, R21, R16, RZ ;  /* 0x0000001015100227 */ /* 0x010fc800078e00ff */
[----:B------:R-:W-:Y:S02]  /*75e0*/  IMAD R4, R4, UR4, RZ ;  /* 0x0000000404047c24 */ /* 0x000fe4000f8e02ff */
[----:B------:R-:W-:Y:S01]  /*75f0*/  IMAD.MOV.U32 R5, RZ, RZ, R21 ;  /* 0x000000ffff057224 */ /* 0x000fe200078e0015 */
[----:B-----5:R-:W-:Y:S01]  /*7600*/  @P0 SHF.R.U32.HI R5, RZ, R17, R16 ;  /* 0x00000011ff050219 */ /* 0x020fe20000011610 */
[----:B------:R-:W-:Y:S02]  /*7610*/  IMAD.IADD R7, R7, 0x1, R11 ;  /* 0x0000000107077824 */ /* 0x000fe400078e020b */
[C---:B------:R-:W-:Y:S01]  /*7620*/  IMAD R11, R3.reuse, UR5, R4 ;  /* 0x00000005030b7c24 */ /* 0x040fe2000f8e0204 */
[----:B------:R-:W-:Y:S01]  /*7630*/  SHF.R.S32.HI R4, RZ, 0x1f, R5 ;  /* 0x0000001fff047819 */ /* 0x000fe20000011405 */
[----:B------:R-:W-:Y:S01]  /*7640*/  IMAD.WIDE.U32 R2, R3, UR4, R6 ;  /* 0x0000000403027c25 */ /* 0x000fe2000f8e0006 */
[----:B------:R-:W-:Y:S01]  /*7650*/  ULDC.64 UR4, c[0x0][0xb30] ;  /* 0x0002cc0000047ab9 */ /* 0x000fe20000000a00 */
[----:B------:R-:W-:-:S02]  /*7660*/  LEA.HI R6, R8, R8, RZ, 0x1 ;  /* 0x0000000808067211 */ /* 0x000fc400078f08ff */
[----:B------:R-:W-:Y:S01]  /*7670*/  IMAD.MOV R12, RZ, RZ, -R5 ;  /* 0x000000ffff0c7224 */ /* 0x000fe200078e0a05 */
[----:B------:R-:W-:Y:S01]  /*7680*/  IADD3 R3, R3, R11, RZ ;  /* 0x0000000b03037210 */ /* 0x000fe20007ffe0ff */
[----:B------:R-:W-:Y:S01]  /*7690*/  IMAD R4, R4, UR4, RZ ;  /* 0x0000000404047c24 */ /* 0x000fe2000f8e02ff */
[----:B------:R-:W-:Y:S01]  /*76a0*/  LOP3.LUT R13, R6, 0xfffffe, RZ, 0xc0, !PT ;  /* 0x00fffffe060d7812 */ /* 0x000fe200078ec0ff */
[----:B------:R-:W-:Y:S02]  /*76b0*/  IMAD R7, R9, R12, R21 ;  /* 0x0000000c09077224 */ /* 0x000fe400078e0215 */
[C---:B------:R-:W-:Y:S02]  /*76c0*/  IMAD R11, R5.reuse, UR5, R4 ;  /* 0x00000005050b7c24 */ /* 0x040fe4000f8e0204 */
[----:B------:R-:W-:Y:S01]  /*76d0*/  IMAD.WIDE.U32 R2, R5, UR4, R2 ;  /* 0x0000000405027c25 */ /* 0x000fe2000f8e0002 */
[----:B------:R-:W-:Y:S01]  /*76e0*/  SHF.R.S32.HI R4, RZ, 0x1f, R7 ;  /* 0x0000001fff047819 */ /* 0x000fe20000011407 */
[----:B------:R-:W-:-:S02]  /*76f0*/  ULDC.64 UR4, c[0x0][0xb28] ;  /* 0x0002ca0000047ab9 */ /* 0x000fc40000000a00 */
[----:B------:R-:W-:Y:S01]  /*7700*/  IMAD.IADD R3, R3, 0x1, R11 ;  /* 0x0000000103037824 */ /* 0x000fe200078e020b */
[----:B------:R-:W-:Y:S01]  /*7710*/  LOP3.LUT R11, R10, 0x7ffffffc, RZ, 0xc0, !PT ;  /* 0x7ffffffc0a0b7812 */ /* 0x000fe200078ec0ff */
[----:B------:R-:W-:Y:S02]  /*7720*/  IMAD R4, R4, UR4, RZ ;  /* 0x0000000404047c24 */ /* 0x000fe4000f8e02ff */
[----:B------:R-:W-:-:S04]  /*7730*/  IMAD.WIDE.U32 R2, R7, UR4, R2 ;  /* 0x0000000407027c25 */ /* 0x000fc8000f8e0002 */
[----:B------:R-:W-:Y:S01]  /*7740*/  IMAD R5, R7, UR5, R4 ;  /* 0x0000000507057c24 */ /* 0x000fe2000f8e0204 */
[----:B------:R-:W-:Y:S01]  /*7750*/  ULDC.64 UR4, c[0x0][0xb00] ;  /* 0x0002c00000047ab9 */ /* 0x000fe20000000a00 */
[----:B------:R-:W-:Y:S01]  /*7760*/  IMAD R7, R15, 0x40, R14 ;  /* 0x000000400f077824 */ /* 0x000fe200078e020e */
[----:B------:R-:W-:Y:S01]  /*7770*/  LEA R4, P0, R2, UR4, 0x2 ;  /* 0x0000000402047c11 */ /* 0x000fe2000f8010ff */
[----:B------:R-:W-:Y:S01]  /*7780*/  ULDC UR4, c[0x0][0xa88] ;  /* 0x0002a20000047ab9 */ /* 0x000fe20000000800 */
[----:B------:R-:W-:Y:S02]  /*7790*/  IMAD.IADD R5, R3, 0x1, R5 ;  /* 0x0000000103057824 */ /* 0x000fe400078e0205 */
[----:B------:R-:W-:Y:S02]  /*77a0*/  IMAD R6, R9, UR4, RZ ;  /* 0x0000000409067c24 */ /* 0x000fe4000f8e02ff */
[----:B------:R-:W-:Y:S01]  /*77b0*/  IMAD.IADD R13, R8, 0x1, -R13 ;  /* 0x00000001080d7824 */ /* 0x000fe200078e0a0d */
[----:B------:R-:W-:Y:S01]  /*77c0*/  LEA.HI.X R5, R2, UR5, R5, 0x2, P0 ;  /* 0x0000000502057c11 */ /* 0x000fe200080f1405 */
[----:B------:R-:W-:Y:S01]  /*77d0*/  IMAD.IADD R0, R0, 0x1, -R11 ;  /* 0x0000000100007824 */ /* 0x000fe200078e0a0b */
[----:B------:R-:W-:Y:S01]  /*77e0*/  ISETP.GE.AND P0, PT, R7, R6, PT ;  /* 0x000000060700720c */ /* 0x000fe20003f06270 */
[----:B------:R0:W1:Y:S02]  /*77f0*/  SHFL.IDX PT, R2, R4, RZ, 0x1c1f ;  /* 0x001c1fff04027589 */ /* 0x00006400000e0000 */
[----:B------:R-:W-:-:S02]  /*7800*/  IMAD R0, R13, 0x80, R0 ;  /* 0x000000800d007824 */ /* 0x000fc400078e0200 */
[----:B------:R0:W2:Y:S02]  /*7810*/  SHFL.IDX PT, R3, R5, RZ, 0x1c1f ;  /* 0x001c1fff05037589 */ /* 0x0000a400000e0000 */
[----:B------:R-:W-:-:S06]  /*7820*/  IMAD.SHL.U32 R0, R0, 0x2, RZ ;  /* 0x0000000200007824 */ /* 0x000fcc00078e00ff */
[----:B0-----:R-:W-:Y:S05]  /*7830*/  @P0 BRA `(.L_x_46) ;  /* 0x0000000c00000947 */ /* 0x001fea0003800000 */
[C---:B------:R-:W-:Y:S01]  /*7840*/  VIADD R9, R0.reuse, 0x8 ;  /* 0x0000000800097836 */ /* 0x040fe20000000000 */
[----:B------:R-:W-:Y:S01]  /*7850*/  ULDC UR4, c[0x0][0xac8] ;  /* 0x0002b20000047ab9 */ /* 0x000fe20000000800 */
[C---:B------:R-:W-:Y:S01]  /*7860*/  VIADD R11, R0.reuse, 0x10 ;  /* 0x00000010000b7836 */ /* 0x040fe20000000000 */
[C---:B------:R-:W-:Y:S01]  /*7870*/  IADD3 R13, R0.reuse, 0x18, RZ ;  /* 0x00000018000d7810 */ /* 0x040fe20007ffe0ff */
[C---:B------:R-:W-:Y:S01]  /*7880*/  VIADD R16, R0.reuse, 0x20 ;  /* 0x0000002000107836 */ /* 0x040fe20000000000 */
[C---:B------:R-:W-:Y:S01]  /*7890*/  ISETP.GE.AND P2, PT, R0.reuse, UR4, PT ;  /* 0x0000000400007c0c */ /* 0x040fe2000bf46270 */
[C---:B------:R-:W-:Y:S01]  /*78a0*/  VIADD R17, R0.reuse, 0x28 ;  /* 0x0000002800117836 */ /* 0x040fe20000000000 */
[----:B------:R-:W-:Y:S01]  /*78b0*/  ISETP.GE.AND P3, PT, R9, UR4, PT ;  /* 0x0000000409007c0c */ /* 0x000fe2000bf66270 */
[C---:B------:R-:W-:Y:S01]  /*78c0*/  VIADD R18, R0.reuse, 0x30 ;  /* 0x0000003000127836 */ /* 0x040fe20000000000 */
[----:B------:R-:W-:Y:S01]  /*78d0*/  ISETP.GE.AND P4, PT, R11, UR4, PT ;  /* 0x000000040b007c0c */ /* 0x000fe2000bf86270 */
[C---:B------:R-:W-:Y:S01]  /*78e0*/  VIADD R19, R0.reuse, 0x38 ;  /* 0x0000003800137836 */ /* 0x040fe20000000000 */
[----:B------:R-:W-:Y:S01]  /*78f0*/  ISETP.GE.AND P5, PT, R13, UR4, PT ;  /* 0x000000040d007c0c */ /* 0x000fe2000bfa6270 */
[----:B------:R-:W-:Y:S01]  /*7900*/  VIADD R20, R0, 0x40 ;  /* 0x0000004000147836 */ /* 0x000fe20000000000 */
[----:B------:R-:W-:Y:S01]  /*7910*/  ISETP.GE.AND P0, PT, R16, UR4, PT ;  /* 0x0000000410007c0c */ /* 0x000fe2000bf06270 */
[C---:B------:R-:W-:Y:S01]  /*7920*/  VIADD R21, R0.reuse, 0x48 ;  /* 0x0000004800157836 */ /* 0x040fe20000000000 */
[----:B------:R-:W-:Y:S01]  /*7930*/  ISETP.GE.AND P1, PT, R17, UR4, PT ;  /* 0x0000000411007c0c */ /* 0x000fe2000bf26270 */
[----:B------:R-:W-:-:S02]  /*7940*/  VIADD R22, R0, 0x50 ;  /* 0x0000005000167836 */ /* 0x000fc40000000000 */
[C---:B------:R-:W-:Y:S01]  /*7950*/  @!P2 LEA.HI R8, R0.reuse, R0, RZ, 0x1 ;  /* 0x000000000008a211 */ /* 0x040fe200078f08ff */
[----:B------:R-:W-:Y:S01]  /*7960*/  VIADD R23, R0, 0x58 ;  /* 0x0000005800177836 */ /* 0x000fe20000000000 */
[----:B------:R-:W-:Y:S02]  /*7970*/  @!P3 LEA.HI R10, R9, R9, RZ, 0x1 ;  /* 0x00000009090ab211 */ /* 0x000fe400078f08ff */
[----:B------:R-:W-:Y:S02]  /*7980*/  @!P4 LEA.HI R12, R11, R11, RZ, 0x1 ;  /* 0x0000000b0b0cc211 */ /* 0x000fe400078f08ff */
[----:B------:R-:W-:Y:S02]  /*7990*/  @!P5 LEA.HI R14, R13, R13, RZ, 0x1 ;  /* 0x0000000d0d0ed211 */ /* 0x000fe400078f08ff */
[----:B------:R-:W-:Y:S02]  /*79a0*/  @!P2 LOP3.LUT R9, R8, 0xfffffffe, RZ, 0xc0, !PT ;  /* 0xfffffffe0809a812 */ /* 0x000fe400078ec0ff */
[----:B------:R-:W-:-:S02]  /*79b0*/  @!P3 LOP3.LUT R11, R10, 0xfffffffe, RZ, 0xc0, !PT ;  /* 0xfffffffe0a0bb812 */ /* 0x000fc400078ec0ff */
[----:B------:R-:W-:Y:S01]  /*79c0*/  @!P4 LOP3.LUT R13, R12, 0xfffffffe, RZ, 0xc0, !PT ;  /* 0xfffffffe0c0dc812 */ /* 0x000fe200078ec0ff */
[--C-:B-12---:R-:W-:Y:S01]  /*79d0*/  @!P2 IMAD.WIDE R8, R9, 0x4, R2.reuse ;  /* 0x000000040908a825 */ /* 0x106fe200078e0202 */
[----:B------:R-:W-:Y:S02]  /*79e0*/  @!P5 LOP3.LUT R15, R14, 0xfffffffe, RZ, 0xc0, !PT ;  /* 0xfffffffe0e0fd812 */ /* 0x000fe400078ec0ff */
[----:B------:R-:W-:Y:S01]  /*79f0*/  ISETP.GE.AND P6, PT, R22, UR4, PT ;  /* 0x0000000416007c0c */ /* 0x000fe2000bfc6270 */
[--C-:B------:R-:W-:Y:S01]  /*7a00*/  @!P3 IMAD.WIDE R10, R11, 0x4, R2.reuse ;  /* 0x000000040b0ab825 */ /* 0x100fe200078e0202 */
[----:B------:R0:W-:Y:S01]  /*7a10*/  @!P2 ST.E.64 desc[UR42][R8.64], R24 ;  /* 0x000000180800a985 */ /* 0x0001e2000c101b2a */
[----:B------:R-:W-:Y:S02]  /*7a20*/  ISETP.GE.AND P2, PT, R18, UR4, PT ;  /* 0x0000000412007c0c */ /* 0x000fe4000bf46270 */
[----:B------:R-:W-:Y:S01]  /*7a30*/  @!P4 IMAD.WIDE R12, R13, 0x4, R2 ;  /* 0x000000040d0cc825 */ /* 0x000fe200078e0202 */
[----:B------:R1:W-:Y:S01]  /*7a40*/  @!P3 ST.E.64 desc[UR42][R10.64], R28 ;  /* 0x0000001c0a00b985 */ /* 0x0003e2000c101b2a */
[----:B------:R-:W-:-:S02]  /*7a50*/  ISETP.GE.AND P3, PT, R19, UR4, PT ;  /* 0x0000000413007c0c */ /* 0x000fc4000bf66270 */
[----:B------:R-:W-:Y:S01]  /*7a60*/  @!P5 IMAD.WIDE R14, R15, 0x4, R2 ;  /* 0x000000040f0ed825 */ /* 0x000fe200078e0202 */
[----:B------:R2:W-:Y:S01]  /*7a70*/  @!P4 ST.E.64 desc[UR42][R12.64], R32 ;  /* 0x000000200c00c985 */ /* 0x0005e2000c101b2a */
[----:B------:R-:W-:Y:S02]  /*7a80*/  ISETP.GE.AND P4, PT, R20, UR4, PT ;  /* 0x0000000414007c0c */ /* 0x000fe4000bf86270 */
[----:B------:R-:W-:Y:S01]  /*7a90*/  @!P0 LEA.HI R16, R16, R16, RZ, 0x1 ;  /* 0x0000001010108211 */ /* 0x000fe200078f08ff */
[----:B------:R4:W-:Y:S01]  /*7aa0*/  @!P5 ST.E.64 desc[UR42][R14.64], R36 ;  /* 0x000000240e00d985 */ /* 0x0009e2000c101b2a */
[----:B------:R-:W-:Y:S01]  /*7ab0*/  ISETP.GE.AND P5, PT, R21, UR4, PT ;  /* 0x0000000415007c0c */ /* 0x000fe2000bfa6270 */
[----:B0-----:R-:W-:Y:S01]  /*7ac0*/  VIADD R24, R0, 0x60 ;  /* 0x0000006000187836 */ /* 0x001fe20000000000 */
[----:B------:R-:W-:Y:S02]  /*7ad0*/  @!P1 LEA.HI R17, R17, R17, RZ, 0x1 ;  /* 0x0000001111119211 */ /* 0x000fe400078f08ff */
[----:B------:R-:W-:-:S02]  /*7ae0*/  @!P0 LOP3.LUT R9, R16, 0xfffffffe, RZ, 0xc0, !PT ;  /* 0xfffffffe10098812 */ /* 0x000fc400078ec0ff */
[----:B-1----:R-:W-:Y:S02]  /*7af0*/  @!P1 LOP3.LUT R11, R17, 0xfffffffe, RZ, 0xc0, !PT ;  /* 0xfffffffe110b9812 */ /* 0x002fe400078ec0ff */
[----:B------:R-:W-:Y:S01]  /*7b00*/  @!P2 LEA.HI R18, R18, R18, RZ, 0x1 ;  /* 0x000000121212a211 */ /* 0x000fe200078f08ff */
[--C-:B------:R-:W-:Y:S01]  /*7b10*/  @!P0 IMAD.WIDE R8, R9, 0x4, R2.reuse ;  /* 0x0000000409088825 */ /* 0x100fe200078e0202 */
[----:B------:R-:W-:Y:S02]  /*7b20*/  @!P3 LEA.HI R19, R19, R19, RZ, 0x1 ;  /* 0x000000131313b211 */ /* 0x000fe400078f08ff */
[----:B------:R-:W-:Y:S01]  /*7b30*/  @!P4 LEA.HI R20, R20, R20, RZ, 0x1 ;  /* 0x000000141414c211 */ /* 0x000fe200078f08ff */
[----:B------:R-:W-:Y:S01]  /*7b40*/  @!P1 IMAD.WIDE R10, R11, 0x4, R2 ;  /* 0x000000040b0a9825 */ /* 0x000fe200078e0202 */
[----:B------:R-:W-:Y:S01]  /*7b50*/  @!P5 LEA.HI R21, R21, R21, RZ, 0x1 ;  /* 0x000000151515d211 */ /* 0x000fe200078f08ff */
[----:B------:R0:W-:Y:S01]  /*7b60*/  @!P0 ST.E.64 desc[UR42][R8.64], R40 ;  /* 0x0000002808008985 */ /* 0x0001e2000c101b2a */
[----:B------:R-:W-:-:S02]  /*7b70*/  @!P6 LEA.HI R22, R22, R22, RZ, 0x1 ;  /* 0x000000161616e211 */ /* 0x000fc400078f08ff */
[----:B--2---:R-:W-:Y:S01]  /*7b80*/  @!P2 LOP3.LUT R13, R18, 0xfffffffe, RZ, 0xc0, !PT ;  /* 0xfffffffe120da812 */ /* 0x004fe200078ec0ff */
[----:B------:R1:W-:Y:S01]  /*7b90*/  @!P1 ST.E.64 desc[UR42][R10.64], R44 ;  /* 0x0000002c0a009985 */ /* 0x0003e2000c101b2a */
[----:B------:R-:W-:Y:S02]  /*7ba0*/  @!P3 LOP3.LUT R19, R19, 0xfffffffe, RZ, 0xc0, !PT ;  /* 0xfffffffe1313b812 */ /* 0x000fe400078ec0ff */
[----:B----4-:R-:W-:Y:S01]  /*7bb0*/  @!P4 LOP3.LUT R15, R20, 0xfffffffe, RZ, 0xc0, !PT ;  /* 0xfffffffe140fc812 */ /* 0x010fe200078ec0ff */
[----:B------:R-:W-:Y:S01]  /*7bc0*/  VIADD R20, R0, 0x78 ;  /* 0x0000007800147836 */ /* 0x000fe20000000000 */
[----:B------:R-:W-:Y:S02]  /*7bd0*/  @!P5 LOP3.LUT R21, R21, 0xfffffffe, RZ, 0xc0, !PT ;  /* 0xfffffffe1515d812 */ /* 0x000fe400078ec0ff */
[----:B------:R-:W-:Y:S01]  /*7be0*/  @!P6 LOP3.LUT R17, R22, 0xfffffffe, RZ, 0xc0, !PT ;  /* 0xfffffffe1611e812 */ /* 0x000fe200078ec0ff */
[----:B------:R-:W-:Y:S01]  /*7bf0*/  VIADD R22, R0, 0x88 ;  /* 0x0000008800167836 */ /* 0x000fe20000000000 */
[----:B------:R-:W-:Y:S01]  /*7c00*/  ISETP.GE.AND P1, PT, R23, UR4, PT ;  /* 0x0000000417007c0c */ /* 0x000fe2000bf26270 */
[----:B0-----:R-:W-:Y:S01]  /*7c10*/  @!P2 IMAD.WIDE R8, R13, 0x4, R2 ;  /* 0x000000040d08a825 */ /* 0x001fe200078e0202 */
[----:B------:R-:W-:-:S02]  /*7c20*/  ISETP.GE.AND P0, PT, R24, UR4, PT ;  /* 0x0000000418007c0c */ /* 0x000fc4000bf06270 */
[----:B------:R-:W-:Y:S01]  /*7c30*/  IADD3 R18, R0, 0x68, RZ ;  /* 0x0000006800127810 */ /* 0x000fe20007ffe0ff */
[--C-:B-1----:R-:W-:Y:S01]  /*7c40*/  @!P3 IMAD.WIDE R10, R19, 0x4, R2.reuse ;  /* 0x00000004130ab825 */ /* 0x102fe200078e0202 */
[----:B------:R0:W-:Y:S02]  /*7c50*/  @!P2 ST.E.64 desc[UR42][R8.64], R48 ;  /* 0x000000300800a985 */ /* 0x0001e4000c101b2a */
[----:B------:R-:W-:Y:S01]  /*7c60*/  ISETP.GE.AND P2, PT, R18, UR4, PT ;  /* 0x0000000412007c0c */ /* 0x000fe2000bf46270 */
[--C-:B------:R-:W-:Y:S01]  /*7c70*/  @!P4 IMAD.WIDE R12, R15, 0x4, R2.reuse ;  /* 0x000000040f0cc825 */ /* 0x100fe200078e0202 */
[----:B------:R1:W-:Y:S01]  /*7c80*/  @!P3 ST.E.64 desc[UR42][R10.64], R52 ;  /* 0x000000340a00b985 */ /* 0x0003e2000c101b2a */
[----:B------:R-:W-:Y:S02]  /*7c90*/  ISETP.GE.AND P3, PT, R22, UR4, PT ;  /* 0x0000000416007c0c */ /* 0x000fe4000bf66270 */
[----:B------:R-:W-:Y:S01]  /*7ca0*/  @!P5 IMAD.WIDE R14, R21, 0x4, R2 ;  /* 0x00000004150ed825 */ /* 0x000fe200078e0202 */
[----:B------:R2:W-:Y:S01]  /*7cb0*/  @!P4 ST.E.64 desc[UR42][R12.64], R56 ;  /* 0x000000380c00c985 */ /* 0x0005e2000c101b2a */
[----:B------:R-:W-:-:S02]  /*7cc0*/  @!P1 LEA.HI R23, R23, R23, RZ, 0x1 ;  /* 0x0000001717179211 */ /* 0x000fc400078f08ff */
[----:B------:R-:W-:Y:S01]  /*7cd0*/  @!P6 IMAD.WIDE R16, R17, 0x4, R2 ;  /* 0x000000041110e825 */ /* 0x000fe200078e0202 */
[----:B------:R4:W-:Y:S01]  /*7ce0*/  @!P5 ST.E.64 desc[UR42][R14.64], R60 ;  /* 0x0000003c0e00d985 */ /* 0x0009e2000c101b2a */
[----:B------:R-:W-:Y:S02]  /*7cf0*/  ISETP.GE.AND P5, PT, R20, UR4, PT ;  /* 0x0000000414007c0c */ /* 0x000fe4000bfa6270 */
[C---:B------:R-:W-:Y:S01]  /*7d00*/  VIADD R19, R0.reuse, 0x70 ;  /* 0x0000007000137836 */ /* 0x040fe20000000000 */
[----:B------:R5:W-:Y:S01]  /*7d10*/  @!P6 ST.E.64 desc[UR42][R16.64], R64 ;  /* 0x000000401000e985 */ /* 0x000be2000c101b2a */
[----:B------:R-:W-:Y:S01]  /*7d20*/  VIADD R21, R0, 0x80 ;  /* 0x0000008000157836 */ /* 0x000fe20000000000 */
[----:B------:R-:W-:Y:S02]  /*7d30*/  @!P0 LEA.HI R24, R24, R24, RZ, 0x1 ;  /* 0x0000001818188211 */ /* 0x000fe400078f08ff */
[----:B------:R-:W-:Y:S02]  /*7d40*/  ISETP.GE.AND P6, PT, R19, UR4, PT ;  /* 0x0000000413007c0c */ /* 0x000fe4000bfc6270 */
[----:B------:R-:W-:-:S02]  /*7d50*/  ISETP.GE.AND P4, PT, R21, UR4, PT ;  /* 0x0000000415007c0c */ /* 0x000fc4000bf86270 */
[----:B0-----:R-:W-:Y:S01]  /*7d60*/  @!P1 LOP3.LUT R9, R23, 0xfffffffe, RZ, 0xc0, !PT ;  /* 0xfffffffe17099812 */ /* 0x001fe200078ec0ff */
[----:B------:R-:W-:Y:S01]  /*7d70*/  VIADD R23, R0, 0x90 ;  /* 0x0000009000177836 */ /* 0x000fe20000000000 */
[----:B-1----:R-:W-:Y:S01]  /*7d80*/  @!P0 LOP3.LUT R11, R24, 0xfffffffe, RZ, 0xc0, !PT ;  /* 0xfffffffe180b8812 */ /* 0x002fe200078ec0ff */
[----:B------:R-:W-:Y:S01]  /*7d90*/  VIADD R24, R0, 0x98 ;  /* 0x0000009800187836 */ /* 0x000fe20000000000 */
        /* <DEDUP_REMOVED lines=10> */
[----:B------:R-:W-:Y:S01]  /*7e40*/  @!P6 LOP3.LUT R19, R19, 0xfffffffe, RZ, 0xc0, !PT ;  /* 0xfffffffe1313e812 */ /* 0x000fe200078ec0ff */
[----:B------:R-:W-:Y:S01]  /*7e50*/  VIADD R18, R0, 0xa0 ;  /* 0x000000a000127836 */ /* 0x000fe20000000000 */
[----:B----4-:R-:W-:Y:S01]  /*7e60*/  @!P5 LOP3.LUT R15, R20, 0xfffffffe, RZ, 0xc0, !PT ;  /* 0xfffffffe140fd812 */ /* 0x010fe200078ec0ff */
[----:B------:R-:W-:Y:S01]  /*7e70*/  VIADD R20, R0, 0xb0 ;  /* 0x000000b000147836 */ /* 0x000fe20000000000 */
[----:B------:R-:W-:Y:S02]  /*7e80*/  @!P4 LOP3.LUT R21, R21, 0xfffffffe, RZ, 0xc0, !PT ;  /* 0xfffffffe1515c812 */ /* 0x000fe400078ec0ff */
[----:B-----5:R-:W-:Y:S01]  /*7e90*/  @!P3 LOP3.LUT R17, R22, 0xfffffffe, RZ, 0xc0, !PT ;  /* 0xfffffffe1611b812 */ /* 0x020fe200078ec0ff */
[----:B------:R-:W-:Y:S01]  /*7ea0*/  VIADD R22, R0, 0xc0 ;  /* 0x000000c000167836 */ /* 0x000fe20000000000 */
[----:B------:R-:W-:Y:S01]  /*7eb0*/  ISETP.GE.AND P0, PT, R23, UR4, PT ;  /* 0x0000000417007c0c */ /* 0x000fe2000bf06270 */
[----:B0-----:R-:W-:Y:S01]  /*7ec0*/  @!P2 IMAD.WIDE R8, R13, 0x4, R2 ;  /* 0x000000040d08a825 */ /* 0x001fe200078e0202 */
[----:B------:R-:W-:-:S03]  /*7ed0*/  ISETP.GE.AND P1, PT, R24, UR4, PT ;  /* 0x0000000418007c0c */ /* 0x000fc6000bf26270 */
[--C-:B-1----:R-:W-:Y:S01]  /*7ee0*/  @!P6 IMAD.WIDE R10, R19, 0x4, R2.reuse ;  /* 0x00000004130ae825 */ /* 0x102fe200078e0202 */
[----:B------:R0:W-:Y:S01]  /*7ef0*/  @!P2 ST.E.64 desc[UR42][R8.64], R76 ;  /* 0x0000004c0800a985 */ /* 0x0001e2000c101b2a */
[----:B------:R-:W-:Y:S02]  /*7f00*/  ISETP.GE.AND P2, PT, R18, UR4, PT ;  /* 0x0000000412007c0c */ /* 0x000fe4000bf46270 */
[--C-:B------:R-:W-:Y:S01]  /*7f10*/  @!P5 IMAD.WIDE R12, R15, 0x4, R2.reuse ;  /* 0x000000040f0cd825 */ /* 0x100fe200078e0202 */
[----:B------:R1:W-:Y:S01]  /*7f20*/  @!P6 ST.E.64 desc[UR42][R10.64], R80 ;  /* 0x000000500a00e985 */ /* 0x0003e2000c101b2a */
[----:B------:R-:W-:Y:S02]  /*7f30*/  ISETP.GE.AND P6, PT, R22, UR4, PT ;  /* 0x0000000416007c0c */ /* 0x000fe4000bfc6270 */
[----:B------:R-:W-:Y:S01]  /*7f40*/  @!P4 IMAD.WIDE R14, R21, 0x4, R2 ;  /* 0x00000004150ec825 */ /* 0x000fe200078e0202 */
[----:B------:R2:W-:Y:S01]  /*7f50*/  @!P5 ST.E.64 desc[UR42][R12.64], R84 ;  /* 0x000000540c00d985 */ /* 0x0005e2000c101b2a */
[----:B------:R-:W-:-:S02]  /*7f60*/  IADD3 R21, R0, 0xb8, RZ ;  /* 0x000000b800157810 */ /* 0x000fc40007ffe0ff */
[----:B------:R-:W-:Y:S01]  /*7f70*/  @!P3 IMAD.WIDE R16, R17, 0x4, R2 ;  /* 0x000000041110b825 */ /* 0x000fe200078e0202 */
[----:B------:R4:W-:Y:S01]  /*7f80*/  @!P4 ST.E.64 desc[UR42][R14.64], R88 ;  /* 0x000000580e00c985 */ /* 0x0009e2000c101b2a */
[----:B------:R-:W-:Y:S02]  /*7f90*/  ISETP.GE.AND P4, PT, R20, UR4, PT ;  /* 0x0000000414007c0c */ /* 0x000fe4000bf86270 */
[----:B------:R-:W-:Y:S01]  /*7fa0*/  VIADD R19, R0, 0xa8 ;  /* 0x000000a800137836 */ /* 0x000fe20000000000 */
[----:B------:R5:W-:Y:S01]  /*7fb0*/  @!P3 ST.E.64 desc[UR42][R16.64], R92 ;  /* 0x0000005c1000b985 */ /* 0x000be2000c101b2a */
[----:B------:R-:W-:Y:S02]  /*7fc0*/  ISETP.GE.AND P5, PT, R21, UR4, PT ;  /* 0x0000000415007c0c */ /* 0x000fe4000bfa6270 */
[----:B------:R-:W-:Y:S02]  /*7fd0*/  @!P0 LEA.HI R23, R23, R23, RZ, 0x1 ;  /* 0x0000001717178211 */ /* 0x000fe400078f08ff */
[----:B------:R-:W-:-:S02]  /*7fe0*/  ISETP.GE.AND P3, PT, R19, UR4, PT ;  /* 0x0000000413007c0c */ /* 0x000fc4000bf66270 */
[----:B------:R-:W-:Y:S02]  /*7ff0*/  @!P1 LEA.HI R24, R24, R24, RZ, 0x1 ;  /* 0x0000001818189211 */ /* 0x000fe400078f08ff */
[----:B0-----:R-:W-:Y:S02]  /*8000*/  @!P0 LOP3.LUT R9, R23, 0xfffffffe, RZ, 0xc0, !PT ;  /* 0xfffffffe17098812 */ /* 0x001fe400078ec0ff */
[----:B------:R-:W-:Y:S02]  /*8010*/  @!P2 LEA.HI R18, R18, R18, RZ, 0x1 ;  /* 0x000000121212a211 */ /* 0x000fe400078f08ff */
[----:B-1----:R-:W-:Y:S01]  /*8020*/  @!P1 LOP3.LUT R11, R24, 0xfffffffe, RZ, 0xc0, !PT ;  /* 0xfffffffe180b9812 */ /* 0x002fe200078ec0ff */
[--C-:B------:R-:W-:Y:S01]  /*8030*/  @!P0 IMAD.WIDE R8, R9, 0x4, R2.reuse ;  /* 0x0000000409088825 */ /* 0x100fe200078e0202 */
[----:B------:R-:W-:Y:S02]  /*8040*/  @!P4 LEA.HI R20, R20, R20, RZ, 0x1 ;  /* 0x000000141414c211 */ /* 0x000fe400078f08ff */
[----:B--2---:R-:W-:Y:S01]  /*8050*/  @!P2 LOP3.LUT R13, R18, 0xfffffffe, RZ, 0xc0, !PT ;  /* 0xfffffffe120da812 */ /* 0x004fe200078ec0ff */
[--C-:B------:R-:W-:Y:S01]  /*8060*/  @!P1 IMAD.WIDE R10, R11, 0x4, R2.reuse ;  /* 0x000000040b0a9825 */ /* 0x100fe200078e0202 */
[----:B------:R-:W-:Y:S01]  /*8070*/  @!P3 LEA.HI R19, R19, R19, RZ, 0x1 ;  /* 0x000000131313b211 */ /* 0x000fe200078f08ff */
[----:B------:R0:W-:Y:S01]  /*8080*/  @!P0 ST.E.64 desc[UR42][R8.64], R96 ;  /* 0x0000006008008985 */ /* 0x0001e2000c101b2a */
[----:B------:R-:W-:Y:S01]  /*8090*/  @!P5 LEA.HI R21, R21, R21, RZ, 0x1 ;  /* 0x000000151515d211 */ /* 0x000fe200078f08ff */
[----:B------:R-:W-:Y:S01]  /*80a0*/  @!P2 IMAD.WIDE R12, R13, 0x4, R2 ;  /* 0x000000040d0ca825 */ /* 0x000fe200078e0202 */
[----:B------:R-:W-:Y:S01]  /*80b0*/  @!P3 LOP3.LUT R19, R19, 0xfffffffe, RZ, 0xc0, !PT ;  /* 0xfffffffe1313b812 */ /* 0x000fe200078ec0ff */
[----:B------:R1:W-:Y:S01]  /*80c0*/  @!P1 ST.E.64 desc[UR42][R10.64], R100 ;  /* 0x000000640a009985 */ /* 0x0003e2000c101b2a */
[----:B------:R-:W-:Y:S01]  /*80d0*/  @!P6 LEA.HI R22, R22, R22, RZ, 0x1 ;  /* 0x000000161616e211 */ /* 0x000fe200078f08ff */
[----:B------:R-:W-:Y:S01]  /*80e0*/  VIADD R18, R0, 0xc8 ;  /* 0x000000c800127836 */ /* 0x000fe20000000000 */
[----:B----4-:R-:W-:Y:S01]  /*80f0*/  @!P4 LOP3.LUT R15, R20, 0xfffffffe, RZ, 0xc0, !PT ;  /* 0xfffffffe140fc812 */ /* 0x010fe200078ec0ff */
[----:B------:R-:W-:Y:S01]  /*8100*/  @!P2 ST.E.64 desc[UR42][R12.64], R104 ;  /* 0x000000680c00a985 */ /* 0x000fe2000c101b2a */
[----:B------:R-:W-:Y:S01]  /*8110*/  @!P5 LOP3.LUT R21, R21, 0xfffffffe, RZ, 0xc0, !PT ;  /* 0xfffffffe1515d812 */ /* 0x000fe200078ec0ff */
[----:B------:R-:W-:Y:S01]  /*8120*/  VIADD R20, R0, 0xd8 ;  /* 0x000000d800147836 */ /* 0x000fe20000000000 */
[----:B-----5:R-:W-:-:S02]  /*8130*/  @!P6 LOP3.LUT R17, R22, 0xfffffffe, RZ, 0xc0, !PT ;  /* 0xfffffffe1611e812 */ /* 0x020fc400078ec0ff */
[----:B------:R-:W-:Y:S01]  /*8140*/  ISETP.GE.AND P0, PT, R18, UR4, PT ;  /* 0x0000000412007c0c */ /* 0x000fe2000bf06270 */
[----:B0-----:R-:W-:Y:S01]  /*8150*/  @!P3 IMAD.WIDE R8, R19, 0x4, R2 ;  /* 0x000000041308b825 */ /* 0x001fe200078e0202 */
[----:B------:R-:W-:-:S03]  /*8160*/  ISETP.GE.AND P2, PT, R20, UR4, PT ;  /* 0x0000000414007c0c */ /* 0x000fc6000bf46270 */
[--C-:B-1----:R-:W-:Y:S01]  /*8170*/  @!P4 IMAD.WIDE R10, R15, 0x4, R2.reuse ;  /* 0x000000040f0ac825 */ /* 0x102fe200078e0202 */
[----:B------:R0:W-:Y:S03]  /*8180*/  @!P3 ST.E.64 desc[UR42][R8.64], R108 ;  /* 0x0000006c0800b985 */ /* 0x0001e6000c101b2a */
[--C-:B------:R-:W-:Y:S01]  /*8190*/  @!P5 IMAD.WIDE R14, R21, 0x4, R2.reuse ;  /* 0x00000004150ed825 */ /* 0x100fe200078e0202 */
[----:B------:R1:W-:Y:S03]  /*81a0*/  @!P4 ST.E.64 desc[UR42][R10.64], R112 ;  /* 0x000000700a00c985 */ /* 0x0003e6000c101b2a */
[----:B------:R-:W-:Y:S01]  /*81b0*/  VIADD R19, R0, 0xd0 ;  /* 0x000000d000137836 */ /* 0x000fe20000000000 */
[----:B------:R2:W-:Y:S01]  /*81c0*/  @!P5 ST.E.64 desc[UR42][R14.64], R116 ;  /* 0x000000740e00d985 */ /* 0x0005e2000c101b2a */
[----:B------:R-:W-:Y:S01]  /*81d0*/  @!P6 IMAD.WIDE R16, R17, 0x4, R2 ;  /* 0x000000041110e825 */ /* 0x000fe200078e0202 */
[----:B------:R-:W-:-:S02]  /*81e0*/  @!P0 LEA.HI R18, R18, R18, RZ, 0x1 ;  /* 0x0000001212128211 */ /* 0x000fc400078f08ff */
[----:B------:R-:W-:Y:S01]  /*81f0*/  ISETP.GE.AND P1, PT, R19, UR4, PT ;  /* 0x0000000413007c0c */ /* 0x000fe2000bf26270 */
[C---:B------:R-:W-:Y:S01]  /*8200*/  VIADD R21, R0.reuse, 0xe0 ;  /* 0x000000e000157836 */ /* 0x040fe20000000000 */
[----:B------:R4:W-:Y:S01]  /*8210*/  @!P6 ST.E.64 desc[UR42][R16.64], R120 ;  /* 0x000000781000e985 */ /* 0x0009e2000c101b2a */
[----:B0-----:R-:W-:Y:S01]  /*8220*/  VIADD R9, R0, 0xf8 ;  /* 0x000000f800097836 */ /* 0x001fe20000000000 */
[----:B------:R-:W-:Y:S01]  /*8230*/  @!P2 LEA.HI R20, R20, R20, RZ, 0x1 ;  /* 0x000000141414a211 */ /* 0x000fe200078f08ff */
[C---:B------:R-:W-:Y:S01]  /*8240*/  VIADD R12, R0.reuse, 0xe8 ;  /* 0x000000e8000c7836 */ /* 0x040fe20000000000 */
[----:B------:R-:W-:Y:S01]  /*8250*/  ISETP.GE.AND P3, PT, R21, UR4, PT ;  /* 0x0000000415007c0c */ /* 0x000fe2000bf66270 */
[----:B------:R-:W-:Y:S01]  /*8260*/  VIADD R13, R0, 0xf0 ;  /* 0x000000f0000d7836 */ /* 0x000fe20000000000 */
[----:B------:R-:W-:Y:S02]  /*8270*/  ISETP.GE.AND P6, PT, R9, UR4, PT ;  /* 0x0000000409007c0c */ /* 0x000fe4000bfc6270 */
[----:B------:R-:W-:-:S02]  /*8280*/  ISETP.GE.AND P4, PT, R12, UR4, PT ;  /* 0x000000040c007c0c */ /* 0x000fc4000bf86270 */
[----:B------:R-:W-:Y:S02]  /*8290*/  ISETP.GE.AND P5, PT, R13, UR4, PT ;  /* 0x000000040d007c0c */ /* 0x000fe4000bfa6270 */
[----:B------:R-:W-:-:S04]  /*82a0*/  @!P1 LEA.HI R19, R19, R19, RZ, 0x1 ;  /* 0x0000001313139211 */ /* 0x000fc800078f08ff */
[----:B-1----:R-:W-:Y:S02]  /*82b0*/  @!P1 LOP3.LUT R11, R19, 0xfffffffe, RZ, 0xc0, !PT ;  /* 0xfffffffe130b9812 */ /* 0x002fe400078ec0ff */
[----:B------:R-:W-:Y:S02]  /*82c0*/  @!P3 LEA.HI R21, R21, R21, RZ, 0x1 ;  /* 0x000000151515b211 */ /* 0x000fe400078f08ff */
[----:B------:R-:W-:Y:S02]  /*82d0*/  @!P6 LEA.HI R10, R9, R9, RZ, 0x1 ;  /* 0x00000009090ae211 */ /* 0x000fe400078f08ff */
[----:B------:R-:W-:Y:S02]  /*82e0*/  @!P4 LEA.HI R12, R12, R12, RZ, 0x1 ;  /* 0x0000000c0c0cc211 */ /* 0x000fe400078f08ff */
[----:B------:R-:W-:Y:S02]  /*82f0*/  @!P5 LEA.HI R8, R13, R13, RZ, 0x1 ;  /* 0x0000000d0d08d211 */ /* 0x000fe400078f08ff */
[----:B------:R-:W-:-:S02]  /*8300*/  @!P0 LOP3.LUT R9, R18, 0xfffffffe, RZ, 0xc0, !PT ;  /* 0xfffffffe12098812 */ /* 0x000fc400078ec0ff */
[----:B------:R-:W-:Y:S02]  /*8310*/  @!P2 LOP3.LUT R13, R20, 0xfffffffe, RZ, 0xc0, !PT ;  /* 0xfffffffe140da812 */ /* 0x000fe400078ec0ff */
[----:B--2---:R-:W-:Y:S02]  /*8320*/  @!P3 LOP3.LUT R15, R21, 0xfffffffe, RZ, 0xc0, !PT ;  /* 0xfffffffe150fb812 */ /* 0x004fe400078ec0ff */
[----:B----4-:R-:W-:Y:S01]  /*8330*/  @!P4 LOP3.LUT R17, R12, 0xfffffffe, RZ, 0xc0, !PT ;  /* 0xfffffffe0c11c812 */ /* 0x010fe200078ec0ff */
[--C-:B------:R-:W-:Y:S01]  /*8340*/  @!P2 IMAD.WIDE R12, R13, 0x4, R2.reuse ;  /* 0x000000040d0ca825 */ /* 0x100fe200078e0202 */
[----:B------:R-:W-:Y:S02]  /*8350*/  @!P5 LOP3.LUT R19, R8, 0xfffffffe, RZ, 0xc0, !PT ;  /* 0xfffffffe0813d812 */ /* 0x000fe400078ec0ff */
[----:B------:R-:W-:Y:S01]  /*8360*/  @!P6 LOP3.LUT R21, R10, 0xfffffffe, RZ, 0xc0, !PT ;  /* 0xfffffffe0a15e812 */ /* 0x000fe200078ec0ff */
[----:B------:R-:W-:-:S04]  /*8370*/  @!P0 IMAD.WIDE R8, R9, 0x4, R2 ;  /* 0x0000000409088825 */ /* 0x000fc800078e0202 */
[--C-:B------:R-:W-:Y:S01]  /*8380*/  @!P1 IMAD.WIDE R10, R11, 0x4, R2.reuse ;  /* 0x000000040b0a9825 */ /* 0x100fe200078e0202 */
[----:B------:R0:W-:Y:S03]  /*8390*/  @!P0 ST.E.64 desc[UR42][R8.64], R124 ;  /* 0x0000007c08008985 */ /* 0x0001e6000c101b2a */
[--C-:B------:R-:W-:Y:S01]  /*83a0*/  @!P3 IMAD.WIDE R14, R15, 0x4, R2.reuse ;  /* 0x000000040f0eb825 */ /* 0x100fe200078e0202 */
[----:B------:R0:W-:Y:S03]  /*83b0*/  @!P1 ST.E.64 desc[UR42][R10.64], R128 ;  /* 0x000000800a009985 */ /* 0x0001e6000c101b2a */
[--C-:B------:R-:W-:Y:S01]  /*83c0*/  @!P4 IMAD.WIDE R16, R17, 0x4, R2.reuse ;  /* 0x000000041110c825 */ /* 0x100fe200078e0202 */
[----:B------:R0:W-:Y:S03]  /*83d0*/  @!P2 ST.E.64 desc[UR42][R12.64], R132 ;  /* 0x000000840c00a985 */ /* 0x0001e6000c101b2a */
[--C-:B------:R-:W-:Y:S01]  /*83e0*/  @!P5 IMAD.WIDE R18, R19, 0x4, R2.reuse ;  /* 0x000000041312d825 */ /* 0x100fe200078e0202 */
[----:B------:R0:W-:Y:S03]  /*83f0*/  @!P3 ST.E.64 desc[UR42][R14.64], R136 ;  /* 0x000000880e00b985 */ /* 0x0001e6000c101b2a */
[----:B------:R-:W-:Y:S01]  /*8400*/  @!P6 IMAD.WIDE R2, R21, 0x4, R2 ;  /* 0x000000041502e825 */ /* 0x000fe200078e0202 */
[----:B------:R0:W-:Y:S04]  /*8410*/  @!P4 ST.E.64 desc[UR42][R16.64], R140 ;  /* 0x0000008c1000c985 */ /* 0x0001e8000c101b2a */
[----:B------:R0:W-:Y:S04]  /*8420*/  @!P5 ST.E.64 desc[UR42][R18.64], R144 ;  /* 0x000000901200d985 */ /* 0x0001e8000c101b2a */
[----:B------:R0:W-:Y:S02]  /*8430*/  @!P6 ST.E.64 desc[UR42][R2.64], R148 ;  /* 0x000000940200e985 */ /* 0x0001e4000c101b2a */
.L_x_46:
[----:B------:R-:W-:Y:S05]  /*8440*/  BSYNC B0 ;  /* 0x0000000000007941 */ /* 0x000fea0003800000 */
.L_x_45:
[----:B------:R-:W-:Y:S01]  /*8450*/  VIADD R7, R7, 0x8 ;  /* 0x0000000807077836 */ /* 0x000fe20000000000 */
[----:B0-2---:R0:W2:Y:S04]  /*8460*/  SHFL.IDX PT, R3, R5, 0x1, 0x1c1f ;  /* 0x003c1f0005037f89 */ /* 0x0050a800000e0000 */
[----:B------:R-:W-:Y:S01]  /*8470*/  ISETP.GE.AND P0, PT, R7, R6, PT ;  /* 0x000000060700720c */ /* 0x000fe20003f06270 */
[----:B-1----:R0:W1:-:S12]  /*8480*/  SHFL.IDX PT, R2, R4, 0x1, 0x1c1f ;  /* 0x003c1f0004027f89 */ /* 0x00205800000e0000 */
[----:B0-----:R-:W-:Y:S05]  /*8490*/  @P0 BRA `(.L_x_10) ;  /* 0x00000054006c0947 */ /* 0x001fea0003800000 */
[C---:B------:R-:W-:Y:S01]  /*84a0*/  IADD3 R5, R0.reuse, 0x8, RZ ;  /* 0x0000000800057810 */ /* 0x040fe20007ffe0ff */
[C---:B------:R-:W-:Y:S01]  /*84b0*/  VIADD R7, R0.reuse, 0x10 ;  /* 0x0000001000077836 */ /* 0x040fe20000000000 */
[----:B------:R-:W-:Y:S01]  /*84c0*/  ULDC UR4, c[0x0][0xac8] ;  /* 0x0002b20000047ab9 */ /* 0x000fe20000000800 */
[C---:B------:R-:W-:Y:S01]  /*84d0*/  VIADD R10, R0.reuse, 0x18 ;  /* 0x00000018000a7836 */ /* 0x040fe20000000000 */
[C---:B------:R-:W-:Y:S01]  /*84e0*/  ISETP.GE.AND P0, PT, R0.reuse, UR4, PT ;  /* 0x0000000400007c0c */ /* 0x040fe2000bf06270 */
        /* <DEDUP_REMOVED lines=8> */
[C---:B------:R-:W-:Y:S01]  /*8570*/  VIADD R15, R0.reuse, 0x40 ;  /* 0x00000040000f7836 */ /* 0x040fe20000000000 */
[C---:B------:R-:W-:Y:S01]  /*8580*/  IADD3 R19, R0.reuse, 0x58, RZ ;  /* 0x0000005800137810 */ /* 0x040fe20007ffe0ff */
[----:B------:R-:W-:-:S02]  /*8590*/  VIADD R16, R0, 0x48 ;  /* 0x0000004800107836 */ /* 0x000fc40000000000 */
[C---:B------:R-:W-:Y:S01]  /*85a0*/  @!P0 LEA.HI R4, R0.reuse, R0, RZ, 0x1 ;  /* 0x0000000000048211 */ /* 0x040fe200078f08ff */
[C---:B------:R-:W-:Y:S01]  /*85b0*/  VIADD R18, R0.reuse, 0x50 ;  /* 0x0000005000127836 */ /* 0x040fe20000000000 */
[----:B------:R-:W-:Y:S01]  /*85c0*/  @!P1 LEA.HI R6, R5, R5, RZ, 0x1 ;  /* 0x0000000505069211 */ /* 0x000fe200078f08ff */
[----:B------:R-:W-:Y:S01]  /*85d0*/  VIADD R20, R0, 0x80 ;  /* 0x0000008000147836 */ /* 0x000fe20000000000 */
[----:B------:R-:W-:Y:S02]  /*85e0*/  @!P2 LEA.HI R8, R7, R7, RZ, 0x1 ;  /* 0x000000070708a211 */ /* 0x000fe400078f08ff */
[----:B------:R-:W-:Y:S02]  /*85f0*/  @!P0 LOP3.LUT R5, R4, 0xfffffffe, RZ, 0xc0, !PT ;  /* 0xfffffffe04058812 */ /* 0x000fe400078ec0ff */
[----:B------:R-:W-:Y:S02]  /*8600*/  @!P1 LOP3.LUT R7, R6, 0xfffffffe, RZ, 0xc0, !PT ;  /* 0xfffffffe06079812 */ /* 0x000fe400078ec0ff */
[----:B------:R-:W-:Y:S01]  /*8610*/  @!P2 LOP3.LUT R9, R8, 0xfffffffe, RZ, 0xc0, !PT ;  /* 0xfffffffe0809a812 */ /* 0x000fe200078ec0ff */
[----:B-12---:R-:W-:Y:S01]  /*8620*/  @!P0 IMAD.WIDE R4, R5, 0x4, R2 ;  /* 0x0000000405048825 */ /* 0x006fe200078e0202 */
[----:B------:R-:W-:-:S02]  /*8630*/  ISETP.GE.AND P3, PT, R15, UR4, PT ;  /* 0x000000040f007c0c */ /* 0x000fc4000bf66270 */
[----:B------:R-:W-:Y:S01]  /*8640*/  ISETP.GE.AND P4, PT, R16, UR4, PT ;  /* 0x0000000410007c0c */ /* 0x000fe2000bf86270 */
[--C-:B------:R-:W-:Y:S01]  /*8650*/  @!P1 IMAD.WIDE R6, R7, 0x4, R2.reuse ;  /* 0x0000000407069825 */ /* 0x100fe200078e0202 */
[----:B------:R0:W-:Y:S01]  /*8660*/  @!P0 ST.E.64 desc[UR42][R4.64], R26 ;  /* 0x0000001a04008985 */ /* 0x0001e2000c101b2a */
[----:B------:R-:W-:Y:S02]  /*8670*/  ISETP.GE.AND P0, PT, R12, UR4, PT ;  /* 0x000000040c007c0c */ /* 0x000fe4000bf06270 */
[----:B------:R-:W-:Y:S01]  /*8680*/  @!P2 IMAD.WIDE R8, R9, 0x4, R2 ;  /* 0x000000040908a825 */ /* 0x000fe200078e0202 */
[----:B------:R1:W-:Y:S01]  /*8690*/  @!P1 ST.E.64 desc[UR42][R6.64], R30 ;  /* 0x0000001e06009985 */ /* 0x0003e2000c101b2a */
[----:B------:R-:W-:Y:S02]  /*86a0*/  ISETP.GE.AND P1, PT, R13, UR4, PT ;  /* 0x000000040d007c0c */ /* 0x000fe4000bf26270 */
[----:B------:R-:W-:Y:S01]  /*86b0*/  @!P5 LEA.HI R10, R10, R10, RZ, 0x1 ;  /* 0x0000000a0a0ad211 */ /* 0x000fe200078f08ff */
[----:B------:R2:W-:Y:S01]  /*86c0*/  @!P2 ST.E.64 desc[UR42][R8.64], R34 ;  /* 0x000000220800a985 */ /* 0x0005e2000c101b2a */
[----:B------:R-:W-:-:S02]  /*86d0*/  ISETP.GE.AND P2, PT, R14, UR4, PT ;  /* 0x000000040e007c0c */ /* 0x000fc4000bf46270 */
[----:B------:R-:W-:Y:S02]  /*86e0*/  @!P6 LEA.HI R11, R11, R11, RZ, 0x1 ;  /* 0x0000000b0b0be211 */ /* 0x000fe400078f08ff */
[----:B------:R-:W-:Y:S02]  /*86f0*/  @!P3 LEA.HI R15, R15, R15, RZ, 0x1 ;  /* 0x0000000f0f0fb211 */ /* 0x000fe400078f08ff */
[----:B0-----:R-:W-:Y:S02]  /*8700*/  @!P5 LOP3.LUT R5, R10, 0xfffffffe, RZ, 0xc0, !PT ;  /* 0xfffffffe0a05d812 */ /* 0x001fe400078ec0ff */
[----:B------:R-:W-:Y:S02]  /*8710*/  @!P0 LEA.HI R12, R12, R12, RZ, 0x1 ;  /* 0x0000000c0c0c8211 */ /* 0x000fe400078f08ff */
[----:B-1----:R-:W-:Y:S01]  /*8720*/  @!P6 LOP3.LUT R7, R11, 0xfffffffe, RZ, 0xc0, !PT ;  /* 0xfffffffe0b07e812 */ /* 0x002fe200078ec0ff */
[----:B------:R-:W-:Y:S01]  /*8730*/  @!P5 IMAD.WIDE R4, R5, 0x4, R2 ;  /* 0x000000040504d825 */ /* 0x000fe200078e0202 */
[----:B------:R-:W-:-:S02]  /*8740*/  @!P1 LEA.HI R13, R13, R13, RZ, 0x1 ;  /* 0x0000000d0d0d9211 */ /* 0x000fc400078f08ff */
[----:B------:R-:W-:Y:S01]  /*8750*/  @!P2 LEA.HI R14, R14, R14, RZ, 0x1 ;  /* 0x0000000e0e0ea211 */ /* 0x000fe200078f08ff */
[----:B------:R-:W-:Y:S01]  /*8760*/  @!P6 IMAD.WIDE R6, R7, 0x4, R2 ;  /* 0x000000040706e825 */ /* 0x000fe200078e0202 */
[----:B------:R-:W-:Y:S01]  /*8770*/  @!P4 LEA.HI R16, R16, R16, RZ, 0x1 ;  /* 0x000000101010c211 */ /* 0x000fe200078f08ff */
[----:B------:R0:W-:Y:S01]  /*8780*/  @!P5 ST.E.64 desc[UR42][R4.64], R38 ;  /* 0x000000260400d985 */ /* 0x0001e2000c101b2a */
[----:B--2---:R-:W-:Y:S02]  /*8790*/  @!P0 LOP3.LUT R9, R12, 0xfffffffe, RZ, 0xc0, !PT ;  /* 0xfffffffe0c098812 */ /* 0x004fe400078ec0ff */
[----:B------:R-:W-:Y:S01]  /*87a0*/  @!P1 LOP3.LUT R13, R13, 0xfffffffe, RZ, 0xc0, !PT ;  /* 0xfffffffe0d0d9812 */ /* 0x000fe200078ec0ff */
[----:B------:R1:W-:Y:S01]  /*87b0*/  @!P6 ST.E.64 desc[UR42][R6.64], R42 ;  /* 0x0000002a0600e985 */ /* 0x0003e2000c101b2a */
[----:B------:R-:W-:Y:S01]  /*87c0*/  @!P2 LOP3.LUT R11, R14, 0xfffffffe, RZ, 0xc0, !PT ;  /* 0xfffffffe0e0ba812 */ /* 0x000fe200078ec0ff */
[----:B------:R-:W-:Y:S01]  /*87d0*/  VIADD R14, R0, 0x60 ;  /* 0x00000060000e7836 */ /* 0x000fe20000000000 */
[----:B------:R-:W-:-:S02]  /*87e0*/  @!P3 LOP3.LUT R15, R15, 0xfffffffe, RZ, 0xc0, !PT ;  /* 0xfffffffe0f0fb812 */ /* 0x000fc400078ec0ff */
[----:B------:R-:W-:Y:S01]  /*87f0*/  @!P4 LOP3.LUT R17, R16, 0xfffffffe, RZ, 0xc0, !PT ;  /* 0xfffffffe1011c812 */ /* 0x000fe200078ec0ff */
[----:B------:R-:W-:Y:S01]  /*8800*/  VIADD R16, R0, 0x70 ;  /* 0x0000007000107836 */ /* 0x000fe20000000000 */
[----:B------:R-:W-:Y:S02]  /*8810*/  ISETP.GE.AND P5, PT, R18, UR4, PT ;  /* 0x0000000412007c0c */ /* 0x000fe4000bfa6270 */
[----:B------:R-:W-:Y:S01]  /*8820*/  ISETP.GE.AND P6, PT, R19, UR4, PT ;  /* 0x0000000413007c0c */ /* 0x000fe2000bfc6270 */
[----:B0-----:R-:W-:-:S04]  /*8830*/  @!P0 IMAD.WIDE R4, R9, 0x4, R2 ;  /* 0x0000000409048825 */ /* 0x001fc800078e0202 */
[--C-:B-1----:R-:W-:Y:S01]  /*8840*/  @!P1 IMAD.WIDE R6, R13, 0x4, R2.reuse ;  /* 0x000000040d069825 */ /* 0x102fe200078e0202 */
[----:B------:R0:W-:Y:S01]  /*8850*/  @!P0 ST.E.64 desc[UR42][R4.64], R46 ;  /* 0x0000002e04008985 */ /* 0x0001e2000c101b2a */
[----:B------:R-:W-:Y:S02]  /*8860*/  ISETP.GE.AND P0, PT, R20, UR4, PT ;  /* 0x0000000414007c0c */ /* 0x000fe4000bf06270 */
[--C-:B------:R-:W-:Y:S01]  /*8870*/  @!P2 IMAD.WIDE R8, R11, 0x4, R2.reuse ;  /* 0x000000040b08a825 */ /* 0x100fe200078e0202 */
[----:B------:R1:W-:Y:S01]  /*8880*/  @!P1 ST.E.64 desc[UR42][R6.64], R50 ;  /* 0x0000003206009985 */ /* 0x0003e2000c101b2a */
[----:B------:R-:W-:Y:S02]  /*8890*/  @!P5 LEA.HI R18, R18, R18, RZ, 0x1 ;  /* 0x000000121212d211 */ /* 0x000fe400078f08ff */
[----:B------:R-:W-:Y:S01]  /*88a0*/  @!P3 IMAD.WIDE R10, R15, 0x4, R2 ;  /* 0x000000040f0ab825 */ /* 0x000fe200078e0202 */
[----:B------:R2:W-:Y:S01]  /*88b0*/  @!P2 ST.E.64 desc[UR42][R8.64], R54 ;  /* 0x000000360800a985 */ /* 0x0005e2000c101b2a */
[----:B------:R-:W-:-:S02]  /*88c0*/  ISETP.GE.AND P2, PT, R16, UR4, PT ;  /* 0x0000000410007c0c */ /* 0x000fc4000bf46270 */
[----:B------:R-:W-:Y:S01]  /*88d0*/  @!P4 IMAD.WIDE R12, R17, 0x4, R2 ;  /* 0x00000004110cc825 */ /* 0x000fe200078e0202 */
[----:B------:R4:W-:Y:S01]  /*88e0*/  @!P3 ST.E.64 desc[UR42][R10.64], R58 ;  /* 0x0000003a0a00b985 */ /* 0x0009e2000c101b2a */
[----:B------:R-:W-:Y:S02]  /*88f0*/  @!P6 LEA.HI R19, R19, R19, RZ, 0x1 ;  /* 0x000000131313e211 */ /* 0x000fe400078f08ff */
[C---:B------:R-:W-:Y:S01]  /*8900*/  VIADD R15, R0.reuse, 0x68 ;  /* 0x00000068000f7836 */ /* 0x040fe20000000000 */
[----:B------:R5:W-:Y:S01]  /*8910*/  @!P4 ST.E.64 desc[UR42][R12.64], R62 ;  /* 0x0000003e0c00c985 */ /* 0x000be2000c101b2a */
[----:B------:R-:W-:Y:S01]  /*8920*/  VIADD R17, R0, 0x78 ;  /* 0x0000007800117836 */ /* 0x000fe20000000000 */
[----:B------:R-:W-:Y:S02]  /*8930*/  ISETP.GE.AND P4, PT, R14, UR4, PT ;  /* 0x000000040e007c0c */ /* 0x000fe4000bf86270 */
[----:B------:R-:W-:Y:S02]  /*8940*/  ISETP.GE.AND P3, PT, R15, UR4, PT ;  /* 0x000000040f007c0c */ /* 0x000fe4000bf66270 */
[----:B------:R-:W-:-:S02]  /*8950*/  ISETP.GE.AND P1, PT, R17, UR4, PT ;  /* 0x0000000411007c0c */ /* 0x000fc4000bf26270 */
[----:B0-----:R-:W-:Y:S01]  /*8960*/  @!P5 LOP3.LUT R5, R18, 0xfffffffe, RZ, 0xc0, !PT ;  /* 0xfffffffe1205d812 */ /* 0x001fe200078ec0ff */
[C---:B------:R-:W-:Y:S01]  /*8970*/  VIADD R18, R0.reuse, 0x88 ;  /* 0x0000008800127836 */ /* 0x040fe20000000000 */
        /* <DEDUP_REMOVED lines=14> */
[----:B----4-:R-:W-:Y:S02]  /*8a60*/  @!P2 LOP3.LUT R11, R16, 0xfffffffe, RZ, 0xc0, !PT ;  /* 0xfffffffe100ba812 */ /* 0x010fe400078ec0ff */
[----:B------:R-:W-:Y:S02]  /*8a70*/  @!P1 LOP3.LUT R17, R17, 0xfffffffe, RZ, 0xc0, !PT ;  /* 0xfffffffe11119812 */ /* 0x000fe400078ec0ff */
[----:B-----5:R-:W-:Y:S01]  /*8a80*/  @!P0 LOP3.LUT R13, R20, 0xfffffffe, RZ, 0xc0, !PT ;  /* 0xfffffffe140d8812 */ /* 0x020fe200078ec0ff */
[----:B------:R-:W-:Y:S01]  /*8a90*/  VIADD R20, R0, 0xb8 ;  /* 0x000000b800147836 */ /* 0x000fe20000000000 */
[----:B------:R-:W-:Y:S01]  /*8aa0*/  ISETP.GE.AND P6, PT, R18, UR4, PT ;  /* 0x0000000412007c0c */ /* 0x000fe2000bfc6270 */
[----:B0-----:R-:W-:Y:S01]  /*8ab0*/  @!P4 IMAD.WIDE R4, R9, 0x4, R2 ;  /* 0x000000040904c825 */ /* 0x001fe200078e0202 */
[----:B------:R-:W-:-:S02]  /*8ac0*/  ISETP.GE.AND P5, PT, R19, UR4, PT ;  /* 0x0000000413007c0c */ /* 0x000fc4000bfa6270 */
[----:B------:R-:W-:Y:S01]  /*8ad0*/  IADD3 R16, R0, 0xa8, RZ ;  /* 0x000000a800107810 */ /* 0x000fe20007ffe0ff */
[--C-:B-1----:R-:W-:Y:S01]  /*8ae0*/  @!P3 IMAD.WIDE R6, R15, 0x4, R2.reuse ;  /* 0x000000040f06b825 */ /* 0x102fe200078e0202 */
[----:B------:R0:W-:Y:S03]  /*8af0*/  @!P4 ST.E.64 desc[UR42][R4.64], R74 ;  /* 0x0000004a0400c985 */ /* 0x0001e6000c101b2a */
        /* <DEDUP_REMOVED lines=12> */
[----:B------:R-:W-:Y:S02]  /*8bc0*/  ISETP.GE.AND P0, PT, R14, UR4, PT ;  /* 0x000000040e007c0c */ /* 0x000fe4000bf06270 */
[----:B------:R-:W-:Y:S02]  /*8bd0*/  ISETP.GE.AND P4, PT, R15, UR4, PT ;  /* 0x000000040f007c0c */ /* 0x000fe4000bf86270 */
[----:B------:R-:W-:-:S02]  /*8be0*/  ISETP.GE.AND P2, PT, R17, UR4, PT ;  /* 0x0000000411007c0c */ /* 0x000fc4000bf46270 */
[----:B------:R-:W-:Y:S02]  /*8bf0*/  @!P5 LEA.HI R19, R19, R19, RZ, 0x1 ;  /* 0x000000131313d211 */ /* 0x000fe400078f08ff */
        /* <DEDUP_REMOVED lines=42> */
[----:B0-----:R-:W-:Y:S02]  /*8ea0*/  @!P5 LOP3.LUT R5, R18, 0xfffffffe, RZ, 0xc0, !PT ;  /* 0xfffffffe1205d812 */ /* 0x001fe400078ec0ff */
        /* <DEDUP_REMOVED lines=12> */
[----:B----4-:R-:W-:Y:S02]  /*8f70*/  @!P2 LOP3.LUT R11, R16, 0xfffffffe, RZ, 0xc0, !PT ;  /* 0xfffffffe100ba812 */ /* 0x010fe400078ec0ff */
[----:B------:R-:W-:Y:S02]  /*8f80*/  @!P3 LOP3.LUT R17, R17, 0xfffffffe, RZ, 0xc0, !PT ;  /* 0xfffffffe1111b812 */ /* 0x000fe400078ec0ff */
[----:B-----5:R-:W-:Y:S02]  /*8f90*/  @!P4 LOP3.LUT R13, R20, 0xfffffffe, RZ, 0xc0, !PT ;  /* 0xfffffffe140dc812 */ /* 0x020fe400078ec0ff */
[----:B------:R-:W-:Y:S01]  /*8fa0*/  IADD3 R0, R0, 0xf8, RZ ;  /* 0x000000f800007810 */ /* 0x000fe20007ffe0ff */
[----:B0-----:R-:W-:-:S04]  /*8fb0*/  @!P0 IMAD.WIDE R4, R9, 0x4, R2 ;  /* 0x0000000409048825 */ /* 0x001fc800078e0202 */
[--C-:B-1----:R-:W-:Y:S01]  /*8fc0*/  @!P1 IMAD.WIDE R6, R15, 0x4, R2.reuse ;  /* 0x000000040f069825 */ /* 0x102fe200078e0202 */
[----:B------:R0:W-:Y:S01]  /*8fd0*/  @!P0 ST.E.64 desc[UR42][R4.64], R130 ;  /* 0x0000008204008985 */ /* 0x0001e2000c101b2a */
[----:B------:R-:W-:Y:S02]  /*8fe0*/  ISETP.GE.AND P0, PT, R0, UR4, PT ;  /* 0x0000000400007c0c */ /* 0x000fe4000bf06270 */
[--C-:B------:R-:W-:Y:S01]  /*8ff0*/  @!P2 IMAD.WIDE R8, R11, 0x4, R2.reuse ;  /* 0x000000040b08a825 */ /* 0x100fe200078e0202 */
[----:B------:R0:W-:Y:S03]  /*9000*/  @!P1 ST.E.64 desc[UR42][R6.64], R134 ;  /* 0x0000008606009985 */ /* 0x0001e6000c101b2a */
[--C-:B------:R-:W-:Y:S01]  /*9010*/  @!P3 IMAD.WIDE R10, R17, 0x4, R2.reuse ;  /* 0x00000004110ab825 */ /* 0x100fe200078e0202 */
[----:B------:R0:W-:Y:S03]  /*9020*/  @!P2 ST.E.64 desc[UR42][R8.64], R138 ;  /* 0x0000008a0800a985 */ /* 0x0001e6000c101b2a */
[----:B------:R-:W-:Y:S01]  /*9030*/  @!P4 IMAD.WIDE R12, R13, 0x4, R2 ;  /* 0x000000040d0cc825 */ /* 0x000fe200078e0202 */
[----:B------:R0:W-:Y:S04]  /*9040*/  @!P3 ST.E.64 desc[UR42][R10.64], R142 ;  /* 0x0000008e0a00b985 */ /* 0x0001e8000c101b2a */
[----:B------:R0:W-:Y:S01]  /*9050*/  @!P4 ST.E.64 desc[UR42][R12.64], R146 ;  /* 0x000000920c00c985 */ /* 0x0001e2000c101b2a */
[----:B------:R-:W-:Y:S05]  /*9060*/  @P0 BRA `(.L_x_10) ;  /* 0x0000004800780947 */ /* 0x000fea0003800000 */
[----:B------:R-:W-:-:S04]  /*9070*/  LEA.HI R0, R0, R0, RZ, 0x1 ;  /* 0x0000000000007211 */ /* 0x000fc800078f08ff */
[----:B0-----:R-:W-:-:S05]  /*9080*/  LOP3.LUT R5, R0, 0xfffffffe, RZ, 0xc0, !PT ;  /* 0xfffffffe00057812 */ /* 0x001fca00078ec0ff */
[----:B------:R-:W-:-:S05]  /*9090*/  IMAD.WIDE R2, R5, 0x4, R2 ;  /* 0x0000000405027825 */ /* 0x000fca00078e0202 */
[----:B------:R0:W-:Y:S01]  /*90a0*/  ST.E.64 desc[UR42][R2.64], R150 ;  /* 0x0000009602007985 */ /* 0x0001e2000c101b2a */
[----:B------:R-:W-:Y:S05]  /*90b0*/  BRA `(.L_x_10) ;  /* 0x0000004800647947 */ /* 0x000fea0003800000 */
.L_x_43:
[----:B------:R-:W2:Y:S02]  /*90c0*/  S2R R0, SR_TID.X ;  /* 0x0000000000007919 */ /* 0x000ea40000002100 */
[----:B--2---:R-:W-:-:S05]  /*90d0*/  VIADD R3, R0, 0xffffff80 ;  /* 0xffffff8000037836 */ /* 0x004fca0000000000 */
[----:B------:R-:W-:-:S13]  /*90e0*/  ISETP.GT.AND P0, PT, R3, 0x3f, PT ;  /* 0x0000003f0300780c */ /* 0x000fda0003f04270 */
[----:B------:R-:W-:Y:S05]  /*90f0*/  @P0 BRA `(.L_x_10) ;  /* 0x0000004800540947 */ /* 0x000fea0003800000 */
[----:B------:R-:W2:Y:S01]  /*9100*/  S2R R3, SR_CTAID.X ;  /* 0x0000000000037919 */ /* 0x000ea20000002500 */
[----:B------:R-:W4:Y:S01]  /*9110*/  LDC R8, c[0x0][0xbe8] ;  /* 0x0002fa00ff087b82 */ /* 0x000f220000000800 */
[----:B------:R-:W-:Y:S01]  /*9120*/  ULDC UR4, c[0x0][0xa88] ;  /* 0x0002a20000047ab9 */ /* 0x000fe20000000800 */
[----:B--2---:R-:W-:Y:S02]  /*9130*/  IMAD R0, R3, 0x40, R0 ;  /* 0x0000004003007824 */ /* 0x004fe400078e0200 */
[----:B----4-:R-:W-:Y:S02]  /*9140*/  IMAD R3, R8, UR4, RZ ;  /* 0x0000000408037c24 */ /* 0x010fe4000f8e02ff */
[----:B------:R-:W-:-:S05]  /*9150*/  VIADD R0, R0, 0xffffff80 ;  /* 0xffffff8000007836 */ /* 0x000fca0000000000 */
[----:B------:R-:W-:-:S13]  /*9160*/  ISETP.GE.AND P0, PT, R0, R3, PT ;  /* 0x000000030000720c */ /* 0x000fda0003f06270 */
[----:B------:R-:W-:Y:S05]  /*9170*/  @P0 BRA `(.L_x_10) ;  /* 0x0000004800340947 */ /* 0x000fea0003800000 */
[----:B------:R-:W-:Y:S01]  /*9180*/  ISETP.NE.AND P0, PT, R8, 0x1, PT ;  /* 0x000000010800780c */ /* 0x000fe20003f05270 */
[----:B------:R-:W2:Y:S01]  /*9190*/  S2UR UR4, SR_CTAID.Z ;  /* 0x00000000000479c3 */ /* 0x000ea20000002700 */
[--C-:B------:R-:W-:Y:S01]  /*91a0*/  SHF.R.S32.HI R3, RZ, 0x1f, R2.reuse ;  /* 0x0000001fff037819 */ /* 0x100fe20000011402 */
[----:B------:R-:W-:Y:S01]  /*91b0*/  ULDC.64 UR6, c[0x0][0xbd0] ;  /* 0x0002f40000067ab9 */ /* 0x000fe20000000a00 */
[----:B------:R-:W-:Y:S02]  /*91c0*/  IMAD.MOV R7, RZ, RZ, -R2 ;  /* 0x000000ffff077224 */ /* 0x000fe400078e0a02 */
[----:B01----:R-:W-:-:S03]  /*91d0*/  IMAD.WIDE.U32 R4, R2, UR6, RZ ;  /* 0x0000000602047c25 */ /* 0x003fc6000f8e00ff */
[----:B------:R-:W0:Y:S01]  /*91e0*/  LDC.64 R12, c[0x0][0xbd8] ;  /* 0x0002f600ff0c7b82 */ /* 0x000e220000000a00 */
[----:B------:R-:W-:-:S04]  /*91f0*/  IMAD R3, R3, UR6, RZ ;  /* 0x0000000603037c24 */ /* 0x000fc8000f8e02ff */
[----:B------:R-:W-:Y:S02]  /*9200*/  IMAD R3, R2, UR7, R3 ;  /* 0x0000000702037c24 */ /* 0x000fe4000f8e0203 */
[----:B------:R-:W-:Y:S01]  /*9210*/  IMAD.MOV.U32 R2, RZ, RZ, R4 ;  /* 0x000000ffff027224 */ /* 0x000fe200078e0004 */
[----:B------:R-:W1:Y:S01]  /*9220*/  @P0 LDC R9, c[0x0][0xbec] ;  /* 0x0002fb00ff090b82 */ /* 0x000e620000000800 */
[----:B------:R-:W-:Y:S02]  /*9230*/  IMAD.IADD R3, R5, 0x1, R3 ;  /* 0x0000000105037824 */ /* 0x000fe400078e0203 */
[----:B------:R-:W-:-:S05]  /*9240*/  IMAD.MOV.U32 R5, RZ, RZ, R0 ;  /* 0x000000ffff057224 */ /* 0x000fca00078e0000 */
[----:B------:R-:W4:Y:S01]  /*9250*/  S2UR UR8, SR_CTAID.Y ;  /* 0x00000000000879c3 */ /* 0x000f220000002600 */
[----:B--2---:R-:W-:-:S07]  /*9260*/  USHF.R.S32.HI UR5, URZ, 0x1f, UR4 ;  /* 0x0000001f3f057899 */ /* 0x004fce0008011404 */
[----:B------:R-:W4:Y:S01]  /*9270*/  LDC R10, c[0x0][0xc50] ;  /* 0x00031400ff0a7b82 */ /* 0x000f220000000800 */
[C---:B0-----:R-:W-:Y:S02]  /*9280*/  IMAD R14, R12.reuse, UR5, RZ ;  /* 0x000000050c0e7c24 */ /* 0x041fe4000f8e02ff */
[----:B------:R-:W-:-:S04]  /*9290*/  IMAD.WIDE.U32 R2, R12, UR4, R2 ;  /* 0x000000040c027c25 */ /* 0x000fc8000f8e0002 */
[----:B------:R-:W-:Y:S01]  /*92a0*/  IMAD R13, R13, UR4, R14 ;  /* 0x000000040d0d7c24 */ /* 0x000fe2000f8e020e */
[----:B------:R-:W0:Y:S01]  /*92b0*/  @P0 LDC R11, c[0x0][0xbf0] ;  /* 0x0002fc00ff0b0b82 */ /* 0x000e220000000800 */
[----:B-1----:R-:W-:Y:S01]  /*92c0*/  @P0 IMAD.HI.U32 R6, R0, R9, RZ ;  /* 0x0000000900060227 */ /* 0x002fe200078e00ff */
[----:B------:R-:W-:-:S03]  /*92d0*/  ULDC.64 UR4, c[0x0][0xbe0] ;  /* 0x0002f80000047ab9 */ /* 0x000fc60000000a00 */
[----:B------:R-:W-:Y:S02]  /*92e0*/  IMAD.IADD R3, R13, 0x1, R3 ;  /* 0x000000010d037824 */ /* 0x000fe400078e0203 */
[----:B----4-:R-:W-:-:S04]  /*92f0*/  IMAD R9, R10, R7, UR8 ;  /* 0x000000080a097e24 */ /* 0x010fc8000f8e0207 */
[----:B------:R-:W-:Y:S01]  /*9300*/  IMAD.WIDE.U32 R2, R9, UR4, R2 ;  /* 0x0000000409027c25 */ /* 0x000fe2000f8e0002 */
[----:B------:R-:W-:Y:S02]  /*9310*/  SHF.R.S32.HI R4, RZ, 0x1f, R9 ;  /* 0x0000001fff047819 */ /* 0x000fe40000011409 */
[----:B0-----:R-:W-:-:S03]  /*9320*/  @P0 SHF.R.U32.HI R5, RZ, R11, R6 ;  /* 0x0000000bff050219 */ /* 0x001fc60000011606 */
[----:B------:R-:W-:Y:S01]  /*9330*/  IMAD R4, R4, UR4, RZ ;  /* 0x0000000404047c24 */ /* 0x000fe2000f8e02ff */
[----:B------:R-:W-:Y:S01]  /*9340*/  IADD3 R2, P0, R5, R2, RZ ;  /* 0x0000000205027210 */ /* 0x000fe20007f1e0ff */
[--C-:B------:R-:W-:Y:S02]  /*9350*/  IMAD.MOV R7, RZ, RZ, -R5.reuse ;  /* 0x000000ffff077224 */ /* 0x100fe400078e0a05 */
[----:B------:R-:W-:Y:S01]  /*9360*/  IMAD R4, R9, UR5, R4 ;  /* 0x0000000509047c24 */ /* 0x000fe2000f8e0204 */
[----:B------:R-:W-:Y:S01]  /*9370*/  SHF.R.S32.HI R9, RZ, 0x1f, R5 ;  /* 0x0000001fff097819 */ /* 0x000fe20000011405 */
[----:B------:R-:W-:Y:S01]  /*9380*/  IMAD R7, R8, R7, R0 ;  /* 0x0000000708077224 */ /* 0x000fe200078e0200 */
[----:B------:R-:W-:Y:S02]  /*9390*/  ULDC.64 UR4, c[0x0][0xbc8] ;  /* 0x0002f20000047ab9 */ /* 0x000fe40000000a00 */
[----:B------:R-:W-:Y:S02]  /*93a0*/  IADD3.X R3, R9, R3, R4, P0, !PT ;  /* 0x0000000309037210 */ /* 0x000fe400007fe404 */
[----:B------:R-:W-:Y:S01]  /*93b0*/  SHF.R.S32.HI R0, RZ, 0x1f, R7 ;  /* 0x0000001fff007819 */ /* 0x000fe20000011407 */
[----:B------:R-:W-:-:S04]  /*93c0*/  IMAD.WIDE.U32 R2, R7, UR4, R2 ;  /* 0x0000000407027c25 */ /* 0x000fc8000f8e0002 */
[----:B------:R-:W-:-:S04]  /*93d0*/  IMAD R0, R0, UR4, RZ ;  /* 0x0000000400007c24 */ /* 0x000fc8000f8e02ff */
[----:B------:R-:W-:Y:S01]  /*93e0*/  IMAD R5, R7, UR5, R0 ;  /* 0x0000000507057c24 */ /* 0x000fe2000f8e0200 */
[----:B------:R-:W-:Y:S02]  /*93f0*/  ULDC.64 UR4, c[0x0][0xba8] ;  /* 0x0002ea0000047ab9 */ /* 0x000fe40000000a00 */
[----:B------:R-:W-:Y:S02]  /*9400*/  LEA R4, P0, R2, UR4, 0x2 ;  /* 0x0000000402047c11 */ /* 0x000fe4000f8010ff */
[----:B------:R-:W-:-:S04]  /*9410*/  IADD3 R3, R3, R5, RZ ;  /* 0x0000000503037210 */ /* 0x000fc80007ffe0ff */
[----:B------:R-:W-:Y:S01]  /*9420*/  LEA.HI.X R5, R2, UR5, R3, 0x2, P0 ;  /* 0x0000000502057c11 */ /* 0x000fe200080f1403 */
[----:B------:R-:W-:-:S05]  /*9430*/  IMAD.MOV.U32 R3, RZ, RZ, -0x800000 ;  /* 0xff800000ff037424 */ /* 0x000fca00078e00ff */
[----:B------:R0:W-:Y:S01]  /*9440*/  STG.E desc[UR42][R4.64], R3 ;  /* 0x0000000304007986 */ /* 0x0001e2000c10192a */
[----:B------:R-:W-:Y:S05]  /*9450*/  BRA `(.L_x_10) ;  /* 0x00000044007c7947 */ /* 0x000fea0003800000 */
.L_x_8:
[----:B------:R-:W-:-:S08]  /*9460*/  NOP ;  /* 0x0000000000007918 */ /* 0x000fd00000000000 */
[----:B-1----:R-:W0:-:S00]  /*9470*/  USETMAXREG.DEALLOC.CTAPOOL 0x18 ;  /* 0x00000018000079c8 */ /* 0x002e0000080e0500 */
[----:B0-----:R-:W-:Y:S01]  /*9480*/  LOP3.LUT R19, R0, 0x3, RZ, 0xc0, !PT ;  /* 0x0000000300137812 */ /* 0x001fe200078ec0ff */
[----:B------:R-:W0:Y:S05]  /*9490*/  S2R R17, SR_CTAID.Z ;  /* 0x0000000000117919 */ /* 0x000e2a0000002700 */
[----:B------:R-:W1:Y:S01]  /*94a0*/  S2UR UR6, SR_CTAID.Y ;  /* 0x00000000000679c3 */ /* 0x000e620000002600 */
[----:B------:R-:W2:Y:S02]  /*94b0*/  SHFL.IDX PT, R0, R19, RZ, 0x1f ;  /* 0x00001fff13007589 */ /* 0x000ea400000e0000 */
[----:B--2---:R-:W-:-:S13]  /*94c0*/  ISETP.NE.AND P0, PT, R0, RZ, PT ;  /* 0x000000ff0000720c */ /* 0x004fda0003f05270 */
[----:B01----:R-:W-:Y:S05]  /*94d0*/  @!P0 BRA `(.L_x_47) ;  /* 0x0000000000288947 */ /* 0x003fea0003800000 */
[----:B------:R-:W-:Y:S01]  /*94e0*/  ULDC UR7, c[0x0][0xc50] ;  /* 0x0003140000077ab9 */ /* 0x000fe20000000800 */
[----:B------:R-:W-:Y:S01]  /*94f0*/  UMOV UR36, UR6 ;  /* 0x0000000600247c82 */ /* 0x000fe20008000000 */
[----:B------:R-:W-:-:S06]  /*9500*/  UISETP.NE.AND UP0, UPT, UR7, 0x1, UPT ;  /* 0x000000010700788c */ /* 0x000fcc000bf05270 */
[----:B------:R-:W-:-:S13]  /*9510*/  PLOP3.LUT P0, PT, PT, PT, UP0, 0x80, 0x0 ;  /* 0x000000000000781c */ /* 0x000fda0003f0f008 */
[----:B------:R-:W-:Y:S05]  /*9520*/  @!P0 BRA `(.L_x_48) ;  /* 0x0000000000308947 */ /* 0x000fea0003800000 */
[----:B------:R-:W-:Y:S01]  /*9530*/  ULDC UR4, c[0x0][0xc54] ;  /* 0x0003150000047ab9 */ /* 0x000fe20000000800 */
[----:B------:R-:W-:Y:S01]  /*9540*/  ULDC UR36, c[0x0][0xc58] ;  /* 0x0003160000247ab9 */ /* 0x000fe20000000800 */
[----:B------:R-:W-:-:S04]  /*9550*/  UIMAD.WIDE.U32 UR4, UR6, UR4, URZ ;  /* 0x00000004060472a5 */ /* 0x000fc8000f8e003f */
[----:B------:R-:W-:Y:S01]  /*9560*/  USHF.R.U32.HI UR36, URZ, UR36, UR5 ;  /* 0x000000243f247299 */ /* 0x000fe20008011605 */
[----:B------:R-:W-:Y:S11]  /*9570*/  BRA `(.L_x_48) ;  /* 0x00000000001c7947 */ /* 0x000ff60003800000 */
.L_x_47:
[----:B------:R-:W-:Y:S01]  /*9580*/  ULDC UR7, c[0x0][0xc50] ;  /* 0x0003140000077ab9 */ /* 0x000fe20000000800 */
[----:B------:R-:W-:Y:S01]  /*9590*/  UMOV UR36, UR6 ;  /* 0x0000000600247c82 */ /* 0x000fe20008000000 */
[----:B------:R-:W-:-:S11]  /*95a0*/  UISETP.NE.AND UP0, UPT, UR7, 0x1, UPT ;  /* 0x000000010700788c */ /* 0x000fd6000bf05270 */
[----:B------:R-:W-:Y:S01]  /*95b0*/  @UP0 ULDC UR4, c[0x0][0xc54] ;  /* 0x0003150000040ab9 */ /* 0x000fe20000000800 */
[----:B------:R-:W-:Y:S01]  /*95c0*/  @UP0 ULDC UR8, c[0x0][0xc58] ;  /* 0x0003160000080ab9 */ /* 0x000fe20000000800 */
[----:B------:R-:W-:-:S04]  /*95d0*/  UIMAD.WIDE.U32 UR4, UR6, UR4, URZ ;  /* 0x00000004060472a5 */ /* 0x000fc8000f8e003f */
[----:B------:R-:W-:-:S12]  /*95e0*/  @UP0 USHF.R.U32.HI UR36, URZ, UR8, UR5 ;  /* 0x000000083f240299 */ /* 0x000fd80008011605 */
.L_x_48:
[----:B------:R-:W-:Y:S01]  /*95f0*/  ISETP.GE.AND P0, PT, R17, RZ, PT ;  /* 0x000000ff1100720c */ /* 0x000fe20003f06270 */
[----:B------:R-:W-:Y:S01]  /*9600*/  UIADD3 UR4, -UR36, URZ, URZ ;  /* 0x0000003f24047290 */ /* 0x000fe2000fffe13f */
[----:B------:R-:W-:Y:S02]  /*9610*/  IMAD.MOV.U32 R0, RZ, RZ, 0x1 ;  /* 0x00000001ff007424 */ /* 0x000fe400078e00ff */
[----:B------:R-:W-:Y:S01]  /*9620*/  IMAD.MOV.U32 R6, RZ, RZ, RZ ;  /* 0x000000ffff067224 */ /* 0x000fe200078e00ff */
[----:B------:R-:W-:Y:S01]  /*9630*/  UIMAD UR4, UR7, UR4, UR6 ;  /* 0x00000004070472a4 */ /* 0x000fe2000f8e0206 */
[----:B------:R-:W-:-:S07]  /*9640*/  IMAD.MOV.U32 R9, RZ, RZ, 0x1 ;  /* 0x00000001ff097424 */ /* 0x000fce00078e00ff */
[----:B------:R-:W-:Y:S05]  /*9650*/  @!P0 BRA `(.L_x_49) ;  /* 0x00000040003c8947 */ /* 0x000fea0003800000 */
[----:B------:R-:W-:Y:S01]  /*9660*/  ULDC.64 UR6, c[0x0][0x418] ;  /* 0x0001060000067ab9 */ /* 0x000fe20000000a00 */
[----:B------:R-:W-:Y:S01]  /*9670*/  ULDC UR5, c[0x0][0x424] ;  /* 0x0001090000057ab9 */ /* 0x000fe20000000800 */
[----:B------:R-:W-:Y:S01]  /*9680*/  UISETP.NE.U32.AND UP0, UPT, UR6, URZ, UPT ;  /* 0x0000003f0600728c */ /* 0x000fe2000bf05070 */
[----:B------:R0:W-:Y:S01]  /*9690*/  STL [R1+0xc], RZ ;  /* 0x00000cff01007387 */ /* 0x0001e20000100800 */
[----:B------:R-:W-:Y:S02]  /*96a0*/  ULOP3.LUT UR40, UR4, 0xffff, URZ, 0xc0, !UPT ;  /* 0x0000ffff04287892 */ /* 0x000fe4000f8ec03f */
[----:B------:R-:W-:Y:S01]  /*96b0*/  UISETP.NE.AND.EX UP0, UPT, UR7, URZ, UPT, UP0 ;  /* 0x0000003f0700728c */ /* 0x000fe2000bf05300 */
[----:B------:R-:W-:-:S03]  /*96c0*/  ULDC UR6, c[0x0][0x2f0] ;  /* 0x0000bc0000067ab9 */ /* 0x000fc60000000800 */
[----:B------:R-:W-:-:S04]  /*96d0*/  USEL UR5, UR5, 0x1, UP0 ;  /* 0x0000000105057887 */ /* 0x000fc80008000000 */
[----:B------:R-:W-:-:S04]  /*96e0*/  UIMAD UR5, UR5, UR6, URZ ;  /* 0x00000006050572a4 */ /* 0x000fc8000f8e023f */
[----:B------:R-:W-:Y:S02]  /*96f0*/  UISETP.GE.AND UP0, UPT, UR5, 0x1, UPT ;  /* 0x000000010500788c */ /* 0x000fe4000bf06270 */
[----:B------:R-:W-:-:S04]  /*9700*/  UIADD3 UR5, UR5, 0x3f, URZ ;  /* 0x0000003f05057890 */ /* 0x000fc8000fffe03f */
[----:B------:R-:W-:Y:S01]  /*9710*/  PLOP3.LUT P0, PT, PT, PT, UP0, 0x80, 0x0 ;  /* 0x000000000000781c */ /* 0x000fe20003f0f008 */
[----:B------:R-:W-:-:S04]  /*9720*/  USHF.R.S32.HI UR6, URZ, 0x1f, UR5 ;  /* 0x0000001f3f067899 */ /* 0x000fc80008011405 */
[----:B------:R-:W-:-:S04]  /*9730*/  ULEA.HI UR6, UR6, UR5, URZ, 0x6 ;  /* 0x0000000506067291 */ /* 0x000fc8000f8f303f */
[----:B------:R-:W-:-:S04]  /*9740*/  USHF.R.S32.HI UR39, URZ, 0x6, UR6 ;  /* 0x000000063f277899 */ /* 0x000fc80008011406 */
[----:B0-----:R-:W-:Y:S08]  /*9750*/  @!P0 BRA `(.L_x_50) ;  /* 0x00000000007c8947 */ /* 0x001ff00003800000 */
[----:B------:R-:W-:-:S04]  /*9760*/  USHF.R.U32.HI UR4, URZ, 0x10, UR4 ;  /* 0x000000103f047899 */ /* 0x000fc80008011604 */
[----:B------:R-:W-:-:S11]  /*9770*/  UISETP.NE.AND UP0, UPT, UR4, URZ, UPT ;  /* 0x0000003f0400728c */ /* 0x000fd6000bf05270 */
[----:B------:R-:W-:Y:S02]  /*9780*/  @!UP0 ULDC UR4, c[0x0][0x9f0] ;  /* 0x00027c0000048ab9 */ /* 0x000fe40000000800 */
[----:B------:R-:W-:Y:S01]  /*9790*/  IMAD.U32 R6, RZ, RZ, UR4 ;  /* 0x00000004ff067e24 */ /* 0x000fe2000f8e00ff */
[----:B------:R-:W-:-:S04]  /*97a0*/  UIADD3 UR5, UR39, -0x1, UR4 ;  /* 0xffffffff27057890 */ /* 0x000fc8000fffe004 */
[-C--:B------:R-:W-:Y:S02]  /*97b0*/  IABS R4, R6.reuse ;  /* 0x0000000600047213 */ /* 0x080fe40000000000 */
[----:B------:R-:W-:Y:S02]  /*97c0*/  IABS R6, R6 ;  /* 0x0000000600067213 */ /* 0x000fe40000000000 */
[----:B------:R-:W0:Y:S08]  /*97d0*/  I2F.RP R5, R4 ;  /* 0x0000000400057306 */ /* 0x000e300000209400 */
[----:B0-----:R-:W0:Y:S02]  /*97e0*/  MUFU.RCP R5, R5 ;  /* 0x0000000500057308 */ /* 0x001e240000001000 */
[----:B0-----:R-:W-:Y:S01]  /*97f0*/  VIADD R2, R5, 0xffffffe ;  /* 0x0ffffffe05027836 */ /* 0x001fe20000000000 */
[----:B------:R-:W-:-:S05]  /*9800*/  IADD3 R5, RZ, -R6, RZ ;  /* 0x80000006ff057210 */ /* 0x000fca0007ffe0ff */
[----:B------:R0:W1:Y:S02]  /*9810*/  F2I.FTZ.U32.TRUNC.NTZ R3, R2 ;  /* 0x0000000200037305 */ /* 0x000064000021f000 */
[----:B0-----:R-:W-:Y:S02]  /*9820*/  IMAD.MOV.U32 R2, RZ, RZ, RZ ;  /* 0x000000ffff027224 */ /* 0x001fe400078e00ff */
[----:B-1----:R-:W-:-:S04]  /*9830*/  IMAD.MOV R7, RZ, RZ, -R3 ;  /* 0x000000ffff077224 */ /* 0x002fc800078e0a03 */
[----:B------:R-:W-:-:S04]  /*9840*/  IMAD R7, R7, R4, RZ ;  /* 0x0000000407077224 */ /* 0x000fc800078e02ff */
[----:B------:R-:W-:-:S04]  /*9850*/  IMAD.HI.U32 R3, R3, R7, R2 ;  /* 0x0000000703037227 */ /* 0x000fc800078e0002 */
[----:B------:R-:W-:Y:S01]  /*9860*/  IMAD.U32 R7, RZ, RZ, UR5 ;  /* 0x00000005ff077e24 */ /* 0x000fe2000f8e00ff */
[----:B------:R-:W-:-:S04]  /*9870*/  ULOP3.LUT UR5, UR5, UR4, URZ, 0x3c, !UPT ;  /* 0x0000000405057292 */ /* 0x000fc8000f8e3c3f */
[----:B------:R-:W-:Y:S02]  /*9880*/  IABS R2, R7 ;  /* 0x0000000700027213 */ /* 0x000fe40000000000 */
[----:B------:R-:W-:-:S03]  /*9890*/  ISETP.LE.AND P2, PT, RZ, UR5, PT ;  /* 0x00000005ff007c0c */ /* 0x000fc6000bf43270 */
[----:B------:R-:W-:-:S04]  /*98a0*/  IMAD.HI.U32 R3, R3, R2, RZ ;  /* 0x0000000203037227 */ /* 0x000fc800078e00ff */
[----:B------:R-:W-:-:S05]  /*98b0*/  IMAD R5, R3, R5, R2 ;  /* 0x0000000503057224 */ /* 0x000fca00078e0202 */
[----:B------:R-:W-:-:S13]  /*98c0*/  ISETP.GT.U32.AND P1, PT, R4, R5, PT ;  /* 0x000000050400720c */ /* 0x000fda0003f24070 */
[----:B------:R-:W-:Y:S02]  /*98d0*/  @!P1 IMAD.IADD R5, R5, 0x1, -R4 ;  /* 0x0000000105059824 */ /* 0x000fe400078e0a04 */
[----:B------:R-:W-:Y:S01]  /*98e0*/  @!P1 VIADD R3, R3, 0x1 ;  /* 0x0000000103039836 */ /* 0x000fe20000000000 */
[----:B------:R-:W-:Y:S02]  /*98f0*/  ISETP.NE.AND P1, PT, RZ, UR4, PT ;  /* 0x00000004ff007c0c */ /* 0x000fe4000bf25270 */
[----:B------:R-:W-:-:S13]  /*9900*/  ISETP.GE.U32.AND P0, PT, R5, R4, PT ;  /* 0x000000040500720c */ /* 0x000fda0003f06070 */
[----:B------:R-:W-:-:S04]  /*9910*/  @P0 VIADD R3, R3, 0x1 ;  /* 0x0000000103030836 */ /* 0x000fc80000000000 */
[----:B------:R-:W-:Y:S01]  /*9920*/  @!P2 IMAD.MOV R3, RZ, RZ, -R3 ;  /* 0x000000ffff03a224 */ /* 0x000fe200078e0a03 */
[----:B------:R-:W-:-:S05]  /*9930*/  @!P1 LOP3.LUT R3, RZ, UR4, RZ, 0x33, !PT ;  /* 0x00000004ff039c12 */ /* 0x000fca000f8e33ff */
[----:B------:R0:W-:Y:S02]  /*9940*/  STL [R1+0xc], R3 ;  /* 0x00000c0301007387 */ /* 0x0001e40000100800 */
.L_x_50:
[----:B0-----:R-:W2:Y:S01]  /*9950*/  LDL R3, [R1+0xc] ;  /* 0x00000c0001037983 */ /* 0x001ea20000100800 */
[----:B------:R-:W-:Y:S02]  /*9960*/  IMAD.MOV.U32 R6, RZ, RZ, RZ ;  /* 0x000000ffff067224 */ /* 0x000fe400078e00ff */
[----:B------:R-:W-:Y:S02]  /*9970*/  IMAD.MOV.U32 R9, RZ, RZ, 0x1 ;  /* 0x00000001ff097424 */ /* 0x000fe400078e00ff */
[----:B--2---:R-:W-:-:S05]  /*9980*/  IMAD R2, R3, UR40, RZ ;  /* 0x0000002803027c24 */ /* 0x004fca000f8e02ff */
[----:B------:R-:W-:Y:S01]  /*9990*/  VIADDMNMX R18, R2, R3, UR39, PT ;  /* 0x0000002702127e46 */ /* 0x000fe2000b800103 */
[----:B------:R0:W-:Y:S03]  /*99a0*/  STL [R1+0x8], R2 ;  /* 0x0000080201007387 */ /* 0x0001e60000100800 */
[----:B------:R-:W-:Y:S01]  /*99b0*/  ISETP.GT.AND P0, PT, R18, R2, PT ;  /* 0x000000021200720c */ /* 0x000fe20003f04270 */
[----:B------:R0:W-:-:S12]  /*99c0*/  STL [R1+0x10], R18 ;  /* 0x0000101201007387 */ /* 0x0001d80000100800 */
[----:B0-----:R-:W-:Y:S05]  /*99d0*/  @!P0 BRA `(.L_x_49) ;  /* 0x0000003c005c8947 */ /* 0x001fea0003800000 */
[----:B------:R-:W0:Y:S01]  /*99e0*/  S2UR UR4, SR_CgaCtaId ;  /* 0x00000000000479c3 */ /* 0x000e220000008800 */
[----:B------:R-:W-:Y:S02]  /*99f0*/  UMOV UR38, 0x400 ;  /* 0x0000040000267882 */ /* 0x000fe40000000000 */
[----:B0-----:R-:W-:-:S04]  /*9a00*/  ULEA UR38, UR4, UR38, 0x18 ;  /* 0x0000002604267291 */ /* 0x001fc8000f8ec03f */
[----:B------:R-:W-:-:S04]  /*9a10*/  UIADD3 UR4, UR38, 0x22400, URZ ;  /* 0x0002240026047890 */ /* 0x000fc8000fffe03f */
[----:B------:R-:W-:-:S06]  /*9a20*/  ULOP3.LUT UP0, URZ, UR4, 0x3ff, URZ, 0xc0, !UPT ;  /* 0x000003ff043f7892 */ /* 0x000fcc000f80c03f */
[----:B------:R-:W-:-:S13]  /*9a30*/  PLOP3.LUT P0, PT, PT, PT, UP0, 0x80, 0x0 ;  /* 0x000000000000781c */ /* 0x000fda0003f0f008 */
[----:B------:R-:W-:Y:S05]  /*9a40*/  @!P0 BRA `(.L_x_51) ;  /* 0x0000000000408947 */ /* 0x000fea0003800000 */
[----:B------:R-:W-:Y:S01]  /*9a50*/  MOV R2, 0x0 ;  /* 0x0000000000027802 */ /* 0x000fe20000000f00 */
[----:B------:R-:W-:Y:S01]  /*9a60*/  ULDC.64 UR6, c[0x4][0x90] ;  /* 0x0100240000067ab9 */ /* 0x000fe20000000a00 */
[----:B------:R-:W-:Y:S01]  /*9a70*/  ULDC.64 UR8, c[0x4][0x98] ;  /* 0x0100260000087ab9 */ /* 0x000fe20000000a00 */
[----:B------:R-:W-:Y:S01]  /*9a80*/  ULDC.64 UR4, c[0x4][0x8] ;  /* 0x0100020000047ab9 */ /* 0x000fe20000000a00 */
[----:B------:R-:W-:Y:S01]  /*9a90*/  IMAD.U32 R4, RZ, RZ, UR6 ;  /* 0x00000006ff047e24 */ /* 0x000fe2000f8e00ff */
[----:B------:R-:W-:Y:S01]  /*9aa0*/  MOV R7, UR9 ;  /* 0x0000000900077c02 */ /* 0x000fe20008000f00 */
[----:B------:R-:W0:Y:S01]  /*9ab0*/  LDC.64 R2, c[0x4][R2] ;  /* 0x0100000002027b82 */ /* 0x000e220000000a00 */
[----:B------:R-:W-:Y:S02]  /*9ac0*/  IMAD.U32 R5, RZ, RZ, UR7 ;  /* 0x00000007ff057e24 */ /* 0x000fe4000f8e00ff */
[----:B------:R-:W-:Y:S02]  /*9ad0*/  IMAD.U32 R6, RZ, RZ, UR8 ;  /* 0x00000008ff067e24 */ /* 0x000fe4000f8e00ff */
[----:B------:R-:W-:-:S02]  /*9ae0*/  IMAD.U32 R10, RZ, RZ, UR4 ;  /* 0x00000004ff0a7e24 */ /* 0x000fc4000f8e00ff */
[----:B------:R-:W-:Y:S02]  /*9af0*/  IMAD.U32 R11, RZ, RZ, UR5 ;  /* 0x00000005ff0b7e24 */ /* 0x000fe4000f8e00ff */
[----:B------:R-:W-:Y:S02]  /*9b00*/  IMAD.MOV.U32 R8, RZ, RZ, 0x70 ;  /* 0x00000070ff087424 */ /* 0x000fe400078e00ff */
[----:B------:R-:W-:Y:S02]  /*9b10*/  IMAD.MOV.U32 R12, RZ, RZ, 0x1 ;  /* 0x00000001ff0c7424 */ /* 0x000fe400078e00ff */
[----:B------:R-:W-:-:S07]  /*9b20*/  IMAD.MOV.U32 R13, RZ, RZ, RZ ;  /* 0x000000ffff0d7224 */ /* 0x000fce00078e00ff */
[----:B------:R-:W-:-:S07]  /*9b30*/  LEPC R20, `(.L_x_51) ;  /* 0x000000001014794e */ /* 0x000fce0000000000 */
[----:B0-----:R-:W-:Y:S05]  /*9b40*/  CALL.ABS.NOINC R2 ;  /* 0x0000000002007343 */ /* 0x001fea0003c00000 */
.L_x_51:
        /* <DEDUP_REMOVED lines=8> */
[----:B------:R0:W1:Y:S01]  /*9bd0*/  LDC.64 R2, c[0x4][R16] ;  /* 0x0100000010027b82 */ /* 0x0000620000000a00 */
[----:B------:R-:W-:Y:S01]  /*9be0*/  IMAD.U32 R4, RZ, RZ, UR6 ;  /* 0x00000006ff047e24 */ /* 0x000fe2000f8e00ff */
[----:B------:R-:W-:Y:S01]  /*9bf0*/  MOV R10, UR4 ;  /* 0x00000004000a7c02 */ /* 0x000fe20008000f00 */
        /* <DEDUP_REMOVED lines=9> */
.L_x_53:
[----:B------:R0:W1:Y:S01]  /*9c90*/  LDC.64 R2, c[0x4][R16] ;  /* 0x0100000010027b82 */ /* 0x0000620000000a00 */
[----:B------:R-:W-:Y:S01]  /*9ca0*/  ULDC.64 UR6, c[0x4][0x90] ;  /* 0x0100240000067ab9 */ /* 0x000fe20000000a00 */
[----:B------:R-:W-:Y:S01]  /*9cb0*/  ULDC.64 UR8, c[0x4][0x98] ;  /* 0x0100260000087ab9 */ /* 0x000fe20000000a00 */
[----:B------:R-:W-:Y:S01]  /*9cc0*/  ULDC.64 UR4, c[0x4][0x18] ;  /* 0x0100060000047ab9 */ /* 0x000fe20000000a00 */
        /* <DEDUP_REMOVED lines=11> */
.L_x_52:
[----:B------:R-:W0:Y:S02]  /*9d80*/  LDC.64 R2, c[0x0][0x9f8] ;  /* 0x00027e00ff027b82 */ /* 0x000e240000000a00 */
[----:B0-----:R-:W-:-:S04]  /*9d90*/  ISETP.NE.U32.AND P0, PT, R2, RZ, PT ;  /* 0x000000ff0200720c */ /* 0x001fc80003f05070 */
[----:B------:R-:W-:-:S13]  /*9da0*/  ISETP.NE.AND.EX P0, PT, R3, RZ, PT, P0 ;  /* 0x000000ff0300720c */ /* 0x000fda0003f05300 */
[----:B------:R-:W0:Y:S02]  /*9db0*/  @P0 LDC.64 R2, c[0x0][0x9f8] ;  /* 0x00027e00ff020b82 */ /* 0x000e240000000a00 */
[----:B0-----:R-:W-:-:S05]  /*9dc0*/  @P0 IMAD.WIDE R2, R17, 0x4, R2 ;  /* 0x0000000411020825 */ /* 0x001fca00078e0202 */
[----:B------:R0:W2:Y:S01]  /*9dd0*/  @P0 LDG.E R17, desc[UR42][R2.64] ;  /* 0x0000002a02110981 */ /* 0x0000a2000c1e1900 */
[----:B------:R-:W-:Y:S01]  /*9de0*/  UMOV UR4, 0xffffffff ;  /* 0xffffffff00047882 */ /* 0x000fe20000000000 */
[----:B------:R-:W-:Y:S01]  /*9df0*/  VIADD R0, R18, 0xffffffff ;  /* 0xffffffff12007836 */ /* 0x000fe20000000000 */
[----:B0-----:R-:W0:Y:S02]  /*9e00*/  LDC.64 R2, c[0x0][0x418] ;  /* 0x00010600ff027b82 */ /* 0x001e240000000a00 */
[----:B0-----:R-:W-:-:S04]  /*9e10*/  ISETP.NE.U32.AND P0, PT, R2, RZ, PT ;  /* 0x000000ff0200720c */ /* 0x001fc80003f05070 */
[----:B------:R-:W-:-:S04]  /*9e20*/  ISETP.NE.AND.EX P1, PT, R3, RZ, PT, P0 ;  /* 0x000000ff0300720c */ /* 0x000fc80003f25300 */
[----:B------:R-:W-:-:S05]  /*9e30*/  P2R R4, PR, RZ, 0x2 ;  /* 0x00000002ff047803 */ /* 0x000fca0000000000 */
[----:B------:R0:W-:Y:S01]  /*9e40*/  STL [R1], R4 ;  /* 0x0000000401007387 */ /* 0x0001e20000100800 */
[----:B--2---:R-:W-:Y:S02]  /*9e50*/  SHF.R.S32.HI R18, RZ, 0x1f, R17 ;  /* 0x0000001fff127819 */ /* 0x004fe40000011411 */
[----:B------:R-:W-:Y:S01]  /*9e60*/  SEL R16, R17, RZ, !P1 ;  /* 0x000000ff11107207 */ /* 0x000fe20004800000 */
[----:B0-----:R-:W-:Y:S06]  /*9e70*/  BRA.DIV UR4, `(.L_x_54) ;  /* 0x0000003e049c7947 */ /* 0x001fec000b800000 */
[----:B------:R0:W1:Y:S02]  /*9e80*/  SHFL.IDX PT, R14, R19, RZ, 0x1f ;  /* 0x00001fff130e7589 */ /* 0x00006400000e0000 */
.L_x_150:
[----:B------:R2:W-:Y:S01]  /*9e90*/  STL [R1+0x4], R0 ;  /* 0x0000040001007387 */ /* 0x0005e20000100800 */
[----:B-1----:R-:W-:Y:S02]  /*9ea0*/  ISETP.NE.AND P0, PT, R14, RZ, PT ;  /* 0x000000ff0e00720c */ /* 0x002fe40003f05270 */
[----:B------:R-:W-:-:S04]  /*9eb0*/  PLOP3.LUT P2, PT, PT, PT, PT, 0x8, 0x0 ;  /* 0x000000000000781c */ /* 0x000fc80003f4e170 */
[----:B0-----:R-:W-:-:S07]  /*9ec0*/  P2R R19, PR, RZ, 0x4 ;  /* 0x00000004ff137803 */ /* 0x001fce0000000000 */
[----:B--2---:R-:W-:Y:S05]  /*9ed0*/  @P0 BRA `(.L_x_55) ;  /* 0x0000000000e00947 */ /* 0x004fea0003800000 */
[----:B------:R-:W-:-:S03]  /*9ee0*/  UMOV UR4, 0xffffffff ;  /* 0xffffffff00047882 */ /* 0x000fc60000000000 */
[----:B------:R-:W-:Y:S05]  /*9ef0*/  BRA.DIV UR4, `(.L_x_56) ;  /* 0x0000003e049c7947 */ /* 0x000fea000b800000 */
[----:B------:R-:W-:-:S13]  /*9f00*/  ELECT P6, URZ, PT ;  /* 0x00000000003f782f */ /* 0x000fda00038c0000 */
.L_x_153:
[----:B------:R-:W-:Y:S05]  /*9f10*/  @!P6 BRA `(.L_x_55) ;  /* 0x0000000000d0e947 */ /* 0x000fea0003800000 */
[----:B------:R-:W-:Y:S01]  /*9f20*/  IMAD.MOV.U32 R16, RZ, RZ, R17 ;  /* 0x000000ffff107224 */ /* 0x000fe200078e0011 */
[----:B------:R-:W-:Y:S06]  /*9f30*/  @!P1 BRA `(.L_x_57) ;  /* 0x00000000004c9947 */ /* 0x000fec0003800000 */
[----:B------:R-:W0:Y:S01]  /*9f40*/  LDC R6, c[0x0][0x43c] ;  /* 0x00010f00ff067b82 */ /* 0x000e220000000800 */
[----:B------:R-:W-:Y:S01]  /*9f50*/  IMAD.MOV.U32 R7, RZ, RZ, R0 ;  /* 0x000000ffff077224 */ /* 0x000fe200078e0000 */
[----:B------:R-:W-:Y:S01]  /*9f60*/  ULDC.64 UR4, c[0x0][0x428] ;  /* 0x00010a0000047ab9 */ /* 0x000fe20000000a00 */
[----:B0-----:R-:W-:-:S13]  /*9f70*/  ISETP.NE.AND P0, PT, R6, 0x1, PT ;  /* 0x000000010600780c */ /* 0x001fda0003f05270 */
[----:B------:R-:W0:Y:S02]  /*9f80*/  @P0 LDC.64 R4, c[0x0][0x440] ;  /* 0x00011000ff040b82 */ /* 0x000e240000000a00 */
[----:B0-----:R-:W-:-:S04]  /*9f90*/  @P0 IMAD.HI.U32 R0, R7, R4, RZ ;  /* 0x0000000407000227 */ /* 0x001fc800078e00ff */
[----:B------:R-:W-:Y:S01]  /*9fa0*/  IMAD.MOV.U32 R4, RZ, RZ, R7 ;  /* 0x000000ffff047224 */ /* 0x000fe200078e0007 */
[----:B------:R-:W-:Y:S01]  /*9fb0*/  @P0 SHF.R.U32.HI R4, RZ, R5, R0 ;  /* 0x00000005ff040219 */ /* 0x000fe20000011600 */
[----:B------:R-:W-:-:S04]  /*9fc0*/  IMAD R0, R18, UR4, RZ ;  /* 0x0000000412007c24 */ /* 0x000fc8000f8e02ff */
[----:B------:R-:W-:-:S04]  /*9fd0*/  IMAD.MOV R5, RZ, RZ, -R4 ;  /* 0x000000ffff057224 */ /* 0x000fc800078e0a04 */
[----:B------:R-:W-:Y:S01]  /*9fe0*/  IMAD R7, R6, R5, R7 ;  /* 0x0000000506077224 */ /* 0x000fe200078e0207 */
[----:B------:R-:W-:-:S04]  /*9ff0*/  SHF.R.S32.HI R5, RZ, 0x1f, R4 ;  /* 0x0000001fff057819 */ /* 0x000fc80000011404 */
[----:B------:R0:W-:Y:S01]  /*a000*/  STL [R1+0x4], R7 ;  /* 0x0000040701007387 */ /* 0x0001e20000100800 */
[----:B------:R-:W-:-:S03]  /*a010*/  IMAD.WIDE.U32 R4, R17, UR4, R4 ;  /* 0x0000000411047c25 */ /* 0x000fc6000f8e0004 */
[----:B------:R-:W-:Y:S01]  /*a020*/  LEA R2, P0, R4, R2, 0x2 ;  /* 0x0000000204027211 */ /* 0x000fe200078010ff */
[----:B0-----:R-:W-:-:S05]  /*a030*/  IMAD R7, R17, UR5, R0 ;  /* 0x0000000511077c24 */ /* 0x001fca000f8e0200 */
[----:B------:R-:W-:-:S04]  /*a040*/  IADD3 R0, R5, R7, RZ ;  /* 0x0000000705007210 */ /* 0x000fc80007ffe0ff */
[----:B------:R-:W-:-:S05]  /*a050*/  LEA.HI.X R3, R4, R3, R0, 0x2, P0 ;  /* 0x0000000304037211 */ /* 0x000fca00000f1400 */
[----:B------:R0:W5:Y:S02]  /*a060*/  LDG.E R16, desc[UR42][R2.64] ;  /* 0x0000002a02107981 */ /* 0x000164000c1e1900 */
.L_x_57:
[----:B------:R-:W-:Y:S01]  /*a070*/  IMAD.MOV.U32 R0, RZ, RZ, 0x1 ;  /* 0x00000001ff007424 */ /* 0x000fe200078e00ff */
[----:B------:R-:W0:Y:S04]  /*a080*/  S2R R8, SR_TID.X ;  /* 0x0000000000087919 */ /* 0x000e280000002100 */
[----:B------:R-:W-:-:S04]  /*a090*/  SHF.L.U32 R0, R0, 0x1f, RZ ;  /* 0x0000001f00007819 */ /* 0x000fc800000006ff */
[----:B------:R-:W1:Y:S01]  /*a0a0*/  SYNCS.PHASECHK.TRANS64.TRYWAIT P0, [UR38+0x28c40], R0 ;  /* 0x028c4000ff0075a7 */ /* 0x000e620008000166 */
[----:B0-----:R-:W-:-:S04]  /*a0b0*/  LOP3.LUT R2, R8, 0x7f, RZ, 0xc0, !PT ;  /* 0x0000007f08027812 */ /* 0x001fc800078ec0ff */
[----:B------:R-:W-:Y:S01]  /*a0c0*/  ISETP.NE.AND P1, PT, R2, RZ, PT ;  /* 0x000000ff0200720c */ /* 0x000fe20003f25270 */
[----:B-1----:R-:W-:-:S12]  /*a0d0*/  @!P0 BRA `(.L_x_58) ;  /* 0x0000003c00448947 */ /* 0x002fd80003800000 */
.L_x_154:
[----:B------:R-:W-:Y:S05]  /*a0e0*/  @P1 BRA `(.L_x_59) ;  /* 0x0000000000181947 */ /* 0x000fea0003800000 */
[----:B------:R-:W1:Y:S01]  /*a0f0*/  S2R R2, SR_TID.X ;  /* 0x0000000000027919 */ /* 0x000e620000002100 */
[----:B0-----:R-:W-:-:S04]  /*a100*/  IMAD.MOV.U32 R0, RZ, RZ, 0x2000 ;  /* 0x00002000ff007424 */ /* 0x001fc800078e00ff */
[----:B------:R2:W-:Y:S01]  /*a110*/  SYNCS.ARRIVE.TRANS64 RZ, [UR38+0x28c30], R0 ;  /* 0x028c3000ffff79a7 */ /* 0x0005e20008000026 */
[----:B-1----:R-:W-:-:S13]  /*a120*/  LOP3.LUT P0, RZ, R2, 0x1f, RZ, 0xc0, !PT ;  /* 0x0000001f02ff7812 */ /* 0x002fda000780c0ff */
[----:B--2---:R-:W-:Y:S05]  /*a130*/  @!P0 BRA `(.L_x_59) ;  /* 0x0000000000048947 */ /* 0x004fea0003800000 */
[----:B------:R-:W-:Y:S01]  /*a140*/  BPT.TRAP 0x1 ;  /* 0x000000040000795c */ /* 0x000fe20000300000 */
.L_x_59:
[----:B0-----:R-:W2:Y:S01]  /*a150*/  LDL R0, [R1+0x4] ;  /* 0x0000040001007983 */ /* 0x001ea20000100800 */
[----:B------:R-:W-:Y:S01]  /*a160*/  ULDC.64 UR4, c[0x0][0x198] ;  /* 0x0000660000047ab9 */ /* 0x000fe20000000a00 */
[----:B-----5:R-:W-:Y:S01]  /*a170*/  R2UR UR13, R16 ;  /* 0x00000000100d72ca */ /* 0x020fe200000e0000 */
[----:B------:R-:W-:Y:S01]  /*a180*/  UIADD3 UR4, UP0, UR4, 0x370, URZ ;  /* 0x0000037004047890 */ /* 0x000fe2000ff1e03f */
[----:B------:R-:W-:Y:S01]  /*a190*/  PLOP3.LUT P0, PT, PT, PT, PT, 0x80, 0x0 ;  /* 0x000000000000781c */ /* 0x000fe20003f0f070 */
[----:B------:R-:W-:Y:S02]  /*a1a0*/  UIADD3 UR8, UR38, 0x22400, URZ ;  /* 0x0002240026087890 */ /* 0x000fe4000fffe03f */
[----:B------:R-:W-:Y:S01]  /*a1b0*/  UIADD3 UR9, UR38, 0x28c30, URZ ;  /* 0x00028c3026097890 */ /* 0x000fe2000fffe03f */
[----:B------:R-:W-:Y:S01]  /*a1c0*/  P2R R19, PR, RZ, 0x1 ;  /* 0x00000001ff137803 */ /* 0x000fe20000000000 */
[----:B------:R-:W-:Y:S01]  /*a1d0*/  UIADD3.X UR5, URZ, UR5, URZ, UP0, !UPT ;  /* 0x000000053f057290 */ /* 0x000fe200087fe43f */
[----:B------:R-:W-:Y:S01]  /*a1e0*/  UMOV UR6, 0x0 ;  /* 0x0000000000067882 */ /* 0x000fe20000000000 */
[----:B------:R-:W-:Y:S01]  /*a1f0*/  UMOV UR7, 0x14f00000 ;  /* 0x14f0000000077882 */ /* 0x000fe20000000000 */
[----:B------:R-:W-:Y:S01]  /*a200*/  UMOV UR10, URZ ;  /* 0x0000003f000a7c82 */ /* 0x000fe20008000000 */
[----:B------:R-:W-:Y:S01]  /*a210*/  UMOV UR12, UR36 ;  /* 0x00000024000c7c82 */ /* 0x000fe20008000000 */
[----:B--2---:R-:W-:-:S13]  /*a220*/  R2UR UR11, R0 ;  /* 0x00000000000b72ca */ /* 0x004fda00000e0000 */
[----:B------:R-:W-:-:S09]  /*a230*/  USHF.L.U32 UR11, UR11, 0x6, URZ ;  /* 0x000000060b0b7899 */ /* 0x000fd2000800063f */
[----:B------:R0:W-:Y:S02]  /*a240*/  UTMALDG.4D [UR8], [UR4], desc[UR6] ;  /* 0x00000608040075b4 */ /* 0x0001e40008019000 */
[----:B0-----:R-:W-:Y:S01]  /*a250*/  NOP ;  /* 0x0000000000007918 */ /* 0x001fe20000000000 */
.L_x_55:
[----:B------:R-:W-:Y:S05]  /*a260*/  WARPSYNC.ALL ;  /* 0x0000000000007948 */ /* 0x000fea0003800000 */
[----:B------:R-:W-:Y:S01]  /*a270*/  UIADD3 UR4, UR38, 0x20400, URZ ;  /* 0x0002040026047890 */ /* 0x000fe2000fffe03f */
[----:B------:R-:W-:Y:S03]  /*a280*/  BAR.SYNC.DEFER_BLOCKING 0x8, 0x100 ;  /* 0x0204000000007b1d */ /* 0x000fe60000010000 */
        /* <DEDUP_REMOVED lines=8> */
[----:B------:R-:W-:Y:S01]  /*a310*/  MOV R8, 0x70 ;  /* 0x0000007000087802 */ /* 0x000fe20000000f00 */
[----:B------:R-:W0:Y:S01]  /*a320*/  LDC.64 R2, c[0x4][R2] ;  /* 0x0100000002027b82 */ /* 0x000e220000000a00 */
[----:B------:R-:W-:Y:S02]  /*a330*/  IMAD.U32 R5, RZ, RZ, UR5 ;  /* 0x00000005ff057e24 */ /* 0x000fe4000f8e00ff */
[----:B------:R-:W-:Y:S02]  /*a340*/  IMAD.U32 R6, RZ, RZ, UR6 ;  /* 0x00000006ff067e24 */ /* 0x000fe4000f8e00ff */
[----:B------:R-:W-:-:S02]  /*a350*/  IMAD.U32 R7, RZ, RZ, UR7 ;  /* 0x00000007ff077e24 */ /* 0x000fc4000f8e00ff */
[----:B------:R-:W-:Y:S02]  /*a360*/  IMAD.U32 R10, RZ, RZ, UR8 ;  /* 0x00000008ff0a7e24 */ /* 0x000fe4000f8e00ff */
[----:B------:R-:W-:Y:S02]  /*a370*/  IMAD.U32 R11, RZ, RZ, UR9 ;  /* 0x00000009ff0b7e24 */ /* 0x000fe4000f8e00ff */
[----:B------:R-:W-:Y:S02]  /*a380*/  IMAD.MOV.U32 R12, RZ, RZ, 0x1 ;  /* 0x00000001ff0c7424 */ /* 0x000fe400078e00ff */
[----:B------:R-:W-:-:S07]  /*a390*/  IMAD.MOV.U32 R13, RZ, RZ, RZ ;  /* 0x000000ffff0d7224 */ /* 0x000fce00078e00ff */
[----:B------:R-:W-:-:S07]  /*a3a0*/  LEPC R20, `(.L_x_60) ;  /* 0x000000001014794e */ /* 0x000fce0000000000 */
[----:B0-----:R-:W-:Y:S05]  /*a3b0*/  CALL.ABS.NOINC R2 ;  /* 0x0000000002007343 */ /* 0x001fea0003c00000 */
.L_x_60:
[----:B------:R-:W0:Y:S01]  /*a3c0*/  S2R R4, SR_CTAID.Z ;  /* 0x0000000000047919 */ /* 0x000e220000002700 */
[----:B------:R-:W1:Y:S01]  /*a3d0*/  LDC R9, c[0x0][0x448] ;  /* 0x00011200ff097b82 */ /* 0x000e620000000800 */
[----:B------:R-:W-:Y:S01]  /*a3e0*/  USHF.R.S32.HI UR4, URZ, 0x1f, UR36 ;  /* 0x0000001f3f047899 */ /* 0x000fe20008011424 */
[----:B------:R-:W2:Y:S01]  /*a3f0*/  S2R R12, SR_TID.X ;  /* 0x00000000000c7919 */ /* 0x000ea20000002100 */
[----:B------:R-:W-:Y:S02]  /*a400*/  ULDC.64 UR8, c[0x0][0x2d8] ;  /* 0x0000b60000087ab9 */ /* 0x000fe40000000a00 */
[----:B------:R-:W-:Y:S01]  /*a410*/  UIMAD UR6, UR4, UR8, URZ ;  /* 0x00000008040672a4 */ /* 0x000fe2000f8e023f */
[----:B------:R-:W3:Y:S02]  /*a420*/  S2R R10, SR_CTAID.X ;  /* 0x00000000000a7919 */ /* 0x000ee40000002500 */
[----:B------:R-:W4:Y:S01]  /*a430*/  LDC.64 R2, c[0x0][0x2e0] ;  /* 0x0000b800ff027b82 */ /* 0x000f220000000a00 */
[----:B------:R-:W-:-:S02]  /*a440*/  UIMAD.WIDE.U32 UR4, UR36, UR8, URZ ;  /* 0x00000008240472a5 */ /* 0x000fc4000f8e003f */
[----:B------:R-:W-:-:S04]  /*a450*/  UIMAD UR6, UR36, UR9, UR6 ;  /* 0x00000009240672a4 */ /* 0x000fc8000f8e0206 */
[----:B------:R-:W-:Y:S01]  /*a460*/  UIADD3 UR5, UR5, UR6, URZ ;  /* 0x0000000605057290 */ /* 0x000fe2000fffe03f */
[----:B-1----:R-:W-:Y:S02]  /*a470*/  ISETP.NE.AND P0, PT, R9, 0x1, PT ;  /* 0x000000010900780c */ /* 0x002fe40003f05270 */
[----:B0-----:R-:W-:Y:S02]  /*a480*/  SHF.R.S32.HI R5, RZ, 0x1f, R4 ;  /* 0x0000001fff057819 */ /* 0x001fe40000011404 */
[----:B--2---:R-:W-:-:S03]  /*a490*/  LOP3.LUT R11, R12, 0x7f, RZ, 0xc0, !PT ;  /* 0x0000007f0c0b7812 */ /* 0x004fc600078ec0ff */
[----:B----4-:R-:W-:-:S06]  /*a4a0*/  IMAD R0, R5, R2, RZ ;  /* 0x0000000205007224 */ /* 0x010fcc00078e02ff */
[----:B------:R-:W0:Y:S01]  /*a4b0*/  @P0 LDC R7, c[0x0][0x44c] ;  /* 0x00011300ff070b82 */ /* 0x000e220000000800 */
[C---:B------:R-:W-:Y:S02]  /*a4c0*/  IMAD R5, R4.reuse, R3, R0 ;  /* 0x0000000304057224 */ /* 0x040fe400078e0200 */
[----:B------:R-:W-:Y:S01]  /*a4d0*/  IMAD.WIDE.U32 R2, R4, R2, UR4 ;  /* 0x0000000404027e25 */ /* 0x000fe2000f8e0002 */
[----:B------:R-:W-:-:S04]  /*a4e0*/  ULDC.64 UR4, c[0x0][0x2d0] ;  /* 0x0000b40000047ab9 */ /* 0x000fc80000000a00 */
[----:B------:R-:W1:Y:S01]  /*a4f0*/  @P0 LDC R0, c[0x0][0x450] ;  /* 0x00011400ff000b82 */ /* 0x000e620000000800 */
[----:B------:R-:W-:Y:S01]  /*a500*/  IMAD.IADD R3, R3, 0x1, R5 ;  /* 0x0000000103037824 */ /* 0x000fe200078e0205 */
[----:B------:R-:W-:Y:S01]  /*a510*/  SHF.R.U32.HI R5, RZ, 0x3, R11 ;  /* 0x00000003ff057819 */ /* 0x000fe2000001160b */
[----:B------:R-:W-:-:S05]  /*a520*/  IMAD.SHL.U32 R4, R12, 0x10, RZ ;  /* 0x000000100c047824 */ /* 0x000fca00078e00ff */
[----:B------:R-:W-:-:S05]  /*a530*/  LOP3.LUT R4, R5, 0x70, R4, 0xf8, !PT ;  /* 0x0000007005047812 */ /* 0x000fca00078ef804 */
[----:B---3--:R-:W-:-:S04]  /*a540*/  IMAD R6, R10, 0x40, R4 ;  /* 0x000000400a067824 */ /* 0x008fc800078e0204 */
[----:B0-----:R-:W-:-:S04]  /*a550*/  @P0 IMAD.HI.U32 R7, R6, R7, RZ ;  /* 0x0000000706070227 */ /* 0x001fc800078e00ff */
[----:B------:R-:W-:Y:S01]  /*a560*/  IMAD.MOV.U32 R4, RZ, RZ, R6 ;  /* 0x000000ffff047224 */ /* 0x000fe200078e0006 */
[----:B-1----:R-:W-:-:S05]  /*a570*/  @P0 SHF.R.U32.HI R4, RZ, R0, R7 ;  /* 0x00000000ff040219 */ /* 0x002fca0000011607 */
[----:B------:R-:W-:Y:S02]  /*a580*/  IMAD.MOV R0, RZ, RZ, -R4 ;  /* 0x000000ffff007224 */ /* 0x000fe400078e0a04 */
[----:B------:R-:W-:-:S04]  /*a590*/  IMAD.WIDE.U32 R2, R4, UR4, R2 ;  /* 0x0000000404027c25 */ /* 0x000fc8000f8e0002 */
[----:B------:R-:W-:Y:S01]  /*a5a0*/  IMAD R0, R9, R0, R6 ;  /* 0x0000000009007224 */ /* 0x000fe200078e0206 */
[----:B------:R-:W-:-:S05]  /*a5b0*/  SHF.R.S32.HI R6, RZ, 0x1f, R4 ;  /* 0x0000001fff067819 */ /* 0x000fca0000011404 */
[----:B------:R-:W-:-:S04]  /*a5c0*/  IMAD R6, R6, UR4, RZ ;  /* 0x0000000406067c24 */ /* 0x000fc8000f8e02ff */
[----:B------:R-:W-:Y:S01]  /*a5d0*/  IMAD R7, R4, UR5, R6 ;  /* 0x0000000504077c24 */ /* 0x000fe2000f8e0206 */
[----:B------:R-:W-:Y:S01]  /*a5e0*/  SHF.R.S32.HI R4, RZ, 0x1f, R0 ;  /* 0x0000001fff047819 */ /* 0x000fe20000011400 */
[----:B------:R-:W-:Y:S02]  /*a5f0*/  ULDC.64 UR4, c[0x0][0x2c8] ;  /* 0x0000b20000047ab9 */ /* 0x000fe40000000a00 */
[----:B------:R-:W-:Y:S02]  /*a600*/  IMAD.IADD R3, R3, 0x1, R7 ;  /* 0x0000000103037824 */ /* 0x000fe400078e0207 */
[----:B------:R-:W-:Y:S02]  /*a610*/  IMAD R7, R4, UR4, RZ ;  /* 0x0000000404077c24 */ /* 0x000fe4000f8e02ff */
[----:B------:R-:W-:-:S04]  /*a620*/  IMAD.WIDE.U32 R2, R0, UR4, R2 ;  /* 0x0000000400027c25 */ /* 0x000fc8000f8e0002 */
[----:B------:R-:W-:Y:S01]  /*a630*/  IMAD R4, R0, UR5, R7 ;  /* 0x0000000500047c24 */ /* 0x000fe2000f8e0207 */
[----:B------:R-:W-:Y:S02]  /*a640*/  ULDC.64 UR4, c[0x0][0x280] ;  /* 0x0000a00000047ab9 */ /* 0x000fe40000000a00 */
[----:B------:R-:W-:Y:S01]  /*a650*/  LEA R0, P0, R2, UR4, 0x1 ;  /* 0x0000000402007c11 */ /* 0x000fe2000f8008ff */
[----:B------:R-:W-:Y:S01]  /*a660*/  ULDC UR4, c[0x0][0x2b8] ;  /* 0x0000ae0000047ab9 */ /* 0x000fe20000000800 */
[----:B------:R-:W-:Y:S01]  /*a670*/  IADD3 R3, R3, R4, RZ ;  /* 0x0000000403037210 */ /* 0x000fe20007ffe0ff */
[----:B------:R-:W-:-:S03]  /*a680*/  IMAD.SHL.U32 R4, R11, 0x8, RZ ;  /* 0x000000080b047824 */ /* 0x000fc600078e00ff */
[----:B------:R-:W-:Y:S01]  /*a690*/  LEA.HI.X R3, R2, UR5, R3, 0x1, P0 ;  /* 0x0000000502037c11 */ /* 0x000fe200080f0c03 */
[----:B------:R-:W-:-:S05]  /*a6a0*/  IMAD.SHL.U32 R2, R12, 0x8, RZ ;  /* 0x000000080c027824 */ /* 0x000fca00078e00ff */
[C---:B------:R-:W-:Y:S02]  /*a6b0*/  LOP3.LUT R8, R2.reuse, 0x38, RZ, 0xc0, !PT ;  /* 0x0000003802087812 */ /* 0x040fe400078ec0ff */
[----:B------:R-:W-:Y:S02]  /*a6c0*/  LOP3.LUT R2, R2, 0x1f8, RZ, 0xc0, !PT ;  /* 0x000001f802027812 */ /* 0x000fe400078ec0ff */
[----:B------:R-:W-:Y:S01]  /*a6d0*/  ISETP.GE.AND P0, PT, R8, UR4, PT ;  /* 0x0000000408007c0c */ /* 0x000fe2000bf06270 */
[----:B------:R-:W-:Y:S01]  /*a6e0*/  UMOV UR4, 0xffffffff ;  /* 0xffffffff00047882 */ /* 0x000fe20000000000 */
[----:B------:R-:W-:-:S04]  /*a6f0*/  LOP3.LUT R7, R2, 0x38, R12, 0x78, !PT ;  /* 0x0000003802077812 */ /* 0x000fc800078e780c */
[----:B------:R-:W-:Y:S01]  /*a700*/  LOP3.LUT R4, R7, 0x200, R4, 0xf8, !PT ;  /* 0x0000020007047812 */ /* 0x000fe200078ef804 */
[----:B------:R-:W-:Y:S06]  /*a710*/  BRA.DIV UR4, `(.L_x_61) ;  /* 0x0000003604cc7947 */ /* 0x000fec000b800000 */
[----:B------:R-:W0:Y:S01]  /*a720*/  SHFL.IDX PT, R7, R0, RZ, 0x181f ;  /* 0x00181fff00077589 */ /* 0x000e2200000e0000 */
[----:B------:R-:W-:Y:S01]  /*a730*/  ULDC UR4, c[0x0][0x288] ;  /* 0x0000a20000047ab9 */ /* 0x000fe20000000800 */
[----:B------:R-:W-:Y:S02]  /*a740*/  IMAD R5, R10, 0x40, R5 ;  /* 0x000000400a057824 */ /* 0x000fe400078e0205 */
[----:B------:R-:W1:Y:S01]  /*a750*/  SHFL.IDX PT, R6, R3, RZ, 0x181f ;  /* 0x00181fff03067589 */ /* 0x000e6200000e0000 */
[----:B------:R-:W-:Y:S02]  /*a760*/  IMAD R2, R9, UR4, RZ ;  /* 0x0000000409027c24 */ /* 0x000fe4000f8e02ff */
[C---:B------:R-:W-:Y:S01]  /*a770*/  VIADD R11, R5.reuse, 0x10 ;  /* 0x00000010050b7836 */ /* 0x040fe20000000000 */
[----:B------:R-:W2:Y:S02]  /*a780*/  SHFL.IDX PT, R14, R0, 0x1, 0x181f ;  /* 0x00381f00000e7f89 */ /* 0x000ea400000e0000 */
[----:B------:R-:W-:-:S13]  /*a790*/  ISETP.GE.AND P1, PT, R5, R2, PT ;  /* 0x000000020500720c */ /* 0x000fda0003f26270 */
[----:B------:R-:W-:Y:S02]  /*a7a0*/  @!P1 LEA R9, R4, UR38, 0x1 ;  /* 0x0000002604099c11 */ /* 0x000fe4000f8e08ff */
[----:B0-----:R-:W-:-:S05]  /*a7b0*/  @!P1 LEA R7, P2, R8, R7, 0x1 ;  /* 0x0000000708079211 */ /* 0x001fca00078408ff */
[----:B-1----:R-:W-:-:S05]  /*a7c0*/  @!P1 IMAD.X R6, RZ, RZ, R6, P2 ;  /* 0x000000ffff069224 */ /* 0x002fca00010e0606 */
[----:B------:R-:W-:-:S04]  /*a7d0*/  @!P1 LOP3.LUT R7, R7, R6, RZ, 0x3c, !PT ;  /* 0x0000000607079212 */ /* 0x000fc800078e3cff */
[----:B------:R-:W-:-:S04]  /*a7e0*/  @!P1 LOP3.LUT R6, R7, R6, RZ, 0x3c, !PT ;  /* 0x0000000607069212 */ /* 0x000fc800078e3cff */
[----:B------:R-:W-:-:S05]  /*a7f0*/  @!P1 LOP3.LUT R7, R7, R6, RZ, 0x3c, !PT ;  /* 0x0000000607079212 */ /* 0x000fca00078e3cff */
[----:B------:R0:W-:Y:S01]  /*a800*/  @!P1 LDGSTS.E.BYPASS.LTC128B.128 [R9+0x20400], desc[UR42][R6.64], !P0 ;  /* 0x2040000006099fae */ /* 0x0001e2000c101d6a */
[----:B------:R-:W-:Y:S01]  /*a810*/  ISETP.GE.AND P1, PT, R11, R2, PT ;  /* 0x000000020b00720c */ /* 0x000fe20003f26270 */
[----:B------:R-:W-:Y:S02]  /*a820*/  VIADD R11, R5, 0x20 ;  /* 0x00000020050b7836 */ /* 0x000fe40000000000 */
[----:B0-----:R-:W0:Y:S10]  /*a830*/  SHFL.IDX PT, R6, R3, 0x1, 0x181f ;  /* 0x00381f0003067f89 */ /* 0x001e3400000e0000 */
[----:B--2---:R-:W-:-:S02]  /*a840*/  @!P1 LEA R7, P2, R8, R14, 0x1 ;  /* 0x0000000e08079211 */ /* 0x004fc400078408ff */
[----:B------:R-:W-:Y:S01]  /*a850*/  @!P1 LEA R9, R4, UR38, 0x1 ;  /* 0x0000002604099c11 */ /* 0x000fe2000f8e08ff */
[----:B------:R-:W1:Y:S02]  /*a860*/  SHFL.IDX PT, R14, R0, 0x2, 0x181f ;  /* 0x00581f00000e7f89 */ /* 0x000e6400000e0000 */
[----:B0-----:R-:W-:-:S05]  /*a870*/  @!P1 IMAD.X R6, RZ, RZ, R6, P2 ;  /* 0x000000ffff069224 */ /* 0x001fca00010e0606 */
[----:B------:R-:W-:-:S04]  /*a880*/  @!P1 LOP3.LUT R7, R7, R6, RZ, 0x3c, !PT ;  /* 0x0000000607079212 */ /* 0x000fc800078e3cff */
[----:B------:R-:W-:-:S04]  /*a890*/  @!P1 LOP3.LUT R6, R7, R6, RZ, 0x3c, !PT ;  /* 0x0000000607069212 */ /* 0x000fc800078e3cff */
[----:B------:R-:W-:-:S05]  /*a8a0*/  @!P1 LOP3.LUT R7, R7, R6, RZ, 0x3c, !PT ;  /* 0x0000000607079212 */ /* 0x000fca00078e3cff */
[----:B------:R0:W-:Y:S01]  /*a8b0*/  @!P1 LDGSTS.E.BYPASS.LTC128B.128 [R9+0x20c00], desc[UR42][R6.64], !P0 ;  /* 0x20c0000006099fae */ /* 0x0001e2000c101d6a */
[----:B------:R-:W-:-:S03]  /*a8c0*/  ISETP.GE.AND P1, PT, R11, R2, PT ;  /* 0x000000020b00720c */ /* 0x000fc60003f26270 */
[----:B0-----:R-:W0:Y:S10]  /*a8d0*/  SHFL.IDX PT, R6, R3, 0x2, 0x181f ;  /* 0x00581f0003067f89 */ /* 0x001e3400000e0000 */
[----:B-1----:R-:W-:-:S02]  /*a8e0*/  @!P1 LEA R7, P2, R8, R14, 0x1 ;  /* 0x0000000e08079211 */ /* 0x002fc400078408ff */
[----:B------:R-:W-:Y:S01]  /*a8f0*/  @!P1 LEA R9, R4, UR38, 0x1 ;  /* 0x0000002604099c11 */ /* 0x000fe2000f8e08ff */
[----:B------:R-:W1:Y:S04]  /*a900*/  SHFL.IDX PT, R3, R3, 0x3, 0x181f ;  /* 0x00781f0003037f89 */ /* 0x000e6800000e0000 */
[----:B------:R2:W3:Y:S01]  /*a910*/  SHFL.IDX PT, R14, R0, 0x3, 0x181f ;  /* 0x00781f00000e7f89 */ /* 0x0004e200000e0000 */
[----:B0-----:R-:W-:-:S05]  /*a920*/  @!P1 IMAD.X R6, RZ, RZ, R6, P2 ;  /* 0x000000ffff069224 */ /* 0x001fca00010e0606 */
[----:B------:R-:W-:-:S04]  /*a930*/  @!P1 LOP3.LUT R7, R7, R6, RZ, 0x3c, !PT ;  /* 0x0000000607079212 */ /* 0x000fc800078e3cff */
[----:B------:R-:W-:-:S04]  /*a940*/  @!P1 LOP3.LUT R6, R7, R6, RZ, 0x3c, !PT ;  /* 0x0000000607069212 */ /* 0x000fc800078e3cff */
[----:B------:R-:W-:-:S05]  /*a950*/  @!P1 LOP3.LUT R7, R7, R6, RZ, 0x3c, !PT ;  /* 0x0000000607079212 */ /* 0x000fca00078e3cff */
[----:B-1-3--:R2:W-:Y:S02]  /*a960*/  @!P1 LDGSTS.E.BYPASS.LTC128B.128 [R9+0x21400], desc[UR42][R6.64], !P0 ;  /* 0x2140000006099fae */ /* 0x00a5e4000c101d6a */
.L_x_163:
[----:B------:R-:W-:-:S04]  /*a970*/  IADD3 R5, R5, 0x30, RZ ;  /* 0x0000003005057810 */ /* 0x000fc80007ffe0ff */
[----:B------:R-:W-:-:S13]  /*a980*/  ISETP.GE.AND P1, PT, R5, R2, PT ;  /* 0x000000020500720c */ /* 0x000fda0003f26270 */
[----:B------:R-:W-:Y:S02]  /*a990*/  @!P1 LEA R2, P2, R8, R14, 0x1 ;  /* 0x0000000e08029211 */ /* 0x000fe400078408ff */
[----:B------:R-:W-:Y:S01]  /*a9a0*/  @!P1 LEA R5, R4, UR38, 0x1 ;  /* 0x0000002604059c11 */ /* 0x000fe2000f8e08ff */
[----:B------:R-:W-:Y:S02]  /*a9b0*/  IMAD.MOV.U32 R4, RZ, RZ, 0x1 ;  /* 0x00000001ff047424 */ /* 0x000fe400078e00ff */
[----:B------:R-:W-:-:S03]  /*a9c0*/  @!P1 IMAD.X R3, RZ, RZ, R3, P2 ;  /* 0x000000ffff039224 */ /* 0x000fc600010e0603 */
[----:B------:R-:W-:Y:S02]  /*a9d0*/  SHF.L.U32 R4, R4, 0x1f, RZ ;  /* 0x0000001f04047819 */ /* 0x000fe400000006ff */
[----:B------:R-:W-:Y:S01]  /*a9e0*/  @!PT LDS RZ, [RZ] ;  /* 0x00000000fffff984 */ /* 0x000fe20000000800 */
[----:B------:R-:W-:Y:S01]  /*a9f0*/  @!PT LDS RZ, [RZ] ;  /* 0x00000000fffff984 */ /* 0x000fe20000000800 */
[----:B------:R-:W-:Y:S01]  /*aa00*/  @!PT LDS RZ, [RZ] ;  /* 0x00000000fffff984 */ /* 0x000fe20000000800 */
[----:B------:R0:W-:Y:S01]  /*aa10*/  @!P1 LDGSTS.E.BYPASS.LTC128B.128 [R5+0x21c00], desc[UR42][R2.64], !P0 ;  /* 0x21c0000002059fae */ /* 0x0001e2000c101d6a */
[----:B------:R-:W-:Y:S01]  /*aa20*/  NOP ;  /* 0x0000000000007918 */ /* 0x000fe20000000000 */
[----:B------:R-:W-:Y:S02]  /*aa30*/  SYNCS.ARRIVE.TRANS64.RED.A0T1 RZ, [UR38+0x28c00], RZ ;  /* 0x028c00ffffff79a7 */ /* 0x000fe40008200426 */
[----:B------:R-:W-:Y:S01]  /*aa40*/  ARRIVES.LDGSTSBAR.64.TRANSCNT [UR38+0x28c00] ;  /* 0x028c0000ff0079b0 */ /* 0x000fe20008000aa6 */
[----:B------:R-:W-:Y:S01]  /*aa50*/  NOP ;  /* 0x0000000000007918 */ /* 0x000fe20000000000 */
[----:B------:R-:W-:Y:S01]  /*aa60*/  SYNCS.ARRIVE.TRANS64.A1T0 RZ, [UR38+0x28c00], RZ ;  /* 0x028c00ffffff79a7 */ /* 0x000fe20008100026 */
[----:B------:R-:W1:Y:S02]  /*aa70*/  SYNCS.PHASECHK.TRANS64.TRYWAIT P0, [UR38+0x28c20], R4 ;  /* 0x028c2004ff0075a7 */ /* 0x000e640008000166 */
[----:B01----:R-:W-:Y:S05]  /*aa80*/  @!P0 BRA `(.L_x_62) ;  /* 0x0000003800388947 */ /* 0x003fea0003800000 */
.L_x_164:
[----:B------:R-:W-:Y:S01]  /*aa90*/  ISETP.NE.AND P0, PT, R19, RZ, PT ;  /* 0x000000ff1300720c */ /* 0x000fe20003f05270 */
[----:B------:R-:W-:Y:S01]  /*aaa0*/  BSSY B0, `(.L_x_63) ;  /* 0x000007f000007945 */ /* 0x000fe20003800000 */
[----:B--2---:R-:W-:-:S11]  /*aab0*/  IMAD.MOV.U32 R0, RZ, RZ, 0x1 ;  /* 0x00000001ff007424 */ /* 0x004fd600078e00ff */
[----:B------:R-:W-:Y:S05]  /*aac0*/  @!P0 BRA `(.L_x_64) ;  /* 0x0000000400f08947 */ /* 0x000fea0003800000 */
[----:B------:R-:W1:Y:S01]  /*aad0*/  SYNCS.PHASECHK.TRANS64.TRYWAIT P0, [UR38+0x28c60], R4 ;  /* 0x028c6004ff0075a7 */ /* 0x000e620008000166 */
[----:B------:R-:W2:Y:S02]  /*aae0*/  S2R R2, SR_TID.X ;  /* 0x0000000000027919 */ /* 0x000ea40000002100 */
[----:B--2---:R-:W-:-:S04]  /*aaf0*/  LOP3.LUT R2, R2, 0x7f, RZ, 0xc0, !PT ;  /* 0x0000007f02027812 */ /* 0x004fc800078ec0ff */
[----:B------:R-:W-:Y:S01]  /*ab00*/  ISETP.NE.AND P1, PT, R2, RZ, PT ;  /* 0x000000ff0200720c */ /* 0x000fe20003f25270 */
[----:B-1----:R-:W-:-:S12]  /*ab10*/  @!P0 BRA `(.L_x_65) ;  /* 0x00000038002c8947 */ /* 0x002fd80003800000 */
.L_x_165:
[----:B------:R-:W-:Y:S04]  /*ab20*/  BSSY B1, `(.L_x_66) ;  /* 0x0000008000017945 */ /* 0x000fe80003800000 */
[----:B------:R-:W-:Y:S05]  /*ab30*/  @P1 BRA `(.L_x_67) ;  /* 0x0000000000181947 */ /* 0x000fea0003800000 */
[----:B0-----:R-:W0:Y:S01]  /*ab40*/  S2R R3, SR_TID.X ;  /* 0x0000000000037919 */ /* 0x001e220000002100 */
[----:B------:R-:W-:-:S04]  /*ab50*/  IMAD.MOV.U32 R2, RZ, RZ, 0x10000 ;  /* 0x00010000ff027424 */ /* 0x000fc800078e00ff */
[----:B------:R1:W-:Y:S01]  /*ab60*/  SYNCS.ARRIVE.TRANS64 RZ, [UR38+0x28c50], R2 ;  /* 0x028c5002ffff79a7 */ /* 0x0003e20008000026 */
[----:B0-----:R-:W-:-:S13]  /*ab70*/  LOP3.LUT P0, RZ, R3, 0x1f, RZ, 0xc0, !PT ;  /* 0x0000001f03ff7812 */ /* 0x001fda000780c0ff */
[----:B-1----:R-:W-:Y:S05]  /*ab80*/  @!P0 BRA `(.L_x_67) ;  /* 0x0000000000048947 */ /* 0x002fea0003800000 */
[----:B------:R-:W-:Y:S01]  /*ab90*/  BPT.TRAP 0x1 ;  /* 0x000000040000795c */ /* 0x000fe20000300000 */
.L_x_67:
[----:B------:R-:W-:Y:S05]  /*aba0*/  BSYNC B1 ;  /* 0x0000000000017941 */ /* 0x000fea0003800000 */
.L_x_66:
[----:B------:R-:W2:Y:S01]  /*abb0*/  LDL.LU R2, [R1+0x4] ;  /* 0x0000040001027983 */ /* 0x000ea20000300800 */
[----:B------:R-:W-:Y:S01]  /*abc0*/  ULDC.64 UR4, c[0x0][0x198] ;  /* 0x0000660000047ab9 */ /* 0x000fe20000000a00 */
[----:B------:R-:W-:Y:S01]  /*abd0*/  PLOP3.LUT P0, PT, PT, PT, PT, 0x80, 0x0 ;  /* 0x000000000000781c */ /* 0x000fe20003f0f070 */
[----:B------:R-:W-:Y:S02]  /*abe0*/  UIADD3 UR4, UP0, UR4, 0x470, URZ ;  /* 0x0000047004047890 */ /* 0x000fe4000ff1e03f */
[----:B------:R-:W-:Y:S02]  /*abf0*/  UIADD3 UR8, UR38, 0x400, URZ ;  /* 0x0000040026087890 */ /* 0x000fe4000fffe03f */
[----:B------:R-:W-:Y:S02]  /*ac00*/  UIADD3 UR9, UR38, 0x28c50, URZ ;  /* 0x00028c5026097890 */ /* 0x000fe4000fffe03f */
[----:B------:R-:W-:Y:S01]  /*ac10*/  UIADD3.X UR5, URZ, UR5, URZ, UP0, !UPT ;  /* 0x000000053f057290 */ /* 0x000fe200087fe43f */
[----:B------:R-:W-:Y:S01]  /*ac20*/  UMOV UR6, 0x0 ;  /* 0x0000000000067882 */ /* 0x000fe20000000000 */
[----:B------:R-:W-:Y:S01]  /*ac30*/  UMOV UR7, 0x14f00000 ;  /* 0x14f0000000077882 */ /* 0x000fe20000000000 */
[----:B------:R-:W-:Y:S01]  /*ac40*/  UMOV UR10, URZ ;  /* 0x0000003f000a7c82 */ /* 0x000fe20008000000 */
[----:B--2---:R-:W-:-:S08]  /*ac50*/  IMAD.SHL.U32 R2, R2, 0x40, RZ ;  /* 0x0000004002027824 */ /* 0x004fd000078e00ff */
.L_x_68:
[----:B------:R-:W-:-:S13]  /*ac60*/  @P0 ELECT P1, URZ, PT ;  /* 0x00000000003f082f */ /* 0x000fda0003820000 */
[----:B------:R-:W-:Y:S01]  /*ac70*/  @P1 R2UR UR13, R16 ;  /* 0x00000000100d12ca */ /* 0x000fe200000e0000 */
[----:B------:R-:W-:Y:S01]  /*ac80*/  UMOV UR12, UR36 ;  /* 0x00000024000c7c82 */ /* 0x000fe20008000000 */
[----:B------:R-:W-:Y:S02]  /*ac90*/  @P1 R2UR UR11, R2 ;  /* 0x00000000020b12ca */ /* 0x000fe400000e0000 */
[----:B------:R-:W-:Y:S02]  /*aca0*/  @P1 PLOP3.LUT P0, PT, P1, PT, PT, 0x8, 0x0 ;  /* 0x000000000000181c */ /* 0x000fe40000f0e170 */
[----:B------:R-:W-:-:S09]  /*acb0*/  PLOP3.LUT P1, PT, PT, PT, PT, 0x8, 0x0 ;  /* 0x000000000000781c */ /* 0x000fd20003f2e170 */
[----:B------:R1:W-:Y:S02]  /*acc0*/  UTMALDG.4D [UR8], [UR4], desc[UR6] ;  /* 0x00000608040075b4 */ /* 0x0003e40008019000 */
[----:B-1----:R-:W-:Y:S05]  /*acd0*/  @P0 BRA.U.ANY `(.L_x_68) ;  /* 0xfffffffd00e00947 */ /* 0x002fea000393ffff */
[----:B------:R-:W-:Y:S01]  /*ace0*/  PLOP3.LUT P0, PT, PT, PT, PT, 0x80, 0x0 ;  /* 0x000000000000781c */ /* 0x000fe20003f0f070 */
[----:B------:R-:W-:Y:S01]  /*acf0*/  UIADD3 UR8, UR38, 0x2400, URZ ;  /* 0x0000240026087890 */ /* 0x000fe2000fffe03f */
[----:B------:R-:W-:Y:S01]  /*ad00*/  UMOV UR6, 0x0 ;  /* 0x0000000000067882 */ /* 0x000fe20000000000 */
[----:B------:R-:W-:Y:S01]  /*ad10*/  UMOV UR7, 0x14f00000 ;  /* 0x14f0000000077882 */ /* 0x000fe20000000000 */
[----:B------:R-:W-:-:S09]  /*ad20*/  UMOV UR10, 0x40 ;  /* 0x00000040000a7882 */ /* 0x000fd20000000000 */
.L_x_69:
        /* <DEDUP_REMOVED lines=13> */
.L_x_70:
        /* <DEDUP_REMOVED lines=13> */
.L_x_71:
        /* <DEDUP_REMOVED lines=13> */
.L_x_72:
        /* <DEDUP_REMOVED lines=13> */
.L_x_73:
        /* <DEDUP_REMOVED lines=13> */
.L_x_74:
        /* <DEDUP_REMOVED lines=13> */
.L_x_75:
        /* <DEDUP_REMOVED lines=8> */
.L_x_64:
[----:B------:R-:W-:Y:S05]  /*b290*/  BSYNC B0 ;  /* 0x0000000000007941 */ /* 0x000fea0003800000 */
.L_x_63:
[----:B0-----:R-:W2:Y:S04]  /*b2a0*/  LDL.LU R4, [R1+0x10] ;  /* 0x0000100001047983 */ /* 0x001ea80000300800 */
[----:B------:R-:W3:Y:S01]  /*b2b0*/  LDL R3, [R1+0x8] ;  /* 0x0000080001037983 */ /* 0x000ee20000100800 */
[----:B------:R-:W-:Y:S02]  /*b2c0*/  IMAD.MOV.U32 R9, RZ, RZ, RZ ;  /* 0x000000ffff097224 */ /* 0x000fe400078e00ff */
[----:B------:R-:W-:Y:S02]  /*b2d0*/  IMAD.MOV.U32 R6, RZ, RZ, 0x1 ;  /* 0x00000001ff067424 */ /* 0x000fe400078e00ff */
[----:B--2---:R-:W-:-:S05]  /*b2e0*/  VIADD R7, R4, 0xfffffffe ;  /* 0xfffffffe04077836 */ /* 0x004fca0000000000 */
[----:B---3--:R-:W-:-:S13]  /*b2f0*/  ISETP.GE.AND P0, PT, R7, R3, PT ;  /* 0x000000030700720c */ /* 0x008fda0003f06270 */
[----:B------:R-:W-:Y:S05]  /*b300*/  @!P0 BRA `(.L_x_49) ;  /* 0x0000002400108947 */ /* 0x000fea0003800000 */
[----:B------:R-:W2:Y:S01]  /*b310*/  LDL.LU R4, [R1+0xc] ;  /* 0x00000c0001047983 */ /* 0x000ea20000300800 */
[----:B------:R-:W-:Y:S01]  /*b320*/  UIADD3 UR4, UR40, 0x1, URZ ;  /* 0x0000000128047890 */ /* 0x000fe2000fffe03f */
[----:B------:R-:W-:Y:S01]  /*b330*/  LOP3.LUT R2, RZ, R3, RZ, 0x33, !PT ;  /* 0x00000003ff027212 */ /* 0x000fe200078e33ff */
[----:B------:R-:W-:-:S04]  /*b340*/  IMAD.MOV.U32 R6, RZ, RZ, 0x1 ;  /* 0x00000001ff067424 */ /* 0x000fc800078e00ff */
[----:B--2---:R-:W-:Y:S02]  /*b350*/  IMAD R0, R4, UR4, RZ ;  /* 0x0000000404007c24 */ /* 0x004fe4000f8e02ff */
[----:B------:R-:W0:Y:S03]  /*b360*/  S2R R4, SR_TID.X ;  /* 0x0000000000047919 */ /* 0x000e260000002100 */
[----:B------:R-:W-:-:S04]  /*b370*/  VIMNMX R0, R0, UR39, PT ;  /* 0x0000002700007c48 */ /* 0x000fc8000bfe0100 */
[----:B------:R-:W-:-:S04]  /*b380*/  IADD3 R3, -R0, RZ, RZ ;  /* 0x000000ff00037210 */ /* 0x000fc80007ffe1ff */
[----:B------:R-:W-:Y:S02]  /*b390*/  VIADDMNMX R3, R3, 0x1, R2, !PT ;  /* 0x0000000103037846 */ /* 0x000fe40007800102 */
[----:B------:R-:W-:-:S03]  /*b3a0*/  LOP3.LUT R2, RZ, R0, RZ, 0x33, !PT ;  /* 0x00000000ff027212 */ /* 0x000fc600078e33ff */
[----:B------:R-:W-:Y:S02]  /*b3b0*/  VIADD R5, R3, 0xfffffffe ;  /* 0xfffffffe03057836 */ /* 0x000fe40000000000 */
[----:B------:R-:W-:Y:S02]  /*b3c0*/  IMAD.IADD R3, R0, 0x1, R3 ;  /* 0x0000000100037824 */ /* 0x000fe400078e0203 */
[----:B------:R-:W-:Y:S01]  /*b3d0*/  IMAD.MOV.U32 R0, RZ, RZ, 0x1 ;  /* 0x00000001ff007424 */ /* 0x000fe200078e00ff */
[----:B------:R-:W-:Y:S02]  /*b3e0*/  ISETP.NE.AND P0, PT, R5, R2, PT ;  /* 0x000000020500720c */ /* 0x000fe40003f05270 */
[----:B------:R-:W-:Y:S02]  /*b3f0*/  LOP3.LUT R12, R3, 0x1, RZ, 0xc0, !PT ;  /* 0x00000001030c7812 */ /* 0x000fe400078ec0ff */
[----:B0-----:R-:W-:-:S09]  /*b400*/  LOP3.LUT R10, R4, 0x1f, RZ, 0xc0, !PT ;  /* 0x0000001f040a7812 */ /* 0x001fd200078ec0ff */
[----:B------:R-:W-:Y:S05]  /*b410*/  @!P0 BRA `(.L_x_76) ;  /* 0x0000001400dc8947 */ /* 0x000fea0003800000 */
[----:B------:R-:W-:Y:S01]  /*b420*/  BSSY B0, `(.L_x_76) ;  /* 0x0000176000007945 */ /* 0x000fe20003800000 */
[----:B------:R-:W-:Y:S02]  /*b430*/  IMAD.IADD R8, R3, 0x1, -R12 ;  /* 0x0000000103087824 */ /* 0x000fe400078e0a0c */
[----:B------:R-:W-:-:S07]  /*b440*/  IMAD.MOV.U32 R0, RZ, RZ, 0x1 ;  /* 0x00000001ff007424 */ /* 0x000fce00078e00ff */
.L_x_117:
[----:B------:R-:W-:Y:S01]  /*b450*/  ISETP.NE.AND P0, PT, R19, RZ, PT ;  /* 0x000000ff1300720c */ /* 0x000fe20003f05270 */
[----:B------:R-:W-:Y:S01]  /*b460*/  VIADD R8, R8, 0xfffffffe ;  /* 0xfffffffe08087836 */ /* 0x000fe20000000000 */
[----:B------:R-:W-:Y:S04]  /*b470*/  BSSY B1, `(.L_x_77) ;  /* 0x00000b6000017945 */ /* 0x000fe80003800000 */
[----:B------:R-:W-:-:S07]  /*b480*/  ISETP.NE.AND P1, PT, R8, RZ, PT ;  /* 0x000000ff0800720c */ /* 0x000fce0003f25270 */
[----:B0-----:R-:W-:Y:S06]  /*b490*/  @!P0 BRA `(.L_x_78) ;  /* 0x0000000800cc8947 */ /* 0x001fec0003800000 */
[----:B------:R-:W2:Y:S01]  /*b4a0*/  LDL R2, [R1] ;  /* 0x0000000001027983 */ /* 0x000ea20000100800 */
[----:B------:R-:W-:Y:S01]  /*b4b0*/  IMAD.MOV.U32 R13, RZ, RZ, R7 ;  /* 0x000000ffff0d7224 */ /* 0x000fe200078e0007 */
[----:B--2---:R-:W-:-:S13]  /*b4c0*/  ISETP.NE.AND P0, PT, R2, RZ, PT ;  /* 0x000000ff0200720c */ /* 0x004fda0003f05270 */
[----:B------:R-:W-:Y:S05]  /*b4d0*/  @!P0 BRA `(.L_x_79) ;  /* 0x00000000004c8947 */ /* 0x000fea0003800000 */
[----:B------:R-:W0:Y:S01]  /*b4e0*/  LDC R13, c[0x0][0x43c] ;  /* 0x00010f00ff0d7b82 */ /* 0x000e220000000800 */
[----:B------:R-:W-:Y:S01]  /*b4f0*/  MOV R11, R7 ;  /* 0x00000007000b7202 */ /* 0x000fe20000000f00 */
[----:B------:R-:W-:Y:S01]  /*b500*/  ULDC.64 UR4, c[0x0][0x428] ;  /* 0x00010a0000047ab9 */ /* 0x000fe20000000a00 */
[----:B0-----:R-:W-:-:S13]  /*b510*/  ISETP.NE.AND P0, PT, R13, 0x1, PT ;  /* 0x000000010d00780c */ /* 0x001fda0003f05270 */
[----:B------:R-:W0:Y:S02]  /*b520*/  @P0 LDC.64 R2, c[0x0][0x440] ;  /* 0x00011000ff020b82 */ /* 0x000e240000000a00 */
[----:B0-----:R-:W-:-:S05]  /*b530*/  @P0 IMAD.HI.U32 R2, R7, R2, RZ ;  /* 0x0000000207020227 */ /* 0x001fca00078e00ff */
[----:B------:R-:W-:Y:S01]  /*b540*/  @P0 SHF.R.U32.HI R11, RZ, R3, R2 ;  /* 0x00000003ff0b0219 */ /* 0x000fe20000011602 */
[----:B------:R-:W-:-:S03]  /*b550*/  IMAD R2, R18, UR4, RZ ;  /* 0x0000000412027c24 */ /* 0x000fc6000f8e02ff */
[--C-:B------:R-:W-:Y:S01]  /*b560*/  SHF.R.S32.HI R3, RZ, 0x1f, R11.reuse ;  /* 0x0000001fff037819 */ /* 0x100fe2000001140b */
[----:B------:R-:W-:Y:S02]  /*b570*/  IMAD R5, R17, UR5, R2 ;  /* 0x0000000511057c24 */ /* 0x000fe4000f8e0202 */
[----:B------:R-:W-:-:S04]  /*b580*/  IMAD.MOV.U32 R2, RZ, RZ, R11 ;  /* 0x000000ffff027224 */ /* 0x000fc800078e000b */
[----:B------:R-:W-:Y:S01]  /*b590*/  IMAD.WIDE.U32 R2, R17, UR4, R2 ;  /* 0x0000000411027c25 */ /* 0x000fe2000f8e0002 */
[----:B------:R-:W-:-:S03]  /*b5a0*/  ULDC.64 UR4, c[0x0][0x418] ;  /* 0x0001060000047ab9 */ /* 0x000fc60000000a00 */
[----:B------:R-:W-:Y:S01]  /*b5b0*/  IMAD.IADD R3, R5, 0x1, R3 ;  /* 0x0000000105037824 */ /* 0x000fe200078e0203 */
[----:B------:R-:W-:-:S04]  /*b5c0*/  LEA R4, P0, R2, UR4, 0x2 ;  /* 0x0000000402047c11 */ /* 0x000fc8000f8010ff */
[----:B------:R-:W-:-:S05]  /*b5d0*/  LEA.HI.X R5, R2, UR5, R3, 0x2, P0 ;  /* 0x0000000502057c11 */ /* 0x000fca00080f1403 */
[----:B------:R0:W5:Y:S01]  /*b5e0*/  LDG.E R16, desc[UR42][R4.64] ;  /* 0x0000002a04107981 */ /* 0x000162000c1e1900 */
[----:B------:R-:W-:-:S04]  /*b5f0*/  IMAD.MOV R2, RZ, RZ, -R11 ;  /* 0x000000ffff027224 */ /* 0x000fc800078e0a0b */
[----:B------:R-:W-:-:S07]  /*b600*/  IMAD R13, R13, R2, R7 ;  /* 0x000000020d0d7224 */ /* 0x000fce00078e0207 */
.L_x_79:
[----:B------:R-:W1:Y:S01]  /*b610*/  S2R R2, SR_TID.X ;  /* 0x0000000000027919 */ /* 0x000e620000002100 */
[----:B------:R-:W-:Y:S01]  /*b620*/  BSSY B2, `(.L_x_80) ;  /* 0x0000006000027945 */ /* 0x000fe20003800000 */
[----:B-1----:R-:W-:Y:S02]  /*b630*/  LOP3.LUT R3, R2, 0x7f, RZ, 0xc0, !PT ;  /* 0x0000007f02037812 */ /* 0x002fe400078ec0ff */
[----:B------:R-:W-:Y:S02]  /*b640*/  SHF.L.U32 R2, R0, 0x1f, RZ ;  /* 0x0000001f00027819 */ /* 0x000fe400000006ff */
[----:B------:R-:W-:Y:S02]  /*b650*/  ISETP.NE.AND P2, PT, R3, RZ, PT ;  /* 0x000000ff0300720c */ /* 0x000fe40003f45270 */
[----:B------:R-:W1:Y:S02]  /*b660*/  SYNCS.PHASECHK.TRANS64.TRYWAIT P0, [UR38+0x28c48], R2 ;  /* 0x028c4802ff0075a7 */ /* 0x000e640008000166 */
[----:B-1----:R-:W-:Y:S09]  /*b670*/  @!P0 BRA `(.L_x_81) ;  /* 0x0000002c006c8947 */ /* 0x002ff20003800000 */
.L_x_166:
[----:B------:R-:W-:Y:S05]  /*b680*/  BSYNC B2 ;  /* 0x0000000000027941 */ /* 0x000fea0003800000 */
.L_x_80:
[----:B------:R-:W-:Y:S04]  /*b690*/  BSSY B2, `(.L_x_82) ;  /* 0x0000007000027945 */ /* 0x000fe80003800000 */
[----:B------:R-:W-:Y:S05]  /*b6a0*/  @P2 BRA `(.L_x_83) ;  /* 0x0000000000142947 */ /* 0x000fea0003800000 */
[----:B------:R-:W-:Y:S01]  /*b6b0*/  ISETP.NE.AND P0, PT, R10, RZ, PT ;  /* 0x000000ff0a00720c */ /* 0x000fe20003f05270 */
[----:B-1----:R-:W-:-:S04]  /*b6c0*/  IMAD.MOV.U32 R3, RZ, RZ, 0x2000 ;  /* 0x00002000ff037424 */ /* 0x002fc800078e00ff */
[----:B------:R2:W-:Y:S08]  /*b6d0*/  SYNCS.ARRIVE.TRANS64 RZ, [UR38+0x28c38], R3 ;  /* 0x028c3803ffff79a7 */ /* 0x0005f00008000026 */
[----:B--2---:R-:W-:Y:S05]  /*b6e0*/  @!P0 BRA `(.L_x_83) ;  /* 0x0000000000048947 */ /* 0x004fea0003800000 */
[----:B------:R-:W-:Y:S01]  /*b6f0*/  BPT.TRAP 0x1 ;  /* 0x000000040000795c */ /* 0x000fe20000300000 */
.L_x_83:
[----:B------:R-:W-:Y:S05]  /*b700*/  BSYNC B2 ;  /* 0x0000000000027941 */ /* 0x000fea0003800000 */
.L_x_82:
[----:B0-----:R-:W-:Y:S01]  /*b710*/  IMAD.MOV.U32 R4, RZ, RZ, RZ ;  /* 0x000000ffff047224 */ /* 0x001fe200078e00ff */
[----:B------:R-:W-:Y:S01]  /*b720*/  ULDC.64 UR4, c[0x0][0x198] ;  /* 0x0000660000047ab9 */ /* 0x000fe20000000a00 */
[----:B------:R-:W-:Y:S01]  /*b730*/  PLOP3.LUT P0, PT, PT, PT, PT, 0x80, 0x0 ;  /* 0x000000000000781c */ /* 0x000fe20003f0f070 */
[----:B------:R-:W-:Y:S01]  /*b740*/  UIADD3 UR4, UP0, UR4, 0x370, URZ ;  /* 0x0000037004047890 */ /* 0x000fe2000ff1e03f */
[----:B------:R-:W-:Y:S01]  /*b750*/  IMAD.SHL.U32 R5, R13, 0x40, RZ ;  /* 0x000000400d057824 */ /* 0x000fe200078e00ff */
[----:B------:R-:W-:Y:S01]  /*b760*/  R2UR UR34, R4 ;  /* 0x00000000042272ca */ /* 0x000fe200000e0000 */
[----:B------:R-:W-:Y:S02]  /*b770*/  UIADD3 UR32, UR38, 0x24400, URZ ;  /* 0x0002440026207890 */ /* 0x000fe4000fffe03f */
[----:B------:R-:W-:Y:S02]  /*b780*/  UIADD3 UR33, UR38, 0x28c38, URZ ;  /* 0x00028c3826217890 */ /* 0x000fe4000fffe03f */
[----:B------:R-:W-:Y:S01]  /*b790*/  UIADD3.X UR5, URZ, UR5, URZ, UP0, !UPT ;  /* 0x000000053f057290 */ /* 0x000fe200087fe43f */
[----:B------:R-:W-:Y:S01]  /*b7a0*/  UMOV UR6, 0x0 ;  /* 0x0000000000067882 */ /* 0x000fe20000000000 */
[----:B------:R-:W-:-:S10]  /*b7b0*/  UMOV UR7, 0x14f00000 ;  /* 0x14f0000000077882 */ /* 0x000fd40000000000 */
.L_x_84:
[----:B------:R-:W-:-:S13]  /*b7c0*/  @P0 ELECT P3, URZ, PT ;  /* 0x00000000003f082f */ /* 0x000fda0003860000 */
[----:B-----5:R-:W-:Y:S02]  /*b7d0*/  @P3 R2UR UR37, R16 ;  /* 0x00000000102532ca */ /* 0x020fe400000e0000 */
[----:B------:R-:W-:Y:S02]  /*b7e0*/  @P3 R2UR UR35, R5 ;  /* 0x00000000052332ca */ /* 0x000fe400000e0000 */
[----:B------:R-:W-:Y:S02]  /*b7f0*/  @P3 PLOP3.LUT P0, PT, P3, PT, PT, 0x8, 0x0 ;  /* 0x000000000000381c */ /* 0x000fe40001f0e170 */
[----:B------:R-:W-:-:S09]  /*b800*/  PLOP3.LUT P3, PT, PT, PT, PT, 0x8, 0x0 ;  /* 0x000000000000781c */ /* 0x000fd20003f6e170 */
[----:B------:R0:W-:Y:S02]  /*b810*/  UTMALDG.4D [UR32], [UR4], desc[UR6] ;  /* 0x00000620040075b4 */ /* 0x0001e40008019000 */
[----:B0-----:R-:W-:Y:S05]  /*b820*/  @P0 BRA.U.ANY `(.L_x_84) ;  /* 0xfffffffd00e40947 */ /* 0x001fea000393ffff */
[----:B------:R-:W0:Y:S01]  /*b830*/  SYNCS.PHASECHK.TRANS64.TRYWAIT P0, [UR38+0x28c68], R2 ;  /* 0x028c6802ff0075a7 */ /* 0x000e220008000166 */
[----:B------:R-:W-:Y:S04]  /*b840*/  BSSY B2, `(.L_x_85) ;  /* 0x0000002000027945 */ /* 0x000fe80003800000 */
[----:B0-----:R-:W-:Y:S05]  /*b850*/  @!P0 BRA `(.L_x_86) ;  /* 0x0000002c000c8947 */ /* 0x001fea0003800000 */
.L_x_167:
[----:B------:R-:W-:Y:S05]  /*b860*/  BSYNC B2 ;  /* 0x0000000000027941 */ /* 0x000fea0003800000 */
.L_x_85:
[----:B------:R-:W-:Y:S01]  /*b870*/  BSSY B2, `(.L_x_87) ;  /* 0x0000009000027945 */ /* 0x000fe20003800000 */
[----:B01----:R-:W-:Y:S02]  /*b880*/  IMAD.MOV.U32 R2, RZ, RZ, 0x0 ;  /* 0x00000000ff027424 */ /* 0x003fe400078e00ff */
[----:B------:R-:W-:Y:S01]  /*b890*/  IMAD.MOV.U32 R3, RZ, RZ, 0x14f00000 ;  /* 0x14f00000ff037424 */ /* 0x000fe200078e00ff */
[----:B------:R-:W-:Y:S06]  /*b8a0*/  @P2 BRA `(.L_x_88) ;  /* 0x0000000000142947 */ /* 0x000fec0003800000 */
[----:B------:R-:W-:Y:S02]  /*b8b0*/  ISETP.NE.AND P0, PT, R10, RZ, PT ;  /* 0x000000ff0a00720c */ /* 0x000fe40003f05270 */
[----:B------:R-:W-:-:S04]  /*b8c0*/  MOV R11, 0x10000 ;  /* 0x00010000000b7802 */ /* 0x000fc80000000f00 */
[----:B------:R0:W-:Y:S07]  /*b8d0*/  SYNCS.ARRIVE.TRANS64 RZ, [UR38+0x28c58], R11 ;  /* 0x028c580bffff79a7 */ /* 0x0001ee0008000026 */
[----:B------:R-:W-:Y:S05]  /*b8e0*/  @!P0 BRA `(.L_x_88) ;  /* 0x0000000000048947 */ /* 0x000fea0003800000 */
[----:B------:R-:W-:Y:S01]  /*b8f0*/  BPT.TRAP 0x1 ;  /* 0x000000040000795c */ /* 0x000fe20000300000 */
.L_x_88:
[----:B------:R-:W-:Y:S05]  /*b900*/  BSYNC B2 ;  /* 0x0000000000027941 */ /* 0x000fea0003800000 */
.L_x_87:
[----:B------:R-:W-:Y:S01]  /*b910*/  R2UR UR10, R4 ;  /* 0x00000000040a72ca */ /* 0x000fe200000e0000 */
[----:B------:R-:W-:Y:S01]  /*b920*/  ULDC.64 UR4, c[0x0][0x198] ;  /* 0x0000660000047ab9 */ /* 0x000fe20000000a00 */
[----:B------:R-:W-:Y:S01]  /*b930*/  R2UR UR6, R2 ;  /* 0x00000000020672ca */ /* 0x000fe200000e0000 */
[----:B------:R-:W-:Y:S01]  /*b940*/  UIADD3 UR4, UP0, UR4, 0x470, URZ ;  /* 0x0000047004047890 */ /* 0x000fe2000ff1e03f */
[----:B------:R-:W-:Y:S01]  /*b950*/  R2UR UR7, R3 ;  /* 0x00000000030772ca */ /* 0x000fe200000e0000 */
[----:B------:R-:W-:Y:S01]  /*b960*/  UIADD3 UR8, UR38, 0x10400, URZ ;  /* 0x0001040026087890 */ /* 0x000fe2000fffe03f */
[----:B------:R-:W-:Y:S01]  /*b970*/  PLOP3.LUT P0, PT, PT, PT, PT, 0x80, 0x0 ;  /* 0x000000000000781c */ /* 0x000fe20003f0f070 */
[----:B------:R-:W-:Y:S02]  /*b980*/  UIADD3 UR9, UR38, 0x28c58, URZ ;  /* 0x00028c5826097890 */ /* 0x000fe4000fffe03f */
[----:B------:R-:W-:-:S12]  /*b990*/  UIADD3.X UR5, URZ, UR5, URZ, UP0, !UPT ;  /* 0x000000053f057290 */ /* 0x000fd800087fe43f */
.L_x_89:
        /* <DEDUP_REMOVED lines=8> */
[----:B------:R-:W-:Y:S01]  /*ba20*/  R2UR UR6, R2 ;  /* 0x00000000020672ca */ /* 0x000fe200000e0000 */
[----:B------:R-:W-:Y:S01]  /*ba30*/  UIADD3 UR8, UR38, 0x12400, URZ ;  /* 0x0001240026087890 */ /* 0x000fe2000fffe03f */
[----:B------:R-:W-:Y:S01]  /*ba40*/  R2UR UR7, R3 ;  /* 0x00000000030772ca */ /* 0x000fe200000e0000 */
[----:B------:R-:W-:Y:S01]  /*ba50*/  UMOV UR10, 0x40 ;  /* 0x00000040000a7882 */ /* 0x000fe20000000000 */
[----:B------:R-:W-:-:S13]  /*ba60*/  PLOP3.LUT P0, PT, PT, PT, PT, 0x80, 0x0 ;  /* 0x000000000000781c */ /* 0x000fda0003f0f070 */
.L_x_90:
        /* <DEDUP_REMOVED lines=13> */
.L_x_91:
        /* <DEDUP_REMOVED lines=13> */
.L_x_92:
        /* <DEDUP_REMOVED lines=13> */
.L_x_93:
        /* <DEDUP_REMOVED lines=13> */
.L_x_94:
        /* <DEDUP_REMOVED lines=13> */
.L_x_95:
        /* <DEDUP_REMOVED lines=13> */
.L_x_96:
        /* <DEDUP_REMOVED lines=8> */
.L_x_78:
[----:B------:R-:W-:Y:S05]  /*bfd0*/  BSYNC B1 ;  /* 0x0000000000017941 */ /* 0x000fea0003800000 */
.L_x_77:
[----:B------:R-:W-:Y:S01]  /*bfe0*/  ISETP.NE.AND P3, PT, R19, RZ, PT ;  /* 0x000000ff1300720c */ /* 0x000fe20003f65270 */
[----:B------:R-:W-:Y:S01]  /*bff0*/  BSSY B1, `(.L_x_97) ;  /* 0x00000b6000017945 */ /* 0x000fe20003800000 */
[----:B------:R-:W-:-:S11]  /*c000*/  LOP3.LUT R0, R0, 0x1, RZ, 0x3c, !PT ;  /* 0x0000000100007812 */ /* 0x000fd600078e3cff */
[----:B------:R-:W-:Y:S05]  /*c010*/  @!P3 BRA `(.L_x_98) ;  /* 0x0000000800ccb947 */ /* 0x000fea0003800000 */
[----:B------:R-:W2:Y:S01]  /*c020*/  LDL R2, [R1] ;  /* 0x0000000001027983 */ /* 0x000ea20000100800 */
[----:B0-----:R-:W-:Y:S01]  /*c030*/  VIADD R11, R7, 0xffffffff ;  /* 0xffffffff070b7836 */ /* 0x001fe20000000000 */
[----:B--2---:R-:W-:-:S13]  /*c040*/  ISETP.NE.AND P3, PT, R2, RZ, PT ;  /* 0x000000ff0200720c */ /* 0x004fda0003f65270 */
[----:B------:R-:W-:Y:S05]  /*c050*/  @!P3 BRA `(.L_x_99) ;  /* 0x000000000048b947 */ /* 0x000fea0003800000 */
[----:B------:R-:W0:Y:S01]  /*c060*/  LDC R5, c[0x0][0x43c] ;  /* 0x00010f00ff057b82 */ /* 0x000e220000000800 */
[----:B------:R-:W-:Y:S01]  /*c070*/  ULDC.64 UR4, c[0x0][0x428] ;  /* 0x00010a0000047ab9 */ /* 0x000fe20000000a00 */
[----:B0-----:R-:W-:-:S13]  /*c080*/  ISETP.NE.AND P0, PT, R5, 0x1, PT ;  /* 0x000000010500780c */ /* 0x001fda0003f05270 */
[----:B------:R-:W0:Y:S02]  /*c090*/  @P0 LDC.64 R2, c[0x0][0x440] ;  /* 0x00011000ff020b82 */ /* 0x000e240000000a00 */
[----:B0-----:R-:W-:-:S04]  /*c0a0*/  @P0 IMAD.HI.U32 R4, R11, R2, RZ ;  /* 0x000000020b040227 */ /* 0x001fc800078e00ff */
[----:B------:R-:W-:Y:S01]  /*c0b0*/  IMAD.MOV.U32 R2, RZ, RZ, R11 ;  /* 0x000000ffff027224 */ /* 0x000fe200078e000b */
[----:B------:R-:W-:-:S04]  /*c0c0*/  @P0 SHF.R.U32.HI R2, RZ, R3, R4 ;  /* 0x00000003ff020219 */ /* 0x000fc80000011604 */
[--C-:B------:R-:W-:Y:S01]  /*c0d0*/  SHF.R.S32.HI R3, RZ, 0x1f, R2.reuse ;  /* 0x0000001fff037819 */ /* 0x100fe20000011402 */
[----:B------:R-:W-:-:S04]  /*c0e0*/  IMAD.MOV R4, RZ, RZ, -R2 ;  /* 0x000000ffff047224 */ /* 0x000fc800078e0a02 */
[----:B------:R-:W-:Y:S02]  /*c0f0*/  IMAD R11, R5, R4, R11 ;  /* 0x00000004050b7224 */ /* 0x000fe400078e020b */
[----:B------:R-:W-:Y:S02]  /*c100*/  IMAD R4, R18, UR4, RZ ;  /* 0x0000000412047c24 */ /* 0x000fe4000f8e02ff */
[----:B------:R-:W-:-:S04]  /*c110*/  IMAD.WIDE.U32 R2, R17, UR4, R2 ;  /* 0x0000000411027c25 */ /* 0x000fc8000f8e0002 */
[----:B------:R-:W-:Y:S01]  /*c120*/  IMAD R5, R17, UR5, R4 ;  /* 0x0000000511057c24 */ /* 0x000fe2000f8e0204 */
[----:B------:R-:W-:Y:S02]  /*c130*/  ULDC.64 UR4, c[0x0][0x418] ;  /* 0x0001060000047ab9 */ /* 0x000fe40000000a00 */
[----:B------:R-:W-:Y:S01]  /*c140*/  LEA R4, P0, R2, UR4, 0x2 ;  /* 0x0000000402047c11 */ /* 0x000fe2000f8010ff */
[----:B------:R-:W-:-:S05]  /*c150*/  IMAD.IADD R3, R5, 0x1, R3 ;  /* 0x0000000105037824 */ /* 0x000fca00078e0203 */
[----:B------:R-:W-:-:S05]  /*c160*/  LEA.HI.X R5, R2, UR5, R3, 0x2, P0 ;  /* 0x0000000502057c11 */ /* 0x000fca00080f1403 */
[----:B------:R0:W5:Y:S02]  /*c170*/  LDG.E R16, desc[UR42][R4.64] ;  /* 0x0000002a04107981 */ /* 0x000164000c1e1900 */
.L_x_99:
[----:B------:R-:W1:Y:S01]  /*c180*/  S2R R2, SR_TID.X ;  /* 0x0000000000027919 */ /* 0x000e620000002100 */
[----:B------:R-:W-:Y:S01]  /*c190*/  BSSY B2, `(.L_x_100) ;  /* 0x0000006000027945 */ /* 0x000fe20003800000 */
[----:B-1----:R-:W-:Y:S02]  /*c1a0*/  LOP3.LUT R3, R2, 0x7f, RZ, 0xc0, !PT ;  /* 0x0000007f02037812 */ /* 0x002fe400078ec0ff */
[----:B------:R-:W-:Y:S02]  /*c1b0*/  SHF.L.U32 R2, R0, 0x1f, RZ ;  /* 0x0000001f00027819 */ /* 0x000fe400000006ff */
[----:B------:R-:W-:Y:S02]  /*c1c0*/  ISETP.NE.AND P2, PT, R3, RZ, PT ;  /* 0x000000ff0300720c */ /* 0x000fe40003f45270 */
[----:B------:R-:W1:Y:S02]  /*c1d0*/  SYNCS.PHASECHK.TRANS64.TRYWAIT P0, [UR38+0x28c40], R2 ;  /* 0x028c4002ff0075a7 */ /* 0x000e640008000166 */
[----:B-1----:R-:W-:Y:S09]  /*c1e0*/  @!P0 BRA `(.L_x_101) ;  /* 0x0000002000c08947 */ /* 0x002ff20003800000 */
.L_x_168:
[----:B------:R-:W-:Y:S05]  /*c1f0*/  BSYNC B2 ;  /* 0x0000000000027941 */ /* 0x000fea0003800000 */
.L_x_100:
[----:B------:R-:W-:Y:S04]  /*c200*/  BSSY B2, `(.L_x_102) ;  /* 0x0000007000027945 */ /* 0x000fe80003800000 */
[----:B------:R-:W-:Y:S05]  /*c210*/  @P2 BRA `(.L_x_103) ;  /* 0x0000000000142947 */ /* 0x000fea0003800000 */
[----:B------:R-:W-:Y:S01]  /*c220*/  ISETP.NE.AND P0, PT, R10, RZ, PT ;  /* 0x000000ff0a00720c */ /* 0x000fe20003f05270 */
[----:B-1----:R-:W-:-:S04]  /*c230*/  IMAD.MOV.U32 R3, RZ, RZ, 0x2000 ;  /* 0x00002000ff037424 */ /* 0x002fc800078e00ff */
[----:B------:R2:W-:Y:S08]  /*c240*/  SYNCS.ARRIVE.TRANS64 RZ, [UR38+0x28c30], R3 ;  /* 0x028c3003ffff79a7 */ /* 0x0005f00008000026 */
[----:B--2---:R-:W-:Y:S05]  /*c250*/  @!P0 BRA `(.L_x_103) ;  /* 0x0000000000048947 */ /* 0x004fea0003800000 */
[----:B------:R-:W-:Y:S01]  /*c260*/  BPT.TRAP 0x1 ;  /* 0x000000040000795c */ /* 0x000fe20000300000 */
.L_x_103:
[----:B------:R-:W-:Y:S05]  /*c270*/  BSYNC B2 ;  /* 0x0000000000027941 */ /* 0x000fea0003800000 */
.L_x_102:
        /* <DEDUP_REMOVED lines=11> */
.L_x_104:
[----:B------:R-:W-:-:S13]  /*c330*/  @P0 ELECT P3, URZ, PT ;  /* 0x00000000003f082f */ /* 0x000fda0003860000 */
[----:B-----5:R-:W-:Y:S01]  /*c340*/  @P3 R2UR UR13, R16 ;  /* 0x00000000100d32ca */ /* 0x020fe200000e0000 */
[----:B------:R-:W-:Y:S01]  /*c350*/  UMOV UR12, UR36 ;  /* 0x00000024000c7c82 */ /* 0x000fe20008000000 */
        /* <DEDUP_REMOVED lines=8> */
.L_x_169:
[----:B------:R-:W-:Y:S05]  /*c3e0*/  BSYNC B2 ;  /* 0x0000000000027941 */ /* 0x000fea0003800000 */
.L_x_105:
[----:B------:R-:W-:Y:S01]  /*c3f0*/  BSSY B2, `(.L_x_107) ;  /* 0x0000009000027945 */ /* 0x000fe20003800000 */
[----:B01----:R-:W-:Y:S01]  /*c400*/  IMAD.MOV.U32 R2, RZ, RZ, 0x0 ;  /* 0x00000000ff027424 */ /* 0x003fe200078e00ff */
[----:B------:R-:W-:Y:S02]  /*c410*/  MOV R3, 0x14f00000 ;  /* 0x14f0000000037802 */ /* 0x000fe40000000f00 */
[----:B------:R-:W-:Y:S05]  /*c420*/  @P2 BRA `(.L_x_108) ;  /* 0x0000000000142947 */ /* 0x000fea0003800000 */
[----:B------:R-:W-:Y:S01]  /*c430*/  ISETP.NE.AND P0, PT, R10, RZ, PT ;  /* 0x000000ff0a00720c */ /* 0x000fe20003f05270 */
[----:B------:R-:W-:-:S04]  /*c440*/  IMAD.MOV.U32 R5, RZ, RZ, 0x10000 ;  /* 0x00010000ff057424 */ /* 0x000fc800078e00ff */
[----:B------:R0:W-:Y:S08]  /*c450*/  SYNCS.ARRIVE.TRANS64 RZ, [UR38+0x28c50], R5 ;  /* 0x028c5005ffff79a7 */ /* 0x0001f00008000026 */
[----:B0-----:R-:W-:Y:S05]  /*c460*/  @!P0 BRA `(.L_x_108) ;  /* 0x0000000000048947 */ /* 0x001fea0003800000 */
[----:B------:R-:W-:Y:S01]  /*c470*/  BPT.TRAP 0x1 ;  /* 0x000000040000795c */ /* 0x000fe20000300000 */
.L_x_108:
[----:B------:R-:W-:Y:S05]  /*c480*/  BSYNC B2 ;  /* 0x0000000000027941 */ /* 0x000fea0003800000 */
.L_x_107:
        /* <DEDUP_REMOVED lines=9> */
.L_x_109:
[----:B------:R-:W-:-:S13]  /*c520*/  @P0 ELECT P2, URZ, PT ;  /* 0x00000000003f082f */ /* 0x000fda0003840000 */
[----:B------:R-:W-:Y:S01]  /*c530*/  @P2 R2UR UR13, R16 ;  /* 0x00000000100d22ca */ /* 0x000fe200000e0000 */
[----:B------:R-:W-:Y:S01]  /*c540*/  UMOV UR12, UR36 ;  /* 0x00000024000c7c82 */ /* 0x000fe20008000000 */
[----:B------:R-:W-:Y:S02]  /*c550*/  @P2 R2UR UR11, R11 ;  /* 0x000000000b0b22ca */ /* 0x000fe400000e0000 */
[----:B------:R-:W-:Y:S02]  /*c560*/  @P2 PLOP3.LUT P0, PT, P2, PT, PT, 0x8, 0x0 ;  /* 0x000000000000281c */ /* 0x000fe4000170e170 */
[----:B------:R-:W-:-:S09]  /*c570*/  PLOP3.LUT P2, PT, PT, PT, PT, 0x8, 0x0 ;  /* 0x000000000000781c */ /* 0x000fd20003f4e170 */
[----:B------:R0:W-:Y:S02]  /*c580*/  UTMALDG.4D [UR8], [UR4], desc[UR6] ;  /* 0x00000608040075b4 */ /* 0x0001e40008019000 */
[----:B0-----:R-:W-:Y:S05]  /*c590*/  @P0 BRA.U.ANY `(.L_x_109) ;  /* 0xfffffffd00e00947 */ /* 0x001fea000393ffff */
[----:B------:R-:W-:Y:S01]  /*c5a0*/  R2UR UR6, R2 ;  /* 0x00000000020672ca */ /* 0x000fe200000e0000 */
[----:B------:R-:W-:Y:S01]  /*c5b0*/  UIADD3 UR8, UR38, 0x2400, URZ ;  /* 0x0000240026087890 */ /* 0x000fe2000fffe03f */
[----:B------:R-:W-:Y:S01]  /*c5c0*/  R2UR UR7, R3 ;  /* 0x00000000030772ca */ /* 0x000fe200000e0000 */
[----:B------:R-:W-:Y:S01]  /*c5d0*/  UMOV UR10, 0x40 ;  /* 0x00000040000a7882 */ /* 0x000fe20000000000 */
[----:B------:R-:W-:-:S13]  /*c5e0*/  PLOP3.LUT P0, PT, PT, PT, PT, 0x80, 0x0 ;  /* 0x000000000000781c */ /* 0x000fda0003f0f070 */
.L_x_110:
        /* <DEDUP_REMOVED lines=13> */
.L_x_111:
        /* <DEDUP_REMOVED lines=13> */
.L_x_112:
        /* <DEDUP_REMOVED lines=13> */
.L_x_113:
        /* <DEDUP_REMOVED lines=13> */
.L_x_114:
        /* <DEDUP_REMOVED lines=13> */
.L_x_115:
        /* <DEDUP_REMOVED lines=13> */
.L_x_116:
        /* <DEDUP_REMOVED lines=8> */
.L_x_98:
[----:B------:R-:W-:Y:S05]  /*cb50*/  BSYNC B1 ;  /* 0x0000000000017941 */ /* 0x000fea0003800000 */
.L_x_97:
[----:B------:R-:W-:Y:S01]  /*cb60*/  VIADD R7, R7, 0xfffffffe ;  /* 0xfffffffe07077836 */ /* 0x000fe20000000000 */
[----:B------:R-:W-:Y:S06]  /*cb70*/  @P1 BRA `(.L_x_117) ;  /* 0xffffffe800341947 */ /* 0x000fec000383ffff */
[----:B------:R-:W-:Y:S05]  /*cb80*/  BSYNC B0 ;  /* 0x0000000000007941 */ /* 0x000fea0003800000 */
.L_x_76:
[----:B------:R-:W-:-:S13]  /*cb90*/  ISETP.NE.AND P0, PT, R12, RZ, PT ;  /* 0x000000ff0c00720c */ /* 0x000fda0003f05270 */
[----:B------:R-:W-:Y:S05]  /*cba0*/  @!P0 BRA `(.L_x_49) ;  /* 0x0000000800e88947 */ /* 0x000fea0003800000 */
[----:B------:R-:W-:Y:S01]  /*cbb0*/  ISETP.NE.AND P1, PT, R19, RZ, PT ;  /* 0x000000ff1300720c */ /* 0x000fe20003f25270 */
[----:B------:R-:W-:-:S12]  /*cbc0*/  BSSY B0, `(.L_x_118) ;  /* 0x00000b5000007945 */ /* 0x000fd80003800000 */
[----:B------:R-:W-:Y:S05]  /*cbd0*/  @!P1 BRA `(.L_x_119) ;  /* 0x0000000800cc9947 */ /* 0x000fea0003800000 */
[----:B------:R-:W2:Y:S02]  /*cbe0*/  LDL.LU R2, [R1] ;  /* 0x0000000001027983 */ /* 0x000ea40000300800 */
[----:B--2---:R-:W-:-:S13]  /*cbf0*/  ISETP.NE.AND P1, PT, R2, RZ, PT ;  /* 0x000000ff0200720c */ /* 0x004fda0003f25270 */
[----:B------:R-:W-:Y:S05]  /*cc00*/  @!P1 BRA `(.L_x_120) ;  /* 0x00000000004c9947 */ /* 0x000fea0003800000 */
[----:B------:R-:W1:Y:S01]  /*cc10*/  LDC R4, c[0x0][0x43c] ;  /* 0x00010f00ff047b82 */ /* 0x000e620000000800 */
[----:B------:R-:W-:Y:S01]  /*cc20*/  IMAD.MOV.U32 R5, RZ, RZ, R7 ;  /* 0x000000ffff057224 */ /* 0x000fe200078e0007 */
[----:B------:R-:W-:Y:S02]  /*cc30*/  ULDC.64 UR4, c[0x0][0x428] ;  /* 0x00010a0000047ab9 */ /* 0x000fe40000000a00 */
[----:B------:R-:W-:-:S04]  /*cc40*/  IMAD R18, R18, UR4, RZ ;  /* 0x0000000412127c24 */ /* 0x000fc8000f8e02ff */
[----:B------:R-:W-:Y:S01]  /*cc50*/  IMAD R9, R17, UR5, R18 ;  /* 0x0000000511097c24 */ /* 0x000fe2000f8e0212 */
[----:B-1----:R-:W-:-:S13]  /*cc60*/  ISETP.NE.AND P0, PT, R4, 0x1, PT ;  /* 0x000000010400780c */ /* 0x002fda0003f05270 */
[----:B------:R-:W1:Y:S02]  /*cc70*/  @P0 LDC.64 R2, c[0x0][0x440] ;  /* 0x00011000ff020b82 */ /* 0x000e640000000a00 */
[----:B-1----:R-:W-:-:S05]  /*cc80*/  @P0 IMAD.HI.U32 R2, R7, R2, RZ ;  /* 0x0000000207020227 */ /* 0x002fca00078e00ff */
[----:B------:R-:W-:-:S04]  /*cc90*/  @P0 SHF.R.U32.HI R5, RZ, R3, R2 ;  /* 0x00000003ff050219 */ /* 0x000fc80000011602 */
[--C-:B------:R-:W-:Y:S01]  /*cca0*/  SHF.R.S32.HI R3, RZ, 0x1f, R5.reuse ;  /* 0x0000001fff037819 */ /* 0x100fe20000011405 */
        /* <DEDUP_REMOVED lines=9> */
.L_x_120:
[----:B------:R-:W2:Y:S01]  /*cd40*/  S2R R2, SR_TID.X ;  /* 0x0000000000027919 */ /* 0x000ea20000002100 */
[----:B------:R-:W-:Y:S01]  /*cd50*/  BSSY B1, `(.L_x_121) ;  /* 0x0000006000017945 */ /* 0x000fe20003800000 */
[----:B--2---:R-:W-:Y:S02]  /*cd60*/  LOP3.LUT R3, R2, 0x7f, RZ, 0xc0, !PT ;  /* 0x0000007f02037812 */ /* 0x004fe400078ec0ff */
[----:B------:R-:W-:Y:S02]  /*cd70*/  SHF.L.U32 R2, R0, 0x1f, RZ ;  /* 0x0000001f00027819 */ /* 0x000fe400000006ff */
[----:B------:R-:W-:Y:S02]  /*cd80*/  ISETP.NE.AND P1, PT, R3, RZ, PT ;  /* 0x000000ff0300720c */ /* 0x000fe40003f25270 */
[----:B------:R-:W2:Y:S02]  /*cd90*/  SYNCS.PHASECHK.TRANS64.TRYWAIT P0, [UR38+0x28c48], R2 ;  /* 0x028c4802ff0075a7 */ /* 0x000ea40008000166 */
[----:B--2---:R-:W-:Y:S09]  /*cda0*/  @!P0 BRA `(.L_x_122) ;  /* 0x0000001800008947 */ /* 0x004ff20003800000 */
.L_x_170:
[----:B------:R-:W-:Y:S05]  /*cdb0*/  BSYNC B1 ;  /* 0x0000000000017941 */ /* 0x000fea0003800000 */
.L_x_121:
[----:B------:R-:W-:Y:S04]  /*cdc0*/  BSSY B1, `(.L_x_123) ;  /* 0x0000007000017945 */ /* 0x000fe80003800000 */
[----:B------:R-:W-:Y:S05]  /*cdd0*/  @P1 BRA `(.L_x_124) ;  /* 0x0000000000141947 */ /* 0x000fea0003800000 */
[----:B------:R-:W-:Y:S01]  /*cde0*/  ISETP.NE.AND P0, PT, R10, RZ, PT ;  /* 0x000000ff0a00720c */ /* 0x000fe20003f05270 */
[----:B--2---:R-:W-:-:S04]  /*cdf0*/  IMAD.MOV.U32 R3, RZ, RZ, 0x2000 ;  /* 0x00002000ff037424 */ /* 0x004fc800078e00ff */
[----:B------:R3:W-:Y:S08]  /*ce00*/  SYNCS.ARRIVE.TRANS64 RZ, [UR38+0x28c38], R3 ;  /* 0x028c3803ffff79a7 */ /* 0x0007f00008000026 */
[----:B---3--:R-:W-:Y:S05]  /*ce10*/  @!P0 BRA `(.L_x_124) ;  /* 0x0000000000048947 */ /* 0x008fea0003800000 */
[----:B------:R-:W-:Y:S01]  /*ce20*/  BPT.TRAP 0x1 ;  /* 0x000000040000795c */ /* 0x000fe20000300000 */
.L_x_124:
[----:B------:R-:W-:Y:S05]  /*ce30*/  BSYNC B1 ;  /* 0x0000000000017941 */ /* 0x000fea0003800000 */
.L_x_123:
[----:B------:R-:W-:Y:S01]  /*ce40*/  IMAD.MOV.U32 R4, RZ, RZ, RZ ;  /* 0x000000ffff047224 */ /* 0x000fe200078e00ff */
[----:B------:R-:W-:Y:S01]  /*ce50*/  ULDC.64 UR4, c[0x0][0x198] ;  /* 0x0000660000047ab9 */ /* 0x000fe20000000a00 */
[----:B------:R-:W-:Y:S01]  /*ce60*/  PLOP3.LUT P0, PT, PT, PT, PT, 0x80, 0x0 ;  /* 0x000000000000781c */ /* 0x000fe20003f0f070 */
[----:B------:R-:W-:Y:S01]  /*ce70*/  UIADD3 UR4, UP0, UR4, 0x370, URZ ;  /* 0x0000037004047890 */ /* 0x000fe2000ff1e03f */
[----:B------:R-:W-:Y:S01]  /*ce80*/  SHF.L.U32 R7, R7, 0x6, RZ ;  /* 0x0000000607077819 */ /* 0x000fe200000006ff */
[----:B------:R-:W-:Y:S01]  /*ce90*/  UIADD3 UR8, UR38, 0x24400, URZ ;  /* 0x0002440026087890 */ /* 0x000fe2000fffe03f */
[----:B------:R-:W-:Y:S01]  /*cea0*/  R2UR UR10, R4 ;  /* 0x00000000040a72ca */ /* 0x000fe200000e0000 */
[----:B------:R-:W-:Y:S02]  /*ceb0*/  UIADD3 UR9, UR38, 0x28c38, URZ ;  /* 0x00028c3826097890 */ /* 0x000fe4000fffe03f */
[----:B------:R-:W-:Y:S01]  /*cec0*/  UIADD3.X UR5, URZ, UR5, URZ, UP0, !UPT ;  /* 0x000000053f057290 */ /* 0x000fe200087fe43f */
[----:B------:R-:W-:Y:S01]  /*ced0*/  UMOV UR6, 0x0 ;  /* 0x0000000000067882 */ /* 0x000fe20000000000 */
[----:B------:R-:W-:-:S10]  /*cee0*/  UMOV UR7, 0x14f00000 ;  /* 0x14f0000000077882 */ /* 0x000fd40000000000 */
.L_x_125:
[----:B------:R-:W-:-:S13]  /*cef0*/  @P0 ELECT P2, URZ, PT ;  /* 0x00000000003f082f */ /* 0x000fda0003840000 */
[----:B-----5:R-:W-:Y:S01]  /*cf00*/  @P2 R2UR UR13, R16 ;  /* 0x00000000100d22ca */ /* 0x020fe200000e0000 */
[----:B------:R-:W-:Y:S01]  /*cf10*/  UMOV UR12, UR36 ;  /* 0x00000024000c7c82 */ /* 0x000fe20008000000 */
[----:B------:R-:W-:Y:S02]  /*cf20*/  @P2 R2UR UR11, R7 ;  /* 0x00000000070b22ca */ /* 0x000fe400000e0000 */
[----:B------:R-:W-:Y:S02]  /*cf30*/  @P2 PLOP3.LUT P0, PT, P2, PT, PT, 0x8, 0x0 ;  /* 0x000000000000281c */ /* 0x000fe4000170e170 */
[----:B------:R-:W-:-:S09]  /*cf40*/  PLOP3.LUT P2, PT, PT, PT, PT, 0x8, 0x0 ;  /* 0x000000000000781c */ /* 0x000fd20003f4e170 */
[----:B------:R3:W-:Y:S02]  /*cf50*/  UTMALDG.4D [UR8], [UR4], desc[UR6] ;  /* 0x00000608040075b4 */ /* 0x0007e40008019000 */
[----:B---3--:R-:W-:Y:S05]  /*cf60*/  @P0 BRA.U.ANY `(.L_x_125) ;  /* 0xfffffffd00e00947 */ /* 0x008fea000393ffff */
[----:B------:R-:W3:Y:S01]  /*cf70*/  SYNCS.PHASECHK.TRANS64.TRYWAIT P0, [UR38+0x28c68], R2 ;  /* 0x028c6802ff0075a7 */ /* 0x000ee20008000166 */
[----:B------:R-:W-:Y:S04]  /*cf80*/  BSSY B1, `(.L_x_126) ;  /* 0x0000002000017945 */ /* 0x000fe80003800000 */
[----:B---3--:R-:W-:Y:S05]  /*cf90*/  @!P0 BRA `(.L_x_127) ;  /* 0x00000014009c8947 */ /* 0x008fea0003800000 */
.L_x_171:
[----:B------:R-:W-:Y:S05]  /*cfa0*/  BSYNC B1 ;  /* 0x0000000000017941 */ /* 0x000fea0003800000 */
.L_x_126:
[----:B------:R-:W-:Y:S01]  /*cfb0*/  BSSY B1, `(.L_x_128) ;  /* 0x0000009000017945 */ /* 0x000fe20003800000 */
[----:B--2---:R-:W-:Y:S02]  /*cfc0*/  IMAD.MOV.U32 R2, RZ, RZ, 0x0 ;  /* 0x00000000ff027424 */ /* 0x004fe400078e00ff */
[----:B------:R-:W-:Y:S01]  /*cfd0*/  IMAD.MOV.U32 R3, RZ, RZ, 0x14f00000 ;  /* 0x14f00000ff037424 */ /* 0x000fe200078e00ff */
[----:B------:R-:W-:Y:S06]  /*cfe0*/  @P1 BRA `(.L_x_129) ;  /* 0x0000000000141947 */ /* 0x000fec0003800000 */
[----:B------:R-:W-:Y:S01]  /*cff0*/  ISETP.NE.AND P0, PT, R10, RZ, PT ;  /* 0x000000ff0a00720c */ /* 0x000fe20003f05270 */
[----:B------:R-:W-:-:S04]  /*d000*/  IMAD.MOV.U32 R5, RZ, RZ, 0x10000 ;  /* 0x00010000ff057424 */ /* 0x000fc800078e00ff */
[----:B------:R2:W-:Y:S08]  /*d010*/  SYNCS.ARRIVE.TRANS64 RZ, [UR38+0x28c58], R5 ;  /* 0x028c5805ffff79a7 */ /* 0x0005f00008000026 */
[----:B--2---:R-:W-:Y:S05]  /*d020*/  @!P0 BRA `(.L_x_129) ;  /* 0x0000000000048947 */ /* 0x004fea0003800000 */
[----:B------:R-:W-:Y:S01]  /*d030*/  BPT.TRAP 0x1 ;  /* 0x000000040000795c */ /* 0x000fe20000300000 */
.L_x_129:
[----:B------:R-:W-:Y:S05]  /*d040*/  BSYNC B1 ;  /* 0x0000000000017941 */ /* 0x000fea0003800000 */
.L_x_128:
        /* <DEDUP_REMOVED lines=9> */
.L_x_130:
[----:B------:R-:W-:-:S13]  /*d0e0*/  @P0 ELECT P1, URZ, PT ;  /* 0x00000000003f082f */ /* 0x000fda0003820000 */
[----:B------:R-:W-:Y:S01]  /*d0f0*/  @P1 R2UR UR13, R16 ;  /* 0x00000000100d12ca */ /* 0x000fe200000e0000 */
[----:B------:R-:W-:Y:S01]  /*d100*/  UMOV UR12, UR36 ;  /* 0x00000024000c7c82 */ /* 0x000fe20008000000 */
[----:B------:R-:W-:Y:S02]  /*d110*/  @P1 R2UR UR11, R7 ;  /* 0x00000000070b12ca */ /* 0x000fe400000e0000 */
[----:B------:R-:W-:Y:S02]  /*d120*/  @P1 PLOP3.LUT P0, PT, P1, PT, PT, 0x8, 0x0 ;  /* 0x000000000000181c */ /* 0x000fe40000f0e170 */
[----:B------:R-:W-:-:S09]  /*d130*/  PLOP3.LUT P1, PT, PT, PT, PT, 0x8, 0x0 ;  /* 0x000000000000781c */ /* 0x000fd20003f2e170 */
[----:B------:R2:W-:Y:S02]  /*d140*/  UTMALDG.4D [UR8], [UR4], desc[UR6] ;  /* 0x00000608040075b4 */ /* 0x0005e40008019000 */
[----:B--2---:R-:W-:Y:S05]  /*d150*/  @P0 BRA.U.ANY `(.L_x_130) ;  /* 0xfffffffd00e00947 */ /* 0x004fea000393ffff */
[----:B------:R-:W-:Y:S01]  /*d160*/  R2UR UR6, R2 ;  /* 0x00000000020672ca */ /* 0x000fe200000e0000 */
[----:B------:R-:W-:Y:S01]  /*d170*/  UIADD3 UR8, UR38, 0x12400, URZ ;  /* 0x0001240026087890 */ /* 0x000fe2000fffe03f */
[----:B------:R-:W-:Y:S01]  /*d180*/  R2UR UR7, R3 ;  /* 0x00000000030772ca */ /* 0x000fe200000e0000 */
[----:B------:R-:W-:Y:S01]  /*d190*/  UMOV UR10, 0x40 ;  /* 0x00000040000a7882 */ /* 0x000fe20000000000 */
[----:B------:R-:W-:-:S13]  /*d1a0*/  PLOP3.LUT P0, PT, PT, PT, PT, 0x80, 0x0 ;  /* 0x000000000000781c */ /* 0x000fda0003f0f070 */
.L_x_131:
        /* <DEDUP_REMOVED lines=13> */
.L_x_132:
        /* <DEDUP_REMOVED lines=13> */
.L_x_133:
        /* <DEDUP_REMOVED lines=13> */
.L_x_134:
        /* <DEDUP_REMOVED lines=13> */
.L_x_135:
        /* <DEDUP_REMOVED lines=13> */
.L_x_136:
        /* <DEDUP_REMOVED lines=13> */
.L_x_137:
        /* <DEDUP_REMOVED lines=8> */
.L_x_119:
[----:B------:R-:W-:Y:S05]  /*d710*/  BSYNC B0 ;  /* 0x0000000000007941 */ /* 0x000fea0003800000 */
.L_x_118:
[----:B------:R-:W-:Y:S01]  /*d720*/  LOP3.LUT R0, R0, 0x1, RZ, 0x3c, !PT ;  /* 0x0000000100007812 */ /* 0x000fe200078e3cff */
[----:B------:R-:W-:Y:S02]  /*d730*/  IMAD.MOV.U32 R6, RZ, RZ, RZ ;  /* 0x000000ffff067224 */ /* 0x000fe400078e00ff */
[----:B------:R-:W-:-:S07]  /*d740*/  IMAD.MOV.U32 R9, RZ, RZ, RZ ;  /* 0x000000ffff097224 */ /* 0x000fce00078e00ff */
.L_x_49:
[----:B------:R-:W2:Y:S01]  /*d750*/  S2R R3, SR_CgaCtaId ;  /* 0x0000000000037919 */ /* 0x000ea20000008800 */
[----:B------:R-:W-:Y:S02]  /*d760*/  MOV R2, 0x400 ;  /* 0x0000040000027802 */ /* 0x000fe40000000f00 */
[----:B------:R-:W-:Y:S02]  /*d770*/  SHF.L.U32 R9, R9, 0x1f, RZ ;  /* 0x0000001f09097819 */ /* 0x000fe400000006ff */
[----:B--2---:R-:W-:-:S04]  /*d780*/  LEA R2, R3, R2, 0x18 ;  /* 0x0000000203027211 */ /* 0x004fc800078ec0ff */
[----:B------:R-:W2:Y:S02]  /*d790*/  SYNCS.PHASECHK.TRANS64.TRYWAIT P0, [R2+URZ+0x28c20], R9 ;  /* 0x028c2009020075a7 */ /* 0x000ea4000800017f */
[----:B--2---:R-:W-:Y:S05]  /*d7a0*/  @!P0 BRA `(.L_x_138) ;  /* 0x0000000c00b08947 */ /* 0x004fea0003800000 */
.L_x_172:
[----:B------:R-:W-:-:S03]  /*d7b0*/  UMOV UR4, 0xffffffff ;  /* 0xffffffff00047882 */ /* 0x000fc60000000000 */
[----:B------:R-:W-:Y:S05]  /*d7c0*/  BRA.DIV UR4, `(.L_x_139) ;  /* 0x0000000e04bc7947 */ /* 0x000fea000b800000 */
[----:B------:R-:W3:Y:S02]  /*d7d0*/  S2R R3, SR_TID.X ;  /* 0x0000000000037919 */ /* 0x000ee40000002100 */
[----:B---3--:R-:W-:-:S04]  /*d7e0*/  SHF.R.U32.HI R3, RZ, 0x5, R3 ;  /* 0x00000005ff037819 */ /* 0x008fc80000011603 */
[----:B------:R-:W-:-:S05]  /*d7f0*/  LOP3.LUT R3, R3, 0x3, RZ, 0xc0, !PT ;  /* 0x0000000303037812 */ /* 0x000fca00078ec0ff */
[----:B------:R3:W4:Y:S02]  /*d800*/  SHFL.IDX PT, R14, R3, RZ, 0x1f ;  /* 0x00001fff030e7589 */ /* 0x00072400000e0000 */
.L_x_175:
[----:B----4-:R-:W-:-:S13]  /*d810*/  ISETP.NE.AND P0, PT, R14, RZ, PT ;  /* 0x000000ff0e00720c */ /* 0x010fda0003f05270 */
[----:B------:R-:W-:Y:S05]  /*d820*/  @P0 BRA `(.L_x_10) ;  /* 0x0000000000880947 */ /* 0x000fea0003800000 */
[----:B------:R-:W-:-:S03]  /*d830*/  UMOV UR4, 0xffffffff ;  /* 0xffffffff00047882 */ /* 0x000fc60000000000 */
[----:B------:R-:W-:Y:S05]  /*d840*/  BRA.DIV UR4, `(.L_x_140) ;  /* 0x0000000e04d07947 */ /* 0x000fea000b800000 */
[----:B------:R-:W-:-:S13]  /*d850*/  ELECT P6, URZ, PT ;  /* 0x00000000003f782f */ /* 0x000fda00038c0000 */
.L_x_178:
[----:B------:R-:W-:Y:S05]  /*d860*/  @!P6 BRA `(.L_x_10) ;  /* 0x000000000078e947 */ /* 0x000fea0003800000 */
[----:B---3--:R-:W3:Y:S02]  /*d870*/  LDL.LU R3, [R1+0x14] ;  /* 0x0000140001037983 */ /* 0x008ee40000300800 */
[----:B---3--:R-:W-:-:S04]  /*d880*/  LOP3.LUT R3, R3, 0x2, RZ, 0xfc, !PT ;  /* 0x0000000203037812 */ /* 0x008fc800078efcff */
[----:B------:R-:W-:-:S13]  /*d890*/  ISETP.NE.AND P2, PT, R3, 0x3, PT ;  /* 0x000000030300780c */ /* 0x000fda0003f45270 */
[----:B------:R-:W-:Y:S05]  /*d8a0*/  @!P2 BRA `(.L_x_141) ;  /* 0x000000000004a947 */ /* 0x000fea0003800000 */
[----:B------:R-:W-:Y:S01]  /*d8b0*/  BPT.TRAP 0x1 ;  /* 0x000000040000795c */ /* 0x000fe20000300000 */
.L_x_141:
[----:B------:R-:W-:Y:S01]  /*d8c0*/  VIADD R8, R2, 0x28c40 ;  /* 0x00028c4002087836 */ /* 0x000fe20000000000 */
[----:B------:R-:W-:Y:S01]  /*d8d0*/  SHF.L.U32 R4, R0, 0x1f, RZ ;  /* 0x0000001f00047819 */ /* 0x000fe200000006ff */
[C---:B------:R-:W-:Y:S02]  /*d8e0*/  VIADD R3, R6.reuse, 0x1 ;  /* 0x0000000106037836 */ /* 0x040fe40000000000 */
[----:B------:R-:W-:-:S03]  /*d8f0*/  IMAD R7, R6, 0x8, R8 ;  /* 0x0000000806077824 */ /* 0x000fc600078e0208 */
[C---:B------:R-:W-:Y:S01]  /*d900*/  ISETP.NE.AND P1, PT, R3.reuse, 0x2, PT ;  /* 0x000000020300780c */ /* 0x040fe20003f25270 */
[----:B------:R-:W3:Y:S03]  /*d910*/  SYNCS.PHASECHK.TRANS64.TRYWAIT P0, [R7+URZ], R4 ;  /* 0x00000004070075a7 */ /* 0x000ee6000800017f */
[----:B------:R-:W-:Y:S02]  /*d920*/  SEL R5, RZ, 0x1, P1 ;  /* 0x00000001ff057807 */ /* 0x000fe40000800000 */
[----:B------:R-:W-:Y:S02]  /*d930*/  SEL R3, R3, RZ, P1 ;  /* 0x000000ff03037207 */ /* 0x000fe40000800000 */
[----:B------:R-:W-:Y:S02]  /*d940*/  LOP3.LUT R0, R0, R5, RZ, 0x3c, !PT ;  /* 0x0000000500007212 */ /* 0x000fe400078e3cff */
[----:B------:R-:W-:-:S02]  /*d950*/  LEA R5, R3, R8, 0x3 ;  /* 0x0000000803057211 */ /* 0x000fc400078e18ff */
[----:B------:R-:W-:Y:S01]  /*d960*/  SHF.L.U32 R0, R0, 0x1f, RZ ;  /* 0x0000001f00007819 */ /* 0x000fe200000006ff */
[----:B---3--:R-:W-:Y:S06]  /*d970*/  @!P0 BRA `(.L_x_142) ;  /* 0x0000000c00a48947 */ /* 0x008fec0003800000 */
.L_x_179:
[----:B------:R-:W4:Y:S02]  /*d980*/  SYNCS.PHASECHK.TRANS64.TRYWAIT P0, [R5+URZ], R0 ;  /* 0x00000000050075a7 */ /* 0x000f24000800017f */
[----:B----4-:R-:W-:Y:S05]  /*d990*/  @!P0 BRA `(.L_x_143) ;  /* 0x0000000c00b08947 */ /* 0x010fea0003800000 */
.L_x_180:
[----:B------:R-:W-:Y:S05]  /*d9a0*/  @!P2 BRA `(.L_x_144) ;  /* 0x000000000004a947 */ /* 0x000fea0003800000 */
[----:B------:R-:W-:Y:S01]  /*d9b0*/  BPT.TRAP 0x1 ;  /* 0x000000040000795c */ /* 0x000fe20000300000 */
.L_x_144:
[----:B--2---:R-:W-:-:S04]  /*d9c0*/  VIADD R2, R2, 0x28c60 ;  /* 0x00028c6002027836 */ /* 0x004fc80000000000 */
[----:B----4-:R-:W-:-:S04]  /*d9d0*/  IMAD R5, R6, 0x8, R2 ;  /* 0x0000000806057824 */ /* 0x010fc800078e0202 */
[----:B------:R-:W2:Y:S02]  /*d9e0*/  SYNCS.PHASECHK.TRANS64.TRYWAIT P0, [R5+URZ], R4 ;  /* 0x00000004050075a7 */ /* 0x000ea4000800017f */
[----:B--2---:R-:W-:Y:S05]  /*d9f0*/  @!P0 BRA `(.L_x_145) ;  /* 0x0000000c00ac8947 */ /* 0x004fea0003800000 */
.L_x_181:
[----:B------:R-:W-:-:S07]  /*da00*/  IMAD R3, R3, 0x8, R2 ;  /* 0x0000000803037824 */ /* 0x000fce00078e0202 */
.L_x_146:
[----:B----4-:R4:W0:Y:S02]  /*da10*/  SYNCS.PHASECHK.TRANS64.TRYWAIT P0, [R3+URZ], R0 ;  /* 0x00000000030075a7 */ /* 0x010824000800017f */
[----:B0-----:R-:W-:Y:S05]  /*da20*/  @!P0 NANOSLEEP.SYNCS 0x989680 ;  /* 0x009896800000895d */ /* 0x001fea0003900000 */
[----:B------:R-:W0:Y:S02]  /*da30*/  @!P0 SYNCS.PHASECHK.TRANS64 P0, [R3+URZ], R0 ;  /* 0x00000000030085a7 */ /* 0x000e24000800007f */
[----:B0-----:R-:W-:Y:S05]  /*da40*/  @!P0 BRA `(.L_x_146) ;  /* 0xfffffffc00f08947 */ /* 0x001fea000383ffff */
.L_x_10:
[----:B------:R-:W-:Y:S05]  /*da50*/  BSYNC B6 ;  /* 0x0000000000067941 */ /* 0x000fea0003800000 */
.L_x_7:
[----:B------:R-:W-:Y:S05]  /*da60*/  EXIT ;  /* 0x000000000000794d */ /* 0x000fea0003800000 */
.L_x_15:
[----:B0-----:R-:W-:-:S04]  /*da70*/  IMAD.U32 R6, RZ, RZ, UR5 ;  /* 0x00000005ff067e24 */ /* 0x001fc8000f8e00ff */
[----:B------:R0:W1:Y:S03]  /*da80*/  SYNCS.PHASECHK.TRANS64.TRYWAIT P1, [R6+URZ+0x28c50], R5 ;  /* 0x028c5005060075a7 */ /* 0x000066000802017f */
[----:B-1----:R-:W-:Y:S05]  /*da90*/  @!P1 NANOSLEEP.SYNCS 0x989680 ;  /* 0x009896800000995d */ /* 0x002fea0003900000 */
[----:B------:R-:W1:Y:S02]  /*daa0*/  @!P1 SYNCS.PHASECHK.TRANS64 P1, [R6+URZ+0x28c50], R5 ;  /* 0x028c5005060095a7 */ /* 0x000e64000802007f */
[----:B-1----:R-:W-:Y:S05]  /*dab0*/  @!P1 BRA `(.L_x_15) ;  /* 0xfffffffc00ec9947 */ /* 0x002fea000383ffff */
[----:B------:R-:W-:Y:S05]  /*dac0*/  BRA `(.L_x_147) ;  /* 0xffffff3800587947 */ /* 0x000fea000383ffff */
.L_x_20:
[----:B-1----:R-:W-:-:S04]  /*dad0*/  IMAD.U32 R6, RZ, RZ, UR7 ;  /* 0x00000007ff067e24 */ /* 0x002fc8000f8e00ff */
[----:B------:R1:W2:Y:S03]  /*dae0*/  SYNCS.PHASECHK.TRANS64.TRYWAIT P1, [R6+URZ+0x28c50], R5 ;  /* 0x028c5005060075a7 */ /* 0x0002a6000802017f */
[----:B--2---:R-:W-:Y:S05]  /*daf0*/  @!P1 NANOSLEEP.SYNCS 0x989680 ;  /* 0x009896800000995d */ /* 0x004fea0003900000 */
[----:B------:R-:W2:Y:S02]  /*db00*/  @!P1 SYNCS.PHASECHK.TRANS64 P1, [R6+URZ+0x28c50], R5 ;  /* 0x028c5005060095a7 */ /* 0x000ea4000802007f */
[----:B--2---:R-:W-:Y:S05]  /*db10*/  @!P1 BRA `(.L_x_20) ;  /* 0xfffffffc00ec9947 */ /* 0x004fea000383ffff */
[----:B------:R-:W-:Y:S05]  /*db20*/  BRA `(.L_x_19) ;  /* 0xffffff4400607947 */ /* 0x000fea000383ffff */
.L_x_24:
[----:B0-----:R-:W-:-:S04]  /*db30*/  IMAD.U32 R6, RZ, RZ, UR36 ;  /* 0x00000024ff067e24 */ /* 0x001fc8000f8e00ff */
[----:B------:R0:W1:Y:S03]  /*db40*/  SYNCS.PHASECHK.TRANS64.TRYWAIT P1, [R6+URZ+0x28c00], R13 ;  /* 0x028c000d060075a7 */ /* 0x000066000802017f */
[----:B-1----:R-:W-:Y:S05]  /*db50*/  @!P1 NANOSLEEP.SYNCS 0x989680 ;  /* 0x009896800000995d */ /* 0x002fea0003900000 */
[----:B------:R-:W1:Y:S02]  /*db60*/  @!P1 SYNCS.PHASECHK.TRANS64 P1, [R6+URZ+0x28c00], R13 ;  /* 0x028c000d060095a7 */ /* 0x000e64000802007f */
[----:B-1----:R-:W-:Y:S05]  /*db70*/  @!P1 BRA `(.L_x_24) ;  /* 0xfffffffc00ec9947 */ /* 0x002fea000383ffff */
[----:B------:R-:W-:Y:S05]  /*db80*/  BRA `(.L_x_148) ;  /* 0xffffff5800587947 */ /* 0x000fea000383ffff */
.L_x_28:
[----:B-1----:R-:W-:-:S04]  /*db90*/  IMAD.U32 R8, RZ, RZ, UR36 ;  /* 0x00000024ff087e24 */ /* 0x002fc8000f8e00ff */
[----:B------:R1:W2:Y:S03]  /*dba0*/  SYNCS.PHASECHK.TRANS64.TRYWAIT P2, [R8+URZ+0x28c30], R13 ;  /* 0x028c300d080075a7 */ /* 0x0002a6000804017f */
[----:B--2---:R-:W-:Y:S05]  /*dbb0*/  @!P2 NANOSLEEP.SYNCS 0x989680 ;  /* 0x009896800000a95d */ /* 0x004fea0003900000 */
[----:B------:R-:W2:Y:S02]  /*dbc0*/  @!P2 SYNCS.PHASECHK.TRANS64 P2, [R8+URZ+0x28c30], R13 ;  /* 0x028c300d0800a5a7 */ /* 0x000ea4000804007f */
[----:B--2---:R-:W-:Y:S05]  /*dbd0*/  @!P2 BRA `(.L_x_28) ;  /* 0xfffffffc00eca947 */ /* 0x004fea000383ffff */
[----:B------:R-:W-:Y:S05]  /*dbe0*/  BRA `(.L_x_27) ;  /* 0xffffff5800747947 */ /* 0x000fea000383ffff */
.L_x_32:
[----:B---3--:R3:W4:Y:S02]  /*dbf0*/  SYNCS.PHASECHK.TRANS64.TRYWAIT P2, [R14+URZ+0x28c50], R13 ;  /* 0x028c500d0e0075a7 */ /* 0x008724000804017f */
[----:B----4-:R-:W-:Y:S05]  /*dc00*/  @!P2 NANOSLEEP.SYNCS 0x989680 ;  /* 0x009896800000a95d */ /* 0x010fea0003900000 */
[----:B------:R-:W4:Y:S02]  /*dc10*/  @!P2 SYNCS.PHASECHK.TRANS64 P2, [R14+URZ+0x28c50], R13 ;  /* 0x028c500d0e00a5a7 */ /* 0x000f24000804007f */
[----:B----4-:R-:W-:Y:S05]  /*dc20*/  @!P2 BRA `(.L_x_32) ;  /* 0xfffffffc00f0a947 */ /* 0x010fea000383ffff */
[----:B------:R-:W-:Y:S05]  /*dc30*/  BRA `(.L_x_31) ;  /* 0xffffff6800ec7947 */ /* 0x000fea000383ffff */
.L_x_37:
[----:B--2---:R-:W-:-:S04]  /*dc40*/  IMAD.U32 R15, RZ, RZ, UR7 ;  /* 0x00000007ff0f7e24 */ /* 0x004fc8000f8e00ff */
[----:B------:R2:W3:Y:S03]  /*dc50*/  SYNCS.PHASECHK.TRANS64.TRYWAIT P3, [R15+URZ+0x28c30], R14 ;  /* 0x028c300e0f0075a7 */ /* 0x0004e6000806017f */
[----:B---3--:R-:W-:Y:S05]  /*dc60*/  @!P3 NANOSLEEP.SYNCS 0x989680 ;  /* 0x009896800000b95d */ /* 0x008fea0003900000 */
[----:B------:R-:W3:Y:S02]  /*dc70*/  @!P3 SYNCS.PHASECHK.TRANS64 P3, [R15+URZ+0x28c30], R14 ;  /* 0x028c300e0f00b5a7 */ /* 0x000ee4000806007f */
[----:B---3--:R-:W-:Y:S05]  /*dc80*/  @!P3 BRA `(.L_x_37) ;  /* 0xfffffffc00ecb947 */ /* 0x008fea000383ffff */
[----:B------:R-:W-:Y:S05]  /*dc90*/  BRA `(.L_x_36) ;  /* 0xffffff6c00c47947 */ /* 0x000fea000383ffff */
.L_x_41:
[----:B---3--:R3:W4:Y:S02]  /*dca0*/  SYNCS.PHASECHK.TRANS64.TRYWAIT P3, [R171+URZ+0x28c50], R14 ;  /* 0x028c500eab0075a7 */ /* 0x008724000806017f */
[----:B----4-:R-:W-:Y:S05]  /*dcb0*/  @!P3 NANOSLEEP.SYNCS 0x989680 ;  /* 0x009896800000b95d */ /* 0x010fea0003900000 */
[----:B------:R-:W4:Y:S02]  /*dcc0*/  @!P3 SYNCS.PHASECHK.TRANS64 P3, [R171+URZ+0x28c50], R14 ;  /* 0x028c500eab00b5a7 */ /* 0x000f24000806007f */
[----:B----4-:R-:W-:Y:S05]  /*dcd0*/  @!P3 BRA `(.L_x_41) ;  /* 0xfffffffc00f0b947 */ /* 0x010fea000383ffff */
[----:B------:R-:W-:Y:S05]  /*dce0*/  BRA `(.L_x_40) ;  /* 0xffffff8000e07947 */ /* 0x000fea000383ffff */
.L_x_54:
[----:B------:R-:W-:Y:S01]  /*dcf0*/  MOV R13, R19 ;  /* 0x00000013000d7202 */ /* 0x000fe20000000f00 */
[----:B------:R-:W-:Y:S02]  /*dd00*/  IMAD.MOV.U32 R12, RZ, RZ, RZ ;  /* 0x000000ffff0c7224 */ /* 0x000fe400078e00ff */
[----:B------:R-:W-:Y:S02]  /*dd10*/  IMAD.MOV.U32 R11, RZ, RZ, 0x1f ;  /* 0x0000001fff0b7424 */ /* 0x000fe400078e00ff */
[----:B------:R-:W-:-:S07]  /*dd20*/  IMAD.MOV.U32 R15, RZ, RZ, -0x1 ;  /* 0xffffffffff0f7424 */ /* 0x000fce00078e00ff */
[----:B------:R-:W-:Y:S05]  /*dd30*/  WARPSYNC.COLLECTIVE R15, `(.L_x_149) ;  /* 0x000000000f087348 */ /* 0x000fea0003c00000 */
[----:B------:R0:W1:Y:S02]  /*dd40*/  SHFL.IDX P6, R14, R13, R12, R11 ;  /* 0x0000000c0d0e7389 */ /* 0x00006400000c000b */
[----:B01----:R-:W-:Y:S01]  /*dd50*/  ENDCOLLECTIVE ;  /* 0x000000000000791b */ /* 0x003fe20003800000 */
.L_x_149:
[----:B------:R-:W-:Y:S05]  /*dd60*/  BRA `(.L_x_150) ;  /* 0xffffffc000487947 */ /* 0x000fea000383ffff */
.L_x_56:
[----:B------:R-:W-:Y:S01]  /*dd70*/  BSSY B0, `(.L_x_151) ;  /* 0x0000006000007945 */ /* 0x000fe20003800000 */
[----:B------:R-:W-:-:S07]  /*dd80*/  IMAD.MOV.U32 R15, RZ, RZ, -0x1 ;  /* 0xffffffffff0f7424 */ /* 0x000fce00078e00ff */
[----:B------:R-:W-:Y:S05]  /*dd90*/  WARPSYNC.COLLECTIVE R15, `(.L_x_152) ;  /* 0x000000000f0c7348 */ /* 0x000fea0003c00000 */
[----:B------:R-:W-:Y:S02]  /*dda0*/  ELECT P6, UR62, PT ;  /* 0x00000000003e782f */ /* 0x000fe400038c0000 */
[----:B------:R-:W-:Y:S01]  /*ddb0*/  MOV R14, UR62 ;  /* 0x0000003e000e7c02 */ /* 0x000fe20008000f00 */
[----:B------:R-:W-:Y:S10]  /*ddc0*/  ENDCOLLECTIVE ;  /* 0x000000000000791b */ /* 0x000ff40003800000 */
.L_x_152:
[----:B------:R-:W-:Y:S05]  /*ddd0*/  BSYNC B0 ;  /* 0x0000000000007941 */ /* 0x000fea0003800000 */
.L_x_151:
[----:B------:R-:W-:Y:S05]  /*dde0*/  BRA `(.L_x_153) ;  /* 0xffffffc000487947 */ /* 0x000fea000383ffff */
.L_x_58:
[----:B0-----:R-:W-:-:S04]  /*ddf0*/  IMAD.U32 R3, RZ, RZ, UR38 ;  /* 0x00000026ff037e24 */ /* 0x001fc8000f8e00ff */
[----:B------:R0:W1:Y:S03]  /*de00*/  SYNCS.PHASECHK.TRANS64.TRYWAIT P0, [R3+URZ+0x28c40], R0 ;  /* 0x028c4000030075a7 */ /* 0x000066000800017f */
[----:B-1----:R-:W-:Y:S05]  /*de10*/  @!P0 NANOSLEEP.SYNCS 0x989680 ;  /* 0x009896800000895d */ /* 0x002fea0003900000 */
[----:B------:R-:W1:Y:S02]  /*de20*/  @!P0 SYNCS.PHASECHK.TRANS64 P0, [R3+URZ+0x28c40], R0 ;  /* 0x028c4000030085a7 */ /* 0x000e64000800007f */
[----:B-1----:R-:W-:Y:S05]  /*de30*/  @!P0 BRA `(.L_x_58) ;  /* 0xfffffffc00ec8947 */ /* 0x002fea000383ffff */
[----:B------:R-:W-:Y:S05]  /*de40*/  BRA `(.L_x_154) ;  /* 0xffffffc000a47947 */ /* 0x000fea000383ffff */
.L_x_61:
[----:B------:R-:W-:Y:S01]  /*de50*/  IMAD.MOV.U32 R13, RZ, RZ, R3 ;  /* 0x000000ffff0d7224 */ /* 0x000fe200078e0003 */
[----:B------:R-:W-:Y:S01]  /*de60*/  MOV R11, 0x181f ;  /* 0x0000181f000b7802 */ /* 0x000fe20000000f00 */
[----:B------:R-:W-:Y:S02]  /*de70*/  IMAD.MOV.U32 R12, RZ, RZ, RZ ;  /* 0x000000ffff0c7224 */ /* 0x000fe400078e00ff */
[----:B------:R-:W-:Y:S02]  /*de80*/  IMAD.MOV.U32 R15, RZ, RZ, -0x1 ;  /* 0xffffffffff0f7424 */ /* 0x000fe400078e00ff */
[----:B------:R-:W-:-:S07]  /*de90*/  IMAD R5, R10, 0x40, R5 ;  /* 0x000000400a057824 */ /* 0x000fce00078e0205 */
[----:B------:R-:W-:Y:S05]  /*dea0*/  WARPSYNC.COLLECTIVE R15, `(.L_x_155) ;  /* 0x000000000f087348 */ /* 0x000fea0003c00000 */
[----:B------:R0:W1:Y:S02]  /*deb0*/  SHFL.IDX P6, R14, R13, R12, R11 ;  /* 0x0000000c0d0e7389 */ /* 0x00006400000c000b */
[----:B01----:R-:W-:Y:S01]  /*dec0*/  ENDCOLLECTIVE ;  /* 0x000000000000791b */ /* 0x003fe20003800000 */
.L_x_155:
[----:B------:R-:W-:Y:S02]  /*ded0*/  VIADD R21, R5, 0x10 ;  /* 0x0000001005157836 */ /* 0x000fe40000000000 */
[----:B------:R-:W-:Y:S02]  /*dee0*/  IMAD.MOV.U32 R13, RZ, RZ, R0 ;  /* 0x000000ffff0d7224 */ /* 0x000fe400078e0000 */
[----:B------:R-:W-:-:S07]  /*def0*/  IMAD.MOV.U32 R6, RZ, RZ, R14 ;  /* 0x000000ffff067224 */ /* 0x000fce00078e000e */
[----:B------:R-:W-:Y:S05]  /*df00*/  WARPSYNC.COLLECTIVE R15, `(.L_x_156) ;  /* 0x000000000f087348 */ /* 0x000fea0003c00000 */
[----:B------:R0:W1:Y:S02]  /*df10*/  SHFL.IDX P6, R14, R13, R12, R11 ;  /* 0x0000000c0d0e7389 */ /* 0x00006400000c000b */
[----:B01----:R-:W-:Y:S01]  /*df20*/  ENDCOLLECTIVE ;  /* 0x000000000000791b */ /* 0x003fe20003800000 */
.L_x_156:
[----:B------:R-:W-:Y:S02]  /*df30*/  ULDC UR4, c[0x0][0x288] ;  /* 0x0000a20000047ab9 */ /* 0x000fe40000000800 */
[----:B------:R-:W-:-:S05]  /*df40*/  IMAD R2, R9, UR4, RZ ;  /* 0x0000000409027c24 */ /* 0x000fca000f8e02ff */
[----:B------:R-:W-:Y:S01]  /*df50*/  ISETP.GE.AND P1, PT, R5, R2, PT ;  /* 0x000000020500720c */ /* 0x000fe20003f26270 */
[----:B------:R-:W-:Y:S02]  /*df60*/  IMAD.MOV.U32 R13, RZ, RZ, R3 ;  /* 0x000000ffff0d7224 */ /* 0x000fe400078e0003 */
[----:B------:R-:W-:-:S10]  /*df70*/  IMAD.MOV.U32 R12, RZ, RZ, 0x1 ;  /* 0x00000001ff0c7424 */ /* 0x000fd400078e00ff */
[----:B------:R-:W-:Y:S01]  /*df80*/  @!P1 LEA R9, R4, UR38, 0x1 ;  /* 0x0000002604099c11 */ /* 0x000fe2000f8e08ff */
[----:B------:R-:W-:-:S07]  /*df90*/  IMAD.MOV.U32 R7, RZ, RZ, R14 ;  /* 0x000000ffff077224 */ /* 0x000fce00078e000e */
[----:B------:R-:W-:Y:S05]  /*dfa0*/  WARPSYNC.COLLECTIVE R15, `(.L_x_157) ;  /* 0x000000000f087348 */ /* 0x000fea0003c00000 */
[----:B------:R0:W1:Y:S02]  /*dfb0*/  SHFL.IDX P6, R14, R13, R12, R11 ;  /* 0x0000000c0d0e7389 */ /* 0x00006400000c000b */
[----:B01----:R-:W-:Y:S01]  /*dfc0*/  ENDCOLLECTIVE ;  /* 0x000000000000791b */ /* 0x003fe20003800000 */
.L_x_157:
[----:B------:R-:W-:-:S05]  /*dfd0*/  @!P1 LEA R7, P2, R8, R7, 0x1 ;  /* 0x0000000708079211 */ /* 0x000fca00078408ff */
[----:B------:R-:W-:-:S05]  /*dfe0*/  @!P1 IMAD.X R6, RZ, RZ, R6, P2 ;  /* 0x000000ffff069224 */ /* 0x000fca00010e0606 */
[----:B------:R-:W-:Y:S01]  /*dff0*/  @!P1 LOP3.LUT R7, R7, R6, RZ, 0x3c, !PT ;  /* 0x0000000607079212 */ /* 0x000fe200078e3cff */
[----:B------:R-:W-:-:S03]  /*e000*/  IMAD.MOV.U32 R13, RZ, RZ, R0 ;  /* 0x000000ffff0d7224 */ /* 0x000fc600078e0000 */
[----:B------:R-:W-:-:S04]  /*e010*/  @!P1 LOP3.LUT R6, R7, R6, RZ, 0x3c, !PT ;  /* 0x0000000607069212 */ /* 0x000fc800078e3cff */
[----:B------:R-:W-:-:S05]  /*e020*/  @!P1 LOP3.LUT R7, R7, R6, RZ, 0x3c, !PT ;  /* 0x0000000607079212 */ /* 0x000fca00078e3cff */
[----:B------:R-:W-:Y:S01]  /*e030*/  @!PT LDS RZ, [RZ] ;  /* 0x00000000fffff984 */ /* 0x000fe20000000800 */
[----:B------:R-:W-:Y:S01]  /*e040*/  @!PT LDS RZ, [RZ] ;  /* 0x00000000fffff984 */ /* 0x000fe20000000800 */
[----:B------:R-:W-:Y:S01]  /*e050*/  @!PT LDS RZ, [RZ] ;  /* 0x00000000fffff984 */ /* 0x000fe20000000800 */
[----:B------:R0:W-:Y:S01]  /*e060*/  @!P1 LDGSTS.E.BYPASS.LTC128B.128 [R9+0x20400], desc[UR42][R6.64], !P0 ;  /* 0x2040000006099fae */ /* 0x0001e2000c101d6a */
[----:B------:R-:W-:Y:S01]  /*e070*/  ISETP.GE.AND P1, PT, R21, R2, PT ;  /* 0x000000021500720c */ /* 0x000fe20003f26270 */
[----:B------:R-:W-:Y:S01]  /*e080*/  VIADD R21, R5, 0x20 ;  /* 0x0000002005157836 */ /* 0x000fe20000000000 */
[----:B0-----:R-:W-:-:S11]  /*e090*/  MOV R6, R14 ;  /* 0x0000000e00067202 */ /* 0x001fd60000000f00 */
[----:B------:R-:W-:Y:S05]  /*e0a0*/  WARPSYNC.COLLECTIVE R15, `(.L_x_158) ;  /* 0x000000000f087348 */ /* 0x000fea0003c00000 */
[----:B------:R0:W1:Y:S02]  /*e0b0*/  SHFL.IDX P6, R14, R13, R12, R11 ;  /* 0x0000000c0d0e7389 */ /* 0x00006400000c000b */
[----:B01----:R-:W-:Y:S01]  /*e0c0*/  ENDCOLLECTIVE ;  /* 0x000000000000791b */ /* 0x003fe20003800000 */
.L_x_158:
[----:B------:R-:W-:Y:S01]  /*e0d0*/  @!P1 LEA R9, R4, UR38, 0x1 ;  /* 0x0000002604099c11 */ /* 0x000fe2000f8e08ff */
[----:B------:R-:W-:Y:S02]  /*e0e0*/  IMAD.MOV.U32 R13, RZ, RZ, R3 ;  /* 0x000000ffff0d7224 */ /* 0x000fe400078e0003 */
[----:B------:R-:W-:Y:S01]  /*e0f0*/  IMAD.MOV.U32 R12, RZ, RZ, 0x2 ;  /* 0x00000002ff0c7424 */ /* 0x000fe200078e00ff */
[----:B------:R-:W-:-:S13]  /*e100*/  @!P1 LEA R7, P2, R8, R14, 0x1 ;  /* 0x0000000e08079211 */ /* 0x000fda00078408ff */
[----:B------:R-:W-:Y:S05]  /*e110*/  WARPSYNC.COLLECTIVE R15, `(.L_x_159) ;  /* 0x000000000f087348 */ /* 0x000fea0003c00000 */
[----:B------:R0:W1:Y:S02]  /*e120*/  SHFL.IDX P6, R14, R13, R12, R11 ;  /* 0x0000000c0d0e7389 */ /* 0x00006400000c000b */
[----:B01----:R-:W-:Y:S01]  /*e130*/  ENDCOLLECTIVE ;  /* 0x000000000000791b */ /* 0x003fe20003800000 */
.L_x_159:
[----:B------:R-:W-:-:S05]  /*e140*/  @!P1 IMAD.X R6, RZ, RZ, R6, P2 ;  /* 0x000000ffff069224 */ /* 0x000fca00010e0606 */
[----:B------:R-:W-:-:S04]  /*e150*/  @!P1 LOP3.LUT R7, R7, R6, RZ, 0x3c, !PT ;  /* 0x0000000607079212 */ /* 0x000fc800078e3cff */
[----:B------:R-:W-:Y:S01]  /*e160*/  @!P1 LOP3.LUT R6, R7, R6, RZ, 0x3c, !PT ;  /* 0x0000000607069212 */ /* 0x000fe200078e3cff */
[----:B------:R-:W-:-:S03]  /*e170*/  IMAD.MOV.U32 R13, RZ, RZ, R0 ;  /* 0x000000ffff0d7224 */ /* 0x000fc600078e0000 */
[----:B------:R-:W-:-:S05]  /*e180*/  @!P1 LOP3.LUT R7, R7, R6, RZ, 0x3c, !PT ;  /* 0x0000000607079212 */ /* 0x000fca00078e3cff */
[----:B------:R-:W-:Y:S01]  /*e190*/  @!PT LDS RZ, [RZ] ;  /* 0x00000000fffff984 */ /* 0x000fe20000000800 */
[----:B------:R-:W-:Y:S01]  /*e1a0*/  @!PT LDS RZ, [RZ] ;  /* 0x00000000fffff984 */ /* 0x000fe20000000800 */
[----:B------:R-:W-:Y:S01]  /*e1b0*/  @!PT LDS RZ, [RZ] ;  /* 0x00000000fffff984 */ /* 0x000fe20000000800 */
[----:B------:R0:W-:Y:S01]  /*e1c0*/  @!P1 LDGSTS.E.BYPASS.LTC128B.128 [R9+0x20c00], desc[UR42][R6.64], !P0 ;  /* 0x20c0000006099fae */ /* 0x0001e2000c101d6a */
[----:B------:R-:W-:Y:S01]  /*e1d0*/  ISETP.GE.AND P1, PT, R21, R2, PT ;  /* 0x000000021500720c */ /* 0x000fe20003f26270 */
[----:B0-----:R-:W-:-:S12]  /*e1e0*/  IMAD.MOV.U32 R6, RZ, RZ, R14 ;  /* 0x000000ffff067224 */ /* 0x001fd800078e000e */
[----:B------:R-:W-:Y:S05]  /*e1f0*/  WARPSYNC.COLLECTIVE R15, `(.L_x_160) ;  /* 0x000000000f087348 */ /* 0x000fea0003c00000 */
[----:B------:R0:W1:Y:S02]  /*e200*/  SHFL.IDX P6, R14, R13, R12, R11 ;  /* 0x0000000c0d0e7389 */ /* 0x00006400000c000b */
[----:B01----:R-:W-:Y:S01]  /*e210*/  ENDCOLLECTIVE ;  /* 0x000000000000791b */ /* 0x003fe20003800000 */
.L_x_160:
[----:B------:R-:W-:Y:S02]  /*e220*/  @!P1 LEA R9, R4, UR38, 0x1 ;  /* 0x0000002604099c11 */ /* 0x000fe4000f8e08ff */
[----:B------:R-:W-:Y:S01]  /*e230*/  MOV R13, R3 ;  /* 0x00000003000d7202 */ /* 0x000fe20000000f00 */
[----:B------:R-:W-:Y:S01]  /*e240*/  IMAD.MOV.U32 R12, RZ, RZ, 0x3 ;  /* 0x00000003ff0c7424 */ /* 0x000fe200078e00ff */
[----:B------:R-:W-:-:S13]  /*e250*/  @!P1 LEA R7, P2, R8, R14, 0x1 ;  /* 0x0000000e08079211 */ /* 0x000fda00078408ff */
[----:B------:R-:W-:Y:S05]  /*e260*/  WARPSYNC.COLLECTIVE R15, `(.L_x_161) ;  /* 0x000000000f087348 */ /* 0x000fea0003c00000 */
[----:B------:R0:W1:Y:S02]  /*e270*/  SHFL.IDX P6, R14, R13, R12, R11 ;  /* 0x0000000c0d0e7389 */ /* 0x00006400000c000b */
[----:B01----:R-:W-:Y:S01]  /*e280*/  ENDCOLLECTIVE ;  /* 0x000000000000791b */ /* 0x003fe20003800000 */
.L_x_161:
        /* <DEDUP_REMOVED lines=9> */
[----:B------:R-:W-:-:S07]  /*e320*/  IMAD.MOV.U32 R3, RZ, RZ, R14 ;  /* 0x000000ffff037224 */ /* 0x000fce00078e000e */
[----:B0-----:R-:W-:Y:S05]  /*e330*/  WARPSYNC.COLLECTIVE R15, `(.L_x_162) ;  /* 0x000000000f087348 */ /* 0x001fea0003c00000 */
[----:B------:R1:W2:Y:S02]  /*e340*/  SHFL.IDX P6, R14, R13, R12, R11 ;  /* 0x0000000c0d0e7389 */ /* 0x0002a400000c000b */
[----:B012---:R-:W-:Y:S01]  /*e350*/  ENDCOLLECTIVE ;  /* 0x000000000000791b */ /* 0x007fe20003800000 */
.L_x_162:
[----:B------:R-:W-:Y:S05]  /*e360*/  BRA `(.L_x_163) ;  /* 0xffffffc400807947 */ /* 0x000fea000383ffff */
.L_x_62:
[----:B0-----:R-:W-:-:S04]  /*e370*/  IMAD.U32 R3, RZ, RZ, UR38 ;  /* 0x00000026ff037e24 */ /* 0x001fc8000f8e00ff */
[----:B------:R0:W1:Y:S03]  /*e380*/  SYNCS.PHASECHK.TRANS64.TRYWAIT P0, [R3+URZ+0x28c20], R4 ;  /* 0x028c2004030075a7 */ /* 0x000066000800017f */
[----:B-1----:R-:W-:Y:S05]  /*e390*/  @!P0 NANOSLEEP.SYNCS 0x989680 ;  /* 0x009896800000895d */ /* 0x002fea0003900000 */
[----:B------:R-:W1:Y:S02]  /*e3a0*/  @!P0 SYNCS.PHASECHK.TRANS64 P0, [R3+URZ+0x28c20], R4 ;  /* 0x028c2004030085a7 */ /* 0x000e64000800007f */
[----:B-1----:R-:W-:Y:S05]  /*e3b0*/  @!P0 BRA `(.L_x_62) ;  /* 0xfffffffc00ec8947 */ /* 0x002fea000383ffff */
[----:B------:R-:W-:Y:S05]  /*e3c0*/  BRA `(.L_x_164) ;  /* 0xffffffc400b07947 */ /* 0x000fea000383ffff */
.L_x_65:
[----:B0-----:R-:W-:-:S04]  /*e3d0*/  IMAD.U32 R3, RZ, RZ, UR38 ;  /* 0x00000026ff037e24 */ /* 0x001fc8000f8e00ff */
[----:B------:R0:W1:Y:S03]  /*e3e0*/  SYNCS.PHASECHK.TRANS64.TRYWAIT P0, [R3+URZ+0x28c60], R4 ;  /* 0x028c6004030075a7 */ /* 0x000066000800017f */
[----:B-1----:R-:W-:Y:S05]  /*e3f0*/  @!P0 NANOSLEEP.SYNCS 0x989680 ;  /* 0x009896800000895d */ /* 0x002fea0003900000 */
[----:B------:R-:W1:Y:S02]  /*e400*/  @!P0 SYNCS.PHASECHK.TRANS64 P0, [R3+URZ+0x28c60], R4 ;  /* 0x028c6004030085a7 */ /* 0x000e64000800007f */
[----:B-1----:R-:W-:Y:S05]  /*e410*/  @!P0 BRA `(.L_x_65) ;  /* 0xfffffffc00ec8947 */ /* 0x002fea000383ffff */
[----:B------:R-:W-:Y:S05]  /*e420*/  BRA `(.L_x_165) ;  /* 0xffffffc400bc7947 */ /* 0x000fea000383ffff */
.L_x_81:
[----:B-1----:R-:W-:-:S04]  /*e430*/  IMAD.U32 R3, RZ, RZ, UR38 ;  /* 0x00000026ff037e24 */ /* 0x002fc8000f8e00ff */
[----:B------:R1:W2:Y:S03]  /*e440*/  SYNCS.PHASECHK.TRANS64.TRYWAIT P0, [R3+URZ+0x28c48], R2 ;  /* 0x028c4802030075a7 */ /* 0x0002a6000800017f */
[----:B--2---:R-:W-:Y:S05]  /*e450*/  @!P0 NANOSLEEP.SYNCS 0x989680 ;  /* 0x009896800000895d */ /* 0x004fea0003900000 */
[----:B------:R-:W2:Y:S02]  /*e460*/  @!P0 SYNCS.PHASECHK.TRANS64 P0, [R3+URZ+0x28c48], R2 ;  /* 0x028c4802030085a7 */ /* 0x000ea4000800007f */
[----:B--2---:R-:W-:Y:S05]  /*e470*/  @!P0 BRA `(.L_x_81) ;  /* 0xfffffffc00ec8947 */ /* 0x004fea000383ffff */
[----:B------:R-:W-:Y:S05]  /*e480*/  BRA `(.L_x_166) ;  /* 0xffffffd0007c7947 */ /* 0x000fea000383ffff */
.L_x_86:
[----:B01----:R-:W-:-:S04]  /*e490*/  IMAD.U32 R3, RZ, RZ, UR38 ;  /* 0x00000026ff037e24 */ /* 0x003fc8000f8e00ff */
[----:B------:R0:W1:Y:S03]  /*e4a0*/  SYNCS.PHASECHK.TRANS64.TRYWAIT P0, [R3+URZ+0x28c68], R2 ;  /* 0x028c6802030075a7 */ /* 0x000066000800017f */
[----:B-1----:R-:W-:Y:S05]  /*e4b0*/  @!P0 NANOSLEEP.SYNCS 0x989680 ;  /* 0x009896800000895d */ /* 0x002fea0003900000 */
[----:B------:R-:W1:Y:S02]  /*e4c0*/  @!P0 SYNCS.PHASECHK.TRANS64 P0, [R3+URZ+0x28c68], R2 ;  /* 0x028c6802030085a7 */ /* 0x000e64000800007f */
[----:B-1----:R-:W-:Y:S05]  /*e4d0*/  @!P0 BRA `(.L_x_86) ;  /* 0xfffffffc00ec8947 */ /* 0x002fea000383ffff */
[----:B------:R-:W-:Y:S05]  /*e4e0*/  BRA `(.L_x_167) ;  /* 0xffffffd000dc7947 */ /* 0x000fea000383ffff */
.L_x_101:
[----:B-1----:R-:W-:-:S04]  /*e4f0*/  IMAD.U32 R3, RZ, RZ, UR38 ;  /* 0x00000026ff037e24 */ /* 0x002fc8000f8e00ff */
[----:B------:R1:W2:Y:S03]  /*e500*/  SYNCS.PHASECHK.TRANS64.TRYWAIT P0, [R3+URZ+0x28c40], R2 ;  /* 0x028c4002030075a7 */ /* 0x0002a6000800017f */
[----:B--2---:R-:W-:Y:S05]  /*e510*/  @!P0 NANOSLEEP.SYNCS 0x989680 ;  /* 0x009896800000895d */ /* 0x004fea0003900000 */
[----:B------:R-:W2:Y:S02]  /*e520*/  @!P0 SYNCS.PHASECHK.TRANS64 P0, [R3+URZ+0x28c40], R2 ;  /* 0x028c4002030085a7 */ /* 0x000ea4000800007f */
[----:B--2---:R-:W-:Y:S05]  /*e530*/  @!P0 BRA `(.L_x_101) ;  /* 0xfffffffc00ec8947 */ /* 0x004fea000383ffff */
[----:B------:R-:W-:Y:S05]  /*e540*/  BRA `(.L_x_168) ;  /* 0xffffffdc00287947 */ /* 0x000fea000383ffff */
.L_x_106:
[----:B01----:R-:W-:-:S04]  /*e550*/  MOV R3, UR38 ;  /* 0x0000002600037c02 */ /* 0x003fc80008000f00 */
[----:B------:R0:W1:Y:S03]  /*e560*/  SYNCS.PHASECHK.TRANS64.TRYWAIT P0, [R3+URZ+0x28c60], R2 ;  /* 0x028c6002030075a7 */ /* 0x000066000800017f */
[----:B-1----:R-:W-:Y:S05]  /*e570*/  @!P0 NANOSLEEP.SYNCS 0x989680 ;  /* 0x009896800000895d */ /* 0x002fea0003900000 */
[----:B------:R-:W1:Y:S02]  /*e580*/  @!P0 SYNCS.PHASECHK.TRANS64 P0, [R3+URZ+0x28c60], R2 ;  /* 0x028c6002030085a7 */ /* 0x000e64000800007f */
[----:B-1----:R-:W-:Y:S05]  /*e590*/  @!P0 BRA `(.L_x_106) ;  /* 0xfffffffc00ec8947 */ /* 0x002fea000383ffff */
[----:B------:R-:W-:Y:S05]  /*e5a0*/  BRA `(.L_x_169) ;  /* 0xffffffdc008c7947 */ /* 0x000fea000383ffff */
.L_x_122:
[----:B--2---:R-:W-:-:S04]  /*e5b0*/  IMAD.U32 R3, RZ, RZ, UR38 ;  /* 0x00000026ff037e24 */ /* 0x004fc8000f8e00ff */
[----:B------:R2:W3:Y:S03]  /*e5c0*/  SYNCS.PHASECHK.TRANS64.TRYWAIT P0, [R3+URZ+0x28c48], R2 ;  /* 0x028c4802030075a7 */ /* 0x0004e6000800017f */
[----:B---3--:R-:W-:Y:S05]  /*e5d0*/  @!P0 NANOSLEEP.SYNCS 0x989680 ;  /* 0x009896800000895d */ /* 0x008fea0003900000 */
[----:B------:R-:W3:Y:S02]  /*e5e0*/  @!P0 SYNCS.PHASECHK.TRANS64 P0, [R3+URZ+0x28c48], R2 ;  /* 0x028c4802030085a7 */ /* 0x000ee4000800007f */
[----:B---3--:R-:W-:Y:S05]  /*e5f0*/  @!P0 BRA `(.L_x_122) ;  /* 0xfffffffc00ec8947 */ /* 0x008fea000383ffff */
[----:B------:R-:W-:Y:S05]  /*e600*/  BRA `(.L_x_170) ;  /* 0xffffffe400e87947 */ /* 0x000fea000383ffff */
.L_x_127:
[----:B--2---:R-:W-:-:S04]  /*e610*/  IMAD.U32 R3, RZ, RZ, UR38 ;  /* 0x00000026ff037e24 */ /* 0x004fc8000f8e00ff */
[----:B------:R2:W3:Y:S03]  /*e620*/  SYNCS.PHASECHK.TRANS64.TRYWAIT P0, [R3+URZ+0x28c68], R2 ;  /* 0x028c6802030075a7 */ /* 0x0004e6000800017f */
[----:B---3--:R-:W-:Y:S05]  /*e630*/  @!P0 NANOSLEEP.SYNCS 0x989680 ;  /* 0x009896800000895d */ /* 0x008fea0003900000 */
[----:B------:R-:W3:Y:S02]  /*e640*/  @!P0 SYNCS.PHASECHK.TRANS64 P0, [R3+URZ+0x28c68], R2 ;  /* 0x028c6802030085a7 */ /* 0x000ee4000800007f */
[----:B---3--:R-:W-:Y:S05]  /*e650*/  @!P0 BRA `(.L_x_127) ;  /* 0xfffffffc00ec8947 */ /* 0x008fea000383ffff */
[----:B------:R-:W-:Y:S05]  /*e660*/  BRA `(.L_x_171) ;  /* 0xffffffe8004c7947 */ /* 0x000fea000383ffff */
.L_x_138:
[----:B--2---:R2:W3:Y:S02]  /*e670*/  SYNCS.PHASECHK.TRANS64.TRYWAIT P0, [R2+URZ+0x28c20], R9 ;  /* 0x028c2009020075a7 */ /* 0x0044e4000800017f */
[----:B---3--:R-:W-:Y:S05]  /*e680*/  @!P0 NANOSLEEP.SYNCS 0x989680 ;  /* 0x009896800000895d */ /* 0x008fea0003900000 */
[----:B------:R-:W3:Y:S02]  /*e690*/  @!P0 SYNCS.PHASECHK.TRANS64 P0, [R2+URZ+0x28c20], R9 ;  /* 0x028c2009020085a7 */ /* 0x000ee4000800007f */
[----:B---3--:R-:W-:Y:S05]  /*e6a0*/  @!P0 BRA `(.L_x_138) ;  /* 0xfffffffc00f08947 */ /* 0x008fea000383ffff */
[----:B------:R-:W-:Y:S05]  /*e6b0*/  BRA `(.L_x_172) ;  /* 0xfffffff0003c7947 */ /* 0x000fea000383ffff */
.L_x_139:
[----:B------:R-:W3:Y:S01]  /*e6c0*/  S2R R3, SR_TID.X ;  /* 0x0000000000037919 */ /* 0x000ee20000002100 */
[----:B------:R-:W-:Y:S01]  /*e6d0*/  BSSY B0, `(.L_x_173) ;  /* 0x000000a000007945 */ /* 0x000fe20003800000 */
[----:B------:R-:W-:Y:S02]  /*e6e0*/  IMAD.MOV.U32 R12, RZ, RZ, RZ ;  /* 0x000000ffff0c7224 */ /* 0x000fe400078e00ff */
[----:B0-----:R-:W-:Y:S02]  /*e6f0*/  IMAD.MOV.U32 R11, RZ, RZ, 0x1f ;  /* 0x0000001fff0b7424 */ /* 0x001fe400078e00ff */
[----:B------:R-:W-:Y:S01]  /*e700*/  IMAD.MOV.U32 R15, RZ, RZ, -0x1 ;  /* 0xffffffffff0f7424 */ /* 0x000fe200078e00ff */
[----:B---3--:R-:W-:-:S04]  /*e710*/  SHF.R.U32.HI R3, RZ, 0x5, R3 ;  /* 0x00000005ff037819 */ /* 0x008fc80000011603 */
[----:B------:R-:W-:-:S05]  /*e720*/  LOP3.LUT R3, R3, 0x3, RZ, 0xc0, !PT ;  /* 0x0000000303037812 */ /* 0x000fca00078ec0ff */
[----:B------:R-:W-:-:S07]  /*e730*/  IMAD.MOV.U32 R13, RZ, RZ, R3 ;  /* 0x000000ffff0d7224 */ /* 0x000fce00078e0003 */
[----:B-12---:R-:W-:Y:S05]  /*e740*/  WARPSYNC.COLLECTIVE R15, `(.L_x_174) ;  /* 0x000000000f087348 */ /* 0x006fea0003c00000 */
[----:B------:R0:W3:Y:S02]  /*e750*/  SHFL.IDX P6, R14, R13, R12, R11 ;  /* 0x0000000c0d0e7389 */ /* 0x0000e400000c000b */
[----:B0123--:R-:W-:Y:S01]  /*e760*/  ENDCOLLECTIVE ;  /* 0x000000000000791b */ /* 0x00ffe20003800000 */
.L_x_174:
[----:B------:R-:W-:Y:S05]  /*e770*/  BSYNC B0 ;  /* 0x0000000000007941 */ /* 0x000fea0003800000 */
.L_x_173:
[----:B------:R-:W-:Y:S05]  /*e780*/  BRA `(.L_x_175) ;  /* 0xfffffff000207947 */ /* 0x000fea000383ffff */
.L_x_140:
[----:B------:R-:W-:Y:S01]  /*e790*/  BSSY B0, `(.L_x_176) ;  /* 0x0000006000007945 */ /* 0x000fe20003800000 */
[----:B------:R-:W-:-:S07]  /*e7a0*/  IMAD.MOV.U32 R15, RZ, RZ, -0x1 ;  /* 0xffffffffff0f7424 */ /* 0x000fce00078e00ff */
[----:B0123--:R-:W-:Y:S05]  /*e7b0*/  WARPSYNC.COLLECTIVE R15, `(.L_x_177) ;  /* 0x000000000f0c7348 */ /* 0x00ffea0003c00000 */
[----:B------:R-:W-:Y:S02]  /*e7c0*/  ELECT P6, UR62, PT ;  /* 0x00000000003e782f */ /* 0x000fe400038c0000 */
[----:B------:R-:W-:Y:S01]  /*e7d0*/  MOV R14, UR62 ;  /* 0x0000003e000e7c02 */ /* 0x000fe20008000f00 */
[----:B0123--:R-:W-:Y:S10]  /*e7e0*/  ENDCOLLECTIVE ;  /* 0x000000000000791b */ /* 0x00fff40003800000 */
.L_x_177:
[----:B------:R-:W-:Y:S05]  /*e7f0*/  BSYNC B0 ;  /* 0x0000000000007941 */ /* 0x000fea0003800000 */
.L_x_176:
[----:B------:R-:W-:Y:S05]  /*e800*/  BRA `(.L_x_178) ;  /* 0xfffffff000147947 */ /* 0x000fea000383ffff */
.L_x_142:
[----:B---3--:R3:W4:Y:S02]  /*e810*/  SYNCS.PHASECHK.TRANS64.TRYWAIT P0, [R7+URZ], R4 ;  /* 0x00000004070075a7 */ /* 0x008724000800017f */
[----:B----4-:R-:W-:Y:S05]  /*e820*/  @!P0 NANOSLEEP.SYNCS 0x989680 ;  /* 0x009896800000895d */ /* 0x010fea0003900000 */
[----:B------:R-:W4:Y:S02]  /*e830*/  @!P0 SYNCS.PHASECHK.TRANS64 P0, [R7+URZ], R4 ;  /* 0x00000004070085a7 */ /* 0x000f24000800007f */
[----:B----4-:R-:W-:Y:S05]  /*e840*/  @!P0 BRA `(.L_x_142) ;  /* 0xfffffffc00f08947 */ /* 0x010fea000383ffff */
[----:B------:R-:W-:Y:S05]  /*e850*/  BRA `(.L_x_179) ;  /* 0xfffffff000487947 */ /* 0x000fea000383ffff */
.L_x_143:
[----:B----4-:R4:W0:Y:S02]  /*e860*/  SYNCS.PHASECHK.TRANS64.TRYWAIT P0, [R5+URZ], R0 ;  /* 0x00000000050075a7 */ /* 0x010824000800017f */
[----:B0-----:R-:W-:Y:S05]  /*e870*/  @!P0 NANOSLEEP.SYNCS 0x989680 ;  /* 0x009896800000895d */ /* 0x001fea0003900000 */
[----:B------:R-:W0:Y:S02]  /*e880*/  @!P0 SYNCS.PHASECHK.TRANS64 P0, [R5+URZ], R0 ;  /* 0x00000000050085a7 */ /* 0x000e24000800007f */
[----:B0-----:R-:W-:Y:S05]  /*e890*/  @!P0 BRA `(.L_x_143) ;  /* 0xfffffffc00f08947 */ /* 0x001fea000383ffff */
[----:B------:R-:W-:Y:S05]  /*e8a0*/  BRA `(.L_x_180) ;  /* 0xfffffff0003c7947 */ /* 0x000fea000383ffff */
.L_x_145:
[----:B--2---:R2:W4:Y:S02]  /*e8b0*/  SYNCS.PHASECHK.TRANS64.TRYWAIT P0, [R5+URZ], R4 ;  /* 0x00000004050075a7 */ /* 0x004524000800017f */
[----:B----4-:R-:W-:Y:S05]  /*e8c0*/  @!P0 NANOSLEEP.SYNCS 0x989680 ;  /* 0x009896800000895d */ /* 0x010fea0003900000 */
[----:B------:R-:W4:Y:S02]  /*e8d0*/  @!P0 SYNCS.PHASECHK.TRANS64 P0, [R5+URZ], R4 ;  /* 0x00000004050085a7 */ /* 0x000f24000800007f */
[----:B----4-:R-:W-:Y:S05]  /*e8e0*/  @!P0 BRA `(.L_x_145) ;  /* 0xfffffffc00f08947 */ /* 0x010fea000383ffff */
[----:B------:R-:W-:Y:S05]  /*e8f0*/  BRA `(.L_x_181) ;  /* 0xfffffff000407947 */ /* 0x000fea000383ffff */
.L_x_182:
[----:B------:R-:W-:-:S00]  /*e900*/  BRA `(.L_x_182) ;  /* 0xfffffffc00fc7947 */ /* 0x000fc0000383ffff */
[----:B------:R-:W-:-:S00]  /*e910*/  NOP ;  /* 0x0000000000007918 */ /* 0x000fc00000000000 */
        /* <DEDUP_REMOVED lines=14> */
.L_x_5866:


//--------------------- .text._ZN7cutlass13device_kernelIN5flash11enable_sm90INS1_16FlashAttnFwdSm90INS1_25CollectiveMainloopFwdSm90ILi2EN4cute5tupleIJNS5_1CILi1EEES8_S8_EEENS6_IJNS7_ILi64EEESA_SA_EEELi512ENS_10bfloat16_tEfNS_4arch4Sm90ELb0ELb0ELb0ELb0ELb0ELb0ELb1ELb0ELb0ELb1ELb1ELb0EEENS1_21CollectiveEpilogueFwdINS6_IJSA_NS7_ILi512EEESA_EEES9_SC_SE_Li256ELb0ELb1ELb1ELb0EEENS1_19SingleTileSchedulerILb0ELb1ELb1ELi64EEEEEEEEEvNT_6ParamsE --------------------------
	.section	.text._ZN7cutlass13device_kernelIN5flash11enable_sm90INS1_16FlashAttnFwdSm90INS1_25CollectiveMainloopFwdSm90ILi2EN4cute5tupleIJNS5_1CILi1EEES8_S8_EEENS6_IJNS7_ILi64EEESA_SA_EEELi512ENS_10bfloat16_tEfNS_4arch4Sm90ELb0ELb0ELb0ELb0ELb0ELb0ELb1ELb0ELb0ELb1ELb1ELb0EEENS1_21CollectiveEpilogueFwdINS6_IJSA_NS7_ILi512EEESA_EEES9_SC_SE_Li256ELb0ELb1ELb1ELb0EEENS1_19SingleTileSchedulerILb0ELb1ELb1ELi64EEEEEEEEEvNT_6ParamsE,"ax",@progbits
	.align	128
.text._ZN7cutlass13device_kernelIN5flash11enable_sm90INS1_16FlashAttnFwdSm90INS1_25CollectiveMainloopFwdSm90ILi2EN4cute5tupleIJNS5_1CILi1EEES8_S8_EEENS6_IJNS7_ILi64EEESA_SA_EEELi512ENS_10bfloat16_tEfNS_4arch4Sm90ELb0ELb0ELb0ELb0ELb0ELb0ELb1ELb0ELb0ELb1ELb1ELb0EEENS1_21CollectiveEpilogueFwdINS6_IJSA_NS7_ILi512EEESA_EEES9_SC_SE_Li256ELb0ELb1ELb1ELb0EEENS1_19SingleTileSchedulerILb0ELb1ELb1ELi64EEEEEEEEEvNT_6ParamsE:
        .type           _ZN7cutlass13device_kernelIN5flash11enable_sm90INS1_16FlashAttnFwdSm90INS1_25CollectiveMainloopFwdSm90ILi2EN4cute5tupleIJNS5_1CILi1EEES8_S8_EEENS6_IJNS7_ILi64EEESA_SA_EEELi512ENS_10bfloat16_tEfNS_4arch4Sm90ELb0ELb0ELb0ELb0ELb0ELb0ELb1ELb0ELb0ELb1ELb1ELb0EEENS1_21CollectiveEpilogueFwdINS6_IJSA_NS7_ILi512EEESA_EEES9_SC_SE_Li256ELb0ELb1ELb1ELb0EEENS1_19SingleTileSchedulerILb0ELb1ELb1ELi64EEEEEEEEEvNT_6ParamsE,@function
        .size           _ZN7cutlass13device_kernelIN5flash11enable_sm90INS1_16FlashAttnFwdSm90INS1_25CollectiveMainloopFwdSm90ILi2EN4cute5tupleIJNS5_1CILi1EEES8_S8_EEENS6_IJNS7_ILi64EEESA_SA_EEELi512ENS_10bfloat16_tEfNS_4arch4Sm90ELb0ELb0ELb0ELb0ELb0ELb0ELb1ELb0ELb0ELb1ELb1ELb0EEENS1_21CollectiveEpilogueFwdINS6_IJSA_NS7_ILi512EEESA_EEES9_SC_SE_Li256ELb0ELb1ELb1ELb0EEENS1_19SingleTileSchedulerILb0ELb1ELb1ELi64EEEEEEEEEvNT_6ParamsE,(.L_x_5867 - _ZN7cutlass13device_kernelIN5flash11enable_sm90INS1_16FlashAttnFwdSm90INS1_25CollectiveMainloopFwdSm90ILi2EN4cute5tupleIJNS5_1CILi1EEES8_S8_EEENS6_IJNS7_ILi64EEESA_SA_EEELi512ENS_10bfloat16_tEfNS_4arch4Sm90ELb0ELb0ELb0ELb0ELb0ELb0ELb1ELb0ELb0ELb1ELb1ELb0EEENS1_21CollectiveEpilogueFwdINS6_IJSA_NS7_ILi512EEESA_EEES9_SC_SE_Li256ELb0ELb1ELb1ELb0EEENS1_19SingleTileSchedulerILb0ELb1ELb1ELi64EEEEEEEEEvNT_6ParamsE)
        .other          _ZN7cutlass13device_kernelIN5flash11enable_sm90INS1_16FlashAttnFwdSm90INS1_25CollectiveMainloopFwdSm90ILi2EN4cute5tupleIJNS5_1CILi1EEES8_S8_EEENS6_IJNS7_ILi64EEESA_SA_EEELi512ENS_10bfloat16_tEfNS_4arch4Sm90ELb0ELb0ELb0ELb0ELb0ELb0ELb1ELb0ELb0ELb1ELb1ELb0EEENS1_21CollectiveEpilogueFwdINS6_IJSA_NS7_ILi512EEESA_EEES9_SC_SE_Li256ELb0ELb1ELb1ELb0EEENS1_19SingleTileSchedulerILb0ELb1ELb1ELi64EEEEEEEEEvNT_6ParamsE,@"STO_CUDA_ENTRY STV_DEFAULT"
_ZN7cutlass13device_kernelIN5flash11enable_sm90INS1_16FlashAttnFwdSm90INS1_25CollectiveMainloopFwdSm90ILi2EN4cute5tupleIJNS5_1CILi1EEES8_S8_EEENS6_IJNS7_ILi64EEESA_SA_EEELi512ENS_10bfloat16_tEfNS_4arch4Sm90ELb0ELb0ELb0ELb0ELb0ELb0ELb1ELb0ELb0ELb1ELb1ELb0EEENS1_21CollectiveEpilogueFwdINS6_IJSA_NS7_ILi512EEESA_EEES9_SC_SE_Li256ELb0ELb1ELb1ELb0EEENS1_19SingleTileSchedulerILb0ELb1ELb1ELi64EEEEEEEEEvNT_6ParamsE:
[----:B------:R-:W0:Y:S02]  /*0000*/  LDC R1, c[0x0][0x28] ;  /* 0x00000a00ff017b82 */ /* 0x000e240000000800 */
[----:B0-----:R-:W-:Y:S01]  /*0010*/  VIADD R1, R1, 0xffffffd0 ;  /* 0xffffffd001017836 */ /* 0x001fe20000000000 */
[----:B------:R-:W0:Y:S01]  /*0020*/  S2R R3, SR_TID.X ;  /* 0x0000000000037919 */ /* 0x000e220000002100 */
[----:B------:R-:W-:Y:S01]  /*0030*/  ELECT P0, URZ, PT ;  /* 0x00000000003f782f */ /* 0x000fe20003800000 */
[----:B------:R-:W-:Y:S01]  /*0040*/  BSSY B0, `(.L_x_183) ;  /* 0x000000e000007945 */ /* 0x000fe20003800000 */
[--C-:B0-----:R-:W-:Y:S02]  /*0050*/  SHF.R.U32.HI R0, RZ, 0x5, R3.reuse ;  /* 0x00000005ff007819 */ /* 0x101fe40000011603 */
[----:B------:R-:W-:-:S03]  /*0060*/  SHF.R.U32.HI R3, RZ, 0x7, R3 ;  /* 0x00000007ff037819 */ /* 0x000fc60000011603 */
        /* <DEDUP_REMOVED lines=11> */
.L_x_184:
[----:B------:R-:W-:Y:S05]  /*0120*/  BSYNC B0 ;  /* 0x0000000000007941 */ /* 0x000fea0003800000 */
.L_x_183:
[----:B------:R-:W-:Y:S01]  /*0130*/  VOTEU.ANY UP0, P0 ;  /* 0x00000000003f7886 */ /* 0x000fe20000000100 */
[----:B------:R-:W0:Y:S01]  /*0140*/  SHFL.IDX PT, R3, R3, RZ, 0x1f ;  /* 0x00001fff03037589 */ /* 0x000e2200000e0000 */
[----:B------:R-:W-:Y:S01]  /*0150*/  UMOV UR4, 0x80 ;  /* 0x0000008000047882 */ /* 0x000fe20000000000 */
[----:B------:R-:W-:Y:S01]  /*0160*/  UMOV UR7, 0x100 ;  /* 0x0000010000077882 */ /* 0x000fe20000000000 */
[----:B------:R-:W-:Y:S01]  /*0170*/  VOTEU.ANY UP1, P0 ;  /* 0x00000000003f7886 */ /* 0x000fe20000020100 */
[----:B------:R-:W1:Y:S01]  /*0180*/  @UP0 S2UR UR8, SR_CgaCtaId ;  /* 0x00000000000809c3 */ /* 0x000e620000008800 */
[----:B------:R-:W2:Y:S01]  /*0190*/  SHFL.IDX PT, R2, R0, RZ, 0x1f ;  /* 0x00001fff00027589 */ /* 0x000ea200000e0000 */
[----:B------:R-:W-:Y:S01]  /*01a0*/  @UP0 UMOV UR6, 0x400 ;  /* 0x0000040000060882 */ /* 0x000fe20000000000 */
[----:B------:R-:W-:-:S04]  /*01b0*/  @UP0 UIADD3 UR4, -UR4, 0x100000, URZ ;  /* 0x0010000004040890 */ /* 0x000fc8000fffe13f */
[----:B------:R-:W-:Y:S02]  /*01c0*/  @UP0 USHF.L.U32 UR5, UR4, 0xb, URZ ;  /* 0x0000000b04050899 */ /* 0x000fe4000800063f */
[----:B------:R-:W-:Y:S01]  /*01d0*/  @UP0 USHF.L.U32 UR4, UR4, 0x1, URZ ;  /* 0x0000000104040899 */ /* 0x000fe2000800063f */
[----:B------:R-:W-:Y:S01]  /*01e0*/  VOTEU.ANY UP2, P0 ;  /* 0x00000000003f7886 */ /* 0x000fe20000040100 */
[----:B------:R-:W-:Y:S01]  /*01f0*/  VOTEU.ANY UP3, P0 ;  /* 0x00000000003f7886 */ /* 0x000fe20000060100 */
[----:B0-----:R-:W-:Y:S01]  /*0200*/  R2UR UR9, R3 ;  /* 0x00000000030972ca */ /* 0x001fe200000e0000 */
[----:B-1----:R-:W-:Y:S01]  /*0210*/  @UP0 ULEA UR8, UR8, UR6, 0x18 ;  /* 0x0000000608080291 */ /* 0x002fe2000f8ec03f */
[----:B--2---:R-:W-:Y:S01]  /*0220*/  ISETP.NE.AND P1, PT, R2, RZ, PT ;  /* 0x000000ff0200720c */ /* 0x004fe20003f25270 */
[----:B------:R-:W-:-:S04]  /*0230*/  @UP0 UIADD3 UR6, -UR7, 0x100000, URZ ;  /* 0x0010000007060890 */ /* 0x000fc8000fffe13f */
[----:B------:R-:W-:Y:S02]  /*0240*/  @UP0 USHF.L.U32 UR7, UR6, 0xb, URZ ;  /* 0x0000000b06070899 */ /* 0x000fe4000800063f */
[----:B------:R-:W-:-:S04]  /*0250*/  @UP0 USHF.L.U32 UR6, UR6, 0x1, URZ ;  /* 0x0000000106060899 */ /* 0x000fc8000800063f */
[----:B------:R-:W-:Y:S01]  /*0260*/  UISETP.NE.AND UP0, UPT, UR9, URZ, UPT ;  /* 0x0000003f0900728c */ /* 0x000fe2000bf05270 */
[----:B------:R-:W0:Y:S02]  /*0270*/  FENCE.VIEW.ASYNC.S ;  /* 0x00000000000073c6 */ /* 0x000e240000000000 */
[----:B0-----:R0:W1:Y:S01]  /*0280*/  @UP1 SYNCS.EXCH.64 URZ, [UR8+0x38800], UR4 ;  /* 0x03880004083f15b2 */ /* 0x0010620008000100 */
[----:B------:R0:W2:Y:S04]  /*0290*/  @UP2 SYNCS.EXCH.64 URZ, [UR8+0x38810], UR4 ;  /* 0x03881004083f25b2 */ /* 0x0000a80008000100 */
[----:B------:R0:W3:Y:S01]  /*02a0*/  @UP3 SYNCS.EXCH.64 URZ, [UR8+0x38820], UR6 ;  /* 0x03882006083f35b2 */ /* 0x0000e20008000100 */
        /* <DEDUP_REMOVED lines=13> */
[----:B------:R4:W0:Y:S02]  /*0380*/  SYNCS.EXCH.64 URZ, [UR6+0x38848], UR4 ;  /* 0x03884804063f75b2 */ /* 0x0008240008000100 */
[----:B----4-:R-:W-:Y:S01]  /*0390*/  NOP ;  /* 0x0000000000007918 */ /* 0x010fe20000000000 */
.L_x_185:
[----:B------:R-:W4:Y:S01]  /*03a0*/  SHFL.IDX PT, R2, R0, RZ, 0x1f ;  /* 0x00001fff00027589 */ /* 0x000f2200000e0000 */
[----:B------:R-:W-:Y:S01]  /*03b0*/  NOP ;  /* 0x0000000000007918 */ /* 0x000fe20000000000 */
[----:B----4-:R-:W-:-:S13]  /*03c0*/  ISETP.NE.AND P0, PT, R2, RZ, PT ;  /* 0x000000ff0200720c */ /* 0x010fda0003f05270 */
        /* <DEDUP_REMOVED lines=17> */
[----:B------:R4:W0:Y:S02]  /*04e0*/  SYNCS.EXCH.64 URZ, [UR8+0x38868], UR4 ;  /* 0x03886804083f75b2 */ /* 0x0008240008000100 */
[----:B----4-:R-:W-:Y:S01]  /*04f0*/  NOP ;  /* 0x0000000000007918 */ /* 0x010fe20000000000 */
.L_x_186:
[----:B------:R-:W4:Y:S01]  /*0500*/  SHFL.IDX PT, R2, R0, RZ, 0x1f ;  /* 0x00001fff00027589 */ /* 0x000f2200000e0000 */
[----:B------:R-:W-:Y:S01]  /*0510*/  NOP ;  /* 0x0000000000007918 */ /* 0x000fe20000000000 */
[----:B----4-:R-:W-:-:S13]  /*0520*/  ISETP.NE.AND P0, PT, R2, RZ, PT ;  /* 0x000000ff0200720c */ /* 0x010fda0003f05270 */
        /* <DEDUP_REMOVED lines=15> */
.L_x_187:
        /* <DEDUP_REMOVED lines=22> */
.L_x_188:
        /* <DEDUP_REMOVED lines=22> */
.L_x_189:
[----:B0-----:R-:W-:Y:S01]  /*08e0*/  UMOV UR4, 0x1 ;  /* 0x0000000100047882 */ /* 0x001fe20000000000 */
[----:B------:R-:W-:Y:S01]  /*08f0*/  PLOP3.LUT P0, PT, PT, PT, UP0, 0x80, 0x0 ;  /* 0x000000000000781c */ /* 0x000fe20003f0f008 */
[----:B------:R-:W-:Y:S01]  /*0900*/  USEL UR4, UR4, 0x2, !UP0 ;  /* 0x0000000204047887 */ /* 0x000fe2000c000000 */
[----:B------:R-:W-:Y:S01]  /*0910*/  NOP ;  /* 0x0000000000007918 */ /* 0x000fe20000000000 */
[----:B------:R-:W-:Y:S04]  /*0920*/  BSSY B6, `(.L_x_190) ;  /* 0x0001101000067945 */ /* 0x000fe80003800000 */
[----:B------:R-:W-:-:S05]  /*0930*/  IMAD.U32 R2, RZ, RZ, UR4 ;  /* 0x00000004ff027e24 */ /* 0x000fca000f8e00ff */
[----:B------:R0:W-:Y:S01]  /*0940*/  STL [R1+0x28], R2 ;  /* 0x0000280201007387 */ /* 0x0001e20000100800 */
[----:B-123--:R-:W-:Y:S06]  /*0950*/  BAR.SYNC.DEFER_BLOCKING 0x0 ;  /* 0x0000000000007b1d */ /* 0x00efec0000010000 */
[----:B------:R-:W-:Y:S05]  /*0960*/  @!P0 BRA `(.L_x_191) ;  /* 0x000000b800148947 */ /* 0x000fea0003800000 */
.L_x_192:
[----:B------:R-:W-:-:S08]  /*0970*/  NOP ;  /* 0x0000000000007918 */ /* 0x000fd00000000000 */
[----:B------:R-:W1:Y:S02]  /*0980*/  USETMAXREG.TRY_ALLOC.CTAPOOL UP0, 0xf0 ;  /* 0x000000f0000079c8 */ /* 0x000e640008000600 */
[----:B-1----:R-:W-:-:S13]  /*0990*/  PLOP3.LUT P0, PT, PT, PT, UP0, 0x80, 0x0 ;  /* 0x000000000000781c */ /* 0x002fda0003f0f008 */
[----:B------:R-:W-:Y:S05]  /*09a0*/  @!P0 BRA `(.L_x_192) ;  /* 0xfffffffc00f08947 */ /* 0x000fea000383ffff */
[----:B------:R-:W1:Y:S01]  /*09b0*/  S2R R11, SR_TID.X ;  /* 0x00000000000b7919 */ /* 0x000e620000002100 */
[----:B------:R-:W2:Y:S01]  /*09c0*/  S2UR UR6, SR_CTAID.Y ;  /* 0x00000000000679c3 */ /* 0x000ea20000002600 */
[----:B------:R-:W-:Y:S02]  /*09d0*/  ULDC UR7, c[0x0][0xd50] ;  /* 0x0003540000077ab9 */ /* 0x000fe40000000800 */
[----:B------:R-:W-:-:S05]  /*09e0*/  UISETP.NE.AND UP0, UPT, UR7, 0x1, UPT ;  /* 0x000000010700788c */ /* 0x000fca000bf05270 */
[----:B------:R-:W3:Y:S06]  /*09f0*/  S2UR UR8, SR_CTAID.Z ;  /* 0x00000000000879c3 */ /* 0x000eec0000002700 */
[----:B------:R-:W-:Y:S01]  /*0a00*/  @UP0 ULDC UR4, c[0x0][0xd54] ;  /* 0x0003550000040ab9 */ /* 0x000fe20000000800 */
[----:B------:R-:W-:Y:S01]  /*0a10*/  @UP0 ULDC UR10, c[0x0][0xd58] ;  /* 0x00035600000a0ab9 */ /* 0x000fe20000000800 */
[----:B--2---:R-:W-:Y:S02]  /*0a20*/  UIMAD.WIDE.U32 UR4, UR6, UR4, URZ ;  /* 0x00000004060472a5 */ /* 0x004fe4000f8e003f */
[----:B------:R-:W-:-:S02]  /*0a30*/  UMOV UR11, UR6 ;  /* 0x00000006000b7c82 */ /* 0x000fc40008000000 */
[----:B------:R-:W-:Y:S01]  /*0a40*/  @UP0 USHF.R.U32.HI UR11, URZ, UR10, UR5 ;  /* 0x0000000a3f0b0299 */ /* 0x000fe20008011605 */
[----:B-1----:R-:W-:-:S03]  /*0a50*/  LOP3.LUT R0, R11, 0xffffff80, RZ, 0xc0, !PT ;  /* 0xffffff800b007812 */ /* 0x002fc600078ec0ff */
[----:B------:R-:W-:Y:S01]  /*0a60*/  UIADD3 UR4, -UR11, URZ, URZ ;  /* 0x0000003f0b047290 */ /* 0x000fe2000fffe13f */
[----:B------:R-:W-:Y:S01]  /*0a70*/  ISETP.NE.AND P0, PT, R0, 0x80, PT ;  /* 0x000000800000780c */ /* 0x000fe20003f05270 */
[----:B------:R-:W-:Y:S02]  /*0a80*/  IMAD.U32 R0, RZ, RZ, UR11 ;  /* 0x0000000bff007e24 */ /* 0x000fe4000f8e00ff */
[----:B------:R-:W-:-:S03]  /*0a90*/  UIMAD UR7, UR7, UR4, UR6 ;  /* 0x00000004070772a4 */ /* 0x000fc6000f8e0206 */
[----:B------:R4:W-:Y:S07]  /*0aa0*/  STL [R1], R0 ;  /* 0x0000000001007387 */ /* 0x0009ee0000100800 */
[----:B------:R-:W-:Y:S06]  /*0ab0*/  @!P0 BAR.ARV 0x8, 0x100 ;  /* 0x0204000000008b1d */ /* 0x000fec0000002000 */
[----:B------:R-:W-:-:S13]  /*0ac0*/  ISETP.GE.U32.AND P0, PT, R11, 0x100, PT ;  /* 0x000001000b00780c */ /* 0x000fda0003f06070 */
[----:B------:R-:W-:Y:S06]  /*0ad0*/  @P0 BAR.ARV 0xf, 0x100 ;  /* 0x03c4000000000b1d */ /* 0x000fec0000002000 */
[----:B---3--:R-:W-:-:S13]  /*0ae0*/  ISETP.LE.AND P0, PT, RZ, UR8, PT ;  /* 0x00000008ff007c0c */ /* 0x008fda000bf03270 */
[----:B----4-:R-:W-:Y:S05]  /*0af0*/  @!P0 BRA `(.L_x_193) ;  /* 0x0000010c008c8947 */ /* 0x010fea0003800000 */
[----:B------:R-:W-:Y:S01]  /*0b00*/  ULDC.64 UR4, c[0x0][0x418] ;  /* 0x0001060000047ab9 */ /* 0x000fe20000000a00 */
[----:B------:R-:W-:Y:S01]  /*0b10*/  ULDC UR60, c[0x0][0x424] ;  /* 0x00010900003c7ab9 */ /* 0x000fe20000000800 */
[----:B------:R-:W-:Y:S01]  /*0b20*/  UISETP.NE.U32.AND UP0, UPT, UR4, URZ, UPT ;  /* 0x0000003f0400728c */ /* 0x000fe2000bf05070 */
[----:B------:R-:W-:Y:S01]  /*0b30*/  VIADD R152, R11, 0xffffff80 ;  /* 0xffffff800b987836 */ /* 0x000fe20000000000 */
[----:B------:R-:W-:Y:S02]  /*0b40*/  UISETP.NE.AND UP1, UPT, UR9, 0x1, UPT ;  /* 0x000000010900788c */ /* 0x000fe4000bf25270 */
[----:B------:R-:W-:Y:S01]  /*0b50*/  UISETP.NE.AND.EX UP0, UPT, UR5, URZ, UPT, UP0 ;  /* 0x0000003f0500728c */ /* 0x000fe2000bf05300 */
[----:B------:R-:W-:Y:S01]  /*0b60*/  ULDC UR4, c[0x0][0x2f0] ;  /* 0x0000bc0000047ab9 */ /* 0x000fe20000000800 */
[----:B------:R-:W-:Y:S02]  /*0b70*/  USHF.R.U32.HI UR11, URZ, 0x10, UR7 ;  /* 0x000000103f0b7899 */ /* 0x000fe40008011607 */
[----:B------:R-:W-:Y:S01]  /*0b80*/  PLOP3.LUT P0, PT, PT, PT, UP1, 0x80, 0x0 ;  /* 0x000000000000781c */ /* 0x000fe20003f0f018 */
[----:B------:R-:W-:-:S02]  /*0b90*/  USEL UR60, UR60, 0x1, UP0 ;  /* 0x000000013c3c7887 */ /* 0x000fc40008000000 */
[----:B------:R-:W-:Y:S02]  /*0ba0*/  UISETP.NE.AND UP0, UPT, UR11, URZ, UPT ;  /* 0x0000003f0b00728c */ /* 0x000fe4000bf05270 */
[----:B------:R-:W-:Y:S02]  /*0bb0*/  UIMAD UR60, UR60, UR4, URZ ;  /* 0x000000043c3c72a4 */ /* 0x000fe4000f8e023f */
[----:B------:R-:W-:Y:S02]  /*0bc0*/  ULOP3.LUT UR7, UR7, 0xffff, URZ, 0xc0, !UPT ;  /* 0x0000ffff07077892 */ /* 0x000fe4000f8ec03f */
[----:B------:R-:W-:-:S04]  /*0bd0*/  UIADD3 UR4, UR60, 0x3f, URZ ;  /* 0x0000003f3c047890 */ /* 0x000fc8000fffe03f */
[----:B------:R-:W-:Y:S01]  /*0be0*/  USHF.R.S32.HI UR5, URZ, 0x1f, UR4 ;  /* 0x0000001f3f057899 */ /* 0x000fe20008011404 */
[----:B------:R-:W-:-:S03]  /*0bf0*/  @!UP0 ULDC UR11, c[0x0][0xae8] ;  /* 0x0002ba00000b8ab9 */ /* 0x000fc60000000800 */
[----:B------:R-:W-:-:S04]  /*0c00*/  ULEA.HI UR5, UR5, UR4, URZ, 0x6 ;  /* 0x0000000405057291 */ /* 0x000fc8000f8f303f */
[----:B------:R-:W-:Y:S01]  /*0c10*/  USHF.R.S32.HI UR6, URZ, 0x6, UR5 ;  /* 0x000000063f067899 */ /* 0x000fe20008011405 */
[----:B------:R-:W-:Y:S11]  /*0c20*/  @!P0 BRA `(.L_x_194) ;  /* 0x0000001c00948947 */ /* 0x000ff60003800000 */
[----:B------:R-:W-:Y:S01]  /*0c30*/  UISETP.GE.AND UP0, UPT, UR60, 0x1, UPT ;  /* 0x000000013c00788c */ /* 0x000fe2000bf06270 */
[----:B------:R-:W-:Y:S02]  /*0c40*/  PLOP3.LUT P0, PT, PT, PT, PT, 0x80, 0x0 ;  /* 0x000000000000781c */ /* 0x000fe40003f0f070 */
[----:B------:R-:W-:Y:S02]  /*0c50*/  CS2R R4, SRZ ;  /* 0x0000000000047805 */ /* 0x000fe4000001ff00 */
[----:B------:R-:W-:Y:S02]  /*0c60*/  CS2R R150, SRZ ;  /* 0x0000000000967805 */ /* 0x000fe4000001ff00 */
[----:B------:R-:W-:Y:S02]  /*0c70*/  CS2R R148, SRZ ;  /* 0x0000000000947805 */ /* 0x000fe4000001ff00 */
[----:B------:R-:W-:Y:S02]  /*0c80*/  CS2R R146, SRZ ;  /* 0x0000000000927805 */ /* 0x000fe4000001ff00 */
[----:B------:R-:W-:-:S02]  /*0c90*/  PLOP3.LUT P1, PT, PT, PT, UP0, 0x80, 0x0 ;  /* 0x000000000000781c */ /* 0x000fc40003f2f008 */
        /* <DEDUP_REMOVED lines=53> */
[----:B------:R-:W-:Y:S01]  /*0ff0*/  CS2R R38, SRZ ;  /* 0x0000000000267805 */ /* 0x000fe2000001ff00 */
[----:B------:R-:W-:-:S02]  /*1000*/  IMAD.MOV.U32 R37, RZ, RZ, RZ ;  /* 0x000000ffff257224 */ /* 0x000fc400078e00ff */
[----:B------:R-:W-:Y:S01]  /*1010*/  IMAD.MOV.U32 R3, RZ, RZ, RZ ;  /* 0x000000ffff037224 */ /* 0x000fe200078e00ff */
[----:B------:R-:W-:Y:S06]  /*1020*/  @!P1 BRA `(.L_x_195) ;  /* 0x0000000000709947 */ /* 0x000fec0003800000 */
[----:B------:R-:W-:Y:S01]  /*1030*/  IMAD.U32 R6, RZ, RZ, UR11 ;  /* 0x0000000bff067e24 */ /* 0x000fe2000f8e00ff */
[----:B------:R-:W-:-:S04]  /*1040*/  UIADD3 UR4, UR6, -0x1, UR11 ;  /* 0xffffffff06047890 */ /* 0x000fc8000fffe00b */
[-C--:B------:R-:W-:Y:S02]  /*1050*/  IABS R7, R6.reuse ;  /* 0x0000000600077213 */ /* 0x080fe40000000000 */
[----:B------:R-:W-:Y:S01]  /*1060*/  IMAD.U32 R8, RZ, RZ, UR4 ;  /* 0x00000004ff087e24 */ /* 0x000fe2000f8e00ff */
[----:B------:R-:W-:Y:S01]  /*1070*/  IABS R6, R6 ;  /* 0x0000000600067213 */ /* 0x000fe20000000000 */
[----:B------:R-:W1:Y:S01]  /*1080*/  I2F.RP R0, R7 ;  /* 0x0000000700007306 */ /* 0x000e620000209400 */
[----:B------:R-:W-:-:S03]  /*1090*/  ULOP3.LUT UR4, UR4, UR11, URZ, 0x3c, !UPT ;  /* 0x0000000b04047292 */ /* 0x000fc6000f8e3c3f */
[----:B------:R-:W-:-:S03]  /*10a0*/  IMAD.MOV R6, RZ, RZ, -R6 ;  /* 0x000000ffff067224 */ /* 0x000fc600078e0a06 */
[----:B------:R-:W-:Y:S01]  /*10b0*/  ISETP.LE.AND P3, PT, RZ, UR4, PT ;  /* 0x00000004ff007c0c */ /* 0x000fe2000bf63270 */
[----:B-1----:R-:W0:Y:S02]  /*10c0*/  MUFU.RCP R0, R0 ;  /* 0x0000000000007308 */ /* 0x002e240000001000 */
[----:B0-----:R-:W-:Y:S01]  /*10d0*/  VIADD R2, R0, 0xffffffe ;  /* 0x0ffffffe00027836 */ /* 0x001fe20000000000 */
[----:B------:R-:W-:-:S05]  /*10e0*/  IABS R0, R8 ;  /* 0x0000000800007213 */ /* 0x000fca0000000000 */
[----:B------:R0:W1:Y:S02]  /*10f0*/  F2I.FTZ.U32.TRUNC.NTZ R3, R2 ;  /* 0x0000000200037305 */ /* 0x000064000021f000 */
        /* <DEDUP_REMOVED lines=14> */
[----:B------:R-:W-:-:S07]  /*11e0*/  @!P2 LOP3.LUT R3, RZ, UR11, RZ, 0x33, !PT ;  /* 0x0000000bff03ac12 */ /* 0x000fce000f8e33ff */
.L_x_195:
[----:B------:R-:W-:Y:S01]  /*11f0*/  IMAD R0, R3, UR7, RZ ;  /* 0x0000000703007c24 */ /* 0x000fe2000f8e02ff */
[----:B------:R-:W-:Y:S01]  /*1200*/  CS2R R34, SRZ ;  /* 0x0000000000227805 */ /* 0x000fe2000001ff00 */
[----:B------:R-:W-:Y:S01]  /*1210*/  IMAD.MOV.U32 R36, RZ, RZ, RZ ;  /* 0x000000ffff247224 */ /* 0x000fe200078e00ff */
[----:B------:R-:W-:Y:S02]  /*1220*/  CS2R R32, SRZ ;  /* 0x0000000000207805 */ /* 0x000fe4000001ff00 */
[----:B------:R-:W-:Y:S02]  /*1230*/  CS2R R30, SRZ ;  /* 0x00000000001e7805 */ /* 0x000fe4000001ff00 */
[----:B------:R-:W-:Y:S02]  /*1240*/  VIADDMNMX R3, R0, R3, UR6, PT ;  /* 0x0000000600037e46 */ /* 0x000fe4000b800103 */
[----:B------:R-:W-:Y:S02]  /*1250*/  CS2R R28, SRZ ;  /* 0x00000000001c7805 */ /* 0x000fe4000001ff00 */
[----:B------:R-:W-:-:S02]  /*1260*/  CS2R R26, SRZ ;  /* 0x00000000001a7805 */ /* 0x000fc4000001ff00 */
[----:B------:R-:W-:Y:S02]  /*1270*/  CS2R R24, SRZ ;  /* 0x0000000000187805 */ /* 0x000fe4000001ff00 */
[----:B------:R-:W-:-:S13]  /*1280*/  ISETP.GT.AND P1, PT, R3, R0, PT ;  /* 0x000000000300720c */ /* 0x000fda0003f24270 */
[----:B------:R-:W-:Y:S05]  /*1290*/  @!P1 BRA `(.L_x_196) ;  /* 0x0000008400b09947 */ /* 0x000fea0003800000 */
[----:B------:R-:W-:Y:S01]  /*12a0*/  SHF.R.S32.HI R5, RZ, 0x1f, R152 ;  /* 0x0000001fff057819 */ /* 0x000fe20000011498 */
[----:B------:R-:W1:Y:S08]  /*12b0*/  S2UR UR7, SR_CgaCtaId ;  /* 0x00000000000779c3 */ /* 0x000e700000008800 */
[----:B------:R-:W-:Y:S01]  /*12c0*/  BAR.SYNC.DEFER_BLOCKING 0xe, 0x100 ;  /* 0x0384000000007b1d */ /* 0x000fe20000010000 */
[----:B------:R-:W-:Y:S01]  /*12d0*/  LOP3.LUT R6, R11, 0x7f, RZ, 0xc0, !PT ;  /* 0x0000007f0b067812 */ /* 0x000fe200078ec0ff */
[----:B------:R-:W-:Y:S01]  /*12e0*/  VIADD R3, R3, 0xfffffffe ;  /* 0xfffffffe03037836 */ /* 0x000fe20000000000 */
[----:B------:R-:W-:-:S02]  /*12f0*/  LEA.HI R5, R5, R152, RZ, 0x7 ;  /* 0x0000009805057211 */ /* 0x000fc400078f38ff */
[----:B------:R-:W-:Y:S01]  /*1300*/  ISETP.NE.AND P1, PT, R6, RZ, PT ;  /* 0x000000ff0600720c */ /* 0x000fe20003f25270 */
[----:B------:R-:W-:Y:S01]  /*1310*/  UMOV UR9, 0x40000040 ;  /* 0x4000004000097882 */ /* 0x000fe20000000000 */
[----:B0-----:R-:W-:Y:S01]  /*1320*/  SHF.R.S32.HI R2, RZ, 0x7, R5 ;  /* 0x00000007ff027819 */ /* 0x001fe20000011405 */
[----:B------:R-:W-:Y:S01]  /*1330*/  UMOV UR11, 0x40000040 ;  /* 0x40000040000b7882 */ /* 0x000fe20000000000 */
[----:B------:R-:W-:Y:S01]  /*1340*/  UMOV UR13, 0x40000040 ;  /* 0x40000040000d7882 */ /* 0x000fe20000000000 */
[----:B------:R-:W-:Y:S01]  /*1350*/  UMOV UR15, 0x40000040 ;  /* 0x40000040000f7882 */ /* 0x000fe20000000000 */
[----:B------:R-:W-:Y:S01]  /*1360*/  UMOV UR17, 0x40000040 ;  /* 0x4000004000117882 */ /* 0x000fe20000000000 */
[----:B------:R-:W-:Y:S01]  /*1370*/  UMOV UR19, 0x40000040 ;  /* 0x4000004000137882 */ /* 0x000fe20000000000 */
[----:B------:R-:W0:Y:S01]  /*1380*/  SHFL.IDX PT, R2, R2, RZ, 0x1f ;  /* 0x00001fff02027589 */ /* 0x000e2200000e0000 */
[----:B------:R-:W-:Y:S01]  /*1390*/  UMOV UR21, 0x40000040 ;  /* 0x4000004000157882 */ /* 0x000fe20000000000 */
[----:B------:R-:W-:Y:S01]  /*13a0*/  UMOV UR23, 0x40000040 ;  /* 0x4000004000177882 */ /* 0x000fe20000000000 */
[----:B------:R-:W-:-:S02]  /*13b0*/  LOP3.LUT R5, R5, 0xffffff80, RZ, 0xc0, !PT ;  /* 0xffffff8005057812 */ /* 0x000fc400078ec0ff */
[----:B------:R-:W-:-:S03]  /*13c0*/  ISETP.GE.AND P0, PT, R3, R0, PT ;  /* 0x000000000300720c */ /* 0x000fc60003f06270 */
[----:B------:R-:W-:Y:S01]  /*13d0*/  IMAD.IADD R5, R152, 0x1, -R5 ;  /* 0x0000000198057824 */ /* 0x000fe200078e0a05 */
[----:B------:R-:W-:Y:S01]  /*13e0*/  WARPGROUP.ARRIVE ;  /* 0x00000000000079c5 */ /* 0x000fe20000000000 */
[----:B0-----:R-:W-:-:S03]  /*13f0*/  R2UR UR4, R2 ;  /* 0x00000000020472ca */ /* 0x001fc600000e0000 */
[----:B------:R-:W-:-:S04]  /*1400*/  SHF.R.S32.HI R2, RZ, 0x1f, R5 ;  /* 0x0000001fff027819 */ /* 0x000fc80000011405 */
[CC--:B------:R-:W-:Y:S02]  /*1410*/  LEA.HI R4, R2.reuse, R5.reuse, RZ, 0x2 ;  /* 0x0000000502047211 */ /* 0x0c0fe400078f10ff */
[----:B------:R-:W-:Y:S02]  /*1420*/  LEA.HI R2, R2, R5, RZ, 0x5 ;  /* 0x0000000502027211 */ /* 0x000fe400078f28ff */
[----:B------:R-:W-:Y:S02]  /*1430*/  SHF.R.S32.HI R7, RZ, 0x1f, R4 ;  /* 0x0000001fff077819 */ /* 0x000fe40000011404 */
[----:B------:R-:W-:Y:S01]  /*1440*/  SHF.R.S32.HI R2, RZ, 0x5, R2 ;  /* 0x00000005ff027819 */ /* 0x000fe20000011402 */
[----:B------:R-:W-:-:S04]  /*1450*/  ULEA.HI UR5, UR4, UR4, URZ, 0x1 ;  /* 0x0000000404057291 */ /* 0x000fc8000f8f083f */
[----:B------:R-:W-:-:S03]  /*1460*/  ULOP3.LUT UR6, UR5, 0x1fffe, URZ, 0xc0, !UPT ;  /* 0x0001fffe05067892 */ /* 0x000fc6000f8ec03f */
[----:B------:R-:W-:Y:S01]  /*1470*/  UMOV UR5, 0x400 ;  /* 0x0000040000057882 */ /* 0x000fe20000000000 */
[----:B------:R-:W-:Y:S02]  /*1480*/  UIADD3 UR6, UR4, -UR6, URZ ;  /* 0x8000000604067290 */ /* 0x000fe4000fffe03f */
[----:B-1----:R-:W-:-:S04]  /*1490*/  ULEA UR5, UR7, UR5, 0x18 ;  /* 0x0000000507057291 */ /* 0x002fc8000f8ec03f */
[----:B------:R-:W-:Y:S02]  /*14a0*/  ULEA UR6, UR6, UR5, 0xf ;  /* 0x0000000506067291 */ /* 0x000fe4000f8e783f */
[----:B------:R-:W-:Y:S02]  /*14b0*/  UIADD3 UR4, UR5, 0x36400, URZ ;  /* 0x0003640005047890 */ /* 0x000fe4000fffe03f */
[----:B------:R-:W-:Y:S01]  /*14c0*/  IMAD.U32 R6, RZ, RZ, UR5 ;  /* 0x00000005ff067e24 */ /* 0x000fe2000f8e00ff */
[----:B------:R-:W-:Y:S02]  /*14d0*/  UIADD3 UR6, UR6, 0x400, URZ ;  /* 0x0000040006067890 */ /* 0x000fe4000fffe03f */
[----:B------:R-:W-:Y:S01]  /*14e0*/  USHF.R.U32.HI UR4, URZ, 0x4, UR4 ;  /* 0x000000043f047899 */ /* 0x000fe20008011604 */
[----:B------:R-:W-:Y:S01]  /*14f0*/  @!P1 VIADD R6, R6, 0x38860 ;  /* 0x0003886006069836 */ /* 0x000fe20000000000 */
[----:B------:R-:W-:Y:S02]  /*1500*/  USHF.R.U32.HI UR6, URZ, 0x4, UR6 ;  /* 0x000000043f067899 */ /* 0x000fe40008011606 */
[----:B------:R-:W-:-:S02]  /*1510*/  ULOP3.LUT UR4, UR4, 0x3fff, URZ, 0xc0, !UPT ;  /* 0x00003fff04047892 */ /* 0x000fc4000f8ec03f */
[----:B------:R-:W-:Y:S01]  /*1520*/  ULOP3.LUT UR6, UR6, 0x3fff, URZ, 0xc0, !UPT ;  /* 0x00003fff06067892 */ /* 0x000fe2000f8ec03f */
[----:B------:R-:W-:Y:S01]  /*1530*/  @!P1 PRMT R8, RZ, 0x654, R6 ;  /* 0x00000654ff089816 */ /* 0x000fe20000000006 */
[----:B------:R-:W-:Y:S01]  /*1540*/  ULOP3.LUT UR4, UR4, 0x10000, URZ, 0xfc, !UPT ;  /* 0x0001000004047892 */ /* 0x000fe2000f8efc3f */
[----:B------:R-:W-:Y:S01]  /*1550*/  SHF.R.S32.HI R6, RZ, 0x2, R4 ;  /* 0x00000002ff067819 */ /* 0x000fe20000011404 */
[----:B------:R-:W-:Y:S02]  /*1560*/  ULOP3.LUT UR6, UR6, 0x2000000, URZ, 0xfc, !UPT ;  /* 0x0200000006067892 */ /* 0x000fe4000f8efc3f */
[----:B------:R-:W-:Y:S01]  /*1570*/  UIADD3 UR12, UR4, 0x2, URZ ;  /* 0x00000002040c7890 */ /* 0x000fe2000fffe03f */
[----:B------:R-:W-:Y:S01]  /*1580*/  LEA.HI R7, R7, R6, RZ, 0x3 ;  /* 0x0000000607077211 */ /* 0x000fe200078f18ff */
[----:B------:R-:W-:Y:S01]  /*1590*/  UIADD3 UR14, UR6, 0x80, URZ ;  /* 0x00000080060e7890 */ /* 0x000fe2000fffe03f */
[----:B------:R-:W-:Y:S02]  /*15a0*/  UMOV UR8, UR4 ;  /* 0x0000000400087c82 */ /* 0x000fe40008000000 */
[----:B------:R-:W-:Y:S01]  /*15b0*/  UMOV UR10, UR6 ;  /* 0x00000006000a7c82 */ /* 0x000fe20008000000 */
[----:B------:R-:W-:Y:S01]  /*15c0*/  UIADD3 UR16, UR4, 0x4, URZ ;  /* 0x0000000404107890 */ /* 0x000fe2000fffe03f */
[----:B------:R-:W-:Y:S01]  /*15d0*/  HGMMA.64x256x16.F32.BF16 R24, gdesc[UR8].tnspB, RZ, !UPT, gsb0 ;  /* 0x43e00000081879f0 */ /* 0x000fe2000c0018ff */
[----:B------:R-:W-:Y:S01]  /*15e0*/  UIADD3 UR18, UR6, 0x100, URZ ;  /* 0x0000010006127890 */ /* 0x000fe2000fffe03f */
[----:B------:R-:W-:Y:S01]  /*15f0*/  LOP3.LUT R7, R7, 0xfffffff8, RZ, 0xc0, !PT ;  /* 0xfffffff807077812 */ /* 0x000fe200078ec0ff */
[----:B------:R-:W-:-:S02]  /*1600*/  UIADD3 UR20, UR4, 0x6, URZ ;  /* 0x0000000604147890 */ /* 0x000fc4000fffe03f */
[----:B------:R-:W-:Y:S02]  /*1610*/  UIADD3 UR22, UR6, 0x180, URZ ;  /* 0x0000018006167890 */ /* 0x000fe4000fffe03f */
[----:B------:R-:W-:Y:S01]  /*1620*/  IMAD.IADD R7, R6, 0x1, -R7 ;  /* 0x0000000106077824 */ /* 0x000fe200078e0a07 */
[----:B------:R-:W-:-:S03]  /*1630*/  UMOV UR4, URZ ;  /* 0x0000003f00047c82 */ /* 0x000fc60008000000 */
[----:B------:R-:W-:Y:S01]  /*1640*/  IMAD R2, R2, 0x10, R7 ;  /* 0x0000001002027824 */ /* 0x000fe200078e0207 */
[----:B------:R-:W-:Y:S02]  /*1650*/  WARPGROUP.DEPBAR.LE gsb0, 0x0 ;  /* 0x00008000000079c5 */ /* 0x000fe40000010000 */
[----:B------:R-:W-:-:S14]  /*1660*/  WARPGROUP.ARRIVE ;  /* 0x00000000000079c5 */ /* 0x000fdc0000000000 */
        /* <DEDUP_REMOVED lines=13> */
[----:B------:R-:W-:-:S05]  /*1740*/  UMOV UR4, URZ ;  /* 0x0000003f00047c82 */ /* 0x000fca0008000000 */
.L_x_198:
[----:B------:R-:W-:Y:S01]  /*1750*/  BAR.SYNC.DEFER_BLOCKING 0xe, 0x100 ;  /* 0x0384000000007b1d */ /* 0x000fe20000010000 */
[----:B------:R-:W-:Y:S01]  /*1760*/  IMAD.U32 R5, RZ, RZ, UR4 ;  /* 0x00000004ff057e24 */ /* 0x000fe2000f8e00ff */
[----:B------:R-:W-:Y:S01]  /*1770*/  UIADD3 UR4, UR4, 0x1, URZ ;  /* 0x0000000104047890 */ /* 0x000fe2000fffe03f */
[C---:B------:R-:W-:Y:S01]  /*1780*/  ISETP.GT.AND P0, PT, R3.reuse, R0, PT ;  /* 0x000000000300720c */ /* 0x040fe20003f04270 */
[----:B------:R-:W-:Y:S02]  /*1790*/  VIADD R3, R3, 0xffffffff ;  /* 0xffffffff03037836 */ /* 0x000fe40000000000 */
[----:B-1----:R-:W-:Y:S01]  /*17a0*/  IMAD R4, R5, 0x40, R2 ;  /* 0x0000004005047824 */ /* 0x002fe200078e0202 */
[----:B------:R-:W-:Y:S01]  /*17b0*/  UISETP.NE.AND UP0, UPT, UR4, 0x2, UPT ;  /* 0x000000020400788c */ /* 0x000fe2000bf05270 */
[----:B------:R-:W-:Y:S01]  /*17c0*/  UMOV UR11, 0x40000040 ;  /* 0x40000040000b7882 */ /* 0x000fe20000000000 */
[----:B------:R-:W-:Y:S02]  /*17d0*/  UMOV UR15, 0x40000040 ;  /* 0x40000040000f7882 */ /* 0x000fe40000000000 */
[----:B------:R-:W-:Y:S01]  /*17e0*/  LEA R4, R4, UR5, 0x2 ;  /* 0x0000000504047c11 */ /* 0x000fe2000f8e10ff */
[----:B------:R-:W-:Y:S01]  /*17f0*/  USEL UR4, UR4, URZ, UP0 ;  /* 0x0000003f04047287 */ /* 0x000fe20008000000 */
[----:B------:R-:W-:Y:S01]  /*1800*/  UMOV UR19, 0x40000040 ;  /* 0x4000004000137882 */ /* 0x000fe20000000000 */
[----:B------:R-:W-:-:S02]  /*1810*/  UMOV UR23, 0x40000040 ;  /* 0x4000004000177882 */ /* 0x000fc40000000000 */
[----:B------:R-:W-:-:S04]  /*1820*/  ULEA UR10, UR4, UR6, 0xc ;  /* 0x00000006040a7291 */ /* 0x000fc8000f8e603f */
[----:B------:R-:W-:Y:S02]  /*1830*/  UIADD3 UR14, UR10, 0x80, URZ ;  /* 0x000000800a0e7890 */ /* 0x000fe4000fffe03f */
[----:B------:R-:W-:Y:S01]  /*1840*/  UIADD3 UR18, UR10, 0x100, URZ ;  /* 0x000001000a127890 */ /* 0x000fe2000fffe03f */
[----:B------:R-:W1:Y:S01]  /*1850*/  LDS R5, [R4+0x38400] ;  /* 0x0384000004057984 */ /* 0x000e620000000800 */
[----:B------:R-:W-:-:S03]  /*1860*/  UIADD3 UR22, UR10, 0x180, URZ ;  /* 0x000001800a167890 */ /* 0x000fc6000fffe03f */
[----:B------:R2:W3:Y:S02]  /*1870*/  LDS R6, [R4+0x38420] ;  /* 0x0384200004067984 */ /* 0x0004e40000000800 */
[----:B--2---:R-:W-:-:S05]  /*1880*/  IMAD.U32 R4, RZ, RZ, UR4 ;  /* 0x00000004ff047e24 */ /* 0x004fca000f8e00ff */
[----:B------:R-:W-:-:S05]  /*1890*/  @!P1 LEA R4, R4, UR5, 0x3 ;  /* 0x0000000504049c11 */ /* 0x000fca000f8e18ff */
[----:B------:R-:W-:-:S05]  /*18a0*/  @!P1 VIADD R4, R4, 0x38860 ;  /* 0x0003886004049836 */ /* 0x000fca0000000000 */
[----:B------:R-:W-:Y:S01]  /*18b0*/  @!P1 PRMT R4, RZ, 0x654, R4 ;  /* 0x00000654ff049816 */ /* 0x000fe20000000004 */
        /* <DEDUP_REMOVED lines=127> */
[----:B------:R-:W-:-:S06]  /*20b0*/  FMUL.FTZ R151, R151, R6 ;  /* 0x0000000697977220 */ /* 0x000fcc0000410000 */
        /* <DEDUP_REMOVED lines=19> */
.L_x_197:
[----:B------:R-:W-:Y:S01]  /*21f0*/  BAR.SYNC.DEFER_BLOCKING 0xe, 0x100 ;  /* 0x0384000000007b1d */ /* 0x000fe20000010000 */
[----:B------:R-:W-:Y:S01]  /*2200*/  VIADD R2, R2, UR4 ;  /* 0x0000000402027c36 */ /* 0x000fe20008000000 */
[----:B------:R-:W-:Y:S02]  /*2210*/  PLOP3.LUT P0, PT, PT, PT, PT, 0x8, 0x0 ;  /* 0x000000000000781c */ /* 0x000fe40003f0e170 */
[----:B-1----:R-:W-:Y:S02]  /*2220*/  CS2R R4, SRZ ;  /* 0x0000000000047805 */ /* 0x002fe4000001ff00 */
[----:B------:R-:W-:-:S05]  /*2230*/  LEA R2, R2, UR5, 0x2 ;  /* 0x0000000502027c11 */ /* 0x000fca000f8e10ff */
[----:B------:R-:W1:Y:S04]  /*2240*/  LDS R3, [R2+0x38400] ;  /* 0x0384000002037984 */ /* 0x000e680000000800 */
[----:B------:R-:W2:Y:S01]  /*2250*/  LDS R0, [R2+0x38420] ;  /* 0x0384200002007984 */ /* 0x000ea20000000800 */
        /* <DEDUP_REMOVED lines=130> */
.L_x_194:
[----:B------:R-:W-:Y:S01]  /*2a80*/  UISETP.GE.AND UP0, UPT, UR60, 0x1, UPT ;  /* 0x000000013c00788c */ /* 0x000fe2000bf06270 */
[----:B------:R-:W-:-:S05]  /*2a90*/  UMOV UR4, URZ ;  /* 0x0000003f00047c82 */ /* 0x000fca0008000000 */
[----:B------:R-:W-:-:S13]  /*2aa0*/  PLOP3.LUT P0, PT, PT, PT, UP0, 0x80, 0x0 ;  /* 0x000000000000781c */ /* 0x000fda0003f0f008 */
[----:B------:R-:W-:Y:S05]  /*2ab0*/  @!P0 BRA `(.L_x_199) ;  /* 0x0000000000848947 */ /* 0x000fea0003800000 */
[----:B------:R-:W-:Y:S01]  /*2ac0*/  IMAD.U32 R3, RZ, RZ, UR11 ;  /* 0x0000000bff037e24 */ /* 0x000fe2000f8e00ff */
[----:B------:R-:W-:Y:S01]  /*2ad0*/  UIADD3 UR8, UR6, -0x1, UR11 ;  /* 0xffffffff06087890 */ /* 0x000fe2000fffe00b */
[----:B------:R-:W-:-:S03]  /*2ae0*/  UMOV UR4, URZ ;  /* 0x0000003f00047c82 */ /* 0x000fc60008000000 */
[-C--:B------:R-:W-:Y:S02]  /*2af0*/  IABS R0, R3.reuse ;  /* 0x0000000300007213 */ /* 0x080fe40000000000 */
[----:B------:R-:W-:Y:S01]  /*2b00*/  IMAD.U32 R4, RZ, RZ, UR8 ;  /* 0x00000008ff047e24 */ /* 0x000fe2000f8e00ff */
[----:B------:R-:W-:Y:S01]  /*2b10*/  IABS R5, R3 ;  /* 0x0000000300057213 */ /* 0x000fe20000000000 */
[----:B------:R-:W-:Y:S01]  /*2b20*/  ULOP3.LUT UR8, UR8, UR11, URZ, 0x3c, !UPT ;  /* 0x0000000b08087292 */ /* 0x000fe2000f8e3c3f */
[----:B------:R-:W-:Y:S02]  /*2b30*/  R2UR UR12, R0 ;  /* 0x00000000000c72ca */ /* 0x000fe400000e0000 */
[----:B------:R-:W-:-:S05]  /*2b40*/  IABS R4, R4 ;  /* 0x0000000400047213 */ /* 0x000fca0000000000 */
[----:B------:R-:W-:-:S05]  /*2b50*/  IMAD.MOV.U32 R3, RZ, RZ, R4 ;  /* 0x000000ffff037224 */ /* 0x000fca00078e0004 */
[----:B------:R-:W-:Y:S01]  /*2b60*/  R2UR UR10, R3 ;  /* 0x00000000030a72ca */ /* 0x000fe200000e0000 */
[----:B------:R-:W1:Y:S08]  /*2b70*/  I2F.RP R0, UR12 ;  /* 0x0000000c00007d06 */ /* 0x000e700008209400 */
[----:B-1----:R-:W0:Y:S02]  /*2b80*/  MUFU.RCP R0, R0 ;  /* 0x0000000000007308 */ /* 0x002e240000001000 */
[----:B0-----:R-:W-:-:S02]  /*2b90*/  VIADD R2, R0, 0xffffffe ;  /* 0x0ffffffe00027836 */ /* 0x001fc40000000000 */
[----:B------:R-:W-:-:S04]  /*2ba0*/  IMAD.MOV R0, RZ, RZ, -R5 ;  /* 0x000000ffff007224 */ /* 0x000fc800078e0a05 */
[----:B------:R-:W0:Y:S02]  /*2bb0*/  F2I.FTZ.U32.TRUNC.NTZ R2, R2 ;  /* 0x0000000200027305 */ /* 0x000e24000021f000 */
[----:B0-----:R-:W-:-:S13]  /*2bc0*/  R2UR UR5, R2 ;  /* 0x00000000020572ca */ /* 0x001fda00000e0000 */
[----:B------:R-:W-:-:S04]  /*2bd0*/  UIADD3 UR9, URZ, -UR5, URZ ;  /* 0x800000053f097290 */ /* 0x000fc8000fffe03f */
[----:B------:R-:W-:-:S04]  /*2be0*/  UIMAD UR9, UR9, UR12, URZ ;  /* 0x0000000c090972a4 */ /* 0x000fc8000f8e023f */
[----:B------:R-:W-:-:S03]  /*2bf0*/  UIMAD.WIDE.U32 UR4, UR5, UR9, UR4 ;  /* 0x00000009050472a5 */ /* 0x000fc6000f8e0004 */
[----:B------:R-:W-:Y:S01]  /*2c00*/  R2UR UR9, R0 ;  /* 0x00000000000972ca */ /* 0x000fe200000e0000 */
[----:B------:R-:W-:-:S12]  /*2c10*/  UIMAD.WIDE.U32 UR4, UR5, UR10, URZ ;  /* 0x0000000a050472a5 */ /* 0x000fd8000f8e003f */
[----:B------:R-:W-:-:S04]  /*2c20*/  UIMAD UR9, UR5, UR9, UR10 ;  /* 0x00000009050972a4 */ /* 0x000fc8000f8e020a */
[----:B------:R-:W-:-:S11]  /*2c30*/  UISETP.GT.U32.AND UP0, UPT, UR12, UR9, UPT ;  /* 0x000000090c00728c */ /* 0x000fd6000bf04070 */
[----:B------:R-:W-:Y:S02]  /*2c40*/  @!UP0 UIADD3 UR9, UR9, -UR12, URZ ;  /* 0x8000000c09098290 */ /* 0x000fe4000fffe03f */
[----:B------:R-:W-:Y:S02]  /*2c50*/  @!UP0 UIADD3 UR5, UR5, 0x1, URZ ;  /* 0x0000000105058890 */ /* 0x000fe4000fffe03f */
[----:B------:R-:W-:Y:S02]  /*2c60*/  UISETP.GE.U32.AND UP1, UPT, UR9, UR12, UPT ;  /* 0x0000000c0900728c */ /* 0x000fe4000bf26070 */
[----:B------:R-:W-:-:S09]  /*2c70*/  UISETP.GE.AND UP0, UPT, UR8, URZ, UPT ;  /* 0x0000003f0800728c */ /* 0x000fd2000bf06270 */
[----:B------:R-:W-:Y:S02]  /*2c80*/  @UP1 UIADD3 UR5, UR5, 0x1, URZ ;  /* 0x0000000105051890 */ /* 0x000fe4000fffe03f */
[----:B------:R-:W-:-:S05]  /*2c90*/  UISETP.NE.AND UP1, UPT, UR11, URZ, UPT ;  /* 0x0000003f0b00728c */ /* 0x000fca000bf25270 */
[----:B------:R-:W-:Y:S02]  /*2ca0*/  UMOV UR4, UR5 ;  /* 0x0000000500047c82 */ /* 0x000fe40008000000 */
[----:B------:R-:W-:-:S04]  /*2cb0*/  @!UP0 UIADD3 UR4, -UR4, URZ, URZ ;  /* 0x0000003f04048290 */ /* 0x000fc8000fffe13f */
[----:B------:R-:W-:-:S12]  /*2cc0*/  @!UP1 ULOP3.LUT UR4, URZ, UR11, URZ, 0x33, !UPT ;  /* 0x0000000b3f049292 */ /* 0x000fd8000f8e333f */
.L_x_199:
[----:B------:R-:W-:Y:S01]  /*2cd0*/  UIMAD UR5, UR7, UR4, URZ ;  /* 0x00000004070572a4 */ /* 0x000fe2000f8e023f */
[----:B------:R-:W-:Y:S01]  /*2ce0*/  IMAD.U32 R0, RZ, RZ, UR6 ;  /* 0x00000006ff007e24 */ /* 0x000fe2000f8e00ff */
[----:B------:R-:W-:Y:S01]  /*2cf0*/  PLOP3.LUT P0, PT, PT, PT, PT, 0x80, 0x0 ;  /* 0x000000000000781c */ /* 0x000fe20003f0f070 */
[----:B------:R-:W-:Y:S01]  /*2d00*/  IMAD.U32 R3, RZ, RZ, UR4 ;  /* 0x00000004ff037e24 */ /* 0x000fe2000f8e00ff */
[----:B------:R-:W-:Y:S02]  /*2d10*/  CS2R R4, SRZ ;  /* 0x0000000000047805 */ /* 0x000fe4000001ff00 */
[----:B------:R-:W-:Y:S01]  /*2d20*/  CS2R R150, SRZ ;  /* 0x0000000000967805 */ /* 0x000fe2000001ff00 */
[----:B0-----:R-:W-:Y:S01]  /*2d30*/  IMAD.U32 R2, RZ, RZ, UR5 ;  /* 0x00000005ff027e24 */ /* 0x001fe2000f8e00ff */
[----:B------:R-:W-:Y:S02]  /*2d40*/  CS2R R148, SRZ ;  /* 0x0000000000947805 */ /* 0x000fe4000001ff00 */
[----:B------:R-:W-:-:S02]  /*2d50*/  VIADDMNMX R0, R3, UR5, R0, PT ;  /* 0x0000000503007c46 */ /* 0x000fc4000b800100 */
[----:B------:R-:W-:Y:S02]  /*2d60*/  CS2R R146, SRZ ;  /* 0x0000000000927805 */ /* 0x000fe4000001ff00 */
[----:B------:R-:W-:Y:S02]  /*2d70*/  CS2R R144, SRZ ;  /* 0x0000000000907805 */ /* 0x000fe4000001ff00 */
[----:B------:R-:W-:Y:S02]  /*2d80*/  CS2R R142, SRZ ;  /* 0x00000000008e7805 */ /* 0x000fe4000001ff00 */
[----:B------:R-:W-:Y:S02]  /*2d90*/  R2UR UR61, R0 ;  /* 0x00000000003d72ca */ /* 0x000fe400000e0000 */
        /* <DEDUP_REMOVED lines=11> */
[----:B------:R-:W-:Y:S01]  /*2e50*/  CS2R R118, SRZ ;  /* 0x0000000000767805 */ /* 0x000fe2000001ff00 */
[----:B------:R-:W-:Y:S01]  /*2e60*/  UISETP.GT.AND UP0, UPT, UR61, UR5, UPT ;  /* 0x000000053d00728c */ /* 0x000fe2000bf04270 */
[----:B------:R-:W-:Y:S02]  /*2e70*/  CS2R R116, SRZ ;  /* 0x0000000000747805 */ /* 0x000fe4000001ff00 */
[----:B------:R-:W-:-:S02]  /*2e80*/  CS2R R114, SRZ ;  /* 0x0000000000727805 */ /* 0x000fc4000001ff00 */
[----:B------:R-:W-:Y:S02]  /*2e90*/  CS2R R112, SRZ ;  /* 0x0000000000707805 */ /* 0x000fe4000001ff00 */
[----:B------:R-:W-:Y:S02]  /*2ea0*/  CS2R R110, SRZ ;  /* 0x00000000006e7805 */ /* 0x000fe4000001ff00 */
[----:B------:R-:W-:Y:S02]  /*2eb0*/  CS2R R108, SRZ ;  /* 0x00000000006c7805 */ /* 0x000fe4000001ff00 */
[----:B------:R-:W-:Y:S02]  /*2ec0*/  PLOP3.LUT P1, PT, PT, PT, UP0, 0x80, 0x0 ;  /* 0x000000000000781c */ /* 0x000fe40003f2f008 */
        /* <DEDUP_REMOVED lines=42> */
[----:B------:R-:W-:Y:S06]  /*3170*/  @!P1 BRA `(.L_x_196) ;  /* 0x0000006400f89947 */ /* 0x000fec0003800000 */
[----:B------:R-:W-:Y:S01]  /*3180*/  SHF.R.S32.HI R57, RZ, 0x1f, R152 ;  /* 0x0000001fff397819 */ /* 0x000fe20000011498 */
[----:B------:R-:W0:Y:S01]  /*3190*/  S2R R5, SR_CgaCtaId ;  /* 0x0000000000057919 */ /* 0x000e220000008800 */
[----:B------:R-:W-:Y:S02]  /*31a0*/  MOV R184, 0x400 ;  /* 0x0000040000b87802 */ /* 0x000fe40000000f00 */
[----:B------:R-:W-:-:S04]  /*31b0*/  LEA.HI R16, R57, R152, RZ, 0x7 ;  /* 0x0000009839107211 */ /* 0x000fc800078f38ff */
[----:B------:R-:W-:-:S05]  /*31c0*/  SHF.R.S32.HI R18, RZ, 0x7, R16 ;  /* 0x00000007ff127819 */ /* 0x000fca0000011410 */
[----:B------:R-:W1:Y:S01]  /*31d0*/  SHFL.IDX PT, R0, R18, RZ, 0x1f ;  /* 0x00001fff12007589 */ /* 0x000e6200000e0000 */
[----:B0-----:R-:W-:Y:S02]  /*31e0*/  LEA R184, R5, R184, 0x18 ;  /* 0x000000b805b87211 */ /* 0x001fe400078ec0ff */
[----:B-1----:R-:W-:-:S04]  /*31f0*/  LEA.HI R3, R0, R0, RZ, 0x1 ;  /* 0x0000000000037211 */ /* 0x002fc800078f08ff */
[----:B------:R-:W-:-:S05]  /*3200*/  LOP3.LUT R3, R3, 0x1fffe, RZ, 0xc0, !PT ;  /* 0x0001fffe03037812 */ /* 0x000fca00078ec0ff */
[----:B------:R-:W-:Y:S02]  /*3210*/  IMAD.IADD R3, R0, 0x1, -R3 ;  /* 0x0000000100037824 */ /* 0x000fe400078e0a03 */
[----:B------:R-:W-:Y:S02]  /*3220*/  VIADD R0, R184, 0x36400 ;  /* 0x00036400b8007836 */ /* 0x000fe40000000000 */
[----:B------:R-:W-:-:S03]  /*3230*/  IMAD R3, R3, 0x8000, R184 ;  /* 0x0000800003037824 */ /* 0x000fc600078e02b8 */
[----:B------:R-:W-:Y:S01]  /*3240*/  LOP3.LUT P0, RZ, R0, 0x3ff, RZ, 0xc0, !PT ;  /* 0x000003ff00ff7812 */ /* 0x000fe2000780c0ff */
[----:B------:R-:W-:-:S05]  /*3250*/  VIADD R3, R3, 0x400 ;  /* 0x0000040003037836 */ /* 0x000fca0000000000 */
[----:B------:R-:W-:-:S04]  /*3260*/  SHF.R.U32.HI R3, RZ, 0x4, R3 ;  /* 0x00000004ff037819 */ /* 0x000fc80000011603 */
[----:B------:R-:W-:-:S03]  /*3270*/  LOP3.LUT R188, R3, 0x3fff, RZ, 0xc0, !PT ;  /* 0x00003fff03bc7812 */ /* 0x000fc600078ec0ff */
[----:B------:R-:W-:Y:S05]  /*3280*/  @!P0 BRA `(.L_x_200) ;  /* 0x0000000000408947 */ /* 0x000fea0003800000 */
[----:B------:R-:W-:Y:S01]  /*3290*/  MOV R0, 0x0 ;  /* 0x0000000000007802 */ /* 0x000fe20000000f00 */
[----:B------:R-:W-:Y:S01]  /*32a0*/  ULDC.64 UR4, c[0x4][0x90] ;  /* 0x0100240000047ab9 */ /* 0x000fe20000000a00 */
[----:B------:R-:W-:Y:S01]  /*32b0*/  ULDC.64 UR6, c[0x4][0x20] ;  /* 0x0100080000067ab9 */ /* 0x000fe20000000a00 */
[----:B------:R-:W-:Y:S01]  /*32c0*/  IMAD.U32 R4, RZ, RZ, UR4 ;  /* 0x00000004ff047e24 */ /* 0x000fe2000f8e00ff */
        /* <DEDUP_REMOVED lines=12> */
.L_x_200:
[----:B------:R-:W-:Y:S02]  /*3390*/  SHF.L.U32 R7, RZ, 0x1f, RZ ;  /* 0x0000001fff077819 */ /* 0x000fe400000006ff */
[----:B------:R-:W-:Y:S02]  /*33a0*/  LOP3.LUT R3, R16, 0xffffff80, RZ, 0xc0, !PT ;  /* 0xffffff8010037812 */ /* 0x000fe400078ec0ff */
[----:B------:R-:W0:Y:S01]  /*33b0*/  SYNCS.PHASECHK.TRANS64.TRYWAIT P0, [R184+URZ+0x38800], R7 ;  /* 0x03880007b80075a7 */ /* 0x000e22000800017f */
[----:B------:R-:W-:Y:S02]  /*33c0*/  LEA.HI R0, R18, R18, RZ, 0x1 ;  /* 0x0000001212007211 */ /* 0x000fe400078f08ff */
[----:B------:R-:W-:Y:S02]  /*33d0*/  IMAD.IADD R5, R152, 0x1, -R3 ;  /* 0x0000000198057824 */ /* 0x000fe400078e0a03 */
[----:B------:R-:W-:-:S03]  /*33e0*/  LOP3.LUT R3, R0, 0xfffffe, RZ, 0xc0, !PT ;  /* 0x00fffffe00037812 */ /* 0x000fc600078ec0ff */
[----:B------:R-:W-:-:S04]  /*33f0*/  SHF.R.S32.HI R4, RZ, 0x1f, R5 ;  /* 0x0000001fff047819 */ /* 0x000fc80000011405 */
[----:B------:R-:W-:-:S04]  /*3400*/  LEA.HI R6, R4, R5, RZ, 0x2 ;  /* 0x0000000504067211 */ /* 0x000fc800078f10ff */
[--C-:B------:R-:W-:Y:S02]  /*3410*/  SHF.R.S32.HI R8, RZ, 0x2, R6.reuse ;  /* 0x00000002ff087819 */ /* 0x100fe40000011406 */
[----:B------:R-:W-:Y:S01]  /*3420*/  SHF.R.S32.HI R9, RZ, 0x1f, R6 ;  /* 0x0000001fff097819 */ /* 0x000fe20000011406 */
[----:B0-----:R-:W-:Y:S06]  /*3430*/  @!P0 BRA `(.L_x_201) ;  /* 0x000000e400448947 */ /* 0x001fec0003800000 */
.L_x_329:
[----:B------:R-:W2:Y:S01]  /*3440*/  LDL R0, [R1+0x28] ;  /* 0x0000280001007983 */ /* 0x000ea20000100800 */
[----:B------:R-:W-:Y:S01]  /*3450*/  LEA.HI R9, R9, R8, RZ, 0x3 ;  /* 0x0000000809097211 */ /* 0x000fe200078f18ff */
[----:B------:R-:W-:Y:S01]  /*3460*/  IMAD.IADD R3, R18, 0x1, -R3 ;  /* 0x0000000112037824 */ /* 0x000fe200078e0a03 */
[----:B------:R-:W-:Y:S02]  /*3470*/  LEA.HI R4, R4, R5, RZ, 0x5 ;  /* 0x0000000504047211 */ /* 0x000fe400078f28ff */
[----:B------:R-:W-:Y:S02]  /*3480*/  LOP3.LUT R9, R9, 0xfffffff8, RZ, 0xc0, !PT ;  /* 0xfffffff809097812 */ /* 0x000fe400078ec0ff */
[----:B------:R-:W-:-:S03]  /*3490*/  SHF.R.S32.HI R4, RZ, 0x5, R4 ;  /* 0x00000005ff047819 */ /* 0x000fc60000011404 */
[----:B------:R-:W-:Y:S01]  /*34a0*/  IMAD.IADD R9, R8, 0x1, -R9 ;  /* 0x0000000108097824 */ /* 0x000fe200078e0a09 */
[----:B--2---:R-:W-:Y:S02]  /*34b0*/  R2UR UR4, R0 ;  /* 0x00000000000472ca */ /* 0x004fe400000e0000 */
[----:B------:R-:W-:-:S05]  /*34c0*/  LOP3.LUT R0, R6, 0x7ffffffc, RZ, 0xc0, !PT ;  /* 0x7ffffffc06007812 */ /* 0x000fca00078ec0ff */
[----:B------:R-:W-:-:S04]  /*34d0*/  IMAD.IADD R0, R5, 0x1, -R0 ;  /* 0x0000000105007824 */ /* 0x000fc800078e0a00 */
[----:B------:R-:W-:Y:S02]  /*34e0*/  IMAD.SHL.U32 R56, R0, 0x2, RZ ;  /* 0x0000000200387824 */ /* 0x000fe400078e00ff */
[----:B------:R-:W-:Y:S02]  /*34f0*/  ULOP3.LUT UR4, UR4, 0x1, URZ, 0xfc, !UPT ;  /* 0x0000000104047892 */ /* 0x000fe4000f8efc3f */
[----:B------:R-:W-:Y:S02]  /*3500*/  IMAD R0, R3, 0x100, R56 ;  /* 0x0000010003007824 */ /* 0x000fe400078e0238 */
[----:B------:R-:W-:Y:S02]  /*3510*/  IMAD R3, R4, 0x10, R9 ;  /* 0x0000001004037824 */ /* 0x000fe400078e0209 */
[----:B------:R-:W-:-:S05]  /*3520*/  IMAD.U32 R6, RZ, RZ, UR4 ;  /* 0x00000004ff067e24 */ /* 0x000fca000f8e00ff */
[----:B------:R-:W-:-:S13]  /*3530*/  ISETP.NE.AND P0, PT, R6, 0x3, PT ;  /* 0x000000030600780c */ /* 0x000fda0003f05270 */
[----:B------:R-:W-:Y:S05]  /*3540*/  @!P0 BRA `(.L_x_202) ;  /* 0x0000000000048947 */ /* 0x000fea0003800000 */
[----:B------:R-:W-:Y:S01]  /*3550*/  BPT.TRAP 0x1 ;  /* 0x000000040000795c */ /* 0x000fe20000300000 */
.L_x_202:
[----:B------:R1:W2:Y:S01]  /*3560*/  SYNCS.PHASECHK.TRANS64.TRYWAIT P1, [R184+URZ+0x38830], R7 ;  /* 0x03883007b80075a7 */ /* 0x0002a2000802017f */
[----:B------:R-:W-:Y:S05]  /*3570*/  @!P0 BRA `(.L_x_203) ;  /* 0x0000000000048947 */ /* 0x000fea0003800000 */
[----:B------:R-:W-:Y:S01]  /*3580*/  BPT.TRAP 0x1 ;  /* 0x000000040000795c */ /* 0x000fe20000300000 */
.L_x_203:
[----:B--2---:R-:W-:Y:S05]  /*3590*/  @P1 BRA `(.L_x_204) ;  /* 0x0000000000081947 */ /* 0x004fea0003800000 */
[----:B------:R-:W2:Y:S02]  /*35a0*/  SYNCS.PHASECHK.TRANS64.TRYWAIT P1, [R184+URZ+0x38830], R7 ;  /* 0x03883007b80075a7 */ /* 0x000ea4000802017f */
[----:B--2---:R-:W-:Y:S05]  /*35b0*/  @!P1 BRA `(.L_x_205) ;  /* 0x000000e000f89947 */ /* 0x004fea0003800000 */
.L_x_204:
[----:B------:R-:W-:Y:S05]  /*35c0*/  WARPSYNC.ALL ;  /* 0x0000000000007948 */ /* 0x000fea0003800000 */
[C---:B------:R-:W-:Y:S01]  /*35d0*/  VIADD R4, R184.reuse, 0x20400 ;  /* 0x00020400b8047836 */ /* 0x040fe20000000000 */
[----:B------:R-:W-:Y:S01]  /*35e0*/  WARPGROUP.ARRIVE ;  /* 0x00000000000079c5 */ /* 0x000fe20000000000 */
[----:B------:R-:W-:Y:S01]  /*35f0*/  VIADD R5, R184, 0x22400 ;  /* 0x00022400b8057836 */ /* 0x000fe20000000000 */
[----:B------:R-:W-:Y:S01]  /*3600*/  UMOV UR9, 0x40000040 ;  /* 0x4000004000097882 */ /* 0x000fe20000000000 */
[----:B------:R-:W-:Y:S01]  /*3610*/  UMOV UR7, 0x40000040 ;  /* 0x4000004000077882 */ /* 0x000fe20000000000 */
[----:B------:R-:W-:Y:S01]  /*3620*/  SHF.R.U32.HI R4, RZ, 0x4, R4 ;  /* 0x00000004ff047819 */ /* 0x000fe20000011604 */
[----:B------:R-:W-:Y:S01]  /*3630*/  UMOV UR5, UR9 ;  /* 0x0000000900057c82 */ /* 0x000fe20008000000 */
[----:B------:R-:W-:Y:S01]  /*3640*/  SHF.R.U32.HI R5, RZ, 0x4, R5 ;  /* 0x00000004ff057819 */ /* 0x000fe20000011605 */
[----:B------:R-:W-:Y:S01]  /*3650*/  IMAD.U32 R11, RZ, RZ, UR9 ;  /* 0x00000009ff0b7e24 */ /* 0x000fe2000f8e00ff */
[----:B------:R-:W-:Y:S01]  /*3660*/  LOP3.LUT R4, R4, 0x3fff, RZ, 0xc0, !PT ;  /* 0x00003fff04047812 */ /* 0x000fe200078ec0ff */
[----:B------:R-:W-:Y:S01]  /*3670*/  UMOV UR9, 0x40000040 ;  /* 0x4000004000097882 */ /* 0x000fe20000000000 */
[----:B------:R-:W-:Y:S01]  /*3680*/  LOP3.LUT R5, R5, 0x3fff, RZ, 0xc0, !PT ;  /* 0x00003fff05057812 */ /* 0x000fe200078ec0ff */
[----:B------:R-:W-:Y:S01]  /*3690*/  IMAD.U32 R13, RZ, RZ, UR9 ;  /* 0x00000009ff0d7e24 */ /* 0x000fe2000f8e00ff */
[----:B------:R-:W-:-:S02]  /*36a0*/  LOP3.LUT R6, R4, 0x10000, RZ, 0xfc, !PT ;  /* 0x0001000004067812 */ /* 0x000fc400078efcff */
[----:B------:R-:W-:Y:S02]  /*36b0*/  LOP3.LUT R4, R5, 0x10000, RZ, 0xfc, !PT ;  /* 0x0001000005047812 */ /* 0x000fe400078efcff */
[C---:B------:R-:W-:Y:S01]  /*36c0*/  R2UR UR4, R6.reuse ;  /* 0x00000000060472ca */ /* 0x040fe200000e0000 */
[----:B------:R-:W-:Y:S01]  /*36d0*/  VIADD R5, R6, 0x2 ;  /* 0x0000000206057836 */ /* 0x000fe20000000000 */
[C---:B------:R-:W-:Y:S01]  /*36e0*/  R2UR UR6, R4.reuse ;  /* 0x00000000040672ca */ /* 0x040fe200000e0000 */
[----:B------:R-:W-:-:S10]  /*36f0*/  VIADD R8, R4, 0x2 ;  /* 0x0000000204087836 */ /* 0x000fd40000000000 */
[----:B------:R-:W-:Y:S02]  /*3700*/  UMOV UR8, UR4 ;  /* 0x0000000400087c82 */ /* 0x000fe40008000000 */
[----:B------:R-:W-:Y:S01]  /*3710*/  UMOV UR4, UR8 ;  /* 0x0000000800047c82 */ /* 0x000fe20008000000 */
[----:B------:R-:W-:Y:S01]  /*3720*/  IMAD.U32 R10, RZ, RZ, UR8 ;  /* 0x00000008ff0a7e24 */ /* 0x000fe2000f8e00ff */
[----:B------:R-:W-:Y:S01]  /*3730*/  HGMMA.64x64x16.F32.BF16 R24, gdesc[UR4], RZ, !UPT, gsb0 ;  /* 0x00e00000041879f0 */ /* 0x000fe2000c0018ff */
[----:B------:R-:W-:Y:S01]  /*3740*/  R2UR UR4, R5 ;  /* 0x00000000050472ca */ /* 0x000fe200000e0000 */
[----:B------:R-:W-:Y:S01]  /*3750*/  UMOV UR5, UR9 ;  /* 0x0000000900057c82 */ /* 0x000fe20008000000 */
[----:B------:R-:W-:Y:S01]  /*3760*/  R2UR UR6, R8 ;  /* 0x00000000080672ca */ /* 0x000fe200000e0000 */
[----:B------:R-:W-:Y:S01]  /*3770*/  UMOV UR7, 0x40000040 ;  /* 0x4000004000077882 */ /* 0x000fe20000000000 */
[----:B------:R-:W-:Y:S01]  /*3780*/  VIADD R5, R6, 0x4 ;  /* 0x0000000406057836 */ /* 0x000fe20000000000 */
[----:B------:R-:W-:Y:S01]  /*3790*/  UMOV UR9, 0x40000040 ;  /* 0x4000004000097882 */ /* 0x000fe20000000000 */
[----:B------:R-:W-:-:S02]  /*37a0*/  VIADD R8, R4, 0x4 ;  /* 0x0000000404087836 */ /* 0x000fc40000000000 */
[----:B------:R-:W-:-:S05]  /*37b0*/  IMAD.U32 R15, RZ, RZ, UR9 ;  /* 0x00000009ff0f7e24 */ /* 0x000fca000f8e00ff */
[----:B------:R-:W-:Y:S02]  /*37c0*/  UMOV UR8, UR4 ;  /* 0x0000000400087c82 */ /* 0x000fe40008000000 */
[----:B------:R-:W-:Y:S01]  /*37d0*/  UMOV UR4, UR8 ;  /* 0x0000000800047c82 */ /* 0x000fe20008000000 */
[----:B------:R-:W-:Y:S01]  /*37e0*/  IMAD.U32 R12, RZ, RZ, UR8 ;  /* 0x00000008ff0c7e24 */ /* 0x000fe2000f8e00ff */
[----:B------:R-:W-:Y:S02]  /*37f0*/  WARPGROUP.DEPBAR.LE gsb0, 0x0 ;  /* 0x00008000000079c5 */ /* 0x000fe40000010000 */
[----:B------:R-:W-:-:S06]  /*3800*/  WARPGROUP.ARRIVE ;  /* 0x00000000000079c5 */ /* 0x000fcc0000000000 */
[----:B------:R-:W-:Y:S01]  /*3810*/  HGMMA.64x64x16.F32.BF16 R24, gdesc[UR4], R24, gsb0 ;  /* 0x00e00000041879f0 */ /* 0x000fe20008001818 */
[----:B------:R-:W-:Y:S01]  /*3820*/  R2UR UR4, R5 ;  /* 0x00000000050472ca */ /* 0x000fe200000e0000 */
[----:B------:R-:W-:Y:S01]  /*3830*/  UMOV UR5, UR9 ;  /* 0x0000000900057c82 */ /* 0x000fe20008000000 */
[----:B------:R-:W-:Y:S01]  /*3840*/  R2UR UR6, R8 ;  /* 0x00000000080672ca */ /* 0x000fe200000e0000 */
[----:B------:R-:W-:Y:S01]  /*3850*/  UMOV UR7, 0x40000040 ;  /* 0x4000004000077882 */ /* 0x000fe20000000000 */
[----:B------:R-:W-:Y:S01]  /*3860*/  VIADD R5, R6, 0x6 ;  /* 0x0000000606057836 */ /* 0x000fe20000000000 */
[----:B------:R-:W-:Y:S01]  /*3870*/  UMOV UR9, 0x40000040 ;  /* 0x4000004000097882 */ /* 0x000fe20000000000 */
[----:B------:R-:W-:Y:S02]  /*3880*/  VIADD R6, R4, 0x6 ;  /* 0x0000000604067836 */ /* 0x000fe40000000000 */
        /* <DEDUP_REMOVED lines=10> */
[----:B------:R-:W-:-:S10]  /*3930*/  UMOV UR7, 0x40000040 ;  /* 0x4000004000077882 */ /* 0x000fd40000000000 */
[----:B------:R-:W-:Y:S02]  /*3940*/  UMOV UR8, UR4 ;  /* 0x0000000400087c82 */ /* 0x000fe40008000000 */
[----:B------:R-:W-:Y:S01]  /*3950*/  UMOV UR4, UR8 ;  /* 0x0000000800047c82 */ /* 0x000fe20008000000 */
[----:B------:R-:W-:Y:S01]  /*3960*/  IMAD.U32 R16, RZ, RZ, UR8 ;  /* 0x00000008ff107e24 */ /* 0x000fe2000f8e00ff */
[----:B------:R-:W-:Y:S02]  /*3970*/  WARPGROUP.DEPBAR.LE gsb0, 0x0 ;  /* 0x00008000000079c5 */ /* 0x000fe40000010000 */
[----:B------:R-:W-:-:S06]  /*3980*/  WARPGROUP.ARRIVE ;  /* 0x00000000000079c5 */ /* 0x000fcc0000000000 */
[----:B------:R-:W-:Y:S03]  /*3990*/  HGMMA.64x64x16.F32.BF16 R24, gdesc[UR4], R24, gsb0 ;  /* 0x00e00000041879f0 */ /* 0x000fe60008001818 */
[----:B------:R-:W-:Y:S02]  /*39a0*/  WARPGROUP.DEPBAR.LE gsb0, 0x0 ;  /* 0x00008000000079c5 */ /* 0x000fe40000010000 */
[----:B------:R-:W3:Y:S02]  /*39b0*/  SYNCS.PHASECHK.TRANS64.TRYWAIT P1, [R184+URZ+0x38810], R7 ;  /* 0x03881007b80075a7 */ /* 0x000ee4000802017f */
[----:B---3--:R-:W-:Y:S05]  /*39c0*/  @!P1 BRA `(.L_x_206) ;  /* 0x000000e000089947 */ /* 0x008fea0003800000 */
.L_x_330:
[----:B------:R-:W-:Y:S05]  /*39d0*/  @!P0 BRA `(.L_x_207) ;  /* 0x0000000000048947 */ /* 0x000fea0003800000 */
[----:B------:R-:W-:Y:S01]  /*39e0*/  BPT.TRAP 0x1 ;  /* 0x000000040000795c */ /* 0x000fe20000300000 */
.L_x_207:
[----:B------:R4:W0:Y:S01]  /*39f0*/  SYNCS.PHASECHK.TRANS64.TRYWAIT P1, [R184+URZ+0x38850], R7 ;  /* 0x03885007b80075a7 */ /* 0x000822000802017f */
[----:B------:R-:W-:Y:S05]  /*3a00*/  @!P0 BRA `(.L_x_208) ;  /* 0x0000000000048947 */ /* 0x000fea0003800000 */
[----:B------:R-:W-:Y:S01]  /*3a10*/  BPT.TRAP 0x1 ;  /* 0x000000040000795c */ /* 0x000fe20000300000 */
.L_x_208:
[C---:B------:R-:W-:Y:S02]  /*3a20*/  VIADD R5, R184.reuse, 0x26400 ;  /* 0x00026400b8057836 */ /* 0x040fe40000000000 */
[----:B------:R-:W-:-:S03]  /*3a30*/  VIADD R6, R184, 0x400 ;  /* 0x00000400b8067836 */ /* 0x000fc60000000000 */
[----:B------:R-:W-:Y:S02]  /*3a40*/  SHF.R.U32.HI R5, RZ, 0x4, R5 ;  /* 0x00000004ff057819 */ /* 0x000fe40000011605 */
[----:B------:R-:W-:Y:S02]  /*3a50*/  SHF.R.U32.HI R6, RZ, 0x4, R6 ;  /* 0x00000004ff067819 */ /* 0x000fe40000011606 */
[----:B------:R-:W-:Y:S02]  /*3a60*/  LOP3.LUT R5, R5, 0x3fff, RZ, 0xc0, !PT ;  /* 0x00003fff05057812 */ /* 0x000fe400078ec0ff */
[----:B------:R-:W-:Y:S02]  /*3a70*/  LOP3.LUT R6, R6, 0x3fff, RZ, 0xc0, !PT ;  /* 0x00003fff06067812 */ /* 0x000fe400078ec0ff */
[----:B------:R-:W-:Y:S02]  /*3a80*/  LOP3.LUT R5, R5, 0x10000, RZ, 0xfc, !PT ;  /* 0x0001000005057812 */ /* 0x000fe400078efcff */
[----:B------:R-:W-:Y:S01]  /*3a90*/  LOP3.LUT R6, R6, 0x10000, RZ, 0xfc, !PT ;  /* 0x0001000006067812 */ /* 0x000fe200078efcff */
[----:B0-----:R-:W-:Y:S06]  /*3aa0*/  @P1 BRA `(.L_x_209) ;  /* 0x0000000000081947 */ /* 0x001fec0003800000 */
[----:B------:R-:W0:Y:S02]  /*3ab0*/  SYNCS.PHASECHK.TRANS64.TRYWAIT P1, [R184+URZ+0x38850], R7 ;  /* 0x03885007b80075a7 */ /* 0x000e24000802017f */
[----:B0-----:R-:W-:Y:S05]  /*3ac0*/  @!P1 BRA `(.L_x_210) ;  /* 0x000000dc00dc9947 */ /* 0x001fea0003800000 */
.L_x_209:
[C---:B------:R-:W-:Y:S01]  /*3ad0*/  R2UR UR4, R5.reuse ;  /* 0x00000000050472ca */ /* 0x040fe200000e0000 */
[----:B------:R-:W-:Y:S01]  /*3ae0*/  WARPGROUP.ARRIVE ;  /* 0x00000000000079c5 */ /* 0x000fe20000000000 */
[C---:B------:R-:W-:Y:S01]  /*3af0*/  R2UR UR6, R6.reuse ;  /* 0x00000000060672ca */ /* 0x040fe200000e0000 */
[----:B------:R-:W-:Y:S01]  /*3b00*/  UMOV UR9, 0x40000040 ;  /* 0x4000004000097882 */ /* 0x000fe20000000000 */
[----:B------:R-:W-:Y:S01]  /*3b10*/  UMOV UR7, 0x40000040 ;  /* 0x4000004000077882 */ /* 0x000fe20000000000 */
[----:B------:R-:W-:Y:S01]  /*3b20*/  UMOV UR5, UR9 ;  /* 0x0000000900057c82 */ /* 0x000fe20008000000 */
[----:B-1234-:R-:W-:Y:S01]  /*3b30*/  VIADD R7, R5, 0x2 ;  /* 0x0000000205077836 */ /* 0x01efe20000000000 */
[----:B------:R-:W-:Y:S01]  /*3b40*/  UMOV UR11, 0x40000040 ;  /* 0x40000040000b7882 */ /* 0x000fe20000000000 */
[----:B------:R-:W-:Y:S01]  /*3b50*/  VIADD R8, R6, 0x2 ;  /* 0x0000000206087836 */ /* 0x000fe20000000000 */
[----:B------:R-:W-:Y:S01]  /*3b60*/  UMOV UR13, 0x40000040 ;  /* 0x40000040000d7882 */ /* 0x000fe20000000000 */
[----:B------:R-:W-:Y:S01]  /*3b70*/  IMAD.U32 R19, RZ, RZ, UR9 ;  /* 0x00000009ff137e24 */ /* 0x000fe2000f8e00ff */
[----:B------:R-:W-:Y:S01]  /*3b80*/  UMOV UR9, 0x40000040 ;  /* 0x4000004000097882 */ /* 0x000fe20000000000 */
[----:B------:R-:W-:Y:S01]  /*3b90*/  UMOV UR15, 0x40000040 ;  /* 0x40000040000f7882 */ /* 0x000fe20000000000 */
[----:B------:R-:W-:Y:S01]  /*3ba0*/  UMOV UR8, UR4 ;  /* 0x0000000400087c82 */ /* 0x000fe20008000000 */
[----:B------:R-:W-:Y:S01]  /*3bb0*/  IMAD.U32 R21, RZ, RZ, UR9 ;  /* 0x00000009ff157e24 */ /* 0x000fe2000f8e00ff */
[----:B------:R-:W-:Y:S01]  /*3bc0*/  UMOV UR4, UR8 ;  /* 0x0000000800047c82 */ /* 0x000fe20008000000 */
[----:B------:R-:W-:Y:S01]  /*3bd0*/  IMAD.U32 R18, RZ, RZ, UR8 ;  /* 0x00000008ff127e24 */ /* 0x000fe2000f8e00ff */
[----:B------:R-:W-:Y:S01]  /*3be0*/  HGMMA.64x64x16.F32.BF16 R24, gdesc[UR4], R24, gsb0 ;  /* 0x00e00000041879f0 */ /* 0x000fe20008001818 */
[----:B------:R-:W-:Y:S01]  /*3bf0*/  R2UR UR4, R7 ;  /* 0x00000000070472ca */ /* 0x000fe200000e0000 */
[----:B------:R-:W-:Y:S01]  /*3c00*/  UMOV UR5, UR9 ;  /* 0x0000000900057c82 */ /* 0x000fe20008000000 */
[----:B------:R-:W-:Y:S01]  /*3c10*/  R2UR UR6, R8 ;  /* 0x00000000080672ca */ /* 0x000fe200000e0000 */
[----:B------:R-:W-:Y:S01]  /*3c20*/  UMOV UR7, 0x40000040 ;  /* 0x4000004000077882 */ /* 0x000fe20000000000 */
[C---:B------:R-:W-:Y:S01]  /*3c30*/  VIADD R7, R5.reuse, 0x4 ;  /* 0x0000000405077836 */ /* 0x040fe20000000000 */
[----:B------:R-:W-:Y:S01]  /*3c40*/  UMOV UR9, 0x40000040 ;  /* 0x4000004000097882 */ /* 0x000fe20000000000 */
[----:B------:R-:W-:Y:S01]  /*3c50*/  VIADD R8, R6, 0x4 ;  /* 0x0000000406087836 */ /* 0x000fe20000000000 */
[----:B------:R-:W-:Y:S01]  /*3c60*/  UMOV UR17, 0x40000040 ;  /* 0x4000004000117882 */ /* 0x000fe20000000000 */
[----:B------:R-:W-:Y:S01]  /*3c70*/  IMAD.U32 R23, RZ, RZ, UR9 ;  /* 0x00000009ff177e24 */ /* 0x000fe2000f8e00ff */
[----:B------:R-:W-:Y:S01]  /*3c80*/  UMOV UR19, 0x40000040 ;  /* 0x4000004000137882 */ /* 0x000fe20000000000 */
[----:B------:R-:W-:Y:S01]  /*3c90*/  UMOV UR21, 0x40000040 ;  /* 0x4000004000157882 */ /* 0x000fe20000000000 */
[----:B------:R-:W-:Y:S01]  /*3ca0*/  UMOV UR23, 0x40000040 ;  /* 0x4000004000177882 */ /* 0x000fe20000000000 */
[----:B------:R-:W-:Y:S01]  /*3cb0*/  UMOV UR25, 0x40000040 ;  /* 0x4000004000197882 */ /* 0x000fe20000000000 */
[----:B------:R-:W-:Y:S01]  /*3cc0*/  UMOV UR8, UR4 ;  /* 0x0000000400087c82 */ /* 0x000fe20008000000 */
[----:B------:R-:W-:Y:S01]  /*3cd0*/  UMOV UR27, 0x40000040 ;  /* 0x40000040001b7882 */ /* 0x000fe20000000000 */
[----:B------:R-:W-:Y:S01]  /*3ce0*/  UMOV UR4, UR8 ;  /* 0x0000000800047c82 */ /* 0x000fe20008000000 */
[----:B------:R-:W-:Y:S01]  /*3cf0*/  IMAD.U32 R20, RZ, RZ, UR8 ;  /* 0x00000008ff147e24 */ /* 0x000fe2000f8e00ff */
[----:B------:R-:W-:Y:S01]  /*3d00*/  UMOV UR29, 0x40000040 ;  /* 0x40000040001d7882 */ /* 0x000fe20000000000 */
        /* <DEDUP_REMOVED lines=11> */
[----:B------:R-:W0:Y:S01]  /*3dc0*/  S2R R9, SR_TID.X ;  /* 0x0000000000097919 */ /* 0x000e220000002100 */
[----:B------:R-:W-:Y:S01]  /*3dd0*/  UMOV UR53, 0x40000040 ;  /* 0x4000004000357882 */ /* 0x000fe20000000000 */
[----:B------:R-:W-:Y:S01]  /*3de0*/  UMOV UR55, 0x40000040 ;  /* 0x4000004000377882 */ /* 0x000fe20000000000 */
[----:B------:R-:W-:Y:S01]  /*3df0*/  UMOV UR57, 0x40000040 ;  /* 0x4000004000397882 */ /* 0x000fe20000000000 */
[----:B------:R-:W-:Y:S01]  /*3e00*/  UMOV UR59, 0x40000040 ;  /* 0x40000040003b7882 */ /* 0x000fe20000000000 */
[----:B------:R-:W-:Y:S01]  /*3e10*/  IMAD.MOV.U32 R62, RZ, RZ, 0x4 ;  /* 0x00000004ff3e7424 */ /* 0x000fe200078e00ff */
[----:B------:R-:W-:Y:S01]  /*3e20*/  UIMAD UR60, UR61, -0x40, UR60 ;  /* 0xffffffc03d3c78a4 */ /* 0x000fe2000f8e023c */
[----:B------:R-:W-:Y:S01]  /*3e30*/  VIADD R185, R5, 0xe00 ;  /* 0x00000e0005b97836 */ /* 0x000fe20000000000 */
[----:B------:R-:W1:Y:S01]  /*3e40*/  S2R R65, SR_TID.X ;  /* 0x0000000000417919 */ /* 0x000e620000002100 */
[----:B------:R-:W-:Y:S01]  /*3e50*/  IMAD.MOV.U32 R192, RZ, RZ, 0x40 ;  /* 0x00000040ffc07424 */ /* 0x000fe200078e00ff */
[----:B------:R-:W-:Y:S01]  /*3e60*/  LOP3.LUT R188, R188, 0x2000000, RZ, 0xfc, !PT ;  /* 0x02000000bcbc7812 */ /* 0x000fe200078efcff */
[----:B------:R-:W-:-:S04]  /*3e70*/  UIADD3 UR61, UR61, -0x2, URZ ;  /* 0xfffffffe3d3d7890 */ /* 0x000fc8000fffe03f */
[----:B------:R-:W-:Y:S01]  /*3e80*/  VIADD R209, R188, 0x80 ;  /* 0x00000080bcd17836 */ /* 0x000fe20000000000 */
[----:B0-----:R-:W-:Y:S02]  /*3e90*/  SHF.R.U32.HI R9, RZ, 0x7, R9 ;  /* 0x00000007ff097819 */ /* 0x001fe40000011609 */
[----:B-1----:R-:W-:Y:S01]  /*3ea0*/  LOP3.LUT R65, R65, 0x7f, RZ, 0xc0, !PT ;  /* 0x0000007f41417812 */ /* 0x002fe200078ec0ff */
        /* <DEDUP_REMOVED lines=9> */
[----:B------:R-:W-:-:S07]  /*3f40*/  VIADD R8, R6, 0x6 ;  /* 0x0000000606087836 */ /* 0x000fce0000000000 */
[----:B------:R-:W-:Y:S02]  /*3f50*/  UMOV UR8, UR4 ;  /* 0x0000000400087c82 */ /* 0x000fe40008000000 */
[----:B------:R-:W-:Y:S01]  /*3f60*/  UMOV UR4, UR8 ;  /* 0x0000000800047c82 */ /* 0x000fe20008000000 */
[----:B------:R-:W-:Y:S01]  /*3f70*/  IMAD.U32 R22, RZ, RZ, UR8 ;  /* 0x00000008ff167e24 */ /* 0x000fe2000f8e00ff */
[----:B------:R-:W-:Y:S02]  /*3f80*/  WARPGROUP.DEPBAR.LE gsb0, 0x0 ;  /* 0x00008000000079c5 */ /* 0x000fe40000010000 */
[----:B------:R-:W-:-:S06]  /*3f90*/  WARPGROUP.ARRIVE ;  /* 0x00000000000079c5 */ /* 0x000fcc0000000000 */
[----:B------:R-:W-:Y:S01]  /*3fa0*/  HGMMA.64x64x16.F32.BF16 R24, gdesc[UR4], R24, gsb0 ;  /* 0x00e00000041879f0 */ /* 0x000fe20008001818 */
[----:B------:R-:W-:Y:S01]  /*3fb0*/  R2UR UR4, R7 ;  /* 0x00000000070472ca */ /* 0x000fe200000e0000 */
[----:B------:R-:W-:Y:S01]  /*3fc0*/  UMOV UR5, 0x40000040 ;  /* 0x4000004000057882 */ /* 0x000fe20000000000 */
[----:B------:R-:W-:Y:S01]  /*3fd0*/  R2UR UR6, R8 ;  /* 0x00000000080672ca */ /* 0x000fe200000e0000 */
[----:B------:R-:W-:Y:S01]  /*3fe0*/  UMOV UR7, 0x40000040 ;  /* 0x4000004000077882 */ /* 0x000fe20000000000 */
[----:B------:R-:W-:Y:S02]  /*3ff0*/  VIADD R7, R5, 0x200 ;  /* 0x0000020005077836 */ /* 0x000fe40000000000 */
[----:B------:R-:W-:-:S03]  /*4000*/  VIADD R8, R6, 0x200 ;  /* 0x0000020006087836 */ /* 0x000fc60000000000 */
[----:B------:R-:W-:Y:S01]  /*4010*/  R2UR UR8, R7 ;  /* 0x00000000070872ca */ /* 0x000fe200000e0000 */
[----:B------:R-:W-:Y:S01]  /*4020*/  VIADD R7, R5, 0x202 ;  /* 0x0000020205077836 */ /* 0x000fe20000000000 */
[----:B------:R-:W-:Y:S01]  /*4030*/  R2UR UR10, R8 ;  /* 0x00000000080a72ca */ /* 0x000fe200000e0000 */
        /* <DEDUP_REMOVED lines=40> */
[----:B------:R-:W-:Y:S01]  /*42c0*/  VIADD R8, R6, 0x606 ;  /* 0x0000060606087836 */ /* 0x000fe20000000000 */
[----:B------:R-:W-:Y:S02]  /*42d0*/  WARPGROUP.DEPBAR.LE gsb0, 0x0 ;  /* 0x00008000000079c5 */ /* 0x000fe40000010000 */
[----:B------:R-:W-:Y:S01]  /*42e0*/  WARPGROUP.ARRIVE ;  /* 0x00000000000079c5 */ /* 0x000fe20000000000 */
[----:B------:R-:W-:Y:S02]  /*42f0*/  R2UR UR52, R7 ;  /* 0x00000000073472ca */ /* 0x000fe400000e0000 */
[----:B------:R-:W-:Y:S01]  /*4300*/  R2UR UR54, R8 ;  /* 0x00000000083672ca */ /* 0x000fe200000e0000 */
[----:B------:R0:W1:Y:S02]  /*4310*/  SHFL.IDX PT, R7, R9, RZ, 0x1f ;  /* 0x00001fff09077589 */ /* 0x00006400000e0000 */
[----:B------:R-:W-:Y:S01]  /*4320*/  HGMMA.64x64x16.F32.BF16 R24, gdesc[UR4], R24, gsb0 ;  /* 0x00e00000041879f0 */ /* 0x000fe20008001818 */
[----:B------:R-:W-:Y:S01]  /*4330*/  ULDC UR6, c[0x0][0xa80] ;  /* 0x0002a00000067ab9 */ /* 0x000fe20000000800 */
[----:B------:R-:W-:Y:S01]  /*4340*/  R2UR UR7, R2 ;  /* 0x00000000020772ca */ /* 0x000fe200000e0000 */
[----:B0-----:R-:W-:-:S12]  /*4350*/  VIADD R9, R6, 0x800 ;  /* 0x0000080006097836 */ /* 0x001fd80000000000 */
[----:B------:R-:W-:Y:S01]  /*4360*/  UISETP.GE.AND UP0, UPT, UR61, UR7, UPT ;  /* 0x000000073d00728c */ /* 0x000fe2000bf06270 */
[----:B-1----:R-:W-:Y:S01]  /*4370*/  ISETP.GT.AND P1, PT, R7, 0x7f, PT ;  /* 0x0000007f0700780c */ /* 0x002fe20003f24270 */
[----:B------:R-:W-:-:S03]  /*4380*/  VIADD R7, R5, 0x800 ;  /* 0x0000080005077836 */ /* 0x000fc60000000000 */
[----:B------:R-:W-:Y:S02]  /*4390*/  SEL R58, RZ, 0x2, !P1 ;  /* 0x00000002ff3a7807 */ /* 0x000fe40004800000 */
[C---:B------:R-:W-:Y:S02]  /*43a0*/  SEL R60, R62.reuse, 0x2, P1 ;  /* 0x000000023e3c7807 */ /* 0x040fe40000800000 */
[----:B------:R-:W-:Y:S01]  /*43b0*/  SEL R62, R62, 0x6, !P1 ;  /* 0x000000063e3e7807 */ /* 0x000fe20004800000 */
[C---:B------:R-:W-:Y:S02]  /*43c0*/  IMAD.IADD R8, R58.reuse, 0x1, R7 ;  /* 0x000000013a087824 */ /* 0x040fe400078e0207 */
[----:B------:R-:W-:-:S03]  /*43d0*/  IMAD.IADD R59, R58, 0x1, R9 ;  /* 0x000000013a3b7824 */ /* 0x000fc600078e0209 */
[----:B------:R-:W-:Y:S01]  /*43e0*/  R2UR UR56, R8 ;  /* 0x00000000083872ca */ /* 0x000fe200000e0000 */
[--C-:B------:R-:W-:Y:S01]  /*43f0*/  IMAD.IADD R8, R7, 0x1, R60.reuse ;  /* 0x0000000107087824 */ /* 0x100fe200078e023c */
[----:B------:R-:W-:Y:S01]  /*4400*/  R2UR UR58, R59 ;  /* 0x000000003b3a72ca */ /* 0x000fe200000e0000 */
[C---:B------:R-:W-:Y:S02]  /*4410*/  IMAD.IADD R59, R9.reuse, 0x1, R60 ;  /* 0x00000001093b7824 */ /* 0x040fe400078e023c */
[----:B------:R-:W-:Y:S01]  /*4420*/  IMAD.IADD R9, R9, 0x1, R62 ;  /* 0x0000000109097824 */ /* 0x000fe200078e023e */
[----:B------:R-:W-:Y:S02]  /*4430*/  WARPGROUP.DEPBAR.LE gsb0, 0x0 ;  /* 0x00008000000079c5 */ /* 0x000fe40000010000 */
[----:B------:R-:W-:-:S06]  /*4440*/  WARPGROUP.ARRIVE ;  /* 0x00000000000079c5 */ /* 0x000fcc0000000000 */
[----:B------:R-:W-:Y:S01]  /*4450*/  HGMMA.64x64x16.F32.BF16 R24, gdesc[UR8], R24, gsb0 ;  /* 0x00e00000081879f0 */ /* 0x000fe20008001818 */
[----:B------:R-:W-:Y:S01]  /*4460*/  R2UR UR10, R188 ;  /* 0x00000000bc0a72ca */ /* 0x000fe200000e0000 */
[----:B------:R-:W-:Y:S01]  /*4470*/  UMOV UR11, 0x40000040 ;  /* 0x40000040000b7882 */ /* 0x000fe20000000000 */
[----:B------:R-:W-:Y:S02]  /*4480*/  WARPGROUP.DEPBAR.LE gsb0, 0x0 ;  /* 0x00008000000079c5 */ /* 0x000fe40000010000 */
        /* <DEDUP_REMOVED lines=34> */
[----:B------:R-:W-:Y:S01]  /*46b0*/  HGMMA.64x64x16.F32.BF16 R24, gdesc[UR56], R24, gsb0 ;  /* 0x00e00000381879f0 */ /* 0x000fe20008001818 */
[----:B------:R-:W-:Y:S01]  /*46c0*/  R2UR UR56, R8 ;  /* 0x00000000083872ca */ /* 0x000fe200000e0000 */
[----:B------:R-:W-:Y:S01]  /*46d0*/  UMOV UR57, 0x40000040 ;  /* 0x4000004000397882 */ /* 0x000fe20000000000 */
[----:B------:R-:W-:Y:S01]  /*46e0*/  R2UR UR58, R59 ;  /* 0x000000003b3a72ca */ /* 0x000fe200000e0000 */
[----:B------:R-:W-:Y:S01]  /*46f0*/  UMOV UR59, 0x40000040 ;  /* 0x40000040003b7882 */ /* 0x000fe20000000000 */
[----:B------:R-:W-:Y:S01]  /*4700*/  IMAD.IADD R8, R7, 0x1, R62 ;  /* 0x0000000107087824 */ /* 0x000fe200078e023e */
[----:B------:R-:W-:Y:S02]  /*4710*/  WARPGROUP.DEPBAR.LE gsb0, 0x0 ;  /* 0x00008000000079c5 */ /* 0x000fe40000010000 */
[----:B------:R-:W-:-:S08]  /*4720*/  WARPGROUP.ARRIVE ;  /* 0x00000000000079c5 */ /* 0x000fd00000000000 */
[----:B------:R-:W-:Y:S01]  /*4730*/  HGMMA.64x64x16.F32.BF16 R24, gdesc[UR56], R24, gsb0 ;  /* 0x00e00000381879f0 */ /* 0x000fe20008001818 */
[----:B------:R-:W-:Y:S01]  /*4740*/  R2UR UR58, R9 ;  /* 0x00000000093a72ca */ /* 0x000fe200000e0000 */
[----:B------:R-:W-:Y:S01]  /*4750*/  UMOV UR59, 0x40000040 ;  /* 0x40000040003b7882 */ /* 0x000fe20000000000 */
[----:B------:R-:W-:Y:S01]  /*4760*/  R2UR UR56, R8 ;  /* 0x00000000083872ca */ /* 0x000fe200000e0000 */
[----:B------:R-:W-:Y:S01]  /*4770*/  UMOV UR57, 0x40000040 ;  /* 0x4000004000397882 */ /* 0x000fe20000000000 */
[----:B------:R-:W-:Y:S02]  /*4780*/  IMAD.MOV.U32 R8, RZ, RZ, 0x28 ;  /* 0x00000028ff087424 */ /* 0x000fe400078e00ff */
[----:B------:R-:W-:-:S03]  /*4790*/  IMAD.MOV.U32 R9, RZ, RZ, 0xa00 ;  /* 0x00000a00ff097424 */ /* 0x000fc600078e00ff */
[----:B------:R-:W-:Y:S02]  /*47a0*/  SEL R8, R8, 0x26, P1 ;  /* 0x0000002608087807 */ /* 0x000fe40000800000 */
[----:B------:R-:W-:Y:S02]  /*47b0*/  SEL R9, R9, 0x980, P1 ;  /* 0x0000098009097807 */ /* 0x000fe40000800000 */
[----:B------:R-:W-:Y:S02]  /*47c0*/  LOP3.LUT R8, R8, 0x6, RZ, 0xc0, !PT ;  /* 0x0000000608087812 */ /* 0x000fe400078ec0ff */
[----:B------:R-:W-:-:S04]  /*47d0*/  LOP3.LUT R9, R9, 0xa00, RZ, 0xc0, !PT ;  /* 0x00000a0009097812 */ /* 0x000fc800078ec0ff */
[CC--:B------:R-:W-:Y:S02]  /*47e0*/  IADD3 R59, R8.reuse, R9.reuse, R5 ;  /* 0x00000009083b7210 */ /* 0x0c0fe40007ffe005 */
[----:B------:R-:W-:Y:S01]  /*47f0*/  IADD3 R8, R8, R9, R6 ;  /* 0x0000000908087210 */ /* 0x000fe20007ffe006 */
[----:B------:R-:W-:-:S04]  /*4800*/  VIADD R9, R6, 0xa00 ;  /* 0x00000a0006097836 */ /* 0x000fc80000000000 */
[----:B------:R-:W-:Y:S01]  /*4810*/  IMAD.IADD R61, R58, 0x1, R9 ;  /* 0x000000013a3d7824 */ /* 0x000fe200078e0209 */
[----:B------:R-:W-:Y:S02]  /*4820*/  WARPGROUP.DEPBAR.LE gsb0, 0x0 ;  /* 0x00008000000079c5 */ /* 0x000fe40000010000 */
[----:B------:R-:W-:-:S06]  /*4830*/  WARPGROUP.ARRIVE ;  /* 0x00000000000079c5 */ /* 0x000fcc0000000000 */
[----:B------:R-:W-:Y:S01]  /*4840*/  HGMMA.64x64x16.F32.BF16 R24, gdesc[UR56], R24, gsb0 ;  /* 0x00e00000381879f0 */ /* 0x000fe20008001818 */
[----:B------:R-:W-:Y:S01]  /*4850*/  R2UR UR56, R59 ;  /* 0x000000003b3872ca */ /* 0x000fe200000e0000 */
[----:B------:R-:W-:Y:S01]  /*4860*/  UMOV UR57, 0x40000040 ;  /* 0x4000004000397882 */ /* 0x000fe20000000000 */
[----:B------:R-:W-:Y:S01]  /*4870*/  R2UR UR58, R8 ;  /* 0x00000000083a72ca */ /* 0x000fe200000e0000 */
[----:B------:R-:W-:Y:S01]  /*4880*/  UMOV UR59, 0x40000040 ;  /* 0x40000040003b7882 */ /* 0x000fe20000000000 */
        /* <DEDUP_REMOVED lines=9> */
[C---:B------:R-:W-:Y:S02]  /*4920*/  IMAD.IADD R59, R60.reuse, 0x1, R8 ;  /* 0x000000013c3b7824 */ /* 0x040fe400078e0208 */
[--C-:B------:R-:W-:Y:S02]  /*4930*/  IMAD.IADD R61, R60, 0x1, R9.reuse ;  /* 0x000000013c3d7824 */ /* 0x100fe400078e0209 */
[----:B------:R-:W-:Y:S01]  /*4940*/  IMAD.IADD R9, R62, 0x1, R9 ;  /* 0x000000013e097824 */ /* 0x000fe200078e0209 */
[----:B------:R-:W-:-:S02]  /*4950*/  WARPGROUP.DEPBAR.LE gsb0, 0x0 ;  /* 0x00008000000079c5 */ /* 0x000fc40000010000 */
        /* <DEDUP_REMOVED lines=30> */
[----:B------:R-:W-:Y:S02]  /*4b40*/  VIADD R59, R6, 0xc00 ;  /* 0x00000c00063b7836 */ /* 0x000fe40000000000 */
[C---:B------:R-:W-:Y:S02]  /*4b50*/  IMAD.IADD R61, R58.reuse, 0x1, R9 ;  /* 0x000000013a3d7824 */ /* 0x040fe400078e0209 */
        /* <DEDUP_REMOVED lines=69> */
[----:B------:R-:W-:Y:S01]  /*4fb0*/  IMAD.MOV.U32 R59, RZ, RZ, 0x1000 ;  /* 0x00001000ff3b7424 */ /* 0x000fe200078e00ff */
[----:B------:R-:W-:-:S04]  /*4fc0*/  SEL R58, R192, 0x3e, P1 ;  /* 0x0000003ec03a7807 */ /* 0x000fc80000800000 */
[----:B------:R-:W-:Y:S02]  /*4fd0*/  SEL R59, R59, 0xf80, P1 ;  /* 0x00000f803b3b7807 */ /* 0x000fe40000800000 */
[----:B------:R-:W-:Y:S02]  /*4fe0*/  LOP3.LUT R58, R58, 0x6, RZ, 0xc0, !PT ;  /* 0x000000063a3a7812 */ /* 0x000fe400078ec0ff */
[----:B------:R-:W-:-:S04]  /*4ff0*/  LOP3.LUT R59, R59, 0x1e00, RZ, 0xc0, !PT ;  /* 0x00001e003b3b7812 */ /* 0x000fc800078ec0ff */
[CC--:B------:R-:W-:Y:S02]  /*5000*/  IADD3 R60, R58.reuse, R59.reuse, R5 ;  /* 0x0000003b3a3c7210 */ /* 0x0c0fe40007ffe005 */
[----:B------:R-:W-:Y:S01]  /*5010*/  IADD3 R58, R58, R59, R6 ;  /* 0x0000003b3a3a7210 */ /* 0x000fe20007ffe006 */
[----:B------:R-:W-:-:S05]  /*5020*/  IMAD.U32 R59, RZ, RZ, UR60 ;  /* 0x0000003cff3b7e24 */ /* 0x000fca000f8e00ff */
[----:B------:R-:W-:-:S04]  /*5030*/  IADD3 R56, -R56, 0x40, R59 ;  /* 0x0000004038387810 */ /* 0x000fc80007ffe13b */
[C---:B------:R-:W-:Y:S02]  /*5040*/  ISETP.GT.AND P5, PT, R56.reuse, RZ, PT ;  /* 0x000000ff3800720c */ /* 0x040fe40003fa4270 */
[C---:B------:R-:W-:Y:S02]  /*5050*/  ISETP.GT.AND P4, PT, R56.reuse, 0x1, PT ;  /* 0x000000013800780c */ /* 0x040fe40003f84270 */
[C---:B------:R-:W-:Y:S02]  /*5060*/  ISETP.GT.AND P3, PT, R56.reuse, 0x8, PT ;  /* 0x000000083800780c */ /* 0x040fe40003f64270 */
[C---:B------:R-:W-:Y:S02]  /*5070*/  ISETP.GT.AND P2, PT, R56.reuse, 0x9, PT ;  /* 0x000000093800780c */ /* 0x040fe40003f44270 */
[C---:B------:R-:W-:Y:S02]  /*5080*/  ISETP.GT.AND P1, PT, R56.reuse, 0x10, PT ;  /* 0x000000103800780c */ /* 0x040fe40003f24270 */
[----:B------:R-:W-:Y:S01]  /*5090*/  ISETP.GT.AND P6, PT, R56, 0x11, PT ;  /* 0x000000113800780c */ /* 0x000fe20003fc4270 */
[----:B------:R-:W-:-:S02]  /*50a0*/  WARPGROUP.DEPBAR.LE gsb0, 0x0 ;  /* 0x00008000000079c5 */ /* 0x000fc40000010000 */
[----:B------:R-:W-:-:S06]  /*50b0*/  WARPGROUP.ARRIVE ;  /* 0x00000000000079c5 */ /* 0x000fcc0000000000 */
[----:B------:R-:W-:Y:S01]  /*50c0*/  HGMMA.64x64x16.F32.BF16 R24, gdesc[UR56], R24, gsb0 ;  /* 0x00e00000381879f0 */ /* 0x000fe20008001818 */
[----:B------:R-:W-:Y:S01]  /*50d0*/  R2UR UR56, R60 ;  /* 0x000000003c3872ca */ /* 0x000fe200000e0000 */
[----:B------:R-:W-:Y:S01]  /*50e0*/  UMOV UR57, 0x40000040 ;  /* 0x4000004000397882 */ /* 0x000fe20000000000 */
[----:B------:R-:W-:Y:S01]  /*50f0*/  R2UR UR58, R58 ;  /* 0x000000003a3a72ca */ /* 0x000fe200000e0000 */
[----:B------:R-:W-:Y:S01]  /*5100*/  UMOV UR59, 0x40000040 ;  /* 0x40000040003b7882 */ /* 0x000fe20000000000 */
[----:B------:R-:W-:Y:S02]  /*5110*/  WARPGROUP.DEPBAR.LE gsb0, 0x0 ;  /* 0x00008000000079c5 */ /* 0x000fe40000010000 */
[----:B------:R-:W-:-:S09]  /*5120*/  WARPGROUP.ARRIVE ;  /* 0x00000000000079c5 */ /* 0x000fd20000000000 */
        /* <DEDUP_REMOVED lines=51> */
[----:B------:R-:W-:Y:S02]  /*5460*/  FMNMX.FTZ R56, R52, R59, !PT ;  /* 0x0000003b34387209 */ /* 0x000fe40007810000 */
[----:B------:R-:W-:Y:S02]  /*5470*/  FSEL R46, R46, -INF , P1 ;  /* 0xff8000002e2e7808 */ /* 0x000fe40000800000 */
[----:B------:R-:W-:-:S02]  /*5480*/  FMNMX.FTZ R58, R53, R56, !PT ;  /* 0x00000038353a7209 */ /* 0x000fc40007810000 */
[----:B------:R-:W-:Y:S02]  /*5490*/  FSEL R47, R47, -INF , P6 ;  /* 0xff8000002f2f7808 */ /* 0x000fe40003000000 */
[----:B------:R-:W-:Y:S01]  /*54a0*/  FSEL R50, R50, -INF , P5 ;  /* 0xff80000032327808 */ /* 0x000fe20002800000 */
[----:B------:R-:W0:Y:S01]  /*54b0*/  SHFL.BFLY PT, R59, R58, 0x2, 0x1f ;  /* 0x0c401f003a3b7f89 */ /* 0x000e2200000e0000 */
[----:B------:R-:W-:Y:S02]  /*54c0*/  FSEL R51, R51, -INF , P4 ;  /* 0xff80000033337808 */ /* 0x000fe40002000000 */
[----:B------:R-:W-:Y:S02]  /*54d0*/  FSEL R54, R54, -INF , P3 ;  /* 0xff80000036367808 */ /* 0x000fe40001800000 */
[----:B------:R-:W-:Y:S02]  /*54e0*/  FSEL R55, R55, -INF , P2 ;  /* 0xff80000037377808 */ /* 0x000fe40001000000 */
[----:B0-----:R-:W-:-:S02]  /*54f0*/  FMNMX.FTZ R60, R58, R59, !PT ;  /* 0x0000003b3a3c7209 */ /* 0x001fc40007810000 */
[----:B------:R-:W-:-:S03]  /*5500*/  FMNMX.FTZ R59, R26, R27, !PT ;  /* 0x0000001b1a3b7209 */ /* 0x000fc60007810000 */
[----:B------:R-:W0:Y:S01]  /*5510*/  SHFL.BFLY PT, R61, R60, 0x1, 0x1f ;  /* 0x0c201f003c3d7f89 */ /* 0x000e2200000e0000 */
[----:B------:R-:W-:-:S04]  /*5520*/  FMNMX.FTZ R56, R30, R59, !PT ;  /* 0x0000003b1e387209 */ /* 0x000fc80007810000 */
[----:B------:R-:W-:-:S04]  /*5530*/  FMNMX.FTZ R59, R31, R56, !PT ;  /* 0x000000381f3b7209 */ /* 0x000fc80007810000 */
[----:B------:R-:W-:-:S04]  /*5540*/  FMNMX.FTZ R56, R34, R59, !PT ;  /* 0x0000003b22387209 */ /* 0x000fc80007810000 */
[----:B------:R-:W-:-:S04]  /*5550*/  FMNMX.FTZ R59, R35, R56, !PT ;  /* 0x00000038233b7209 */ /* 0x000fc80007810000 */
[----:B------:R-:W-:-:S04]  /*5560*/  FMNMX.FTZ R56, R38, R59, !PT ;  /* 0x0000003b26387209 */ /* 0x000fc80007810000 */
[----:B------:R-:W-:Y:S02]  /*5570*/  FMNMX.FTZ R59, R39, R56, !PT ;  /* 0x00000038273b7209 */ /* 0x000fe40007810000 */
[----:B0-----:R-:W-:Y:S02]  /*5580*/  FMNMX.FTZ R186, R60, R61, !PT ;  /* 0x0000003d3cba7209 */ /* 0x001fe40007810000 */
[----:B------:R-:W-:Y:S02]  /*5590*/  FMNMX.FTZ R56, R42, R59, !PT ;  /* 0x0000003b2a387209 */ /* 0x000fe40007810000 */
[C---:B------:R-:W-:Y:S01]  /*55a0*/  FSETP.NEU.FTZ.AND P1, PT, R186.reuse, -INF , PT ;  /* 0xff800000ba00780b */ /* 0x040fe20003f3d000 */
[----:B------:R-:W-:Y:S01]  /*55b0*/  FMUL.FTZ R58, R186, UR6 ;  /* 0x00000006ba3a7c20 */ /* 0x000fe20008410000 */
[----:B------:R-:W-:-:S04]  /*55c0*/  FMNMX.FTZ R59, R43, R56, !PT ;  /* 0x000000382b3b7209 */ /* 0x000fc80007810000 */
[----:B------:R-:W-:Y:S02]  /*55d0*/  FMNMX.FTZ R56, R46, R59, !PT ;  /* 0x0000003b2e387209 */ /* 0x000fe40007810000 */
[----:B------:R-:W-:Y:S02]  /*55e0*/  FSEL R58, R58, RZ, P1 ;  /* 0x000000ff3a3a7208 */ /* 0x000fe40000800000 */
[----:B------:R-:W-:-:S03]  /*55f0*/  FMNMX.FTZ R59, R47, R56, !PT ;  /* 0x000000382f3b7209 */ /* 0x000fc60007810000 */
[--C-:B------:R-:W-:Y:S01]  /*5600*/  FFMA.FTZ R168, R24, UR6, -R58.reuse ;  /* 0x0000000618a87c23 */ /* 0x100fe2000801083a */
[----:B------:R-:W-:Y:S01]  /*5610*/  FMNMX.FTZ R24, R50, R59, !PT ;  /* 0x0000003b32187209 */ /* 0x000fe20007810000 */
[--C-:B------:R-:W-:Y:S01]  /*5620*/  FFMA.FTZ R169, R25, UR6, -R58.reuse ;  /* 0x0000000619a97c23 */ /* 0x100fe2000801083a */
[--C-:B------:R-:W-:Y:S01]  /*5630*/  FFMA.FTZ R171, R29, UR6, -R58.reuse ;  /* 0x000000061dab7c23 */ /* 0x100fe2000801083a */
        /* <DEDUP_REMOVED lines=13> */
[--C-:B------:R-:W-:Y:S01]  /*5710*/  FFMA.FTZ R181, R49, UR6, -R58.reuse ;  /* 0x0000000631b57c23 */ /* 0x100fe2000801083a */
[----:B------:R-:W0:Y:S01]  /*5720*/  SHFL.BFLY PT, R25, R24, 0x2, 0x1f ;  /* 0x0c401f0018197f89 */ /* 0x000e2200000e0000 */
[--C-:B------:R-:W-:Y:S01]  /*5730*/  FFMA.FTZ R182, R52, UR6, -R58.reuse ;  /* 0x0000000634b67c23 */ /* 0x100fe2000801083a */
[----:B------:R-:W-:Y:S01]  /*5740*/  FFMA.FTZ R193, R53, UR6, -R58 ;  /* 0x0000000635c17c23 */ /* 0x000fe2000801083a */
[----:B------:R-:W-:Y:S08]  /*5750*/  MUFU.EX2 R168, R168 ;  /* 0x000000a800a87308 */ /* 0x000ff00000000800 */
[----:B------:R-:W-:Y:S08]  /*5760*/  MUFU.EX2 R169, R169 ;  /* 0x000000a900a97308 */ /* 0x000ff00000000800 */
[----:B------:R-:W-:Y:S01]  /*5770*/  MUFU.EX2 R170, R170 ;  /* 0x000000aa00aa7308 */ /* 0x000fe20000000800 */
[----:B0-----:R-:W-:-:S07]  /*5780*/  FMNMX.FTZ R25, R24, R25, !PT ;  /* 0x0000001918197209 */ /* 0x001fce0007810000 */
[----:B------:R-:W0:Y:S01]  /*5790*/  MUFU.EX2 R171, R171 ;  /* 0x000000ab00ab7308 */ /* 0x000e220000000800 */
[----:B------:R-:W1:Y:S07]  /*57a0*/  SHFL.BFLY PT, R24, R25, 0x1, 0x1f ;  /* 0x0c201f0019187f89 */ /* 0x000e6e00000e0000 */
[----:B------:R-:W-:Y:S08]  /*57b0*/  MUFU.EX2 R172, R172 ;  /* 0x000000ac00ac7308 */ /* 0x000ff00000000800 */
[----:B------:R-:W2:Y:S01]  /*57c0*/  MUFU.EX2 R173, R173 ;  /* 0x000000ad00ad7308 */ /* 0x000ea20000000800 */
[----:B0-----:R-:W-:-:S07]  /*57d0*/  F2FP.BF16.F32.PACK_AB R154, R171, R170 ;  /* 0x000000aaab9a723e */ /* 0x001fce00000010ff */
[----:B------:R-:W-:Y:S01]  /*57e0*/  MUFU.EX2 R174, R174 ;  /* 0x000000ae00ae7308 */ /* 0x000fe20000000800 */
[----:B-1----:R-:W-:-:S04]  /*57f0*/  FMNMX.FTZ R187, R25, R24, !PT ;  /* 0x0000001819bb7209 */ /* 0x002fc80007810000 */
[C---:B------:R-:W-:Y:S01]  /*5800*/  FSETP.NEU.FTZ.AND P1, PT, R187.reuse, -INF , PT ;  /* 0xff800000bb00780b */ /* 0x040fe20003f3d000 */
[----:B------:R-:W-:Y:S02]  /*5810*/  FMUL.FTZ R24, R187, UR6 ;  /* 0x00000006bb187c20 */ /* 0x000fe40008410000 */
[----:B------:R-:W0:Y:S01]  /*5820*/  MUFU.EX2 R175, R175 ;  /* 0x000000af00af7308 */ /* 0x000e220000000800 */
[----:B--2---:R-:W-:Y:S02]  /*5830*/  F2FP.BF16.F32.PACK_AB R156, R173, R172 ;  /* 0x000000acad9c723e */ /* 0x004fe400000010ff */
[----:B------:R-:W-:Y:S02]  /*5840*/  FSEL R29, R24, RZ, P1 ;  /* 0x000000ff181d7208 */ /* 0x000fe40000800000 */
[CC--:B------:R-:W-:Y:S02]  /*5850*/  LEA.HI R24, R57.reuse, R152.reuse, RZ, 0x4 ;  /* 0x0000009839187211 */ /* 0x0c0fe400078f20ff */
[----:B------:R-:W-:Y:S01]  /*5860*/  LEA.HI R57, R57, R152, RZ, 0x5 ;  /* 0x0000009839397211 */ /* 0x000fe200078f28ff */
[--C-:B------:R-:W-:Y:S01]  /*5870*/  FFMA.FTZ R183, R26, UR6, -R29.reuse ;  /* 0x000000061ab77c23 */ /* 0x100fe2000801081d */
[----:B------:R-:W-:Y:S01]  /*5880*/  LOP3.LUT R25, R24, 0xfffffff0, RZ, 0xc0, !PT ;  /* 0xfffffff018197812 */ /* 0x000fe200078ec0ff */
[----:B------:R-:W-:Y:S01]  /*5890*/  FFMA.FTZ R194, R27, UR6, -R29 ;  /* 0x000000061bc27c23 */ /* 0x000fe2000801081d */
[----:B------:R-:W-:Y:S01]  /*58a0*/  SHF.R.U32.HI R24, RZ, 0x1, R24 ;  /* 0x00000001ff187819 */ /* 0x000fe20000011618 */
[----:B------:R-:W-:Y:S01]  /*58b0*/  IMAD.SHL.U32 R57, R57, 0x20, RZ ;  /* 0x0000002039397824 */ /* 0x000fe200078e00ff */
[----:B------:R-:W-:Y:S01]  /*58c0*/  ISETP.NE.AND P1, PT, R65, RZ, PT ;  /* 0x000000ff4100720c */ /* 0x000fe20003f25270 */
[----:B------:R-:W-:-:S02]  /*58d0*/  IMAD.IADD R25, R152, 0x1, -R25 ;  /* 0x0000000198197824 */ /* 0x000fc400078e0a19 */
[--C-:B------:R-:W-:Y:S01]  /*58e0*/  FFMA.FTZ R195, R30, UR6, -R29.reuse ;  /* 0x000000061ec37c23 */ /* 0x100fe2000801081d */
[--C-:B------:R-:W-:Y:S01]  /*58f0*/  FFMA.FTZ R196, R31, UR6, -R29.reuse ;  /* 0x000000061fc47c23 */ /* 0x100fe2000801081d */
[----:B------:R-:W-:Y:S01]  /*5900*/  LOP3.LUT R57, R57, 0x7ffffc00, RZ, 0xc0, !PT ;  /* 0x7ffffc0039397812 */ /* 0x000fe200078ec0ff */
[----:B------:R-:W-:Y:S01]  /*5910*/  FFMA.FTZ R197, R34, UR6, -R29 ;  /* 0x0000000622c57c23 */ /* 0x000fe2000801081d */
[----:B------:R-:W-:Y:S01]  /*5920*/  SHF.R.S32.HI R26, RZ, 0x1f, R25 ;  /* 0x0000001fff1a7819 */ /* 0x000fe20000011419 */
[--C-:B------:R-:W-:Y:S01]  /*5930*/  FFMA.FTZ R198, R35, UR6, -R29.reuse ;  /* 0x0000000623c67c23 */ /* 0x100fe2000801081d */
[--C-:B------:R-:W-:Y:S01]  /*5940*/  FFMA.FTZ R199, R38, UR6, -R29.reuse ;  /* 0x0000000626c77c23 */ /* 0x100fe2000801081d */
[--C-:B------:R-:W-:Y:S01]  /*5950*/  FFMA.FTZ R200, R39, UR6, -R29.reuse ;  /* 0x0000000627c87c23 */ /* 0x100fe2000801081d */
[----:B------:R-:W-:Y:S01]  /*5960*/  LEA.HI R26, R26, R25, RZ, 0x3 ;  /* 0x000000191a1a7211 */ /* 0x000fe200078f18ff */
[--C-:B------:R-:W-:Y:S01]  /*5970*/  FFMA.FTZ R201, R42, UR6, -R29.reuse ;  /* 0x000000062ac97c23 */ /* 0x100fe2000801081d */
[--C-:B------:R-:W-:Y:S01]  /*5980*/  FFMA.FTZ R202, R43, UR6, -R29.reuse ;  /* 0x000000062bca7c23 */ /* 0x100fe2000801081d */
[----:B------:R-:W-:Y:S01]  /*5990*/  FFMA.FTZ R203, R46, UR6, -R29 ;  /* 0x000000062ecb7c23 */ /* 0x000fe2000801081d */
[C---:B------:R-:W-:Y:S01]  /*59a0*/  LOP3.LUT R28, R26.reuse, 0xfffffff8, RZ, 0xc0, !PT ;  /* 0xfffffff81a1c7812 */ /* 0x040fe200078ec0ff */
[----:B------:R-:W-:-:S02]  /*59b0*/  IMAD.SHL.U32 R26, R26, 0x40, RZ ;  /* 0x000000401a1a7824 */ /* 0x000fc400078e00ff */
[--C-:B------:R-:W-:Y:S01]  /*59c0*/  FFMA.FTZ R204, R47, UR6, -R29.reuse ;  /* 0x000000062fcc7c23 */ /* 0x100fe2000801081d */
[--C-:B------:R-:W-:Y:S01]  /*59d0*/  FFMA.FTZ R205, R50, UR6, -R29.reuse ;  /* 0x0000000632cd7c23 */ /* 0x100fe2000801081d */
[--C-:B------:R-:W-:Y:S01]  /*59e0*/  FFMA.FTZ R206, R51, UR6, -R29.reuse ;  /* 0x0000000633ce7c23 */ /* 0x100fe2000801081d */
[----:B------:R-:W-:Y:S01]  /*59f0*/  IMAD.IADD R28, R25, 0x1, -R28 ;  /* 0x00000001191c7824 */ /* 0x000fe200078e0a1c */
[----:B------:R-:W-:Y:S01]  /*5a00*/  LOP3.LUT R26, R26, 0x7ffffe00, RZ, 0xc0, !PT ;  /* 0x7ffffe001a1a7812 */ /* 0x000fe200078ec0ff */
[--C-:B------:R-:W-:Y:S01]  /*5a10*/  FFMA.FTZ R207, R54, UR6, -R29.reuse ;  /* 0x0000000636cf7c23 */ /* 0x100fe2000801081d */
[----:B------:R-:W-:Y:S01]  /*5a20*/  FFMA.FTZ R208, R55, UR6, -R29 ;  /* 0x0000000637d07c23 */ /* 0x000fe2000801081d */
[C---:B------:R-:W-:Y:S01]  /*5a30*/  IMAD.SHL.U32 R25, R28.reuse, 0x40, RZ ;  /* 0x000000401c197824 */ /* 0x040fe200078e00ff */
[----:B------:R-:W-:Y:S01]  /*5a40*/  MUFU.EX2 R183, R183 ;  /* 0x000000b700b77308 */ /* 0x000fe20000000800 */
[C---:B------:R-:W-:Y:S02]  /*5a50*/  LOP3.LUT P3, RZ, R28.reuse, 0x2, RZ, 0xc0, !PT ;  /* 0x000000021cff7812 */ /* 0x040fe4000786c0ff */
[----:B------:R-:W-:-:S02]  /*5a60*/  LOP3.LUT P2, RZ, R28, 0x4, RZ, 0xc0, !PT ;  /* 0x000000041cff7812 */ /* 0x000fc4000784c0ff */
[----:B------:R-:W-:Y:S02]  /*5a70*/  LOP3.LUT R25, R25, 0x1c0, RZ, 0xc0, !PT ;  /* 0x000001c019197812 */ /* 0x000fe400078ec0ff */
[----:B------:R-:W-:Y:S01]  /*5a80*/  SEL R192, R192, 0xffffffc0, !P2 ;  /* 0xffffffc0c0c07807 */ /* 0x000fe20005000000 */
[----:B------:R-:W1:Y:S01]  /*5a90*/  MUFU.EX2 R194, R194 ;  /* 0x000000c200c27308 */ /* 0x000e620000000800 */
[----:B------:R-:W-:Y:S02]  /*5aa0*/  LOP3.LUT R24, R25, 0x8, R24, 0xf8, !PT ;  /* 0x0000000819187812 */ /* 0x000fe400078ef818 */
[----:B------:R-:W-:Y:S02]  /*5ab0*/  SHF.R.U32.HI R25, RZ, 0x3, R25 ;  /* 0x00000003ff197819 */ /* 0x000fe40000011619 */
[----:B------:R-:W-:Y:S01]  /*5ac0*/  F2FP.BF16.F32.PACK_AB R152, R169, R168 ;  /* 0x000000a8a998723e */ /* 0x000fe200000010ff */
[----:B------:R-:W-:Y:S01]  /*5ad0*/  FADD.FTZ R169, R168, R169 ;  /* 0x000000a9a8a97221 */ /* 0x000fe20000010000 */
[----:B------:R-:W-:Y:S01]  /*5ae0*/  LOP3.LUT R24, R24, R25, RZ, 0x3c, !PT ;  /* 0x0000001918187212 */ /* 0x000fe200078e3cff */
[----:B------:R-:W-:Y:S01]  /*5af0*/  MUFU.EX2 R195, R195 ;  /* 0x000000c300c37308 */ /* 0x000fe20000000800 */
[----:B0-----:R-:W-:Y:S01]  /*5b00*/  F2FP.BF16.F32.PACK_AB R158, R175, R174 ;  /* 0x000000aeaf9e723e */ /* 0x001fe200000010ff */
[----:B------:R-:W-:Y:S01]  /*5b10*/  FADD.FTZ R170, R170, R169 ;  /* 0x000000a9aaaa7221 */ /* 0x000fe20000010000 */
[----:B------:R-:W-:Y:S01]  /*5b20*/  IADD3 R57, R24, R26, R57 ;  /* 0x0000001a18397210 */ /* 0x000fe20007ffe039 */
[----:B------:R-:W-:Y:S01]  /*5b30*/  @!P1 VIADD R24, R184, 0x38840 ;  /* 0x00038840b8189836 */ /* 0x000fe20000000000 */
[----:B------:R-:W-:Y:S01]  /*5b40*/  PLOP3.LUT P2, PT, PT, PT, UP0, 0x80, 0x0 ;  /* 0x000000000000781c */ /* 0x000fe20003f4f008 */
[----:B------:R-:W-:-:S02]  /*5b50*/  FADD.FTZ R171, R171, R170 ;  /* 0x000000aaabab7221 */ /* 0x000fc40000010000 */
[----:B------:R-:W0:Y:S01]  /*5b60*/  MUFU.EX2 R196, R196 ;  /* 0x000000c400c47308 */ /* 0x000e220000000800 */
[----:B------:R-:W-:Y:S01]  /*5b70*/  @!P1 PRMT R24, RZ, 0x654, R24 ;  /* 0x00000654ff189816 */ /* 0x000fe20000000018 */
[----:B------:R-:W-:Y:S01]  /*5b80*/  IMAD R189, R57, 0x2, R184 ;  /* 0x0000000239bd7824 */ /* 0x000fe200078e02b8 */
[----:B-1----:R-:W-:Y:S01]  /*5b90*/  F2FP.BF16.F32.PACK_AB R153, R194, R183 ;  /* 0x000000b7c299723e */ /* 0x002fe200000010ff */
[----:B------:R-:W-:Y:S01]  /*5ba0*/  FADD.FTZ R194, R183, R194 ;  /* 0x000000c2b7c27221 */ /* 0x000fe20000010000 */
[----:B------:R1:W-:Y:S01]  /*5bb0*/  @!P1 SYNCS.ARRIVE.TRANS64.RED.A1T0 RZ, [R24+URZ], RZ ;  /* 0x000000ff18ff99a7 */ /* 0x0003e2000810043f */
[C---:B------:R-:W-:Y:S02]  /*5bc0*/  VIADD R191, R189.reuse, 0x36400 ;  /* 0x00036400bdbf7836 */ /* 0x040fe40000000000 */
[----:B------:R-:W-:Y:S01]  /*5bd0*/  FADD.FTZ R172, R172, R171 ;  /* 0x000000abacac7221 */ /* 0x000fe20000010000 */
[----:B------:R-:W-:Y:S01]  /*5be0*/  MUFU.EX2 R197, R197 ;  /* 0x000000c500c57308 */ /* 0x000fe20000000800 */
[----:B------:R-:W-:-:S02]  /*5bf0*/  VIADD R190, R189, 0x36420 ;  /* 0x00036420bdbe7836 */ /* 0x000fc40000000000 */
[----:B------:R-:W-:Y:S02]  /*5c00*/  @P3 VIADD R190, R191, 0xffffffe0 ;  /* 0xffffffe0bfbe3836 */ /* 0x000fe40000000000 */
[----:B------:R-:W-:Y:S01]  /*5c10*/  FADD.FTZ R173, R173, R172 ;  /* 0x000000acadad7221 */ /* 0x000fe20000010000 */
[----:B------:R-:W-:Y:S02]  /*5c20*/  IMAD.IADD R191, R191, 0x1, R192 ;  /* 0x00000001bfbf7824 */ /* 0x000fe400078e02c0 */
[----:B------:R-:W-:Y:S01]  /*5c30*/  IMAD.IADD R192, R192, 0x1, R190 ;  /* 0x00000001c0c07824 */ /* 0x000fe200078e02be */
[----:B------:R-:W2:Y:S01]  /*5c40*/  MUFU.EX2 R198, R198 ;  /* 0x000000c600c67308 */ /* 0x000ea20000000800 */
[----:B0-----:R-:W-:Y:S01]  /*5c50*/  F2FP.BF16.F32.PACK_AB R155, R196, R195 ;  /* 0x000000c3c49b723e */ /* 0x001fe200000010ff */
[----:B------:R-:W-:Y:S01]  /*5c60*/  BAR.SYNC.DEFER_BLOCKING 0xf, 0x100 ;  /* 0x03c4000000007b1d */ /* 0x000fe20000010000 */
[----:B------:R-:W-:Y:S01]  /*5c70*/  FADD.FTZ R195, R195, R194 ;  /* 0x000000c2c3c37221 */ /* 0x000fe20000010000 */
[----:B------:R-:W-:-:S03]  /*5c80*/  FADD.FTZ R174, R174, R173 ;  /* 0x000000adaeae7221 */ /* 0x000fc60000010000 */
[----:B------:R-:W-:Y:S01]  /*5c90*/  FADD.FTZ R196, R196, R195 ;  /* 0x000000c3c4c47221 */ /* 0x000fe20000010000 */
[----:B------:R-:W-:Y:S01]  /*5ca0*/  MUFU.EX2 R199, R199 ;  /* 0x000000c700c77308 */ /* 0x000fe20000000800 */
[----:B------:R-:W-:-:S07]  /*5cb0*/  FADD.FTZ R175, R175, R174 ;  /* 0x000000aeafaf7221 */ /* 0x000fce0000010000 */
[----:B------:R-:W0:Y:S01]  /*5cc0*/  MUFU.EX2 R200, R200 ;  /* 0x000000c800c87308 */ /* 0x000e220000000800 */
[----:B--2---:R-:W-:Y:S01]  /*5cd0*/  F2FP.BF16.F32.PACK_AB R157, R198, R197 ;  /* 0x000000c5c69d723e */ /* 0x004fe200000010ff */
[----:B------:R-:W-:-:S04]  /*5ce0*/  FADD.FTZ R197, R197, R196 ;  /* 0x000000c4c5c57221 */ /* 0x000fc80000010000 */
[----:B------:R-:W-:Y:S02]  /*5cf0*/  FADD.FTZ R198, R198, R197 ;  /* 0x000000c5c6c67221 */ /* 0x000fe40000010000 */
[----:B------:R-:W-:Y:S01]  /*5d00*/  MUFU.EX2 R176, R176 ;  /* 0x000000b000b07308 */ /* 0x000fe20000000800 */
[----:B------:R2:W-:Y:S07]  /*5d10*/  STSM.16.M88.4 [R189+0x36400], R152 ;  /* 0x03640098bd007844 */ /* 0x0005ee0000000200 */
[----:B------:R-:W3:Y:S01]  /*5d20*/  MUFU.EX2 R177, R177 ;  /* 0x000000b100b17308 */ /* 0x000ee20000000800 */
[----:B0-----:R-:W-:Y:S01]  /*5d30*/  F2FP.BF16.F32.PACK_AB R159, R200, R199 ;  /* 0x000000c7c89f723e */ /* 0x001fe200000010ff */
[----:B------:R-:W-:-:S04]  /*5d40*/  FADD.FTZ R199, R199, R198 ;  /* 0x000000c6c7c77221 */ /* 0x000fc80000010000 */
[----:B------:R0:W-:Y:S01]  /*5d50*/  STSM.16.M88.4 [R190], R156 ;  /* 0x0000009cbe007844 */ /* 0x0001e20000000200 */
[----:B------:R-:W-:Y:S01]  /*5d60*/  FADD.FTZ R200, R200, R199 ;  /* 0x000000c7c8c87221 */ /* 0x000fe20000010000 */
[----:B------:R-:W-:Y:S08]  /*5d70*/  MUFU.EX2 R178, R178 ;  /* 0x000000b200b27308 */ /* 0x000ff00000000800 */
[----:B------:R-:W4:Y:S01]  /*5d80*/  MUFU.EX2 R179, R179 ;  /* 0x000000b300b37308 */ /* 0x000f220000000800 */
[----:B---3--:R-:W-:Y:S01]  /*5d90*/  F2FP.BF16.F32.PACK_AB R160, R177, R176 ;  /* 0x000000b0b1a0723e */ /* 0x008fe200000010ff */
[----:B------:R-:W-:-:S04]  /*5da0*/  FADD.FTZ R176, R176, R175 ;  /* 0x000000afb0b07221 */ /* 0x000fc80000010000 */
[----:B------:R-:W-:Y:S02]  /*5db0*/  FADD.FTZ R177, R177, R176 ;  /* 0x000000b0b1b17221 */ /* 0x000fe40000010000 */
[----:B------:R-:W-:Y:S08]  /*5dc0*/  MUFU.EX2 R201, R201 ;  /* 0x000000c900c97308 */ /* 0x000ff00000000800 */
[----:B------:R-:W3:Y:S01]  /*5dd0*/  MUFU.EX2 R202, R202 ;  /* 0x000000ca00ca7308 */ /* 0x000ee20000000800 */
[----:B----4-:R-:W-:Y:S01]  /*5de0*/  F2FP.BF16.F32.PACK_AB R162, R179, R178 ;  /* 0x000000b2b3a2723e */ /* 0x010fe200000010ff */
[----:B------:R-:W-:-:S04]  /*5df0*/  FADD.FTZ R178, R178, R177 ;  /* 0x000000b1b2b27221 */ /* 0x000fc80000010000 */
[----:B------:R-:W-:Y:S02]  /*5e00*/  FADD.FTZ R179, R179, R178 ;  /* 0x000000b2b3b37221 */ /* 0x000fe40000010000 */
        /* <DEDUP_REMOVED lines=25> */
[----:B------:R-:W-:Y:S01]  /*5fa0*/  FADD.FTZ R206, R206, R205 ;  /* 0x000000cdcece7221 */ /* 0x000fe20000010000 */
[----:B----4-:R-:W-:-:S03]  /*5fb0*/  F2FP.BF16.F32.PACK_AB R167, R208, R207 ;  /* 0x000000cfd0a7723e */ /* 0x010fc600000010ff */
[----:B------:R-:W-:Y:S02]  /*5fc0*/  FADD.FTZ R207, R207, R206 ;  /* 0x000000cecfcf7221 */ /* 0x000fe40000010000 */
[----:B------:R0:W-:Y:S01]  /*5fd0*/  STSM.16.M88.4 [R192], R164 ;  /* 0x000000a4c0007844 */ /* 0x0001e20000000200 */
[----:B-1----:R-:W-:Y:S01]  /*5fe0*/  WARPGROUP.ARRIVE ;  /* 0x00000000000079c5 */ /* 0x002fe20000000000 */
[----:B------:R-:W-:-:S05]  /*5ff0*/  FADD.FTZ R194, R208, R207 ;  /* 0x000000cfd0c27221 */ /* 0x000fca0000010000 */
[----:B------:R-:W-:Y:S01]  /*6000*/  HGMMA.64x256x16.F32.BF16 R24, R152, gdesc[UR8].tnspB, RZ, !UPT, gsb0 ;  /* 0x43e0000898187df0 */ /* 0x000fe2000c0018ff */
[----:B------:R-:W-:Y:S01]  /*6010*/  R2UR UR10, R209 ;  /* 0x00000000d10a72ca */ /* 0x000fe200000e0000 */
[----:B------:R-:W-:Y:S01]  /*6020*/  UMOV UR11, 0x40000040 ;  /* 0x40000040000b7882 */ /* 0x000fe20000000000 */
[C---:B------:R-:W-:Y:S01]  /*6030*/  VIADD R209, R188.reuse, 0x100 ;  /* 0x00000100bcd17836 */ /* 0x040fe20000000000 */
[----:B------:R-:W-:Y:S02]  /*6040*/  WARPGROUP.DEPBAR.LE gsb0, 0x0 ;  /* 0x00008000000079c5 */ /* 0x000fe40000010000 */
[----:B------:R-:W-:Y:S01]  /*6050*/  WARPGROUP.ARRIVE ;  /* 0x00000000000079c5 */ /* 0x000fe20000000000 */
[----:B--2---:R-:W-:-:S15]  /*6060*/  VIADD R152, R188, 0x180 ;  /* 0x00000180bc987836 */ /* 0x004fde0000000000 */
[----:B------:R-:W-:-:S06]  /*6070*/  NOP ;  /* 0x0000000000007918 */ /* 0x000fcc0000000000 */
[----:B------:R-:W-:Y:S01]  /*6080*/  HGMMA.64x256x16.F32.BF16 R24, R156, gdesc[UR8].tnspB, R24, gsb0 ;  /* 0x43e000089c187df0 */ /* 0x000fe20008001818 */
[----:B------:R-:W-:Y:S01]  /*6090*/  R2UR UR10, R209 ;  /* 0x00000000d10a72ca */ /* 0x000fe200000e0000 */
[----:B------:R-:W-:Y:S01]  /*60a0*/  UMOV UR11, 0x40000040 ;  /* 0x40000040000b7882 */ /* 0x000fe20000000000 */
[----:B------:R-:W-:Y:S02]  /*60b0*/  WARPGROUP.DEPBAR.LE gsb0, 0x0 ;  /* 0x00008000000079c5 */ /* 0x000fe40000010000 */
[----:B------:R-:W-:-:S15]  /*60c0*/  WARPGROUP.ARRIVE ;  /* 0x00000000000079c5 */ /* 0x000fde0000000000 */
[----:B------:R-:W-:-:S08]  /*60d0*/  NOP ;  /* 0x0000000000007918 */ /* 0x000fd00000000000 */
[----:B------:R-:W-:Y:S01]  /*60e0*/  HGMMA.64x256x16.F32.BF16 R24, R160, gdesc[UR8].tnspB, R24, gsb0 ;  /* 0x43e00008a0187df0 */ /* 0x000fe20008001818 */
[----:B------:R-:W-:Y:S01]  /*60f0*/  R2UR UR10, R152 ;  /* 0x00000000980a72ca */ /* 0x000fe200000e0000 */
[----:B------:R-:W-:Y:S01]  /*6100*/  UMOV UR11, 0x40000040 ;  /* 0x40000040000b7882 */ /* 0x000fe20000000000 */
[----:B------:R-:W-:-:S05]  /*6110*/  @!P1 VIADD R152, R184, 0x38860 ;  /* 0x00038860b8989836 */ /* 0x000fca0000000000 */
[----:B------:R-:W-:Y:S01]  /*6120*/  @!P1 PRMT R152, RZ, 0x654, R152 ;  /* 0x00000654ff989816 */ /* 0x000fe20000000098 */
[----:B------:R-:W-:Y:S02]  /*6130*/  WARPGROUP.DEPBAR.LE gsb0, 0x0 ;  /* 0x00008000000079c5 */ /* 0x000fe40000010000 */
[----:B------:R-:W-:-:S15]  /*6140*/  WARPGROUP.ARRIVE ;  /* 0x00000000000079c5 */ /* 0x000fde0000000000 */
[----:B------:R-:W-:-:S02]  /*6150*/  NOP ;  /* 0x0000000000007918 */ /* 0x000fc40000000000 */
[----:B------:R-:W-:Y:S03]  /*6160*/  HGMMA.64x256x16.F32.BF16 R24, R164, gdesc[UR8].tnspB, R24, gsb0 ;  /* 0x43e00008a4187df0 */ /* 0x000fe60008001818 */
[----:B------:R-:W-:Y:S02]  /*6170*/  WARPGROUP.DEPBAR.LE gsb0, 0x0 ;  /* 0x00008000000079c5 */ /* 0x000fe40000010000 */
[----:B------:R-:W-:Y:S01]  /*6180*/  @!PT LDS RZ, [RZ] ;  /* 0x00000000fffff984 */ /* 0x000fe20000000800 */
[----:B------:R-:W-:Y:S01]  /*6190*/  @!PT LDS RZ, [RZ] ;  /* 0x00000000fffff984 */ /* 0x000fe20000000800 */
[----:B------:R-:W-:Y:S01]  /*61a0*/  @!PT LDS RZ, [RZ] ;  /* 0x00000000fffff984 */ /* 0x000fe20000000800 */
[----:B------:R-:W-:Y:S01]  /*61b0*/  @!PT LDS RZ, [RZ] ;  /* 0x00000000fffff984 */ /* 0x000fe20000000800 */
[----:B------:R1:W-:Y:S06]  /*61c0*/  MEMBAR.ALL.CTA ;  /* 0x0000000000007992 */ /* 0x0003ec0000008000 */
[----:B-1----:R-:W1:Y:S02]  /*61d0*/  FENCE.VIEW.ASYNC.S ;  /* 0x00000000000073c6 */ /* 0x002e640000000000 */
[----:B-1----:R-:W-:Y:S01]  /*61e0*/  NOP ;  /* 0x0000000000007918 */ /* 0x002fe20000000000 */
[----:B------:R-:W-:Y:S06]  /*61f0*/  BAR.ARV 0xe, 0x100 ;  /* 0x0384000000007b1d */ /* 0x000fec0000002000 */
[----:B------:R1:W-:Y:S02]  /*6200*/  @!P1 SYNCS.ARRIVE.TRANS64.RED.A1T0 RZ, [R152+URZ], RZ ;  /* 0x000000ff98ff99a7 */ /* 0x0003e4000810043f */
[----:B-1----:R-:W-:Y:S01]  /*6210*/  IMAD.MOV.U32 R152, RZ, RZ, RZ ;  /* 0x000000ffff987224 */ /* 0x002fe200078e00ff */
[----:B0-----:R-:W-:Y:S06]  /*6220*/  @!P2 BRA `(.L_x_211) ;  /* 0x0000002c0040a947 */ /* 0x001fec0003800000 */
[----:B------:R-:W-:Y:S01]  /*6230*/  IMAD.MOV.U32 R208, RZ, RZ, RZ ;  /* 0x000000ffffd07224 */ /* 0x000fe200078e00ff */
[----:B------:R-:W-:-:S06]  /*6240*/  UMOV UR60, URZ ;  /* 0x0000003f003c7c82 */ /* 0x000fcc0008000000 */
.L_x_220:
[----:B------:R-:W-:Y:S01]  /*6250*/  VIADD R197, R208, 0x1 ;  /* 0x00000001d0c57836 */ /* 0x000fe20000000000 */
[----:B------:R-:W-:-:S04]  /*6260*/  R2UR UR7, R2 ;  /* 0x00000000020772ca */ /* 0x000fc800000e0000 */
[----:B------:R-:W-:-:S04]  /*6270*/  ISETP.NE.AND P3, PT, R197, 0x2, PT ;  /* 0x00000002c500780c */ /* 0x000fc80003f65270 */
[----:B0-----:R-:W-:Y:S02]  /*6280*/  SEL R152, RZ, 0x1, P3 ;  /* 0x00000001ff987807 */ /* 0x001fe40001800000 */
[----:B------:R-:W-:Y:S02]  /*6290*/  SEL R197, R197, RZ, P3 ;  /* 0x000000ffc5c57207 */ /* 0x000fe40001800000 */
[----:B------:R-:W-:Y:S01]  /*62a0*/  R2UR UR6, R152 ;  /* 0x00000000980672ca */ /* 0x000fe200000e0000 */
[----:B------:R-:W-:Y:S01]  /*62b0*/  IMAD.U32 R152, RZ, RZ, UR61 ;  /* 0x0000003dff987e24 */ /* 0x000fe2000f8e00ff */
[----:B------:R-:W-:-:S04]  /*62c0*/  UIADD3 UR61, UR61, -0x1, URZ ;  /* 0xffffffff3d3d7890 */ /* 0x000fc8000fffe03f */
[----:B------:R-:W-:-:S07]  /*62d0*/  ISETP.GT.AND P2, PT, R152, UR7, PT ;  /* 0x0000000798007c0c */ /* 0x000fce000bf44270 */
[----:B------:R-:W-:Y:S01]  /*62e0*/  ULOP3.LUT UR60, UR60, UR6, URZ, 0x3c, !UPT ;  /* 0x000000063c3c7292 */ /* 0x000fe2000f8e3c3f */
[----:B------:R-:W-:Y:S11]  /*62f0*/  @!P0 BRA `(.L_x_212) ;  /* 0x0000000000048947 */ /* 0x000ff60003800000 */
[----:B------:R-:W-:Y:S01]  /*6300*/  BPT.TRAP 0x1 ;  /* 0x000000040000795c */ /* 0x000fe20000300000 */
.L_x_212:
[----:B------:R-:W-:Y:S02]  /*6310*/  IMAD.U32 R199, RZ, RZ, UR60 ;  /* 0x0000003cffc77e24 */ /* 0x000fe4000f8e00ff */
[----:B------:R-:W-:-:S03]  /*6320*/  IMAD R196, R197, 0x8, R184 ;  /* 0x00000008c5c47824 */ /* 0x000fc600078e02b8 */
[----:B------:R-:W-:-:S04]  /*6330*/  SHF.L.U32 R199, R199, 0x1f, RZ ;  /* 0x0000001fc7c77819 */ /* 0x000fc800000006ff */
[----:B------:R0:W1:Y:S01]  /*6340*/  SYNCS.PHASECHK.TRANS64.TRYWAIT P3, [R196+URZ+0x38830], R199 ;  /* 0x038830c7c40075a7 */ /* 0x000062000806017f */
[----:B------:R-:W-:Y:S05]  /*6350*/  @!P0 BRA `(.L_x_213) ;  /* 0x0000000000048947 */ /* 0x000fea0003800000 */
[----:B------:R-:W-:Y:S01]  /*6360*/  BPT.TRAP 0x1 ;  /* 0x000000040000795c */ /* 0x000fe20000300000 */
.L_x_213:
[----:B------:R-:W-:Y:S01]  /*6370*/  IMAD R195, R197, 0x200, R4 ;  /* 0x00000200c5c37824 */ /* 0x000fe200078e0204 */
[----:B-1----:R-:W-:Y:S06]  /*6380*/  @P3 BRA `(.L_x_214) ;  /* 0x0000000000083947 */ /* 0x002fec0003800000 */
[----:B------:R-:W1:Y:S02]  /*6390*/  SYNCS.PHASECHK.TRANS64.TRYWAIT P3, [R196+URZ+0x38830], R199 ;  /* 0x038830c7c40075a7 */ /* 0x000e64000806017f */
[----:B-1----:R-:W-:Y:S05]  /*63a0*/  @!P3 BRA `(.L_x_215) ;  /* 0x000000b400b8b947 */ /* 0x002fea0003800000 */
.L_x_214:
[----:B------:R-:W-:Y:S01]  /*63b0*/  R2UR UR6, R195 ;  /* 0x00000000c30672ca */ /* 0x000fe200000e0000 */
[----:B------:R-:W-:Y:S01]  /*63c0*/  WARPGROUP.ARRIVE ;  /* 0x00000000000079c5 */ /* 0x000fe20000000000 */
[----:B------:R-:W-:Y:S01]  /*63d0*/  MOV R198, UR17 ;  /* 0x0000001100c67c02 */ /* 0x000fe20008000f00 */
[----:B------:R-:W-:Y:S01]  /*63e0*/  UMOV UR19, 0x40000040 ;  /* 0x4000004000137882 */ /* 0x000fe20000000000 */
[----:B------:R-:W-:Y:S01]  /*63f0*/  MOV R200, UR16 ;  /* 0x0000001000c87c02 */ /* 0x000fe20008000f00 */
[----:B------:R-:W-:Y:S01]  /*6400*/  UMOV UR15, 0x40000040 ;  /* 0x40000040000f7882 */ /* 0x000fe20000000000 */
[----:B------:R-:W-:Y:S01]  /*6410*/  R2UR UR16, R10 ;  /* 0x000000000a1072ca */ /* 0x000fe200000e0000 */
[----:B------:R-:W-:Y:S01]  /*6420*/  UMOV UR11, 0x40000040 ;  /* 0x40000040000b7882 */ /* 0x000fe20000000000 */
[----:B------:R-:W-:Y:S01]  /*6430*/  R2UR UR17, R11 ;  /* 0x000000000b1172ca */ /* 0x000fe200000e0000 */
[----:B------:R-:W-:Y:S01]  /*6440*/  UMOV UR59, 0x40000040 ;  /* 0x40000040003b7882 */ /* 0x000fe20000000000 */
[----:B------:R-:W-:-:S02]  /*6450*/  MOV R201, UR13 ;  /* 0x0000000d00c97c02 */ /* 0x000fc40008000f00 */
[----:B------:R-:W-:Y:S01]  /*6460*/  MOV R202, UR12 ;  /* 0x0000000c00ca7c02 */ /* 0x000fe20008000f00 */
[----:B------:R-:W-:Y:S01]  /*6470*/  UMOV UR18, UR6 ;  /* 0x0000000600127c82 */ /* 0x000fe20008000000 */
[----:B------:R-:W-:Y:S02]  /*6480*/  R2UR UR12, R12 ;  /* 0x000000000c0c72ca */ /* 0x000fe400000e0000 */
[----:B------:R-:W-:Y:S02]  /*6490*/  R2UR UR13, R13 ;  /* 0x000000000d0d72ca */ /* 0x000fe400000e0000 */
[----:B------:R-:W-:Y:S02]  /*64a0*/  MOV R203, UR9 ;  /* 0x0000000900cb7c02 */ /* 0x000fe40008000f00 */
[----:B------:R-:W-:Y:S01]  /*64b0*/  MOV R204, UR8 ;  /* 0x0000000800cc7c02 */ /* 0x000fe20008000f00 */
[----:B------:R-:W-:Y:S01]  /*64c0*/  HGMMA.64x64x16.F32.BF16 R152, gdesc[UR16], RZ, !UPT, gsb0 ;  /* 0x00e00000109879f0 */ /* 0x000fe2000c0018ff */
[----:B------:R-:W-:Y:S01]  /*64d0*/  R2UR UR17, R198 ;  /* 0x00000000c61172ca */ /* 0x000fe200000e0000 */
[----:B------:R-:W-:Y:S01]  /*64e0*/  VIADD R198, R195, 0x2 ;  /* 0x00000002c3c67836 */ /* 0x000fe20000000000 */
[----:B------:R-:W-:-:S02]  /*64f0*/  R2UR UR8, R14 ;  /* 0x000000000e0872ca */ /* 0x000fc400000e0000 */
[----:B------:R-:W-:Y:S02]  /*6500*/  R2UR UR9, R15 ;  /* 0x000000000f0972ca */ /* 0x000fe400000e0000 */
[----:B------:R-:W-:Y:S01]  /*6510*/  R2UR UR6, R198 ;  /* 0x00000000c60672ca */ /* 0x000fe200000e0000 */
[C---:B------:R-:W-:Y:S01]  /*6520*/  VIADD R198, R195.reuse, 0x4 ;  /* 0x00000004c3c67836 */ /* 0x040fe20000000000 */
[----:B------:R-:W-:Y:S01]  /*6530*/  R2UR UR56, R16 ;  /* 0x00000000103872ca */ /* 0x000fe200000e0000 */
[----:B------:R-:W-:Y:S01]  /*6540*/  VIADD R195, R195, 0x6 ;  /* 0x00000006c3c37836 */ /* 0x000fe20000000000 */
[----:B------:R-:W-:Y:S02]  /*6550*/  R2UR UR57, R17 ;  /* 0x00000000113972ca */ /* 0x000fe400000e0000 */
[----:B------:R-:W-:-:S07]  /*6560*/  R2UR UR16, R200 ;  /* 0x00000000c81072ca */ /* 0x000fce00000e0000 */
[----:B------:R-:W-:Y:S01]  /*6570*/  UMOV UR14, UR6 ;  /* 0x00000006000e7c82 */ /* 0x000fe20008000000 */
[----:B------:R-:W-:-:S13]  /*6580*/  R2UR UR6, R198 ;  /* 0x00000000c60672ca */ /* 0x000fda00000e0000 */
[----:B------:R-:W-:Y:S01]  /*6590*/  UMOV UR10, UR6 ;  /* 0x00000006000a7c82 */ /* 0x000fe20008000000 */
[----:B------:R-:W-:-:S13]  /*65a0*/  R2UR UR6, R195 ;  /* 0x00000000c30672ca */ /* 0x000fda00000e0000 */
[----:B------:R-:W-:Y:S01]  /*65b0*/  UMOV UR58, UR6 ;  /* 0x00000006003a7c82 */ /* 0x000fe20008000000 */
[----:B------:R-:W-:Y:S02]  /*65c0*/  WARPGROUP.DEPBAR.LE gsb0, 0x0 ;  /* 0x00008000000079c5 */ /* 0x000fe40000010000 */
[----:B------:R-:W-:-:S06]  /*65d0*/  WARPGROUP.ARRIVE ;  /* 0x00000000000079c5 */ /* 0x000fcc0000000000 */
[----:B------:R-:W-:Y:S01]  /*65e0*/  HGMMA.64x64x16.F32.BF16 R152, gdesc[UR12], R152, gsb0 ;  /* 0x00e000000c9879f0 */ /* 0x000fe20008001898 */
[----:B------:R-:W-:Y:S02]  /*65f0*/  R2UR UR13, R201 ;  /* 0x00000000c90d72ca */ /* 0x000fe400000e0000 */
[----:B------:R-:W-:Y:S01]  /*6600*/  R2UR UR12, R202 ;  /* 0x00000000ca0c72ca */ /* 0x000fe200000e0000 */
[----:B------:R-:W-:Y:S02]  /*6610*/  WARPGROUP.DEPBAR.LE gsb0, 0x0 ;  /* 0x00008000000079c5 */ /* 0x000fe40000010000 */
[----:B------:R-:W-:-:S06]  /*6620*/  WARPGROUP.ARRIVE ;  /* 0x00000000000079c5 */ /* 0x000fcc0000000000 */
[----:B------:R-:W-:Y:S01]  /*6630*/  HGMMA.64x64x16.F32.BF16 R152, gdesc[UR8], R152, gsb0 ;  /* 0x00e00000089879f0 */ /* 0x000fe20008001898 */
[----:B------:R-:W-:Y:S02]  /*6640*/  R2UR UR9, R203 ;  /* 0x00000000cb0972ca */ /* 0x000fe400000e0000 */
[----:B------:R-:W-:Y:S01]  /*6650*/  R2UR UR8, R204 ;  /* 0x00000000cc0872ca */ /* 0x000fe200000e0000 */
[----:B------:R-:W-:Y:S02]  /*6660*/  WARPGROUP.DEPBAR.LE gsb0, 0x0 ;  /* 0x00008000000079c5 */ /* 0x000fe40000010000 */
[----:B------:R-:W-:-:S06]  /*6670*/  WARPGROUP.ARRIVE ;  /* 0x00000000000079c5 */ /* 0x000fcc0000000000 */
[----:B------:R-:W-:Y:S03]  /*6680*/  HGMMA.64x64x16.F32.BF16 R152, gdesc[UR56], R152, gsb0 ;  /* 0x00e00000389879f0 */ /* 0x000fe60008001898 */
[----:B------:R-:W-:Y:S02]  /*6690*/  WARPGROUP.DEPBAR.LE gsb0, 0x0 ;  /* 0x00008000000079c5 */ /* 0x000fe40000010000 */
[----:B------:R-:W-:Y:S05]  /*66a0*/  @!P0 BRA `(.L_x_216) ;  /* 0x0000000000048947 */ /* 0x000fea0003800000 */
[----:B------:R-:W-:Y:S01]  /*66b0*/  BPT.TRAP 0x1 ;  /* 0x000000040000795c */ /* 0x000fe20000300000 */
.L_x_216:
[----:B------:R2:W3:Y:S01]  /*66c0*/  SYNCS.PHASECHK.TRANS64.TRYWAIT P3, [R196+URZ+0x38850], R199 ;  /* 0x038850c7c40075a7 */ /* 0x0004e2000806017f */
[----:B------:R-:W-:Y:S05]  /*66d0*/  @!P0 BRA `(.L_x_217) ;  /* 0x0000000000048947 */ /* 0x000fea0003800000 */
[----:B------:R-:W-:Y:S01]  /*66e0*/  BPT.TRAP 0x1 ;  /* 0x000000040000795c */ /* 0x000fe20000300000 */
.L_x_217:
[----:B---3--:R-:W-:Y:S05]  /*66f0*/  @P3 BRA `(.L_x_218) ;  /* 0x0000000000083947 */ /* 0x008fea0003800000 */
[----:B------:R-:W3:Y:S02]  /*6700*/  SYNCS.PHASECHK.TRANS64.TRYWAIT P3, [R196+URZ+0x38850], R199 ;  /* 0x038850c7c40075a7 */ /* 0x000ee4000806017f */
[----:B---3--:R-:W-:Y:S05]  /*6710*/  @!P3 BRA `(.L_x_219) ;  /* 0x000000b000f0b947 */ /* 0x008fea0003800000 */
.L_x_218:
[----:B------:R-:W-:Y:S01]  /*6720*/  IMAD R195, R197, 0x1000, R6 ;  /* 0x00001000c5c37824 */ /* 0x000fe200078e0206 */
[----:B------:R-:W-:Y:S01]  /*6730*/  MOV R198, UR49 ;  /* 0x0000003100c67c02 */ /* 0x000fe20008000f00 */
[----:B------:R-:W-:Y:S01]  /*6740*/  WARPGROUP.ARRIVE ;  /* 0x00000000000079c5 */ /* 0x000fe20000000000 */
[----:B0123--:R-:W-:Y:S01]  /*6750*/  MOV R199, UR48 ;  /* 0x0000003000c77c02 */ /* 0x00ffe20008000f00 */
[----:B------:R-:W-:Y:S01]  /*6760*/  UMOV UR51, 0x40000040 ;  /* 0x4000004000337882 */ /* 0x000fe20000000000 */
[----:B------:R-:W-:Y:S01]  /*6770*/  R2UR UR6, R195 ;  /* 0x00000000c30672ca */ /* 0x000fe200000e0000 */
[----:B------:R-:W-:Y:S01]  /*6780*/  UMOV UR55, 0x40000040 ;  /* 0x4000004000377882 */ /* 0x000fe20000000000 */
[----:B------:R-:W-:Y:S01]  /*6790*/  R2UR UR48, R18 ;  /* 0x00000000123072ca */ /* 0x000fe200000e0000 */
[----:B------:R-:W-:Y:S01]  /*67a0*/  UMOV UR59, 0x40000040 ;  /* 0x40000040003b7882 */ /* 0x000fe20000000000 */
[----:B------:R-:W-:Y:S01]  /*67b0*/  R2UR UR49, R19 ;  /* 0x00000000133172ca */ /* 0x000fe200000e0000 */
[----:B------:R-:W-:Y:S01]  /*67c0*/  UMOV UR7, 0x40000040 ;  /* 0x4000004000077882 */ /* 0x000fe20000000000 */
[----:B------:R-:W-:Y:S01]  /*67d0*/  MOV R200, UR53 ;  /* 0x0000003500c87c02 */ /* 0x000fe20008000f00 */
[----:B------:R-:W-:Y:S01]  /*67e0*/  UMOV UR11, 0x40000040 ;  /* 0x40000040000b7882 */ /* 0x000fe20000000000 */
[----:B------:R-:W-:Y:S01]  /*67f0*/  MOV R201, UR52 ;  /* 0x0000003400c97c02 */ /* 0x000fe20008000f00 */
[----:B------:R-:W-:Y:S01]  /*6800*/  UMOV UR15, 0x40000040 ;  /* 0x40000040000f7882 */ /* 0x000fe20000000000 */
[----:B------:R-:W-:Y:S01]  /*6810*/  R2UR UR52, R20 ;  /* 0x00000000143472ca */ /* 0x000fe200000e0000 */
[----:B------:R-:W-:Y:S01]  /*6820*/  UMOV UR19, 0x40000040 ;  /* 0x4000004000137882 */ /* 0x000fe20000000000 */
[----:B------:R-:W-:Y:S01]  /*6830*/  R2UR UR53, R21 ;  /* 0x00000000153572ca */ /* 0x000fe200000e0000 */
[----:B------:R-:W-:Y:S01]  /*6840*/  UMOV UR50, UR6 ;  /* 0x0000000600327c82 */ /* 0x000fe20008000000 */
[----:B------:R-:W-:Y:S01]  /*6850*/  R2UR UR56, R22 ;  /* 0x00000000163872ca */ /* 0x000fe200000e0000 */
[----:B------:R-:W-:Y:S01]  /*6860*/  UMOV UR23, 0x40000040 ;  /* 0x4000004000177882 */ /* 0x000fe20000000000 */
[----:B------:R-:W-:Y:S01]  /*6870*/  R2UR UR57, R23 ;  /* 0x00000000173972ca */ /* 0x000fe200000e0000 */
[----:B------:R-:W-:Y:S01]  /*6880*/  HGMMA.64x64x16.F32.BF16 R152, gdesc[UR48], R152, gsb0 ;  /* 0x00e00000309879f0 */ /* 0x000fe20008001898 */
[----:B------:R-:W-:Y:S01]  /*6890*/  R2UR UR49, R198 ;  /* 0x00000000c63172ca */ /* 0x000fe200000e0000 */
[C---:B------:R-:W-:Y:S01]  /*68a0*/  VIADD R198, R195.reuse, 0x2 ;  /* 0x00000002c3c67836 */ /* 0x040fe20000000000 */
[----:B------:R-:W-:Y:S01]  /*68b0*/  UMOV UR27, 0x40000040 ;  /* 0x40000040001b7882 */ /* 0x000fe20000000000 */
[----:B------:R-:W-:Y:S01]  /*68c0*/  UMOV UR31, 0x40000040 ;  /* 0x40000040001f7882 */ /* 0x000fe20000000000 */
[----:B------:R-:W-:Y:S01]  /*68d0*/  UMOV UR35, 0x40000040 ;  /* 0x4000004000237882 */ /* 0x000fe20000000000 */
[----:B------:R-:W-:Y:S01]  /*68e0*/  UMOV UR39, 0x40000040 ;  /* 0x4000004000277882 */ /* 0x000fe20000000000 */
[----:B------:R-:W-:Y:S01]  /*68f0*/  R2UR UR6, R198 ;  /* 0x00000000c60672ca */ /* 0x000fe200000e0000 */
[----:B------:R-:W-:Y:S01]  /*6900*/  VIADD R198, R195, 0x4 ;  /* 0x00000004c3c67836 */ /* 0x000fe20000000000 */
[----:B------:R-:W-:Y:S01]  /*6910*/  UMOV UR43, 0x40000040 ;  /* 0x40000040002b7882 */ /* 0x000fe20000000000 */
[----:B------:R-:W-:Y:S01]  /*6920*/  UMOV UR47, 0x40000040 ;  /* 0x40000040002f7882 */ /* 0x000fe20000000000 */
[----:B------:R-:W-:Y:S01]  /*6930*/  R2UR UR48, R199 ;  /* 0x00000000c73072ca */ /* 0x000fe200000e0000 */
[----:B------:R-:W-:Y:S01]  /*6940*/  UMOV UR51, 0x40000040 ;  /* 0x4000004000337882 */ /* 0x000fe20000000000 */
[----:B------:R-:W0:Y:S01]  /*6950*/  S2R R202, SR_TID.X ;  /* 0x0000000000ca7919 */ /* 0x000e220000002100 */
[----:B------:R-:W-:-:S02]  /*6960*/  VIADD R199, R195, 0x800 ;  /* 0x00000800c3c77836 */ /* 0x000fc40000000000 */
[----:B------:R-:W-:-:S04]  /*6970*/  IMAD R215, R197, 0x1000, R188 ;  /* 0x00001000c5d77824 */ /* 0x000fc800078e02bc */
[----:B------:R-:W-:Y:S01]  /*6980*/  UMOV UR54, UR6 ;  /* 0x0000000600367c82 */ /* 0x000fe20008000000 */
[----:B------:R-:W-:Y:S01]  /*6990*/  R2UR UR6, R198 ;  /* 0x00000000c60672ca */ /* 0x000fe200000e0000 */
[----:B------:R-:W-:-:S12]  /*69a0*/  VIADD R198, R195, 0x6 ;  /* 0x00000006c3c67836 */ /* 0x000fd80000000000 */
[----:B------:R-:W-:Y:S01]  /*69b0*/  UMOV UR58, UR6 ;  /* 0x00000006003a7c82 */ /* 0x000fe20008000000 */
[----:B------:R-:W-:Y:S01]  /*69c0*/  R2UR UR6, R198 ;  /* 0x00000000c60672ca */ /* 0x000fe200000e0000 */
[----:B------:R-:W-:-:S05]  /*69d0*/  VIADD R198, R195, 0x200 ;  /* 0x00000200c3c67836 */ /* 0x000fca0000000000 */
[----:B------:R-:W-:Y:S01]  /*69e0*/  R2UR UR10, R198 ;  /* 0x00000000c60a72ca */ /* 0x000fe200000e0000 */
[----:B------:R-:W-:Y:S01]  /*69f0*/  VIADD R198, R195, 0x202 ;  /* 0x00000202c3c67836 */ /* 0x000fe20000000000 */
[----:B0-----:R-:W-:-:S04]  /*6a00*/  SHF.R.U32.HI R202, RZ, 0x7, R202 ;  /* 0x00000007ffca7819 */ /* 0x001fc800000116ca */
[----:B------:R-:W-:Y:S01]  /*6a10*/  R2UR UR14, R198 ;  /* 0x00000000c60e72ca */ /* 0x000fe200000e0000 */
[----:B------:R-:W-:-:S05]  /*6a20*/  VIADD R198, R195, 0x204 ;  /* 0x00000204c3c67836 */ /* 0x000fca0000000000 */
[----:B------:R-:W-:Y:S01]  /*6a30*/  R2UR UR18, R198 ;  /* 0x00000000c61272ca */ /* 0x000fe200000e0000 */
[----:B------:R-:W-:-:S05]  /*6a40*/  VIADD R198, R195, 0x206 ;  /* 0x00000206c3c67836 */ /* 0x000fca0000000000 */
[----:B------:R-:W-:Y:S01]  /*6a50*/  R2UR UR22, R198 ;  /* 0x00000000c61672ca */ /* 0x000fe200000e0000 */
[----:B------:R-:W-:-:S05]  /*6a60*/  VIADD R198, R195, 0x400 ;  /* 0x00000400c3c67836 */ /* 0x000fca0000000000 */
[----:B------:R-:W-:Y:S01]  /*6a70*/  R2UR UR26, R198 ;  /* 0x00000000c61a72ca */ /* 0x000fe200000e0000 */
[----:B------:R-:W-:-:S05]  /*6a80*/  VIADD R198, R195, 0x402 ;  /* 0x00000402c3c67836 */ /* 0x000fca0000000000 */
[----:B------:R-:W-:Y:S01]  /*6a90*/  R2UR UR30, R198 ;  /* 0x00000000c61e72ca */ /* 0x000fe200000e0000 */
[C---:B------:R-:W-:Y:S01]  /*6aa0*/  VIADD R198, R195.reuse, 0x404 ;  /* 0x00000404c3c67836 */ /* 0x040fe20000000000 */
[----:B------:R-:W-:Y:S02]  /*6ab0*/  WARPGROUP.DEPBAR.LE gsb0, 0x0 ;  /* 0x00008000000079c5 */ /* 0x000fe40000010000 */
[----:B------:R-:W-:Y:S02]  /*6ac0*/  WARPGROUP.ARRIVE ;  /* 0x00000000000079c5 */ /* 0x000fe40000000000 */
[----:B------:R-:W-:Y:S01]  /*6ad0*/  R2UR UR34, R198 ;  /* 0x00000000c62272ca */ /* 0x000fe200000e0000 */
[----:B------:R-:W-:-:S03]  /*6ae0*/  VIADD R198, R195, 0x406 ;  /* 0x00000406c3c67836 */ /* 0x000fc60000000000 */
[----:B------:R-:W-:Y:S02]  /*6af0*/  HGMMA.64x64x16.F32.BF16 R152, gdesc[UR52], R152, gsb0 ;  /* 0x00e00000349879f0 */ /* 0x000fe40008001898 */
[----:B------:R-:W-:Y:S01]  /*6b00*/  R2UR UR38, R198 ;  /* 0x00000000c62672ca */ /* 0x000fe200000e0000 */
[----:B------:R-:W-:Y:S01]  /*6b10*/  VIADD R198, R195, 0x600 ;  /* 0x00000600c3c67836 */ /* 0x000fe20000000000 */
[----:B------:R-:W-:Y:S01]  /*6b20*/  R2UR UR53, R200 ;  /* 0x00000000c83572ca */ /* 0x000fe200000e0000 */
[----:B------:R-:W-:Y:S01]  /*6b30*/  UMOV UR55, 0x40000040 ;  /* 0x4000004000377882 */ /* 0x000fe20000000000 */
[----:B------:R-:W-:Y:S02]  /*6b40*/  R2UR UR52, R201 ;  /* 0x00000000c93472ca */ /* 0x000fe400000e0000 */
[----:B------:R-:W-:Y:S01]  /*6b50*/  R2UR UR42, R198 ;  /* 0x00000000c62a72ca */ /* 0x000fe200000e0000 */
[----:B------:R-:W-:-:S05]  /*6b60*/  VIADD R198, R195, 0x602 ;  /* 0x00000602c3c67836 */ /* 0x000fca0000000000 */
[----:B------:R-:W-:Y:S01]  /*6b70*/  R2UR UR46, R198 ;  /* 0x00000000c62e72ca */ /* 0x000fe200000e0000 */
[----:B------:R-:W-:-:S05]  /*6b80*/  VIADD R198, R195, 0x604 ;  /* 0x00000604c3c67836 */ /* 0x000fca0000000000 */
[----:B------:R-:W-:Y:S01]  /*6b90*/  R2UR UR50, R198 ;  /* 0x00000000c63272ca */ /* 0x000fe200000e0000 */
[----:B------:R-:W-:-:S05]  /*6ba0*/  VIADD R198, R195, 0x606 ;  /* 0x00000606c3c67836 */ /* 0x000fca0000000000 */
[----:B------:R-:W-:Y:S02]  /*6bb0*/  R2UR UR54, R198 ;  /* 0x00000000c63672ca */ /* 0x000fe400000e0000 */
[----:B------:R0:W1:Y:S02]  /*6bc0*/  SHFL.IDX PT, R198, R202, RZ, 0x1f ;  /* 0x00001fffcac67589 */ /* 0x00006400000e0000 */
[----:B0-----:R-:W-:Y:S01]  /*6bd0*/  IMAD.MOV.U32 R202, RZ, RZ, 0x4 ;  /* 0x00000004ffca7424 */ /* 0x001fe200078e00ff */
[----:B-1----:R-:W-:-:S04]  /*6be0*/  ISETP.GT.AND P3, PT, R198, 0x7f, PT ;  /* 0x0000007fc600780c */ /* 0x002fc80003f64270 */
[----:B------:R-:W-:-:S05]  /*6bf0*/  SEL R198, RZ, 0x2, !P3 ;  /* 0x00000002ffc67807 */ /* 0x000fca0005800000 */
[----:B------:R-:W-:Y:S02]  /*6c00*/  IMAD.IADD R200, R7, 0x1, R198 ;  /* 0x0000000107c87824 */ /* 0x000fe400078e02c6 */
        /* <DEDUP_REMOVED lines=8> */
[C---:B------:R-:W-:Y:S02]  /*6c90*/  SEL R200, R202.reuse, 0x2, P3 ;  /* 0x00000002cac87807 */ /* 0x040fe40001800000 */
[----:B------:R-:W-:-:S03]  /*6ca0*/  SEL R202, R202, 0x6, !P3 ;  /* 0x00000006caca7807 */ /* 0x000fc60005800000 */
[--C-:B------:R-:W-:Y:S02]  /*6cb0*/  IMAD.IADD R201, R7, 0x1, R200.reuse ;  /* 0x0000000107c97824 */ /* 0x100fe400078e02c8 */
[C---:B------:R-:W-:Y:S02]  /*6cc0*/  IMAD.IADD R203, R199.reuse, 0x1, R200 ;  /* 0x00000001c7cb7824 */ /* 0x040fe400078e02c8 */
[----:B------:R-:W-:Y:S01]  /*6cd0*/  IMAD.IADD R199, R199, 0x1, R202 ;  /* 0x00000001c7c77824 */ /* 0x000fe200078e02ca */
[----:B------:R-:W-:Y:S02]  /*6ce0*/  WARPGROUP.DEPBAR.LE gsb0, 0x0 ;  /* 0x00008000000079c5 */ /* 0x000fe40000010000 */
[----:B------:R-:W-:-:S06]  /*6cf0*/  WARPGROUP.ARRIVE ;  /* 0x00000000000079c5 */ /* 0x000fcc0000000000 */
[----:B------:R-:W-:Y:S01]  /*6d00*/  HGMMA.64x64x16.F32.BF16 R152, gdesc[UR4], R152, gsb0 ;  /* 0x00e00000049879f0 */ /* 0x000fe20008001898 */
[----:B------:R-:W-:Y:S02]  /*6d10*/  ULDC UR7, c[0x0][0xa80] ;  /* 0x0002a00000077ab9 */ /* 0x000fe40000000800 */
[----:B------:R-:W-:Y:S01]  /*6d20*/  UMOV UR6, UR7 ;  /* 0x0000000700067c82 */ /* 0x000fe20008000000 */
        /* <DEDUP_REMOVED lines=69> */
[----:B------:R-:W-:Y:S02]  /*7180*/  IMAD.IADD R201, R8, 0x1, R198 ;  /* 0x0000000108c97824 */ /* 0x000fe400078e02c6 */
        /* <DEDUP_REMOVED lines=8> */
[----:B------:R-:W-:Y:S02]  /*7210*/  IMAD.IADD R201, R8, 0x1, R200 ;  /* 0x0000000108c97824 */ /* 0x000fe400078e02c8 */
        /* <DEDUP_REMOVED lines=108> */
[----:B------:R-:W-:Y:S02]  /*78e0*/  LOP3.LUT R199, R199, 0x1e00, RZ, 0xc0, !PT ;  /* 0x00001e00c7c77812 */ /* 0x000fe400078ec0ff */
[----:B------:R-:W-:Y:S02]  /*78f0*/  ISETP.NE.AND P3, PT, R0, RZ, PT ;  /* 0x000000ff0000720c */ /* 0x000fe40003f65270 */
[----:B------:R-:W-:-:S02]  /*7900*/  IADD3 R200, R198, R199, R5 ;  /* 0x000000c7c6c87210 */ /* 0x000fc40007ffe005 */
        /* <DEDUP_REMOVED lines=28> */
[----:B------:R-:W-:-:S03]  /*7ad0*/  FMNMX.FTZ R198, R154, R187, !PT ;  /* 0x000000bb9ac67209 */ /* 0x000fc60007810000 */
[----:B------:R-:W0:Y:S02]  /*7ae0*/  SHFL.BFLY PT, R195, R200, 0x2, 0x1f ;  /* 0x0c401f00c8c37f89 */ /* 0x000e2400000e0000 */
[----:B0-----:R-:W-:Y:S02]  /*7af0*/  FMNMX.FTZ R201, R200, R195, !PT ;  /* 0x000000c3c8c97209 */ /* 0x001fe40007810000 */
[----:B------:R-:W-:-:S03]  /*7b00*/  FMNMX.FTZ R195, R155, R198, !PT ;  /* 0x000000c69bc37209 */ /* 0x000fc60007810000 */
[----:B------:R-:W0:Y:S01]  /*7b10*/  SHFL.BFLY PT, R202, R201, 0x1, 0x1f ;  /* 0x0c201f00c9ca7f89 */ /* 0x000e2200000e0000 */
[----:B------:R-:W-:-:S04]  /*7b20*/  FMNMX.FTZ R198, R158, R195, !PT ;  /* 0x000000c39ec67209 */ /* 0x000fc80007810000 */
[----:B------:R-:W-:-:S04]  /*7b30*/  FMNMX.FTZ R195, R159, R198, !PT ;  /* 0x000000c69fc37209 */ /* 0x000fc80007810000 */
[----:B------:R-:W-:-:S04]  /*7b40*/  FMNMX.FTZ R198, R162, R195, !PT ;  /* 0x000000c3a2c67209 */ /* 0x000fc80007810000 */
[----:B------:R-:W-:Y:S02]  /*7b50*/  FMNMX.FTZ R199, R163, R198, !PT ;  /* 0x000000c6a3c77209 */ /* 0x000fe40007810000 */
[----:B0-----:R-:W-:-:S05]  /*7b60*/  FMNMX.FTZ R195, R201, R202, !PT ;  /* 0x000000cac9c37209 */ /* 0x001fca0007810000 */
[C---:B------:R-:W-:Y:S01]  /*7b70*/  FADD.FTZ R198, -R195.reuse, R186 ;  /* 0x000000bac3c67221 */ /* 0x040fe20000010100 */
[----:B------:R-:W-:Y:S01]  /*7b80*/  FMNMX.FTZ R186, R166, R199, !PT ;  /* 0x000000c7a6ba7209 */ /* 0x000fe20007810000 */
[----:B------:R-:W-:Y:S02]  /*7b90*/  FMUL.FTZ R207, R195, UR6 ;  /* 0x00000006c3cf7c20 */ /* 0x000fe40008410000 */
[----:B------:R-:W-:Y:S01]  /*7ba0*/  FMUL.FTZ R200, R198, UR6 ;  /* 0x00000006c6c87c20 */ /* 0x000fe20008410000 */
[----:B------:R-:W-:Y:S01]  /*7bb0*/  FMNMX.FTZ R199, R167, R186, !PT ;  /* 0x000000baa7c77209 */ /* 0x000fe20007810000 */
[--C-:B------:R-:W-:Y:S01]  /*7bc0*/  FFMA.FTZ R206, R180, UR6, -R207.reuse ;  /* 0x00000006b4ce7c23 */ /* 0x100fe200080108cf */
[--C-:B------:R-:W-:Y:S01]  /*7bd0*/  FFMA.FTZ R156, R156, UR6, -R207.reuse ;  /* 0x000000069c9c7c23 */ /* 0x100fe200080108cf */
[----:B------:R-:W0:Y:S01]  /*7be0*/  MUFU.EX2 R186, R200 ;  /* 0x000000c800ba7308 */ /* 0x000e220000000800 */
        /* <DEDUP_REMOVED lines=18> */
[----:B------:R-:W-:Y:S01]  /*7d10*/  FFMA.FTZ R181, R181, UR6, -R207 ;  /* 0x00000006b5b57c23 */ /* 0x000fe200080108cf */
[----:B------:R-:W-:Y:S01]  /*7d20*/  MUFU.EX2 R199, R199 ;  /* 0x000000c700c77308 */ /* 0x000fe20000000800 */
[----:B------:R-:W-:Y:S01]  /*7d30*/  FMNMX.FTZ R153, R179, R152, !PT ;  /* 0x00000098b3997209 */ /* 0x000fe20007810000 */
[-C--:B0-----:R-:W-:Y:S01]  /*7d40*/  FMUL.FTZ R24, R24, R186.reuse ;  /* 0x000000ba18187220 */ /* 0x081fe20000410000 */
[-C--:B------:R-:W-:Y:S01]  /*7d50*/  FMUL.FTZ R25, R25, R186.reuse ;  /* 0x000000ba19197220 */ /* 0x080fe20000410000 */
[-C--:B------:R-:W-:Y:S01]  /*7d60*/  FMUL.FTZ R28, R28, R186.reuse ;  /* 0x000000ba1c1c7220 */ /* 0x080fe20000410000 */
[----:B------:R-:W-:Y:S01]  /*7d70*/  FMNMX.FTZ R152, R182, R153, !PT ;  /* 0x00000099b6987209 */ /* 0x000fe20007810000 */
[-C--:B------:R-:W-:Y:S01]  /*7d80*/  FMUL.FTZ R29, R29, R186.reuse ;  /* 0x000000ba1d1d7220 */ /* 0x080fe20000410000 */
[----:B------:R-:W-:Y:S01]  /*7d90*/  FMUL.FTZ R32, R32, R186 ;  /* 0x000000ba20207220 */ /* 0x000fe20000410000 */
[----:B------:R-:W-:Y:S01]  /*7da0*/  MUFU.EX2 R198, R198 ;  /* 0x000000c600c67308 */ /* 0x000fe20000000800 */
[----:B------:R-:W-:Y:S01]  /*7db0*/  FMNMX.FTZ R152, R183, R152, !PT ;  /* 0x00000098b7987209 */ /* 0x000fe20007810000 */
[-C--:B------:R-:W-:Y:S01]  /*7dc0*/  FMUL.FTZ R33, R33, R186.reuse ;  /* 0x000000ba21217220 */ /* 0x080fe20000410000 */
[-C--:B------:R-:W-:Y:S01]  /*7dd0*/  FMUL.FTZ R36, R36, R186.reuse ;  /* 0x000000ba24247220 */ /* 0x080fe20000410000 */
[-C--:B------:R-:W-:Y:S01]  /*7de0*/  FMUL.FTZ R37, R37, R186.reuse ;  /* 0x000000ba25257220 */ /* 0x080fe20000410000 */
[-C--:B------:R-:W-:Y:S01]  /*7df0*/  FMUL.FTZ R40, R40, R186.reuse ;  /* 0x000000ba28287220 */ /* 0x080fe20000410000 */
[----:B------:R-:W0:Y:S01]  /*7e00*/  SHFL.BFLY PT, R153, R152, 0x2, 0x1f ;  /* 0x0c401f0098997f89 */ /* 0x000e2200000e0000 */
        /* <DEDUP_REMOVED lines=23> */
[----:B0-----:R-:W-:Y:S01]  /*7f80*/  FMNMX.FTZ R153, R152, R153, !PT ;  /* 0x0000009998997209 */ /* 0x001fe20007810000 */
[-C--:B------:R-:W-:Y:S01]  /*7f90*/  FMUL.FTZ R81, R81, R186.reuse ;  /* 0x000000ba51517220 */ /* 0x080fe20000410000 */
[----:B------:R-:W0:Y:S01]  /*7fa0*/  MUFU.EX2 R203, R203 ;  /* 0x000000cb00cb7308 */ /* 0x000e220000000800 */
[-C--:B------:R-:W-:Y:S01]  /*7fb0*/  FMUL.FTZ R84, R84, R186.reuse ;  /* 0x000000ba54547220 */ /* 0x080fe20000410000 */
[-C--:B------:R-:W-:Y:S01]  /*7fc0*/  FMUL.FTZ R85, R85, R186.reuse ;  /* 0x000000ba55557220 */ /* 0x080fe20000410000 */
[----:B------:R-:W1:Y:S01]  /*7fd0*/  SHFL.BFLY PT, R152, R153, 0x1, 0x1f ;  /* 0x0c201f0099987f89 */ /* 0x000e6200000e0000 */
        /* <DEDUP_REMOVED lines=11> */
[----:B------:R-:W-:Y:S01]  /*8090*/  FMUL.FTZ R108, R108, R186 ;  /* 0x000000ba6c6c7220 */ /* 0x000fe20000410000 */
[----:B------:R-:W-:Y:S01]  /*80a0*/  MUFU.EX2 R205, R205 ;  /* 0x000000cd00cd7308 */ /* 0x000fe20000000800 */
[----:B0-----:R-:W-:Y:S01]  /*80b0*/  F2FP.BF16.F32.PACK_AB R156, R203, R202 ;  /* 0x000000cacb9c723e */ /* 0x001fe200000010ff */
        /* <DEDUP_REMOVED lines=8> */
[----:B------:R-:W-:Y:S01]  /*8140*/  FMUL.FTZ R124, R124, R186 ;  /* 0x000000ba7c7c7220 */ /* 0x000fe20000410000 */
[----:B-1----:R-:W-:Y:S01]  /*8150*/  FMNMX.FTZ R180, R153, R152, !PT ;  /* 0x0000009899b47209 */ /* 0x002fe20007810000 */
[----:B------:R-:W-:-:S02]  /*8160*/  @!P1 VIADD R153, R196, 0x38840 ;  /* 0x00038840c4999836 */ /* 0x000fc40000000000 */
[-C--:B------:R-:W-:Y:S01]  /*8170*/  FMUL.FTZ R125, R125, R186.reuse ;  /* 0x000000ba7d7d7220 */ /* 0x080fe20000410000 */
[-C--:B------:R-:W-:Y:S01]  /*8180*/  FMUL.FTZ R128, R128, R186.reuse ;  /* 0x000000ba80807220 */ /* 0x080fe20000410000 */
[-C--:B------:R-:W-:Y:S01]  /*8190*/  FMUL.FTZ R129, R129, R186.reuse ;  /* 0x000000ba81817220 */ /* 0x080fe20000410000 */
[----:B------:R-:W-:Y:S01]  /*81a0*/  FADD.FTZ R152, -R180, R187 ;  /* 0x000000bbb4987221 */ /* 0x000fe20000010100 */
[----:B------:R-:W-:Y:S01]  /*81b0*/  @!P1 PRMT R153, RZ, 0x654, R153 ;  /* 0x00000654ff999816 */ /* 0x000fe20000000099 */
[----:B------:R-:W-:Y:S01]  /*81c0*/  MUFU.EX2 R169, R169 ;  /* 0x000000a900a97308 */ /* 0x000fe20000000800 */
[-C--:B------:R-:W-:Y:S01]  /*81d0*/  FMUL.FTZ R132, R132, R186.reuse ;  /* 0x000000ba84847220 */ /* 0x080fe20000410000 */
[----:B------:R-:W-:Y:S01]  /*81e0*/  FMUL.FTZ R187, R152, UR6 ;  /* 0x0000000698bb7c20 */ /* 0x000fe20008410000 */
[----:B------:R-:W-:Y:S01]  /*81f0*/  FMUL.FTZ R152, R180, UR6 ;  /* 0x00000006b4987c20 */ /* 0x000fe20008410000 */
[----:B------:R0:W-:Y:S01]  /*8200*/  @!P1 SYNCS.ARRIVE.TRANS64.RED.A1T0 RZ, [R153+URZ], RZ ;  /* 0x000000ff99ff99a7 */ /* 0x0001e2000810043f */
[-C--:B------:R-:W-:Y:S01]  /*8210*/  FMUL.FTZ R133, R133, R186.reuse ;  /* 0x000000ba85857220 */ /* 0x080fe20000410000 */
[----:B------:R-:W-:Y:S01]  /*8220*/  FMUL.FTZ R136, R136, R186 ;  /* 0x000000ba88887220 */ /* 0x000fe20000410000 */
[----:B------:R-:W-:Y:S01]  /*8230*/  FFMA.FTZ R207, R155, UR6, -R152 ;  /* 0x000000069bcf7c23 */ /* 0x000fe20008010898 */
[----:B------:R-:W1:Y:S01]  /*8240*/  MUFU.EX2 R187, R187 ;  /* 0x000000bb00bb7308 */ /* 0x000e620000000800 */
[----:B------:R-:W-:-:S02]  /*8250*/  @!P3 IMAD R155, R208, 0x40, R3 ;  /* 0x00000040d09bb824 */ /* 0x000fc400078e0203 */
[--C-:B------:R-:W-:Y:S01]  /*8260*/  FFMA.FTZ R210, R154, UR6, -R152.reuse ;  /* 0x000000069ad27c23 */ /* 0x100fe20008010898 */
[--C-:B------:R-:W-:Y:S01]  /*8270*/  FFMA.FTZ R209, R158, UR6, -R152.reuse ;  /* 0x000000069ed17c23 */ /* 0x100fe20008010898 */
[----:B------:R-:W-:Y:S01]  /*8280*/  FFMA.FTZ R212, R159, UR6, -R152 ;  /* 0x000000069fd47c23 */ /* 0x000fe20008010898 */
[----:B------:R-:W-:Y:S02]  /*8290*/  @!P3 IMAD R155, R155, 0x4, R184 ;  /* 0x000000049b9bb824 */ /* 0x000fe400078e02b8 */
[--C-:B------:R-:W-:Y:S01]  /*82a0*/  FFMA.FTZ R211, R162, UR6, -R152.reuse ;  /* 0x00000006a2d37c23 */ /* 0x100fe20008010898 */
        /* <DEDUP_REMOVED lines=10> */
[----:B------:R-:W-:Y:S01]  /*8350*/  FFMA.FTZ R183, R183, UR6, -R152 ;  /* 0x00000006b7b77c23 */ /* 0x000fe20008010898 */
[----:B------:R-:W-:Y:S01]  /*8360*/  @!P3 STS [R155+0x38400], R186 ;  /* 0x038400ba9b00b388 */ /* 0x000fe20000000800 */
[----:B------:R-:W-:Y:S01]  /*8370*/  MUFU.EX2 R210, R210 ;  /* 0x000000d200d27308 */ /* 0x000fe20000000800 */
[----:B------:R-:W-:Y:S01]  /*8380*/  F2FP.BF16.F32.PACK_AB R152, R198, R199 ;  /* 0x000000c7c698723e */ /* 0x000fe200000010ff */
[-C--:B-1----:R-:W-:Y:S01]  /*8390*/  FMUL.FTZ R26, R26, R187.reuse ;  /* 0x000000bb1a1a7220 */ /* 0x082fe20000410000 */
[----:B------:R1:W-:Y:S01]  /*83a0*/  @!P3 STS [R155+0x38420], R187 ;  /* 0x038420bb9b00b388 */ /* 0x0003e20000000800 */
[----:B------:R-:W-:Y:S01]  /*83b0*/  F2FP.BF16.F32.PACK_AB R154, R201, R200 ;  /* 0x000000c8c99a723e */ /* 0x000fe200000010ff */
[-C--:B------:R-:W-:Y:S01]  /*83c0*/  FMUL.FTZ R27, R27, R187.reuse ;  /* 0x000000bb1b1b7220 */ /* 0x080fe20000410000 */
[----:B------:R-:W-:Y:S01]  /*83d0*/  F2FP.BF16.F32.PACK_AB R158, R205, R204 ;  /* 0x000000cccd9e723e */ /* 0x000fe200000010ff */
[-C--:B------:R-:W-:Y:S01]  /*83e0*/  FMUL.FTZ R30, R30, R187.reuse ;  /* 0x000000bb1e1e7220 */ /* 0x080fe20000410000 */
[----:B------:R-:W0:Y:S01]  /*83f0*/  MUFU.EX2 R207, R207 ;  /* 0x000000cf00cf7308 */ /* 0x000e220000000800 */
[----:B------:R-:W-:Y:S01]  /*8400*/  F2FP.BF16.F32.PACK_AB R160, R169, R168 ;  /* 0x000000a8a9a0723e */ /* 0x000fe200000010ff */
        /* <DEDUP_REMOVED lines=14> */
[----:B------:R-:W1:Y:S01]  /*84f0*/  MUFU.EX2 R212, R212 ;  /* 0x000000d400d47308 */ /* 0x000e620000000800 */
        /* <DEDUP_REMOVED lines=15> */
[----:B------:R-:W0:Y:S01]  /*85f0*/  MUFU.EX2 R214, R214 ;  /* 0x000000d600d67308 */ /* 0x000e220000000800 */
[----:B-1----:R-:W-:Y:S01]  /*8600*/  F2FP.BF16.F32.PACK_AB R155, R212, R209 ;  /* 0x000000d1d49b723e */ /* 0x002fe200000010ff */
[----:B------:R-:W-:Y:S01]  /*8610*/  BAR.SYNC.DEFER_BLOCKING 0xf, 0x100 ;  /* 0x03c4000000007b1d */ /* 0x000fe20000010000 */
        /* <DEDUP_REMOVED lines=42> */
[----:B------:R-:W-:Y:S01]  /*88c0*/  FMUL.FTZ R145, R145, R186 ;  /* 0x000000ba91917220 */ /* 0x000fe20000410000 */
[-C--:B------:R-:W-:Y:S01]  /*88d0*/  FMUL.FTZ R146, R146, R187.reuse ;  /* 0x000000bb92927220 */ /* 0x080fe20000410000 */
[-C--:B------:R-:W-:Y:S01]  /*88e0*/  FMUL.FTZ R147, R147, R187.reuse ;  /* 0x000000bb93937220 */ /* 0x080fe20000410000 */
[----:B------:R-:W1:Y:S01]  /*88f0*/  MUFU.EX2 R171, R171 ;  /* 0x000000ab00ab7308 */ /* 0x000e620000000800 */
[----:B0-----:R-:W-:Y:S01]  /*8900*/  F2FP.BF16.F32.PACK_AB R162, R173, R172 ;  /* 0x000000acada2723e */ /* 0x001fe200000010ff */
[-C--:B------:R-:W-:Y:S01]  /*8910*/  FMUL.FTZ R148, R148, R186.reuse ;  /* 0x000000ba94947220 */ /* 0x080fe20000410000 */
[----:B------:R-:W-:Y:S01]  /*8920*/  FMUL.FTZ R149, R149, R186 ;  /* 0x000000ba95957220 */ /* 0x000fe20000410000 */
[-C--:B------:R-:W-:Y:S01]  /*8930*/  FMUL.FTZ R150, R150, R187.reuse ;  /* 0x000000bb96967220 */ /* 0x080fe20000410000 */
[----:B------:R-:W-:Y:S01]  /*8940*/  FMUL.FTZ R151, R151, R187 ;  /* 0x000000bb97977220 */ /* 0x000fe20000410000 */
[----:B------:R0:W-:Y:S01]  /*8950*/  STSM.16.M88.4 [R189+0x36400], R152 ;  /* 0x03640098bd007844 */ /* 0x0001e20000000200 */
[----:B------:R-:W-:Y:S01]  /*8960*/  VIADD R208, R215, 0x80 ;  /* 0x00000080d7d07836 */ /* 0x000fe20000000000 */
[----:B------:R-:W-:Y:S01]  /*8970*/  MUFU.EX2 R174, R174 ;  /* 0x000000ae00ae7308 */ /* 0x000fe20000000800 */
[----:B------:R-:W-:Y:S01]  /*8980*/  FFMA.FTZ R193, R186, R193, R199 ;  /* 0x000000c1bac17223 */ /* 0x000fe200000100c7 */
[----:B------:R0:W-:Y:S01]  /*8990*/  STSM.16.M88.4 [R190], R156 ;  /* 0x0000009cbe007844 */ /* 0x0001e20000000200 */
[----:B------:R-:W-:Y:S01]  /*89a0*/  FFMA.FTZ R194, R187, R194, R210 ;  /* 0x000000c2bbc27223 */ /* 0x000fe200000100d2 */
[----:B------:R-:W-:-:S02]  /*89b0*/  @!P1 VIADD R196, R196, 0x38860 ;  /* 0x00038860c4c49836 */ /* 0x000fc40000000000 */
[----:B------:R-:W-:Y:S01]  /*89c0*/  FADD.FTZ R193, R198, R193 ;  /* 0x000000c1c6c17221 */ /* 0x000fe20000010000 */
[----:B------:R-:W-:Y:S02]  /*89d0*/  IMAD.MOV.U32 R187, RZ, RZ, R180 ;  /* 0x000000ffffbb7224 */ /* 0x000fe400078e00b4 */
[----:B------:R-:W-:Y:S01]  /*89e0*/  FADD.FTZ R194, R207, R194 ;  /* 0x000000c2cfc27221 */ /* 0x000fe20000010000 */
[----:B------:R-:W2:Y:S01]  /*89f0*/  MUFU.EX2 R175, R175 ;  /* 0x000000af00af7308 */ /* 0x000ea20000000800 */
[----:B-1----:R-:W-:Y:S01]  /*8a00*/  F2FP.BF16.F32.PACK_AB R161, R171, R170 ;  /* 0x000000aaaba1723e */ /* 0x002fe200000010ff */
[----:B------:R-:W-:Y:S01]  /*8a10*/  FADD.FTZ R200, R200, R193 ;  /* 0x000000c1c8c87221 */ /* 0x000fe20000010000 */
[----:B------:R-:W-:Y:S01]  /*8a20*/  FADD.FTZ R209, R209, R194 ;  /* 0x000000c2d1d17221 */ /* 0x000fe20000010000 */
[----:B------:R-:W-:Y:S01]  /*8a30*/  @!P1 PRMT R196, RZ, 0x654, R196 ;  /* 0x00000654ffc49816 */ /* 0x000fe200000000c4 */
[----:B------:R-:W-:Y:S02]  /*8a40*/  IMAD.MOV.U32 R186, RZ, RZ, R195 ;  /* 0x000000ffffba7224 */ /* 0x000fe400078e00c3 */
[----:B------:R-:W-:Y:S01]  /*8a50*/  FADD.FTZ R201, R201, R200 ;  /* 0x000000c8c9c97221 */ /* 0x000fe20000010000 */
[----:B------:R-:W-:Y:S01]  /*8a60*/  FADD.FTZ R212, R212, R209 ;  /* 0x000000d1d4d47221 */ /* 0x000fe20000010000 */
[----:B------:R-:W-:Y:S02]  /*8a70*/  MUFU.EX2 R176, R176 ;  /* 0x000000b000b07308 */ /* 0x000fe40000000800 */
[----:B------:R-:W-:Y:S01]  /*8a80*/  FADD.FTZ R202, R202, R201 ;  /* 0x000000c9caca7221 */ /* 0x000fe20000010000 */
[----:B------:R-:W-:-:S03]  /*8a90*/  FADD.FTZ R211, R211, R212 ;  /* 0x000000d4d3d37221 */ /* 0x000fc60000010000 */
[----:B------:R-:W-:Y:S01]  /*8aa0*/  FADD.FTZ R203, R203, R202 ;  /* 0x000000cacbcb7221 */ /* 0x000fe20000010000 */
[----:B------:R-:W-:Y:S01]  /*8ab0*/  FADD.FTZ R214, R214, R211 ;  /* 0x000000d3d6d67221 */ /* 0x000fe20000010000 */
[----:B------:R-:W1:Y:S01]  /*8ac0*/  MUFU.EX2 R177, R177 ;  /* 0x000000b100b17308 */ /* 0x000e620000000800 */
[----:B--2---:R-:W-:Y:S01]  /*8ad0*/  F2FP.BF16.F32.PACK_AB R163, R175, R174 ;  /* 0x000000aeafa3723e */ /* 0x004fe200000010ff */
[----:B------:R-:W-:Y:S01]  /*8ae0*/  FADD.FTZ R204, R204, R203 ;  /* 0x000000cbcccc7221 */ /* 0x000fe20000010000 */
[----:B------:R-:W-:-:S03]  /*8af0*/  FADD.FTZ R213, R213, R214 ;  /* 0x000000d6d5d57221 */ /* 0x000fc60000010000 */
[----:B------:R0:W-:Y:S01]  /*8b00*/  STSM.16.M88.4 [R191], R160 ;  /* 0x000000a0bf007844 */ /* 0x0001e20000000200 */
[----:B------:R-:W-:Y:S01]  /*8b10*/  FADD.FTZ R205, R205, R204 ;  /* 0x000000cccdcd7221 */ /* 0x000fe20000010000 */
[----:B------:R-:W-:Y:S01]  /*8b20*/  MUFU.EX2 R206, R206 ;  /* 0x000000ce00ce7308 */ /* 0x000fe20000000800 */
[----:B------:R-:W-:Y:S02]  /*8b30*/  FADD.FTZ R213, R216, R213 ;  /* 0x000000d5d8d57221 */ /* 0x000fe40000010000 */
[----:B------:R-:W-:Y:S02]  /*8b40*/  FADD.FTZ R168, R168, R205 ;  /* 0x000000cda8a87221 */ /* 0x000fe40000010000 */
[----:B------:R-:W-:Y:S02]  /*8b50*/  FADD.FTZ R170, R170, R213 ;  /* 0x000000d5aaaa7221 */ /* 0x000fe40000010000 */
[----:B------:R-:W-:Y:S01]  /*8b60*/  FADD.FTZ R169, R169, R168 ;  /* 0x000000a8a9a97221 */ /* 0x000fe20000010000 */
[----:B------:R-:W2:Y:S01]  /*8b70*/  MUFU.EX2 R181, R181 ;  /* 0x000000b500b57308 */ /* 0x000ea20000000800 */
[----:B-1----:R-:W-:Y:S01]  /*8b80*/  F2FP.BF16.F32.PACK_AB R164, R177, R176 ;  /* 0x000000b0b1a4723e */ /* 0x002fe200000010ff */
[----:B------:R-:W-:Y:S01]  /*8b90*/  FADD.FTZ R171, R171, R170 ;  /* 0x000000aaabab7221 */ /* 0x000fe20000010000 */
[----:B------:R-:W-:-:S03]  /*8ba0*/  FADD.FTZ R172, R172, R169 ;  /* 0x000000a9acac7221 */ /* 0x000fc60000010000 */
[----:B------:R-:W-:Y:S01]  /*8bb0*/  FADD.FTZ R174, R174, R171 ;  /* 0x000000abaeae7221 */ /* 0x000fe20000010000 */
[----:B------:R-:W-:Y:S01]  /*8bc0*/  FADD.FTZ R173, R173, R172 ;  /* 0x000000acadad7221 */ /* 0x000fe20000010000 */
[----:B------:R-:W-:Y:S02]  /*8bd0*/  MUFU.EX2 R178, R178 ;  /* 0x000000b200b27308 */ /* 0x000fe40000000800 */
[----:B------:R-:W-:Y:S01]  /*8be0*/  FADD.FTZ R175, R175, R174 ;  /* 0x000000aeafaf7221 */ /* 0x000fe20000010000 */
[----:B------:R-:W-:-:S04]  /*8bf0*/  FADD.FTZ R176, R176, R173 ;  /* 0x000000adb0b07221 */ /* 0x000fc80000010000 */
[----:B------:R-:W-:Y:S01]  /*8c00*/  FADD.FTZ R177, R177, R176 ;  /* 0x000000b0b1b17221 */ /* 0x000fe20000010000 */
[----:B------:R-:W1:Y:S01]  /*8c10*/  MUFU.EX2 R179, R179 ;  /* 0x000000b300b37308 */ /* 0x000e620000000800 */
[----:B--2---:R-:W-:Y:S02]  /*8c20*/  F2FP.BF16.F32.PACK_AB R166, R181, R206 ;  /* 0x000000ceb5a6723e */ /* 0x004fe400000010ff */
[----:B------:R-:W-:-:S04]  /*8c30*/  FADD.FTZ R206, R206, R177 ;  /* 0x000000b1cece7221 */ /* 0x000fc80000010000 */
[----:B------:R-:W-:Y:S01]  /*8c40*/  FADD.FTZ R193, R181, R206 ;  /* 0x000000ceb5c17221 */ /* 0x000fe20000010000 */
[----:B------:R-:W-:Y:S08]  /*8c50*/  MUFU.EX2 R182, R182 ;  /* 0x000000b600b67308 */ /* 0x000ff00000000800 */
[----:B------:R-:W2:Y:S01]  /*8c60*/  MUFU.EX2 R183, R183 ;  /* 0x000000b700b77308 */ /* 0x000ea20000000800 */
[----:B-1----:R-:W-:Y:S01]  /*8c70*/  F2FP.BF16.F32.PACK_AB R165, R179, R178 ;  /* 0x000000b2b3a5723e */ /* 0x002fe200000010ff */
[----:B------:R-:W-:-:S04]  /*8c80*/  FADD.FTZ R178, R178, R175 ;  /* 0x000000afb2b27221 */ /* 0x000fc80000010000 */
[----:B------:R-:W-:Y:S01]  /*8c90*/  FADD.FTZ R179, R179, R178 ;  /* 0x000000b2b3b37221 */ /* 0x000fe20000010000 */
[----:B--2---:R-:W-:-:S03]  /*8ca0*/  F2FP.BF16.F32.PACK_AB R167, R183, R182 ;  /* 0x000000b6b7a7723e */ /* 0x004fc600000010ff */
[----:B------:R-:W-:Y:S02]  /*8cb0*/  FADD.FTZ R182, R182, R179 ;  /* 0x000000b3b6b67221 */ /* 0x000fe40000010000 */
[----:B------:R0:W-:Y:S01]  /*8cc0*/  STSM.16.M88.4 [R192], R164 ;  /* 0x000000a4c0007844 */ /* 0x0001e20000000200 */
[----:B------:R-:W-:Y:S01]  /*8cd0*/  WARPGROUP.ARRIVE ;  /* 0x00000000000079c5 */ /* 0x000fe20000000000 */
[----:B------:R-:W-:-:S05]  /*8ce0*/  FADD.FTZ R194, R183, R182 ;  /* 0x000000b6b7c27221 */ /* 0x000fca0000010000 */
[----:B------:R-:W-:Y:S01]  /*8cf0*/  HGMMA.64x256x16.F32.BF16 R24, R152, gdesc[UR8].tnspB, R24, gsb0 ;  /* 0x43e0000898187df0 */ /* 0x000fe20008001818 */
[----:B------:R-:W-:Y:S01]  /*8d00*/  R2UR UR10, R208 ;  /* 0x00000000d00a72ca */ /* 0x000fe200000e0000 */
[----:B------:R-:W-:Y:S01]  /*8d10*/  UMOV UR11, 0x40000040 ;  /* 0x40000040000b7882 */ /* 0x000fe20000000000 */
[C---:B------:R-:W-:Y:S02]  /*8d20*/  VIADD R208, R215.reuse, 0x100 ;  /* 0x00000100d7d07836 */ /* 0x040fe40000000000 */
[----:B------:R-:W-:Y:S01]  /*8d30*/  VIADD R215, R215, 0x180 ;  /* 0x00000180d7d77836 */ /* 0x000fe20000000000 */
[----:B------:R-:W-:Y:S02]  /*8d40*/  WARPGROUP.DEPBAR.LE gsb0, 0x0 ;  /* 0x00008000000079c5 */ /* 0x000fe40000010000 */
[----:B------:R-:W-:-:S15]  /*8d50*/  WARPGROUP.ARRIVE ;  /* 0x00000000000079c5 */ /* 0x000fde0000000000 */
[----:B------:R-:W-:-:S05]  /*8d60*/  NOP ;  /* 0x0000000000007918 */ /* 0x000fca0000000000 */
[----:B------:R-:W-:Y:S01]  /*8d70*/  HGMMA.64x256x16.F32.BF16 R24, R156, gdesc[UR8].tnspB, R24, gsb0 ;  /* 0x43e000089c187df0 */ /* 0x000fe20008001818 */
[----:B------:R-:W-:Y:S01]  /*8d80*/  R2UR UR10, R208 ;  /* 0x00000000d00a72ca */ /* 0x000fe200000e0000 */
[----:B------:R-:W-:Y:S01]  /*8d90*/  UMOV UR11, 0x40000040 ;  /* 0x40000040000b7882 */ /* 0x000fe20000000000 */
[----:B------:R-:W-:Y:S01]  /*8da0*/  IMAD.MOV.U32 R208, RZ, RZ, R197 ;  /* 0x000000ffffd07224 */ /* 0x000fe200078e00c5 */
[----:B------:R-:W-:Y:S02]  /*8db0*/  WARPGROUP.DEPBAR.LE gsb0, 0x0 ;  /* 0x00008000000079c5 */ /* 0x000fe40000010000 */
[----:B------:R-:W-:-:S15]  /*8dc0*/  WARPGROUP.ARRIVE ;  /* 0x00000000000079c5 */ /* 0x000fde0000000000 */
[----:B------:R-:W-:-:S07]  /*8dd0*/  NOP ;  /* 0x0000000000007918 */ /* 0x000fce0000000000 */
[----:B------:R-:W-:Y:S01]  /*8de0*/  HGMMA.64x256x16.F32.BF16 R24, R160, gdesc[UR8].tnspB, R24, gsb0 ;  /* 0x43e00008a0187df0 */ /* 0x000fe20008001818 */
[----:B------:R-:W-:Y:S01]  /*8df0*/  R2UR UR10, R215 ;  /* 0x00000000d70a72ca */ /* 0x000fe200000e0000 */
[----:B------:R-:W-:Y:S01]  /*8e00*/  UMOV UR11, 0x40000040 ;  /* 0x40000040000b7882 */ /* 0x000fe20000000000 */
[----:B------:R-:W-:Y:S02]  /*8e10*/  WARPGROUP.DEPBAR.LE gsb0, 0x0 ;  /* 0x00008000000079c5 */ /* 0x000fe40000010000 */
[----:B------:R-:W-:-:S15]  /*8e20*/  WARPGROUP.ARRIVE ;  /* 0x00000000000079c5 */ /* 0x000fde0000000000 */
[----:B------:R-:W-:-:S08]  /*8e30*/  NOP ;  /* 0x0000000000007918 */ /* 0x000fd00000000000 */
        /* <DEDUP_REMOVED lines=10> */
[----:B------:R0:W-:Y:S01]  /*8ee0*/  @!P1 SYNCS.ARRIVE.TRANS64.RED.A1T0 RZ, [R196+URZ], RZ ;  /* 0x000000ffc4ff99a7 */ /* 0x0001e2000810043f */
[----:B------:R-:W-:Y:S05]  /*8ef0*/  @P2 BRA `(.L_x_220) ;  /* 0xffffffd000d42947 */ /* 0x000fea000383ffff */
[----:B0-----:R-:W-:Y:S02]  /*8f00*/  IMAD.SHL.U32 R152, R197, 0x40, RZ ;  /* 0x00000040c5987824 */ /* 0x001fe400078e00ff */
[----:B------:R-:W-:Y:S02]  /*8f10*/  IMAD.MOV.U32 R187, RZ, RZ, R180 ;  /* 0x000000ffffbb7224 */ /* 0x000fe400078e00b4 */
[----:B------:R-:W-:-:S07]  /*8f20*/  IMAD.MOV.U32 R186, RZ, RZ, R195 ;  /* 0x000000ffffba7224 */ /* 0x000fce00078e00c3 */
.L_x_211:
[----:B------:R-:W0:Y:S01]  /*8f30*/  SHFL.BFLY PT, R2, R193, 0x2, 0x1f ;  /* 0x0c401f00c1027f89 */ /* 0x000e2200000e0000 */
[----:B------:R-:W-:Y:S08]  /*8f40*/  BAR.ARV 0x8, 0x100 ;  /* 0x0204000000007b1d */ /* 0x000ff00000002000 */
[----:B------:R-:W-:Y:S01]  /*8f50*/  BAR.SYNC.DEFER_BLOCKING 0xf, 0x100 ;  /* 0x03c4000000007b1d */ /* 0x000fe20000010000 */
[----:B------:R-:W-:Y:S01]  /*8f60*/  ISETP.NE.AND P0, PT, R0, RZ, PT ;  /* 0x000000ff0000720c */ /* 0x000fe20003f05270 */
[----:B------:R-:W-:-:S02]  /*8f70*/  IMAD.MOV.U32 R0, RZ, RZ, RZ ;  /* 0x000000ffff007224 */ /* 0x000fc400078e00ff */
[----:B------:R-:W-:Y:S02]  /*8f80*/  IMAD.IADD R3, R3, 0x1, R152 ;  /* 0x0000000103037824 */ /* 0x000fe400078e0298 */
[----:B------:R-:W1:Y:S01]  /*8f90*/  SHFL.BFLY PT, R7, R194, 0x2, 0x1f ;  /* 0x0c401f00c2077f89 */ /* 0x000e6200000e0000 */
[----:B0-----:R-:W-:-:S07]  /*8fa0*/  FADD.FTZ R2, R2, R193 ;  /* 0x000000c102027221 */ /* 0x001fce0000010000 */
[----:B------:R-:W-:Y:S01]  /*8fb0*/  @!P0 IMAD R3, R3, 0x4, R184 ;  /* 0x0000000403038824 */ /* 0x000fe200078e02b8 */
[----:B------:R-:W0:Y:S01]  /*8fc0*/  SHFL.BFLY PT, R5, R2, 0x1, 0x1f ;  /* 0x0c201f0002057f89 */ /* 0x000e2200000e0000 */
[----:B-1----:R-:W-:-:S05]  /*8fd0*/  FADD.FTZ R7, R7, R194 ;  /* 0x000000c207077221 */ /* 0x002fca0000010000 */
[----:B------:R-:W1:Y:S01]  /*8fe0*/  SHFL.BFLY PT, R4, R7, 0x1, 0x1f ;  /* 0x0c201f0007047f89 */ /* 0x000e6200000e0000 */
[----:B0-----:R-:W-:-:S05]  /*8ff0*/  FADD.FTZ R5, R2, R5 ;  /* 0x0000000502057221 */ /* 0x001fca0000010000 */
[----:B------:R-:W-:-:S13]  /*9000*/  FSETP.NE.FTZ.AND P1, PT, R5, RZ, PT ;  /* 0x000000ff0500720b */ /* 0x000fda0003f35000 */
[----:B------:R-:W0:Y:S01]  /*9010*/  @P1 MUFU.LG2 R2, R5 ;  /* 0x0000000500021308 */ /* 0x000e220000000c00 */
[----:B-1----:R-:W-:Y:S01]  /*9020*/  FADD.FTZ R8, R7, R4 ;  /* 0x0000000407087221 */ /* 0x002fe20000010000 */
[----:B------:R-:W-:Y:S02]  /*9030*/  IMAD.MOV.U32 R4, RZ, RZ, RZ ;  /* 0x000000ffff047224 */ /* 0x000fe400078e00ff */
[----:B------:R-:W-:Y:S02]  /*9040*/  IMAD.U32 R7, RZ, RZ, UR6 ;  /* 0x00000006ff077e24 */ /* 0x000fe4000f8e00ff */
[----:B------:R-:W-:Y:S02]  /*9050*/  FSETP.NE.FTZ.AND P2, PT, R8, RZ, PT ;  /* 0x000000ff0800720b */ /* 0x000fe40003f55000 */
[----:B------:R1:W2:Y:S01]  /*9060*/  @P1 MUFU.RCP R4, R5 ;  /* 0x0000000500041308 */ /* 0x0002a20000001000 */
[----:B0-----:R-:W-:Y:S01]  /*9070*/  @P1 FMUL.FTZ R2, R2, 0.69314718246459960938 ;  /* 0x3f31721802021820 */ /* 0x001fe20000410000 */
[----:B-1----:R-:W-:-:S09]  /*9080*/  IMAD.MOV.U32 R5, RZ, RZ, -0x800000 ;  /* 0xff800000ff057424 */ /* 0x002fd200078e00ff */
[----:B------:R-:W0:Y:S01]  /*9090*/  @P2 MUFU.RCP R0, R8 ;  /* 0x0000000800002308 */ /* 0x000e220000001000 */
[----:B------:R-:W-:Y:S01]  /*90a0*/  @P2 FMUL.FTZ R7, R7, 0.69314718246459960938 ;  /* 0x3f31721807072820 */ /* 0x000fe20000410000 */
[----:B--2---:R-:W-:Y:S01]  /*90b0*/  @!P0 STS [R3+0x38400], R4 ;  /* 0x0384000403008388 */ /* 0x004fe20000000800 */
[----:B------:R-:W-:-:S05]  /*90c0*/  FMUL.FTZ R24, R24, R4 ;  /* 0x0000000418187220 */ /* 0x000fca0000410000 */
[----:B------:R-:W1:Y:S01]  /*90d0*/  @P2 MUFU.LG2 R6, R8 ;  /* 0x0000000800062308 */ /* 0x000e620000000c00 */
        /* <DEDUP_REMOVED lines=8> */
[----:B0-----:R0:W-:Y:S01]  /*9160*/  @!P0 STS [R3+0x38420], R0 ;  /* 0x0384200003008388 */ /* 0x0011e20000000800 */
[-C--:B------:R-:W-:Y:S01]  /*9170*/  FMUL.FTZ R41, R41, R4.reuse ;  /* 0x0000000429297220 */ /* 0x080fe20000410000 */
[-C--:B------:R-:W-:Y:S01]  /*9180*/  FMUL.FTZ R44, R44, R4.reuse ;  /* 0x000000042c2c7220 */ /* 0x080fe20000410000 */
[-C--:B------:R-:W-:Y:S01]  /*9190*/  FMUL.FTZ R45, R45, R4.reuse ;  /* 0x000000042d2d7220 */ /* 0x080fe20000410000 */
[-C--:B------:R-:W-:Y:S01]  /*91a0*/  FMUL.FTZ R48, R48, R4.reuse ;  /* 0x0000000430307220 */ /* 0x080fe20000410000 */
[-C--:B------:R-:W-:Y:S01]  /*91b0*/  FMUL.FTZ R49, R49, R4.reuse ;  /* 0x0000000431317220 */ /* 0x080fe20000410000 */
[-C--:B------:R-:W-:Y:S01]  /*91c0*/  FMUL.FTZ R52, R52, R4.reuse ;  /* 0x0000000434347220 */ /* 0x080fe20000410000 */
[-C--:B------:R-:W-:Y:S01]  /*91d0*/  FMUL.FTZ R53, R53, R4.reuse ;  /* 0x0000000435357220 */ /* 0x080fe20000410000 */
[----:B-1----:R-:W-:Y:S01]  /*91e0*/  @P2 FMUL.FTZ R6, R6, 0.69314718246459960938 ;  /* 0x3f31721806062820 */ /* 0x002fe20000410000 */
[----:B------:R-:W-:Y:S01]  /*91f0*/  FMUL.FTZ R56, R56, R4 ;  /* 0x0000000438387220 */ /* 0x000fe20000410000 */
[----:B0-----:R-:W-:-:S02]  /*9200*/  IMAD.U32 R3, RZ, RZ, UR6 ;  /* 0x00000006ff037e24 */ /* 0x001fc4000f8e00ff */
[-C--:B------:R-:W-:Y:S01]  /*9210*/  FMUL.FTZ R57, R57, R4.reuse ;  /* 0x0000000439397220 */ /* 0x080fe20000410000 */
[-C--:B------:R-:W-:Y:S01]  /*9220*/  FMUL.FTZ R60, R60, R4.reuse ;  /* 0x000000043c3c7220 */ /* 0x080fe20000410000 */
[-C--:B------:R-:W-:Y:S01]  /*9230*/  FMUL.FTZ R61, R61, R4.reuse ;  /* 0x000000043d3d7220 */ /* 0x080fe20000410000 */
[----:B------:R-:W-:Y:S01]  /*9240*/  @P1 FMUL.FTZ R3, R3, 0.69314718246459960938 ;  /* 0x3f31721803031820 */ /* 0x000fe20000410000 */
        /* <DEDUP_REMOVED lines=44> */
[----:B------:R-:W-:Y:S01]  /*9510*/  IMAD.MOV.U32 R4, RZ, RZ, -0x800000 ;  /* 0xff800000ff047424 */ /* 0x000fe200078e00ff */
        /* <DEDUP_REMOVED lines=68> */
.L_x_196:
[----:B------:R-:W-:Y:S05]  /*9960*/  @P0 BRA `(.L_x_221) ;  /* 0x0000002400180947 */ /* 0x000fea0003800000 */
[----:B------:R-:W2:Y:S01]  /*9970*/  LDL R156, [R1] ;  /* 0x00000000019c7983 */ /* 0x000ea20000100800 */
[----:B------:R-:W1:Y:S01]  /*9980*/  S2UR UR5, SR_CgaCtaId ;  /* 0x00000000000579c3 */ /* 0x000e620000008800 */
[----:B------:R-:W-:Y:S01]  /*9990*/  UMOV UR4, 0x400 ;  /* 0x0000040000047882 */ /* 0x000fe20000000000 */
[----:B------:R-:W3:Y:S06]  /*99a0*/  S2R R0, SR_TID.X ;  /* 0x0000000000007919 */ /* 0x000eec0000002100 */
[----:B------:R-:W4:Y:S08]  /*99b0*/  S2UR UR6, SR_CTAID.Y ;  /* 0x00000000000679c3 */ /* 0x000f300000002600 */
[----:B------:R-:W4:Y:S08]  /*99c0*/  LDC R3, c[0x0][0xd50] ;  /* 0x00035400ff037b82 */ /* 0x000f300000000800 */
[----:B------:R-:W5:Y:S01]  /*99d0*/  LDC R6, c[0x0][0xce8] ;  /* 0x00033a00ff067b82 */ /* 0x000f620000000800 */
[----:B-1----:R-:W-:-:S04]  /*99e0*/  ULEA UR4, UR5, UR4, 0x18 ;  /* 0x0000000405047291 */ /* 0x002fc8000f8ec03f */
[----:B------:R-:W-:-:S04]  /*99f0*/  UIADD3 UR4, UR4, 0x38820, URZ ;  /* 0x0003882004047890 */ /* 0x000fc8000fffe03f */
[----:B------:R-:W-:Y:S01]  /*9a00*/  UPRMT UR4, URZ, 0x654, UR4 ;  /* 0x000006543f047896 */ /* 0x000fe20008000004 */
[----:B------:R-:W-:Y:S01]  /*9a10*/  BAR.SYNC.DEFER_BLOCKING 0x1, 0x100 ;  /* 0x0044000000007b1d */ /* 0x000fe20000010000 */
[----:B---3--:R-:W-:-:S05]  /*9a20*/  VIADD R22, R0, 0xffffff80 ;  /* 0xffffff8000167836 */ /* 0x008fca0000000000 */
[----:B------:R-:W-:-:S04]  /*9a30*/  SHF.R.S32.HI R19, RZ, 0x1f, R22 ;  /* 0x0000001fff137819 */ /* 0x000fc80000011416 */
[----:B------:R-:W-:-:S04]  /*9a40*/  LEA.HI R9, R19, R22, RZ, 0x7 ;  /* 0x0000001613097211 */ /* 0x000fc800078f38ff */
[----:B------:R-:W-:Y:S02]  /*9a50*/  SHF.R.S32.HI R0, RZ, 0x7, R9 ;  /* 0x00000007ff007819 */ /* 0x000fe40000011409 */
[----:B------:R-:W-:Y:S02]  /*9a60*/  LOP3.LUT R7, R9, 0xffffff80, RZ, 0xc0, !PT ;  /* 0xffffff8009077812 */ /* 0x000fe400078ec0ff */
[----:B-----5:R-:W-:Y:S01]  /*9a70*/  ISETP.NE.AND P1, PT, R6, 0x1, PT ;  /* 0x000000010600780c */ /* 0x020fe20003f25270 */
[----:B------:R-:W1:Y:S02]  /*9a80*/  SHFL.IDX PT, R10, R0, RZ, 0x1f ;  /* 0x00001fff000a7589 */ /* 0x000e6400000e0000 */
[----:B0-----:R-:W-:Y:S01]  /*9a90*/  IMAD.IADD R8, R22, 0x1, -R7 ;  /* 0x0000000116087824 */ /* 0x001fe200078e0a07 */
[----:B------:R-:W-:Y:S04]  /*9aa0*/  SYNCS.ARRIVE.TRANS64.RED.A1T0 RZ, [UR4], RZ ;  /* 0x000000ffffff79a7 */ /* 0x000fe80008100404 */
[----:B------:R-:W-:-:S04]  /*9ab0*/  SHF.R.S32.HI R155, RZ, 0x1f, R8 ;  /* 0x0000001fff9b7819 */ /* 0x000fc80000011408 */
[----:B------:R-:W-:-:S04]  /*9ac0*/  LEA.HI R7, R155, R8, RZ, 0x2 ;  /* 0x000000089b077211 */ /* 0x000fc800078f10ff */
[----:B------:R-:W-:Y:S02]  /*9ad0*/  SHF.R.S32.HI R154, RZ, 0x2, R7 ;  /* 0x00000002ff9a7819 */ /* 0x000fe40000011407 */
[----:B-1----:R-:W-:Y:S02]  /*9ae0*/  ISETP.NE.AND P0, PT, R10, RZ, PT ;  /* 0x000000ff0a00720c */ /* 0x002fe40003f05270 */
[----:B--2---:R-:W-:-:S13]  /*9af0*/  R2UR UR7, R156 ;  /* 0x000000009c0772ca */ /* 0x004fda00000e0000 */
[----:B------:R-:W-:-:S04]  /*9b00*/  IMAD R2, RZ, RZ, -UR7 ;  /* 0x80000007ff027e24 */ /* 0x000fc8000f8e02ff */
[----:B----4-:R-:W-:Y:S01]  /*9b10*/  IMAD R2, R3, R2, UR6 ;  /* 0x0000000603027e24 */ /* 0x010fe2000f8e0202 */
[----:B------:R-:W-:-:S04]  /*9b20*/  USHF.R.S32.HI UR6, URZ, 0x1f, UR7 ;  /* 0x0000001f3f067899 */ /* 0x000fc80008011407 */
[----:B------:R-:W-:Y:S01]  /*9b30*/  SHF.R.S32.HI R3, RZ, 0x1f, R2 ;  /* 0x0000001fff037819 */ /* 0x000fe20000011402 */
[----:B------:R-:W-:Y:S07]  /*9b40*/  @P0 BRA `(.L_x_222) ;  /* 0x00000004004c0947 */ /* 0x000fee0003800000 */
[----:B------:R-:W0:Y:S01]  /*9b50*/  LDC R18, c[0x0][0xce8] ;  /* 0x00033a00ff127b82 */ /* 0x000e220000000800 */
[----:B------:R-:W-:Y:S01]  /*9b60*/  LOP3.LUT R9, R9, 0xffffff80, RZ, 0xc0, !PT ;  /* 0xffffff8009097812 */ /* 0x000fe200078ec0ff */
[----:B------:R-:W1:Y:S01]  /*9b70*/  S2R R14, SR_CTAID.X ;  /* 0x00000000000e7919 */ /* 0x000e620000002500 */
[----:B------:R-:W-:Y:S01]  /*9b80*/  R2UR UR10, R156 ;  /* 0x000000009c0a72ca */ /* 0x000fe200000e0000 */
[----:B------:R-:W-:Y:S02]  /*9b90*/  ULDC.64 UR4, c[0x0][0xcd0] ;  /* 0x0003340000047ab9 */ /* 0x000fe40000000a00 */
[----:B------:R-:W-:Y:S01]  /*9ba0*/  IMAD.IADD R23, R22, 0x1, -R9 ;  /* 0x0000000116177824 */ /* 0x000fe200078e0a09 */
[----:B------:R-:W-:Y:S01]  /*9bb0*/  LEA.HI R9, R19, R22, RZ, 0x2 ;  /* 0x0000001613097211 */ /* 0x000fe200078f10ff */
[----:B------:R-:W2:Y:S03]  /*9bc0*/  S2UR UR7, SR_CTAID.Z ;  /* 0x00000000000779c3 */ /* 0x000ea60000002700 */
[----:B------:R-:W-:-:S02]  /*9bd0*/  SHF.R.S32.HI R12, RZ, 0x1f, R23 ;  /* 0x0000001fff0c7819 */ /* 0x000fc40000011417 */
[----:B------:R-:W-:Y:S02]  /*9be0*/  LOP3.LUT R9, R9, 0xfffffffc, RZ, 0xc0, !PT ;  /* 0xfffffffc09097812 */ /* 0x000fe400078ec0ff */
[CC--:B------:R-:W-:Y:S01]  /*9bf0*/  LEA.HI R152, R12.reuse, R23.reuse, RZ, 0x2 ;  /* 0x000000170c987211 */ /* 0x0c0fe200078f10ff */
[----:B------:R-:W3:Y:S01]  /*9c00*/  LDC.64 R20, c[0x0][0xcd8] ;  /* 0x00033600ff147b82 */ /* 0x000ee20000000a00 */
[----:B------:R-:W-:Y:S01]  /*9c10*/  LEA.HI R12, R12, R23, RZ, 0x5 ;  /* 0x000000170c0c7211 */ /* 0x000fe200078f28ff */
[----:B------:R-:W-:Y:S01]  /*9c20*/  IMAD.IADD R9, R22, 0x1, -R9 ;  /* 0x0000000116097824 */ /* 0x000fe200078e0a09 */
[--C-:B------:R-:W-:Y:S01]  /*9c30*/  SHF.R.S32.HI R10, RZ, 0x2, R152.reuse ;  /* 0x00000002ff0a7819 */ /* 0x100fe20000011498 */
[----:B------:R-:W-:Y:S01]  /*9c40*/  UIMAD.WIDE.U32 UR8, UR10, UR4, URZ ;  /* 0x000000040a0872a5 */ /* 0x000fe2000f8e003f */
[----:B------:R-:W-:Y:S01]  /*9c50*/  SHF.R.S32.HI R11, RZ, 0x1f, R152 ;  /* 0x0000001fff0b7819 */ /* 0x000fe20000011498 */
[----:B------:R-:W-:Y:S01]  /*9c60*/  UIMAD UR4, UR6, UR4, URZ ;  /* 0x00000004060472a4 */ /* 0x000fe2000f8e023f */
[----:B------:R-:W-:-:S02]  /*9c70*/  SHF.R.S32.HI R12, RZ, 0x5, R12 ;  /* 0x00000005ff0c7819 */ /* 0x000fc4000001140c */
[----:B0-----:R-:W-:Y:S01]  /*9c80*/  ISETP.NE.AND P0, PT, R18, 0x1, PT ;  /* 0x000000011200780c */ /* 0x001fe20003f05270 */
[----:B------:R-:W-:Y:S01]  /*9c90*/  UIMAD UR4, UR10, UR5, UR4 ;  /* 0x000000050a0472a4 */ /* 0x000fe2000f8e0204 */
[----:B------:R-:W-:Y:S02]  /*9ca0*/  LEA.HI R11, R11, R10, RZ, 0x3 ;  /* 0x0000000a0b0b7211 */ /* 0x000fe400078f18ff */
[----:B------:R-:W-:Y:S01]  /*9cb0*/  LOP3.LUT R152, R152, 0x7ffffffc, RZ, 0xc0, !PT ;  /* 0x7ffffffc98987812 */ /* 0x000fe200078ec0ff */
[----:B------:R-:W-:Y:S01]  /*9cc0*/  UIADD3 UR4, UR9, UR4, URZ ;  /* 0x0000000409047290 */ /* 0x000fe2000fffe03f */
[----:B------:R-:W-:Y:S01]  /*9cd0*/  LOP3.LUT R11, R11, 0xfffffff8, RZ, 0xc0, !PT ;  /* 0xfffffff80b0b7812 */ /* 0x000fe200078ec0ff */
[----:B--2---:R-:W-:Y:S02]  /*9ce0*/  USHF.R.S32.HI UR5, URZ, 0x1f, UR7 ;  /* 0x0000001f3f057899 */ /* 0x004fe40008011407 */
[----:B------:R-:W-:Y:S01]  /*9cf0*/  IMAD.IADD R152, R23, 0x1, -R152 ;  /* 0x0000000117987824 */ /* 0x000fe200078e0a98 */
[----:B------:R-:W-:Y:S01]  /*9d00*/  ULDC.64 UR10, c[0x0][0x208] ;  /* 0x00008200000a7ab9 */ /* 0x000fe20000000a00 */
[----:B------:R-:W-:Y:S01]  /*9d10*/  IMAD.IADD R11, R10, 0x1, -R11 ;  /* 0x000000010a0b7824 */ /* 0x000fe200078e0a0b */
[----:B------:R-:W-:Y:S01]  /*9d20*/  LEA.HI R10, R9, R9, RZ, 0x1 ;  /* 0x00000009090a7211 */ /* 0x000fe200078f08ff */
[----:B------:R-:W0:Y:S01]  /*9d30*/  @P0 LDC R16, c[0x0][0xcec] ;  /* 0x00033b00ff100b82 */ /* 0x000e220000000800 */
[----:B------:R-:W-:-:S02]  /*9d40*/  IMAD.SHL.U32 R152, R152, 0x2, RZ ;  /* 0x0000000298987824 */ /* 0x000fc400078e00ff */
[----:B------:R-:W-:Y:S01]  /*9d50*/  LOP3.LUT R10, R10, 0x1ffffffe, RZ, 0xc0, !PT ;  /* 0x1ffffffe0a0a7812 */ /* 0x000fe200078ec0ff */
[----:B------:R-:W-:Y:S02]  /*9d60*/  IMAD R153, R12, 0x10, R11 ;  /* 0x000000100c997824 */ /* 0x000fe400078e020b */
[----:B---3--:R-:W-:Y:S02]  /*9d70*/  IMAD R12, R20, UR5, RZ ;  /* 0x00000005140c7c24 */ /* 0x008fe4000f8e02ff */
[----:B------:R-:W2:Y:S01]  /*9d80*/  @P0 LDC R17, c[0x0][0xcf0] ;  /* 0x00033c00ff110b82 */ /* 0x000ea20000000800 */
[----:B------:R-:W-:Y:S02]  /*9d90*/  IMAD.IADD R9, R9, 0x1, -R10 ;  /* 0x0000000109097824 */ /* 0x000fe400078e0a0a */
[----:B------:R-:W-:Y:S02]  /*9da0*/  IMAD R15, R21, UR7, R12 ;  /* 0x00000007150f7c24 */ /* 0x000fe4000f8e020c */
[----:B------:R-:W-:-:S02]  /*9db0*/  IMAD R9, R9, 0x8, R153 ;  /* 0x0000000809097824 */ /* 0x000fc400078e0299 */
[----:B------:R-:W-:Y:S02]  /*9dc0*/  IMAD.U32 R11, RZ, RZ, UR9 ;  /* 0x00000009ff0b7e24 */ /* 0x000fe4000f8e00ff */
[----:B-1----:R-:W-:Y:S02]  /*9dd0*/  IMAD R9, R14, 0x40, R9 ;  /* 0x000000400e097824 */ /* 0x002fe400078e0209 */
[----:B------:R-:W-:Y:S02]  /*9de0*/  IMAD.U32 R10, RZ, RZ, UR8 ;  /* 0x00000008ff0a7e24 */ /* 0x000fe4000f8e00ff */
[----:B------:R-:W-:Y:S01]  /*9df0*/  IMAD.U32 R11, RZ, RZ, UR4 ;  /* 0x00000004ff0b7e24 */ /* 0x000fe2000f8e00ff */
[----:B------:R-:W-:Y:S01]  /*9e00*/  ULDC.64 UR4, c[0x0][0xce0] ;  /* 0x0003380000047ab9 */ /* 0x000fe20000000a00 */
[----:B------:R-:W-:Y:S02]  /*9e10*/  IMAD.MOV.U32 R13, RZ, RZ, R9 ;  /* 0x000000ffff0d7224 */ /* 0x000fe400078e0009 */
[----:B0-----:R-:W-:-:S04]  /*9e20*/  @P0 IMAD.HI.U32 R12, R9, R16, RZ ;  /* 0x00000010090c0227 */ /* 0x001fc800078e00ff */
[----:B------:R-:W-:Y:S01]  /*9e30*/  IMAD.WIDE.U32 R10, R20, UR7, R10 ;  /* 0x00000007140a7c25 */ /* 0x000fe2000f8e000a */
[----:B--2---:R-:W-:-:S03]  /*9e40*/  @P0 SHF.R.U32.HI R13, RZ, R17, R12 ;  /* 0x00000011ff0d0219 */ /* 0x004fc6000001160c */
[----:B------:R-:W-:Y:S02]  /*9e50*/  IMAD.IADD R11, R11, 0x1, R15 ;  /* 0x000000010b0b7824 */ /* 0x000fe400078e020f */
[----:B------:R-:W-:Y:S02]  /*9e60*/  IMAD R15, R3, UR4, RZ ;  /* 0x00000004030f7c24 */ /* 0x000fe4000f8e02ff */
[----:B------:R-:W-:Y:S02]  /*9e70*/  IMAD.MOV R12, RZ, RZ, -R13 ;  /* 0x000000ffff0c7224 */ /* 0x000fe400078e0a0d */
[----:B------:R-:W-:-:S04]  /*9e80*/  IMAD.WIDE.U32 R10, R2, UR4, R10 ;  /* 0x00000004020a7c25 */ /* 0x000fc8000f8e000a */
[----:B------:R-:W-:Y:S01]  /*9e90*/  IMAD R9, R18, R12, R9 ;  /* 0x0000000c12097224 */ /* 0x000fe200078e0209 */
[----:B------:R-:W-:Y:S01]  /*9ea0*/  IADD3 R10, P0, R13, R10, RZ ;  /* 0x0000000a0d0a7210 */ /* 0x000fe20007f1e0ff */
[----:B------:R-:W-:Y:S01]  /*9eb0*/  IMAD R16, R2, UR5, R15 ;  /* 0x0000000502107c24 */ /* 0x000fe2000f8e020f */
[----:B------:R-:W-:Y:S01]  /*9ec0*/  SHF.R.S32.HI R15, RZ, 0x1f, R13 ;  /* 0x0000001fff0f7819 */ /* 0x000fe2000001140d */
[----:B------:R-:W-:Y:S01]  /*9ed0*/  ULDC.64 UR4, c[0x0][0xcc8] ;  /* 0x0003320000047ab9 */ /* 0x000fe20000000a00 */
[----:B------:R-:W-:Y:S02]  /*9ee0*/  SHF.R.S32.HI R12, RZ, 0x1f, R9 ;  /* 0x0000001fff0c7819 */ /* 0x000fe40000011409 */
[----:B------:R-:W-:-:S03]  /*9ef0*/  IADD3.X R11, R15, R11, R16, P0, !PT ;  /* 0x0000000b0f0b7210 */ /* 0x000fc600007fe410 */
[----:B------:R-:W-:Y:S02]  /*9f00*/  IMAD R12, R12, UR4, RZ ;  /* 0x000000040c0c7c24 */ /* 0x000fe4000f8e02ff */
[----:B------:R-:W-:-:S04]  /*9f10*/  IMAD.WIDE.U32 R10, R9, UR4, R10 ;  /* 0x00000004090a7c25 */ /* 0x000fc8000f8e000a */
[----:B------:R-:W-:Y:S01]  /*9f20*/  IMAD R9, R9, UR5, R12 ;  /* 0x0000000509097c24 */ /* 0x000fe2000f8e020c */
[----:B------:R-:W-:Y:S01]  /*9f30*/  LEA.HI R12, R0, R0, RZ, 0x1 ;  /* 0x00000000000c7211 */ /* 0x000fe200078f08ff */
[----:B------:R-:W-:Y:S02]  /*9f40*/  ULDC.64 UR4, c[0x0][0xca8] ;  /* 0x00032a0000047ab9 */ /* 0x000fe40000000a00 */
[----:B------:R-:W-:Y:S01]  /*9f50*/  IMAD.IADD R9, R11, 0x1, R9 ;  /* 0x000000010b097824 */ /* 0x000fe200078e0209 */
[----:B------:R-:W-:Y:S01]  /*9f60*/  LEA R16, P0, R10, UR4, 0x2 ;  /* 0x000000040a107c11 */ /* 0x000fe2000f8010ff */
[----:B------:R-:W-:Y:S01]  /*9f70*/  ULDC UR4, c[0x0][0xb88] ;  /* 0x0002e20000047ab9 */ /* 0x000fe20000000800 */
[----:B------:R-:W-:Y:S02]  /*9f80*/  LOP3.LUT R11, R12, 0xfffffe, RZ, 0xc0, !PT ;  /* 0x00fffffe0c0b7812 */ /* 0x000fe400078ec0ff */
[----:B------:R-:W-:Y:S01]  /*9f90*/  LEA.HI.X R17, R10, UR5, R9, 0x2, P0 ;  /* 0x000000050a117c11 */ /* 0x000fe200080f1409 */
[----:B------:R-:W-:Y:S01]  /*9fa0*/  SHFL.IDX PT, R12, R16, 0x1, 0x1c1f ;  /* 0x003c1f00100c7f89 */ /* 0x000fe200000e0000 */
[----:B------:R-:W-:-:S02]  /*9fb0*/  IMAD R9, R14, 0x40, R153 ;  /* 0x000000400e097824 */ /* 0x000fc400078e0299 */
[----:B------:R-:W-:Y:S01]  /*9fc0*/  IMAD.IADD R15, R0, 0x1, -R11 ;  /* 0x00000001000f7824 */ /* 0x000fe200078e0a0b */
[----:B------:R-:W-:Y:S01]  /*9fd0*/  SHFL.IDX PT, R10, R16, RZ, 0x1c1f ;  /* 0x001c1fff100a7589 */ /* 0x000fe200000e0000 */
[----:B------:R-:W-:Y:S02]  /*9fe0*/  IMAD R14, R18, UR4, RZ ;  /* 0x00000004120e7c24 */ /* 0x000fe4000f8e02ff */
[----:B------:R-:W-:Y:S01]  /*9ff0*/  IMAD.U32 R15, R15, -0x100, RZ ;  /* 0xffffff000f0f7824 */ /* 0x000fe200078e00ff */
[----:B------:R-:W0:Y:S04]  /*a000*/  SHFL.IDX PT, R11, R17, RZ, 0x1c1f ;  /* 0x001c1fff110b7589 */ /* 0x000e2800000e0000 */
[----:B------:R-:W1:Y:S01]  /*a010*/  SHFL.IDX PT, R13, R17, 0x1, 0x1c1f ;  /* 0x003c1f00110d7f89 */ /* 0x000e6200000e0000 */
[----:B------:R-:W-:Y:S01]  /*a020*/  ISETP.NE.AND P0, PT, R152, R15, PT ;  /* 0x0000000f9800720c */ /* 0x000fe20003f05270 */
[----:B------:R-:W-:-:S03]  /*a030*/  VIADD R15, R9, 0x8 ;  /* 0x00000008090f7836 */ /* 0x000fc60000000000 */
[-C--:B------:R-:W-:Y:S02]  /*a040*/  ISETP.GE.OR P2, PT, R9, R14.reuse, P0 ;  /* 0x0000000e0900720c */ /* 0x080fe40000746670 */
[----:B------:R-:W-:-:S11]  /*a050*/  ISETP.GE.OR P0, PT, R15, R14, P0 ;  /* 0x0000000e0f00720c */ /* 0x000fd60000706670 */
[----:B0-----:R0:W-:Y:S04]  /*a060*/  @!P2 ST.E desc[UR10][R10.64], R5 ;  /* 0x000000050a00a985 */ /* 0x0011e8000c10190a */
[----:B-1----:R0:W-:Y:S02]  /*a070*/  @!P0 ST.E desc[UR10][R12.64], R4 ;  /* 0x000000040c008985 */ /* 0x0021e4000c10190a */
.L_x_222:
[----:B------:R-:W1:Y:S01]  /*a080*/  S2R R14, SR_CTAID.X ;  /* 0x00000000000e7919 */ /* 0x000e620000002500 */
[----:B------:R-:W-:Y:S01]  /*a090*/  LEA.HI R19, R19, R22, RZ, 0x2 ;  /* 0x0000001613137211 */ /* 0x000fe200078f10ff */
[----:B------:R-:W2:Y:S01]  /*a0a0*/  S2UR UR7, SR_CTAID.Z ;  /* 0x00000000000779c3 */ /* 0x000ea20000002700 */
[----:B0-----:R-:W-:Y:S01]  /*a0b0*/  SHF.R.S32.HI R5, RZ, 0x1f, R7 ;  /* 0x0000001fff057819 */ /* 0x001fe20000011407 */
[----:B------:R-:W-:Y:S01]  /*a0c0*/  ULDC.64 UR8, c[0x0][0xc38] ;  /* 0x00030e0000087ab9 */ /* 0x000fe20000000a00 */
[----:B------:R-:W-:Y:S01]  /*a0d0*/  LOP3.LUT R19, R19, 0xfffffffc, RZ, 0xc0, !PT ;  /* 0xfffffffc13137812 */ /* 0x000fe200078ec0ff */
[----:B------:R-:W-:Y:S01]  /*a0e0*/  UIMAD UR6, UR6, UR8, URZ ;  /* 0x00000008060672a4 */ /* 0x000fe2000f8e023f */
[----:B------:R-:W-:Y:S01]  /*a0f0*/  LEA.HI R5, R5, R154, RZ, 0x3 ;  /* 0x0000009a05057211 */ /* 0x000fe200078f18ff */
[----:B------:R-:W-:Y:S01]  /*a100*/  BSSY B0, `(.L_x_223) ;  /* 0x0000103000007945 */ /* 0x000fe20003800000 */
[----:B------:R-:W-:Y:S01]  /*a110*/  R2UR UR10, R156 ;  /* 0x000000009c0a72ca */ /* 0x000fe200000e0000 */
[----:B------:R-:W-:Y:S01]  /*a120*/  IMAD.IADD R19, R22, 0x1, -R19 ;  /* 0x0000000116137824 */ /* 0x000fe200078e0a13 */
[----:B------:R-:W0:Y:S01]  /*a130*/  LDC.64 R12, c[0x0][0xc40] ;  /* 0x00031000ff0c7b82 */ /* 0x000e220000000a00 */
[----:B------:R-:W-:-:S02]  /*a140*/  LOP3.LUT R5, R5, 0xfffffff8, RZ, 0xc0, !PT ;  /* 0xfffffff805057812 */ /* 0x000fc400078ec0ff */
[----:B------:R-:W-:Y:S02]  /*a150*/  LEA.HI R155, R155, R8, RZ, 0x5 ;  /* 0x000000089b9b7211 */ /* 0x000fe400078f28ff */
[----:B------:R-:W-:Y:S01]  /*a160*/  LEA.HI R4, R19, R19, RZ, 0x1 ;  /* 0x0000001313047211 */ /* 0x000fe200078f08ff */
[----:B------:R-:W-:Y:S01]  /*a170*/  IMAD.IADD R154, R154, 0x1, -R5 ;  /* 0x000000019a9a7824 */ /* 0x000fe200078e0a05 */
[----:B------:R-:W-:Y:S01]  /*a180*/  SHF.R.S32.HI R155, RZ, 0x5, R155 ;  /* 0x00000005ff9b7819 */ /* 0x000fe2000001149b */
[----:B------:R-:W3:Y:S01]  /*a190*/  @P1 LDC R16, c[0x0][0xcec] ;  /* 0x00033b00ff101b82 */ /* 0x000ee20000000800 */
[----:B------:R-:W-:Y:S02]  /*a1a0*/  LOP3.LUT R4, R4, 0x1ffffffe, RZ, 0xc0, !PT ;  /* 0x1ffffffe04047812 */ /* 0x000fe400078ec0ff */
[----:B------:R-:W-:Y:S01]  /*a1b0*/  UIMAD.WIDE.U32 UR4, UR10, UR8, URZ ;  /* 0x000000080a0472a5 */ /* 0x000fe2000f8e003f */
[----:B------:R-:W-:Y:S01]  /*a1c0*/  IMAD R155, R155, 0x10, R154 ;  /* 0x000000109b9b7824 */ /* 0x000fe200078e029a */
[----:B------:R-:W-:Y:S01]  /*a1d0*/  UIMAD UR6, UR10, UR9, UR6 ;  /* 0x000000090a0672a4 */ /* 0x000fe2000f8e0206 */
[----:B------:R-:W-:Y:S01]  /*a1e0*/  IMAD.IADD R4, R19, 0x1, -R4 ;  /* 0x0000000113047824 */ /* 0x000fe200078e0a04 */
[----:B--2---:R-:W-:Y:S01]  /*a1f0*/  USHF.R.S32.HI UR8, URZ, 0x1f, UR7 ;  /* 0x0000001f3f087899 */ /* 0x004fe20008011407 */
[----:B------:R-:W2:Y:S01]  /*a200*/  @P1 LDC R17, c[0x0][0xcf0] ;  /* 0x00033c00ff111b82 */ /* 0x000ea20000000800 */
[----:B------:R-:W-:Y:S01]  /*a210*/  UIADD3 UR6, UR5, UR6, URZ ;  /* 0x0000000605067290 */ /* 0x000fe2000fffe03f */
[----:B------:R-:W-:-:S02]  /*a220*/  IMAD R9, R4, 0x8, R155 ;  /* 0x0000000804097824 */ /* 0x000fc400078e029b */
[----:B------:R-:W-:Y:S02]  /*a230*/  IMAD.U32 R5, RZ, RZ, UR5 ;  /* 0x00000005ff057e24 */ /* 0x000fe4000f8e00ff */
[----:B-1----:R-:W-:Y:S02]  /*a240*/  IMAD R15, R14, 0x40, R9 ;  /* 0x000000400e0f7824 */ /* 0x002fe400078e0209 */
[----:B------:R-:W-:Y:S01]  /*a250*/  IMAD.U32 R4, RZ, RZ, UR4 ;  /* 0x00000004ff047e24 */ /* 0x000fe2000f8e00ff */
[----:B------:R-:W-:Y:S01]  /*a260*/  ULDC.64 UR4, c[0x0][0xc48] ;  /* 0x0003120000047ab9 */ /* 0x000fe20000000a00 */
[----:B------:R-:W-:Y:S02]  /*a270*/  IMAD.U32 R5, RZ, RZ, UR6 ;  /* 0x00000006ff057e24 */ /* 0x000fe4000f8e00ff */
[----:B0-----:R-:W-:Y:S02]  /*a280*/  IMAD R10, R12, UR8, RZ ;  /* 0x000000080c0a7c24 */ /* 0x001fe4000f8e02ff */
[----:B------:R-:W-:-:S02]  /*a290*/  IMAD.MOV.U32 R9, RZ, RZ, R15 ;  /* 0x000000ffff097224 */ /* 0x000fc400078e000f */
[----:B---3--:R-:W-:-:S04]  /*a2a0*/  @P1 IMAD.HI.U32 R16, R15, R16, RZ ;  /* 0x000000100f101227 */ /* 0x008fc800078e00ff */
[----:B------:R-:W-:Y:S02]  /*a2b0*/  IMAD R11, R13, UR7, R10 ;  /* 0x000000070d0b7c24 */ /* 0x000fe4000f8e020a */
[----:B------:R-:W-:Y:S01]  /*a2c0*/  IMAD.WIDE.U32 R4, R12, UR7, R4 ;  /* 0x000000070c047c25 */ /* 0x000fe2000f8e0004 */
[----:B--2---:R-:W-:-:S03]  /*a2d0*/  @P1 SHF.R.U32.HI R9, RZ, R17, R16 ;  /* 0x00000011ff091219 */ /* 0x004fc60000011610 */
[----:B------:R-:W-:Y:S02]  /*a2e0*/  IMAD R3, R3, UR4, RZ ;  /* 0x0000000403037c24 */ /* 0x000fe4000f8e02ff */
[----:B------:R-:W-:Y:S01]  /*a2f0*/  IMAD.IADD R5, R5, 0x1, R11 ;  /* 0x0000000105057824 */ /* 0x000fe200078e020b */
[--C-:B------:R-:W-:Y:S01]  /*a300*/  SHF.R.S32.HI R10, RZ, 0x1f, R9.reuse ;  /* 0x0000001fff0a7819 */ /* 0x100fe20000011409 */
[----:B------:R-:W-:Y:S02]  /*a310*/  IMAD.MOV R13, RZ, RZ, -R9 ;  /* 0x000000ffff0d7224 */ /* 0x000fe400078e0a09 */
[C---:B------:R-:W-:Y:S02]  /*a320*/  IMAD R11, R2.reuse, UR5, R3 ;  /* 0x00000005020b7c24 */ /* 0x040fe4000f8e0203 */
[----:B------:R-:W-:Y:S01]  /*a330*/  IMAD.WIDE.U32 R2, R2, UR4, R4 ;  /* 0x0000000402027c25 */ /* 0x000fe2000f8e0004 */
[----:B------:R-:W-:-:S03]  /*a340*/  ULDC.64 UR4, c[0x0][0xc30] ;  /* 0x00030c0000047ab9 */ /* 0x000fc60000000a00 */
[----:B------:R-:W-:Y:S02]  /*a350*/  IMAD R5, R6, R13, R15 ;  /* 0x0000000d06057224 */ /* 0x000fe400078e020f */
[----:B------:R-:W-:Y:S02]  /*a360*/  IMAD R10, R10, UR4, RZ ;  /* 0x000000040a0a7c24 */ /* 0x000fe4000f8e02ff */
[----:B------:R-:W-:Y:S01]  /*a370*/  IMAD.IADD R3, R3, 0x1, R11 ;  /* 0x0000000103037824 */ /* 0x000fe200078e020b */
[----:B------:R-:W-:Y:S01]  /*a380*/  SHF.R.S32.HI R4, RZ, 0x1f, R5 ;  /* 0x0000001fff047819 */ /* 0x000fe20000011405 */
[C---:B------:R-:W-:Y:S02]  /*a390*/  IMAD R11, R9.reuse, UR5, R10 ;  /* 0x00000005090b7c24 */ /* 0x040fe4000f8e020a */
[----:B------:R-:W-:Y:S01]  /*a3a0*/  IMAD.WIDE.U32 R2, R9, UR4, R2 ;  /* 0x0000000409027c25 */ /* 0x000fe2000f8e0002 */
[----:B------:R-:W-:-:S03]  /*a3b0*/  ULDC.64 UR4, c[0x0][0xc28] ;  /* 0x00030a0000047ab9 */ /* 0x000fc60000000a00 */
[----:B------:R-:W-:Y:S02]  /*a3c0*/  IMAD R4, R4, UR4, RZ ;  /* 0x0000000404047c24 */ /* 0x000fe4000f8e02ff */
[----:B------:R-:W-:Y:S02]  /*a3d0*/  IMAD.IADD R3, R3, 0x1, R11 ;  /* 0x0000000103037824 */ /* 0x000fe400078e020b */
[C---:B------:R-:W-:Y:S02]  /*a3e0*/  IMAD R9, R5.reuse, UR5, R4 ;  /* 0x0000000505097c24 */ /* 0x040fe4000f8e0204 */
[----:B------:R-:W-:Y:S01]  /*a3f0*/  IMAD.WIDE.U32 R2, R5, UR4, R2 ;  /* 0x0000000405027c25 */ /* 0x000fe2000f8e0002 */
[----:B------:R-:W-:-:S03]  /*a400*/  ULDC.64 UR4, c[0x0][0xc00] ;  /* 0x0003000000047ab9 */ /* 0x000fc60000000a00 */
[----:B------:R-:W-:Y:S01]  /*a410*/  IMAD.IADD R5, R3, 0x1, R9 ;  /* 0x0000000103057824 */ /* 0x000fe200078e0209 */
[----:B------:R-:W-:Y:S02]  /*a420*/  LEA.HI R9, R0, R0, RZ, 0x1 ;  /* 0x0000000000097211 */ /* 0x000fe400078f08ff */
[----:B------:R-:W-:Y:S01]  /*a430*/  LEA R4, P0, R2, UR4, 0x2 ;  /* 0x0000000402047c11 */ /* 0x000fe2000f8010ff */
[----:B------:R-:W-:Y:S01]  /*a440*/  ULDC UR4, c[0x0][0xb88] ;  /* 0x0002e20000047ab9 */ /* 0x000fe20000000800 */
[----:B------:R-:W-:Y:S01]  /*a450*/  LOP3.LUT R11, R9, 0xfffffe, RZ, 0xc0, !PT ;  /* 0x00fffffe090b7812 */ /* 0x000fe200078ec0ff */
[----:B------:R-:W-:Y:S01]  /*a460*/  IMAD R6, R6, UR4, RZ ;  /* 0x0000000406067c24 */ /* 0x000fe2000f8e02ff */
[----:B------:R-:W-:Y:S01]  /*a470*/  LOP3.LUT R9, R7, 0x7ffffffc, RZ, 0xc0, !PT ;  /* 0x7ffffffc07097812 */ /* 0x000fe200078ec0ff */
[----:B------:R-:W-:Y:S01]  /*a480*/  IMAD R7, R14, 0x40, R155 ;  /* 0x000000400e077824 */ /* 0x000fe200078e029b */
[----:B------:R-:W-:Y:S01]  /*a490*/  LEA.HI.X R5, R2, UR5, R5, 0x2, P0 ;  /* 0x0000000502057c11 */ /* 0x000fe200080f1405 */
[----:B------:R-:W-:Y:S01]  /*a4a0*/  IMAD.IADD R11, R0, 0x1, -R11 ;  /* 0x00000001000b7824 */ /* 0x000fe200078e0a0b */
[----:B------:R0:W1:Y:S01]  /*a4b0*/  SHFL.IDX PT, R2, R4, RZ, 0x1c1f ;  /* 0x001c1fff04027589 */ /* 0x00006200000e0000 */
[----:B------:R-:W-:Y:S01]  /*a4c0*/  IMAD.IADD R0, R8, 0x1, -R9 ;  /* 0x0000000108007824 */ /* 0x000fe200078e0a09 */
[----:B------:R-:W-:-:S02]  /*a4d0*/  ISETP.GE.AND P0, PT, R7, R6, PT ;  /* 0x000000060700720c */ /* 0x000fc40003f06270 */
[----:B------:R0:W2:Y:S01]  /*a4e0*/  SHFL.IDX PT, R3, R5, RZ, 0x1c1f ;  /* 0x001c1fff05037589 */ /* 0x0000a200000e0000 */
[----:B------:R-:W-:-:S04]  /*a4f0*/  IMAD R0, R11, 0x80, R0 ;  /* 0x000000800b007824 */ /* 0x000fc800078e0200 */
[----:B------:R-:W-:-:S06]  /*a500*/  IMAD.SHL.U32 R0, R0, 0x2, RZ ;  /* 0x0000000200007824 */ /* 0x000fcc00078e00ff */
[----:B0-----:R-:W-:Y:S05]  /*a510*/  @P0 BRA `(.L_x_224) ;  /* 0x0000000c00040947 */ /* 0x001fea0003800000 */
        /* <DEDUP_REMOVED lines=14> */
[----:B------:R-:W-:Y:S01]  /*a600*/  ULDC.64 UR6, c[0x0][0x208] ;  /* 0x0000820000067ab9 */ /* 0x000fe20000000a00 */
[C---:B------:R-:W-:Y:S01]  /*a610*/  VIADD R20, R0.reuse, 0x40 ;  /* 0x0000004000147836 */ /* 0x040fe20000000000 */
[C---:B------:R-:W-:Y:S01]  /*a620*/  @!P2 LEA.HI R8, R0.reuse, R0, RZ, 0x1 ;  /* 0x000000000008a211 */ /* 0x040fe200078f08ff */
[C---:B------:R-:W-:Y:S01]  /*a630*/  VIADD R21, R0.reuse, 0x48 ;  /* 0x0000004800157836 */ /* 0x040fe20000000000 */
[----:B------:R-:W-:Y:S01]  /*a640*/  @!P3 LEA.HI R10, R9, R9, RZ, 0x1 ;  /* 0x00000009090ab211 */ /* 0x000fe200078f08ff */
[C---:B------:R-:W-:Y:S01]  /*a650*/  VIADD R22, R0.reuse, 0x50 ;  /* 0x0000005000167836 */ /* 0x040fe20000000000 */
[----:B------:R-:W-:Y:S01]  /*a660*/  @!P4 LEA.HI R12, R11, R11, RZ, 0x1 ;  /* 0x0000000b0b0cc211 */ /* 0x000fe200078f08ff */
[----:B------:R-:W-:Y:S01]  /*a670*/  VIADD R23, R0, 0x58 ;  /* 0x0000005800177836 */ /* 0x000fe20000000000 */
[----:B------:R-:W-:-:S02]  /*a680*/  @!P5 LEA.HI R14, R13, R13, RZ, 0x1 ;  /* 0x0000000d0d0ed211 */ /* 0x000fc400078f08ff */
[----:B------:R-:W-:Y:S02]  /*a690*/  @!P2 LOP3.LUT R9, R8, 0xfffffffe, RZ, 0xc0, !PT ;  /* 0xfffffffe0809a812 */ /* 0x000fe400078ec0ff */
[----:B------:R-:W-:Y:S02]  /*a6a0*/  @!P3 LOP3.LUT R11, R10, 0xfffffffe, RZ, 0xc0, !PT ;  /* 0xfffffffe0a0bb812 */ /* 0x000fe400078ec0ff */
[----:B------:R-:W-:Y:S01]  /*a6b0*/  @!P4 LOP3.LUT R13, R12, 0xfffffffe, RZ, 0xc0, !PT ;  /* 0xfffffffe0c0dc812 */ /* 0x000fe200078ec0ff */
[--C-:B-12---:R-:W-:Y:S01]  /*a6c0*/  @!P2 IMAD.WIDE R8, R9, 0x4, R2.reuse ;  /* 0x000000040908a825 */ /* 0x106fe200078e0202 */
[----:B------:R-:W-:Y:S02]  /*a6d0*/  @!P5 LOP3.LUT R15, R14, 0xfffffffe, RZ, 0xc0, !PT ;  /* 0xfffffffe0e0fd812 */ /* 0x000fe400078ec0ff */
[----:B------:R-:W-:Y:S01]  /*a6e0*/  ISETP.GE.AND P6, PT, R22, UR4, PT ;  /* 0x0000000416007c0c */ /* 0x000fe2000bfc6270 */
[----:B------:R-:W-:Y:S01]  /*a6f0*/  @!P3 IMAD.WIDE R10, R11, 0x4, R2 ;  /* 0x000000040b0ab825 */ /* 0x000fe200078e0202 */
[----:B------:R0:W-:Y:S01]  /*a700*/  @!P2 ST.E.64 desc[UR6][R8.64], R24 ;  /* 0x000000180800a985 */ /* 0x0001e2000c101b06 */
[----:B------:R-:W-:-:S02]  /*a710*/  ISETP.GE.AND P2, PT, R18, UR4, PT ;  /* 0x0000000412007c0c */ /* 0x000fc4000bf46270 */
        /* <DEDUP_REMOVED lines=8> */
[----:B------:R-:W-:Y:S01]  /*a7a0*/  ISETP.GE.AND P5, PT, R21, UR4, PT ;  /* 0x0000000415007c0c */ /* 0x000fe2000bfa6270 */
[----:B0-----:R-:W-:Y:S01]  /*a7b0*/  VIADD R24, R0, 0x60 ;  /* 0x0000006000187836 */ /* 0x001fe20000000000 */
[----:B------:R-:W-:-:S02]  /*a7c0*/  @!P1 LEA.HI R17, R17, R17, RZ, 0x1 ;  /* 0x0000001111119211 */ /* 0x000fc400078f08ff */
[----:B------:R-:W-:Y:S02]  /*a7d0*/  @!P0 LOP3.LUT R9, R16, 0xfffffffe, RZ, 0xc0, !PT ;  /* 0xfffffffe10098812 */ /* 0x000fe400078ec0ff */
        /* <DEDUP_REMOVED lines=13> */
[----:B---3--:R-:W-:Y:S01]  /*a8b0*/  @!P4 LOP3.LUT R15, R20, 0xfffffffe, RZ, 0xc0, !PT ;  /* 0xfffffffe140fc812 */ /* 0x008fe200078ec0ff */
[----:B------:R-:W-:Y:S01]  /*a8c0*/  VIADD R20, R0, 0x78 ;  /* 0x0000007800147836 */ /* 0x000fe20000000000 */
[----:B------:R-:W-:Y:S02]  /*a8d0*/  @!P5 LOP3.LUT R21, R21, 0xfffffffe, RZ, 0xc0, !PT ;  /* 0xfffffffe1515d812 */ /* 0x000fe400078ec0ff */
[----:B------:R-:W-:Y:S01]  /*a8e0*/  @!P6 LOP3.LUT R17, R22, 0xfffffffe, RZ, 0xc0, !PT ;  /* 0xfffffffe1611e812 */ /* 0x000fe200078ec0ff */
        /* <DEDUP_REMOVED lines=41> */
[----:B----4-:R-:W-:Y:S01]  /*ab80*/  @!P3 LOP3.LUT R17, R22, 0xfffffffe, RZ, 0xc0, !PT ;  /* 0xfffffffe1611b812 */ /* 0x010fe200078ec0ff */
        /* <DEDUP_REMOVED lines=37> */
[----:B---3--:R-:W-:Y:S01]  /*ade0*/  @!P4 LOP3.LUT R15, R20, 0xfffffffe, RZ, 0xc0, !PT ;  /* 0xfffffffe140fc812 */ /* 0x008fe200078ec0ff */
[----:B------:R-:W-:Y:S01]  /*adf0*/  @!P2 ST.E.64 desc[UR6][R12.64], R104 ;  /* 0x000000680c00a985 */ /* 0x000fe2000c101b06 */
[----:B------:R-:W-:Y:S01]  /*ae00*/  @!P5 LOP3.LUT R21, R21, 0xfffffffe, RZ, 0xc0, !PT ;  /* 0xfffffffe1515d812 */ /* 0x000fe200078ec0ff */
[----:B------:R-:W-:Y:S01]  /*ae10*/  VIADD R20, R0, 0xd8 ;  /* 0x000000d800147836 */ /* 0x000fe20000000000 */
[----:B----4-:R-:W-:-:S02]  /*ae20*/  @!P6 LOP3.LUT R17, R22, 0xfffffffe, RZ, 0xc0, !PT ;  /* 0xfffffffe1611e812 */ /* 0x010fc400078ec0ff */
        /* <DEDUP_REMOVED lines=31> */
[----:B---3--:R-:W-:Y:S01]  /*b020*/  @!P4 LOP3.LUT R17, R12, 0xfffffffe, RZ, 0xc0, !PT ;  /* 0xfffffffe0c11c812 */ /* 0x008fe200078ec0ff */
        /* <DEDUP_REMOVED lines=16> */
.L_x_224:
[----:B------:R-:W-:Y:S05]  /*b130*/  BSYNC B0 ;  /* 0x0000000000007941 */ /* 0x000fea0003800000 */
.L_x_223:
[----:B------:R-:W-:Y:S01]  /*b140*/  VIADD R7, R7, 0x8 ;  /* 0x0000000807077836 */ /* 0x000fe20000000000 */
[----:B0-2---:R0:W2:Y:S04]  /*b150*/  SHFL.IDX PT, R3, R5, 0x1, 0x1c1f ;  /* 0x003c1f0005037f89 */ /* 0x0050a800000e0000 */
[----:B------:R-:W-:Y:S01]  /*b160*/  ISETP.GE.AND P0, PT, R7, R6, PT ;  /* 0x000000060700720c */ /* 0x000fe20003f06270 */
[----:B-1----:R0:W1:-:S12]  /*b170*/  SHFL.IDX PT, R2, R4, 0x1, 0x1c1f ;  /* 0x003c1f0004027f89 */ /* 0x00205800000e0000 */
        /* <DEDUP_REMOVED lines=14> */
[----:B------:R-:W-:-:S02]  /*b260*/  VIADD R14, R0, 0x38 ;  /* 0x00000038000e7836 */ /* 0x000fc40000000000 */
[C---:B------:R-:W-:Y:S01]  /*b270*/  VIADD R15, R0.reuse, 0x40 ;  /* 0x00000040000f7836 */ /* 0x040fe20000000000 */
[C---:B------:R-:W-:Y:S01]  /*b280*/  @!P0 LEA.HI R4, R0.reuse, R0, RZ, 0x1 ;  /* 0x0000000000048211 */ /* 0x040fe200078f08ff */
[C---:B------:R-:W-:Y:S01]  /*b290*/  VIADD R16, R0.reuse, 0x48 ;  /* 0x0000004800107836 */ /* 0x040fe20000000000 */
[----:B------:R-:W-:Y:S01]  /*b2a0*/  @!P1 LEA.HI R6, R5, R5, RZ, 0x1 ;  /* 0x0000000505069211 */ /* 0x000fe200078f08ff */
[C---:B------:R-:W-:Y:S01]  /*b2b0*/  VIADD R18, R0.reuse, 0x50 ;  /* 0x0000005000127836 */ /* 0x040fe20000000000 */
[----:B------:R-:W-:Y:S01]  /*b2c0*/  @!P2 LEA.HI R8, R7, R7, RZ, 0x1 ;  /* 0x000000070708a211 */ /* 0x000fe200078f08ff */
[----:B------:R-:W-:Y:S01]  /*b2d0*/  VIADD R19, R0, 0x58 ;  /* 0x0000005800137836 */ /* 0x000fe20000000000 */
[----:B------:R-:W-:Y:S01]  /*b2e0*/  @!P0 LOP3.LUT R5, R4, 0xfffffffe, RZ, 0xc0, !PT ;  /* 0xfffffffe04058812 */ /* 0x000fe200078ec0ff */
[----:B------:R-:W-:Y:S01]  /*b2f0*/  VIADD R20, R0, 0x80 ;  /* 0x0000008000147836 */ /* 0x000fe20000000000 */
        /* <DEDUP_REMOVED lines=87> */
[----:B------:R-:W-:Y:S01]  /*b870*/  @!P1 ST.E.64 desc[UR6][R10.64], R86 ;  /* 0x000000560a009985 */ /* 0x000fe2000c101b06 */
[----:B------:R-:W-:Y:S02]  /*b880*/  @!P5 LEA.HI R19, R19, R19, RZ, 0x1 ;  /* 0x000000131313d211 */ /* 0x000fe400078f08ff */
[----:B------:R-:W-:Y:S01]  /*b890*/  VIADD R15, R0, 0xa0 ;  /* 0x000000a0000f7836 */ /* 0x000fe20000000000 */
[----:B------:R-:W-:Y:S01]  /*b8a0*/  @!P0 ST.E.64 desc[UR6][R12.64], R90 ;  /* 0x0000005a0c008985 */ /* 0x000fe2000c101b06 */
[----:B------:R-:W-:Y:S01]  /*b8b0*/  ISETP.GE.AND P0, PT, R14, UR4, PT ;  /* 0x000000040e007c0c */ /* 0x000fe2000bf06270 */
[----:B------:R-:W-:Y:S01]  /*b8c0*/  VIADD R17, R0, 0xb0 ;  /* 0x000000b000117836 */ /* 0x000fe20000000000 */
[----:B0-----:R-:W-:Y:S01]  /*b8d0*/  @!P6 LOP3.LUT R5, R18, 0xfffffffe, RZ, 0xc0, !PT ;  /* 0xfffffffe1205e812 */ /* 0x001fe200078ec0ff */
[----:B------:R-:W-:Y:S01]  /*b8e0*/  VIADD R18, R0, 0xc0 ;  /* 0x000000c000127836 */ /* 0x000fe20000000000 */
[----:B------:R-:W-:-:S02]  /*b8f0*/  ISETP.GE.AND P4, PT, R15, UR4, PT ;  /* 0x000000040f007c0c */ /* 0x000fc4000bf86270 */
[----:B------:R-:W-:Y:S01]  /*b900*/  ISETP.GE.AND P2, PT, R17, UR4, PT ;  /* 0x0000000411007c0c */ /* 0x000fe2000bf46270 */
[--C-:B------:R-:W-:Y:S01]  /*b910*/  @!P6 IMAD.WIDE R4, R5, 0x4, R2.reuse ;  /* 0x000000040504e825 */ /* 0x100fe200078e0202 */
[----:B------:R-:W-:Y:S02]  /*b920*/  ISETP.GE.AND P1, PT, R20, UR4, PT ;  /* 0x0000000414007c0c */ /* 0x000fe4000bf26270 */
[----:B-1----:R-:W-:Y:S01]  /*b930*/  @!P5 LOP3.LUT R7, R19, 0xfffffffe, RZ, 0xc0, !PT ;  /* 0xfffffffe1307d812 */ /* 0x002fe200078ec0ff */
[----:B------:R-:W-:Y:S01]  /*b940*/  VIADD R19, R0, 0xc8 ;  /* 0x000000c800137836 */ /* 0x000fe20000000000 */
[----:B------:R0:W-:Y:S01]  /*b950*/  @!P6 ST.E.64 desc[UR6][R4.64], R94 ;  /* 0x0000005e0400e985 */ /* 0x0001e2000c101b06 */
[----:B------:R-:W-:Y:S02]  /*b960*/  @!P0 LEA.HI R14, R14, R14, RZ, 0x1 ;  /* 0x0000000e0e0e8211 */ /* 0x000fe400078f08ff */
[----:B------:R-:W-:Y:S01]  /*b970*/  @!P5 IMAD.WIDE R6, R7, 0x4, R2 ;  /* 0x000000040706d825 */ /* 0x000fe200078e0202 */
[----:B------:R-:W-:-:S02]  /*b980*/  @!P3 LEA.HI R16, R16, R16, RZ, 0x1 ;  /* 0x000000101010b211 */ /* 0x000fc400078f08ff */
[----:B--2---:R-:W-:Y:S01]  /*b990*/  @!P0 LOP3.LUT R9, R14, 0xfffffffe, RZ, 0xc0, !PT ;  /* 0xfffffffe0e098812 */ /* 0x004fe200078ec0ff */
[----:B------:R-:W-:Y:S01]  /*b9a0*/  VIADD R14, R0, 0xd0 ;  /* 0x000000d0000e7836 */ /* 0x000fe20000000000 */
[----:B------:R-:W-:Y:S01]  /*b9b0*/  @!P4 LEA.HI R15, R15, R15, RZ, 0x1 ;  /* 0x0000000f0f0fc211 */ /* 0x000fe200078f08ff */
[----:B------:R1:W-:Y:S01]  /*b9c0*/  @!P5 ST.E.64 desc[UR6][R6.64], R98 ;  /* 0x000000620600d985 */ /* 0x0003e2000c101b06 */
[----:B------:R-:W-:Y:S02]  /*b9d0*/  ISETP.GE.AND P5, PT, R18, UR4, PT ;  /* 0x0000000412007c0c */ /* 0x000fe4000bfa6270 */
[----:B------:R-:W-:Y:S01]  /*b9e0*/  @!P2 LEA.HI R17, R17, R17, RZ, 0x1 ;  /* 0x000000111111a211 */ /* 0x000fe200078f08ff */
[----:B0-----:R-:W-:Y:S01]  /*b9f0*/  @!P0 IMAD.WIDE R4, R9, 0x4, R2 ;  /* 0x0000000409048825 */ /* 0x001fe200078e0202 */
[----:B------:R-:W-:Y:S02]  /*ba00*/  @!P1 LEA.HI R20, R20, R20, RZ, 0x1 ;  /* 0x0000001414149211 */ /* 0x000fe400078f08ff */
[----:B------:R-:W-:-:S02]  /*ba10*/  @!P4 LOP3.LUT R15, R15, 0xfffffffe, RZ, 0xc0, !PT ;  /* 0xfffffffe0f0fc812 */ /* 0x000fc400078ec0ff */
[----:B------:R-:W-:Y:S01]  /*ba20*/  @!P3 LOP3.LUT R11, R16, 0xfffffffe, RZ, 0xc0, !PT ;  /* 0xfffffffe100bb812 */ /* 0x000fe200078ec0ff */
[----:B------:R0:W-:Y:S01]  /*ba30*/  @!P0 ST.E.64 desc[UR6][R4.64], R102 ;  /* 0x0000006604008985 */ /* 0x0001e2000c101b06 */
[----:B------:R-:W-:Y:S01]  /*ba40*/  @!P2 LOP3.LUT R17, R17, 0xfffffffe, RZ, 0xc0, !PT ;  /* 0xfffffffe1111a812 */ /* 0x000fe200078ec0ff */
[----:B------:R-:W-:Y:S01]  /*ba50*/  VIADD R16, R0, 0xe0 ;  /* 0x000000e000107836 */ /* 0x000fe20000000000 */
[----:B------:R-:W-:Y:S01]  /*ba60*/  ISETP.GE.AND P6, PT, R19, UR4, PT ;  /* 0x0000000413007c0c */ /* 0x000fe2000bfc6270 */
[--C-:B-1----:R-:W-:Y:S01]  /*ba70*/  @!P4 IMAD.WIDE R6, R15, 0x4, R2.reuse ;  /* 0x000000040f06c825 */ /* 0x102fe200078e0202 */
[----:B------:R-:W-:Y:S02]  /*ba80*/  @!P1 LOP3.LUT R13, R20, 0xfffffffe, RZ, 0xc0, !PT ;  /* 0xfffffffe140d9812 */ /* 0x000fe400078ec0ff */
[----:B------:R-:W-:Y:S01]  /*ba90*/  ISETP.GE.AND P0, PT, R14, UR4, PT ;  /* 0x000000040e007c0c */ /* 0x000fe2000bf06270 */
[----:B------:R-:W-:Y:S01]  /*baa0*/  @!P3 IMAD.WIDE R8, R11, 0x4, R2 ;  /* 0x000000040b08b825 */ /* 0x000fe200078e0202 */
[----:B------:R1:W-:Y:S01]  /*bab0*/  @!P4 ST.E.64 desc[UR6][R6.64], R106 ;  /* 0x0000006a0600c985 */ /* 0x0003e2000c101b06 */
[----:B------:R-:W-:-:S02]  /*bac0*/  @!P5 LEA.HI R18, R18, R18, RZ, 0x1 ;  /* 0x000000121212d211 */ /* 0x000fc400078f08ff */
[--C-:B------:R-:W-:Y:S01]  /*bad0*/  @!P2 IMAD.WIDE R10, R17, 0x4, R2.reuse ;  /* 0x00000004110aa825 */ /* 0x100fe200078e0202 */
[----:B------:R2:W-:Y:S01]  /*bae0*/  @!P3 ST.E.64 desc[UR6][R8.64], R110 ;  /* 0x0000006e0800b985 */ /* 0x0005e2000c101b06 */
[----:B0-----:R-:W-:Y:S02]  /*baf0*/  @!P5 LOP3.LUT R5, R18, 0xfffffffe, RZ, 0xc0, !PT ;  /* 0xfffffffe1205d812 */ /* 0x001fe400078ec0ff */
[--C-:B------:R-:W-:Y:S01]  /*bb00*/  @!P1 IMAD.WIDE R12, R13, 0x4, R2.reuse ;  /* 0x000000040d0c9825 */ /* 0x100fe200078e0202 */
[----:B------:R-:W-:Y:S01]  /*bb10*/  @!P2 ST.E.64 desc[UR6][R10.64], R114 ;  /* 0x000000720a00a985 */ /* 0x000fe2000c101b06 */
[----:B------:R-:W-:Y:S02]  /*bb20*/  ISETP.GE.AND P2, PT, R16, UR4, PT ;  /* 0x0000000410007c0c */ /* 0x000fe4000bf46270 */
[C---:B------:R-:W-:Y:S01]  /*bb30*/  VIADD R15, R0.reuse, 0xd8 ;  /* 0x000000d8000f7836 */ /* 0x040fe20000000000 */
[----:B------:R-:W-:Y:S01]  /*bb40*/  @!P1 ST.E.64 desc[UR6][R12.64], R118 ;  /* 0x000000760c009985 */ /* 0x000fe2000c101b06 */
[C---:B------:R-:W-:Y:S01]  /*bb50*/  VIADD R17, R0.reuse, 0xe8 ;  /* 0x000000e800117836 */ /* 0x040fe20000000000 */
[----:B------:R-:W-:Y:S01]  /*bb60*/  @!P6 LEA.HI R19, R19, R19, RZ, 0x1 ;  /* 0x000000131313e211 */ /* 0x000fe200078f08ff */
[----:B------:R-:W-:Y:S01]  /*bb70*/  VIADD R20, R0, 0xf0 ;  /* 0x000000f000147836 */ /* 0x000fe20000000000 */
[----:B------:R-:W-:Y:S01]  /*bb80*/  ISETP.GE.AND P1, PT, R15, UR4, PT ;  /* 0x000000040f007c0c */ /* 0x000fe2000bf26270 */
[----:B------:R-:W-:Y:S01]  /*bb90*/  @!P5 IMAD.WIDE R4, R5, 0x4, R2 ;  /* 0x000000040504d825 */ /* 0x000fe200078e0202 */
[----:B------:R-:W-:-:S02]  /*bba0*/  ISETP.GE.AND P3, PT, R17, UR4, PT ;  /* 0x0000000411007c0c */ /* 0x000fc4000bf66270 */
[----:B------:R-:W-:Y:S01]  /*bbb0*/  ISETP.GE.AND P4, PT, R20, UR4, PT ;  /* 0x0000000414007c0c */ /* 0x000fe2000bf86270 */
[----:B------:R-:W-:Y:S01]  /*bbc0*/  VIADD R0, R0, 0xf8 ;  /* 0x000000f800007836 */ /* 0x000fe20000000000 */
[----:B------:R-:W-:Y:S01]  /*bbd0*/  @!P0 LEA.HI R14, R14, R14, RZ, 0x1 ;  /* 0x0000000e0e0e8211 */ /* 0x000fe200078f08ff */
[----:B------:R0:W-:Y:S01]  /*bbe0*/  @!P5 ST.E.64 desc[UR6][R4.64], R122 ;  /* 0x0000007a0400d985 */ /* 0x0001e2000c101b06 */
[----:B-1----:R-:W-:Y:S02]  /*bbf0*/  @!P6 LOP3.LUT R7, R19, 0xfffffffe, RZ, 0xc0, !PT ;  /* 0xfffffffe1307e812 */ /* 0x002fe400078ec0ff */
[----:B--2---:R-:W-:Y:S02]  /*bc00*/  @!P0 LOP3.LUT R9, R14, 0xfffffffe, RZ, 0xc0, !PT ;  /* 0xfffffffe0e098812 */ /* 0x004fe400078ec0ff */
[----:B------:R-:W-:Y:S01]  /*bc10*/  @!P2 LEA.HI R16, R16, R16, RZ, 0x1 ;  /* 0x000000101010a211 */ /* 0x000fe200078f08ff */
[----:B------:R-:W-:Y:S01]  /*bc20*/  @!P6 IMAD.WIDE R6, R7, 0x4, R2 ;  /* 0x000000040706e825 */ /* 0x000fe200078e0202 */
[----:B------:R-:W-:-:S02]  /*bc30*/  @!P1 LEA.HI R15, R15, R15, RZ, 0x1 ;  /* 0x0000000f0f0f9211 */ /* 0x000fc400078f08ff */
[----:B------:R-:W-:Y:S02]  /*bc40*/  @!P3 LEA.HI R17, R17, R17, RZ, 0x1 ;  /* 0x000000111111b211 */ /* 0x000fe400078f08ff */
[----:B------:R1:W-:Y:S01]  /*bc50*/  @!P6 ST.E.64 desc[UR6][R6.64], R126 ;  /* 0x0000007e0600e985 */ /* 0x0003e2000c101b06 */
[----:B------:R-:W-:Y:S01]  /*bc60*/  @!P4 LEA.HI R20, R20, R20, RZ, 0x1 ;  /* 0x000000141414c211 */ /* 0x000fe200078f08ff */
[----:B0-----:R-:W-:Y:S01]  /*bc70*/  @!P0 IMAD.WIDE R4, R9, 0x4, R2 ;  /* 0x0000000409048825 */ /* 0x001fe200078e0202 */
[----:B------:R-:W-:Y:S02]  /*bc80*/  @!P1 LOP3.LUT R15, R15, 0xfffffffe, RZ, 0xc0, !PT ;  /* 0xfffffffe0f0f9812 */ /* 0x000fe400078ec0ff */
[----:B------:R-:W-:Y:S02]  /*bc90*/  @!P2 LOP3.LUT R11, R16, 0xfffffffe, RZ, 0xc0, !PT ;  /* 0xfffffffe100ba812 */ /* 0x000fe400078ec0ff */
[----:B------:R0:W-:Y:S01]  /*bca0*/  @!P0 ST.E.64 desc[UR6][R4.64], R130 ;  /* 0x0000008204008985 */ /* 0x0001e2000c101b06 */
[----:B------:R-:W-:-:S02]  /*bcb0*/  ISETP.GE.AND P0, PT, R0, UR4, PT ;  /* 0x0000000400007c0c */ /* 0x000fc4000bf06270 */
[----:B------:R-:W-:Y:S01]  /*bcc0*/  @!P3 LOP3.LUT R17, R17, 0xfffffffe, RZ, 0xc0, !PT ;  /* 0xfffffffe1111b812 */ /* 0x000fe200078ec0ff */
[----:B------:R-:W-:Y:S01]  /*bcd0*/  @!P2 IMAD.WIDE R8, R11, 0x4, R2 ;  /* 0x000000040b08a825 */ /* 0x000fe200078e0202 */
[----:B------:R-:W-:-:S03]  /*bce0*/  @!P4 LOP3.LUT R13, R20, 0xfffffffe, RZ, 0xc0, !PT ;  /* 0xfffffffe140dc812 */ /* 0x000fc600078ec0ff */
[----:B-1----:R-:W-:-:S04]  /*bcf0*/  @!P1 IMAD.WIDE R6, R15, 0x4, R2 ;  /* 0x000000040f069825 */ /* 0x002fc800078e0202 */
[--C-:B------:R-:W-:Y:S01]  /*bd00*/  @!P3 IMAD.WIDE R10, R17, 0x4, R2.reuse ;  /* 0x00000004110ab825 */ /* 0x100fe200078e0202 */
[----:B------:R0:W-:Y:S03]  /*bd10*/  @!P1 ST.E.64 desc[UR6][R6.64], R134 ;  /* 0x0000008606009985 */ /* 0x0001e6000c101b06 */
[----:B------:R-:W-:Y:S01]  /*bd20*/  @!P4 IMAD.WIDE R12, R13, 0x4, R2 ;  /* 0x000000040d0cc825 */ /* 0x000fe200078e0202 */
[----:B------:R0:W-:Y:S04]  /*bd30*/  @!P2 ST.E.64 desc[UR6][R8.64], R138 ;  /* 0x0000008a0800a985 */ /* 0x0001e8000c101b06 */
[----:B------:R0:W-:Y:S04]  /*bd40*/  @!P3 ST.E.64 desc[UR6][R10.64], R142 ;  /* 0x0000008e0a00b985 */ /* 0x0001e8000c101b06 */
[----:B------:R0:W-:Y:S01]  /*bd50*/  @!P4 ST.E.64 desc[UR6][R12.64], R146 ;  /* 0x000000920c00c985 */ /* 0x0001e2000c101b06 */
[----:B------:R-:W-:Y:S05]  /*bd60*/  @P0 BRA `(.L_x_193) ;  /* 0x0000005800f00947 */ /* 0x000fea0003800000 */
[----:B------:R-:W-:Y:S01]  /*bd70*/  LEA.HI R0, R0, R0, RZ, 0x1 ;  /* 0x0000000000007211 */ /* 0x000fe200078f08ff */
[----:B------:R-:W-:-:S03]  /*bd80*/  ULDC.64 UR4, c[0x0][0x208] ;  /* 0x0000820000047ab9 */ /* 0x000fc60000000a00 */
[----:B0-----:R-:W-:-:S05]  /*bd90*/  LOP3.LUT R5, R0, 0xfffffffe, RZ, 0xc0, !PT ;  /* 0xfffffffe00057812 */ /* 0x001fca00078ec0ff */
[----:B------:R-:W-:-:S05]  /*bda0*/  IMAD.WIDE R2, R5, 0x4, R2 ;  /* 0x0000000405027825 */ /* 0x000fca00078e0202 */
[----:B------:R0:W-:Y:S01]  /*bdb0*/  ST.E.64 desc[UR4][R2.64], R150 ;  /* 0x0000009602007985 */ /* 0x0001e2000c101b04 */
[----:B------:R-:W-:Y:S05]  /*bdc0*/  BRA `(.L_x_193) ;  /* 0x0000005800d87947 */ /* 0x000fea0003800000 */
.L_x_221:
[----:B------:R-:W0:Y:S02]  /*bdd0*/  S2R R0, SR_TID.X ;  /* 0x0000000000007919 */ /* 0x000e240000002100 */
[----:B0-----:R-:W-:-:S05]  /*bde0*/  VIADD R2, R0, 0xffffff80 ;  /* 0xffffff8000027836 */ /* 0x001fca0000000000 */
[----:B------:R-:W-:-:S13]  /*bdf0*/  ISETP.GT.AND P0, PT, R2, 0x3f, PT ;  /* 0x0000003f0200780c */ /* 0x000fda0003f04270 */
[----:B------:R-:W-:Y:S05]  /*be00*/  @P0 BRA `(.L_x_193) ;  /* 0x0000005800c80947 */ /* 0x000fea0003800000 */
[----:B------:R-:W0:Y:S01]  /*be10*/  S2R R3, SR_CTAID.X ;  /* 0x0000000000037919 */ /* 0x000e220000002500 */
[----:B------:R-:W1:Y:S01]  /*be20*/  LDC R6, c[0x0][0xce8] ;  /* 0x00033a00ff067b82 */ /* 0x000e620000000800 */
[----:B------:R-:W-:Y:S01]  /*be30*/  ULDC UR4, c[0x0][0xb88] ;  /* 0x0002e20000047ab9 */ /* 0x000fe20000000800 */
[----:B0-----:R-:W-:Y:S02]  /*be40*/  IMAD R0, R3, 0x40, R0 ;  /* 0x0000004003007824 */ /* 0x001fe400078e0200 */
[----:B-1----:R-:W-:Y:S02]  /*be50*/  IMAD R3, R6, UR4, RZ ;  /* 0x0000000406037c24 */ /* 0x002fe4000f8e02ff */
[----:B------:R-:W-:-:S05]  /*be60*/  VIADD R0, R0, 0xffffff80 ;  /* 0xffffff8000007836 */ /* 0x000fca0000000000 */
[----:B------:R-:W-:-:S13]  /*be70*/  ISETP.GE.AND P0, PT, R0, R3, PT ;  /* 0x000000030000720c */ /* 0x000fda0003f06270 */
[----:B------:R-:W-:Y:S05]  /*be80*/  @P0 BRA `(.L_x_193) ;  /* 0x0000005800a80947 */ /* 0x000fea0003800000 */
[----:B------:R-:W2:Y:S01]  /*be90*/  LDL R4, [R1] ;  /* 0x0000000001047983 */ /* 0x000ea20000100800 */
[----:B------:R-:W-:Y:S01]  /*bea0*/  ISETP.NE.AND P0, PT, R6, 0x1, PT ;  /* 0x000000010600780c */ /* 0x000fe20003f05270 */
[----:B------:R-:W-:Y:S01]  /*beb0*/  S2UR UR7, SR_CTAID.Z ;  /* 0x00000000000779c3 */ /* 0x000fe20000002700 */
[----:B------:R-:W-:Y:S01]  /*bec0*/  ULDC.64 UR8, c[0x0][0xcd0] ;  /* 0x0003340000087ab9 */ /* 0x000fe20000000a00 */
[----:B------:R-:W-:Y:S01]  /*bed0*/  IMAD.MOV.U32 R5, RZ, RZ, R0 ;  /* 0x000000ffff057224 */ /* 0x000fe200078e0000 */
[----:B------:R-:W-:-:S05]  /*bee0*/  ULDC.64 UR12, c[0x0][0x208] ;  /* 0x00008200000c7ab9 */ /* 0x000fca0000000a00 */
[----:B------:R-:W0:Y:S08]  /*bef0*/  LDC.64 R10, c[0x0][0xcd8] ;  /* 0x00033600ff0a7b82 */ /* 0x000e300000000a00 */
[----:B------:R-:W1:Y:S08]  /*bf00*/  @P0 LDC R7, c[0x0][0xcec] ;  /* 0x00033b00ff070b82 */ /* 0x000e700000000800 */
[----:B------:R-:W3:Y:S08]  /*bf10*/  @P0 LDC R9, c[0x0][0xcf0] ;  /* 0x00033c00ff090b82 */ /* 0x000ef00000000800 */
[----:B------:R-:W4:Y:S08]  /*bf20*/  S2UR UR10, SR_CTAID.Y ;  /* 0x00000000000a79c3 */ /* 0x000f300000002600 */
[----:B------:R-:W4:Y:S01]  /*bf30*/  LDC R8, c[0x0][0xd50] ;  /* 0x00035400ff087b82 */ /* 0x000f220000000800 */
[----:B--2---:R-:W-:Y:S01]  /*bf40*/  R2UR UR11, R4 ;  /* 0x00000000040b72ca */ /* 0x004fe200000e0000 */
[----:B-1----:R-:W-:-:S05]  /*bf50*/  @P0 IMAD.HI.U32 R4, R0, R7, RZ ;  /* 0x0000000700040227 */ /* 0x002fca00078e00ff */
[----:B---3--:R-:W-:-:S07]  /*bf60*/  @P0 SHF.R.U32.HI R5, RZ, R9, R4 ;  /* 0x00000009ff050219 */ /* 0x008fce0000011604 */
[----:B------:R-:W-:Y:S02]  /*bf70*/  USHF.R.S32.HI UR6, URZ, 0x1f, UR11 ;  /* 0x0000001f3f067899 */ /* 0x000fe4000801140b */
[----:B------:R-:W-:Y:S01]  /*bf80*/  IMAD R7, RZ, RZ, -UR11 ;  /* 0x8000000bff077e24 */ /* 0x000fe2000f8e02ff */
[----:B------:R-:W-:Y:S02]  /*bf90*/  UIMAD.WIDE.U32 UR4, UR11, UR8, URZ ;  /* 0x000000080b0472a5 */ /* 0x000fe4000f8e003f */
[----:B------:R-:W-:Y:S01]  /*bfa0*/  UIMAD UR6, UR6, UR8, URZ ;  /* 0x00000008060672a4 */ /* 0x000fe2000f8e023f */
[----:B----4-:R-:W-:Y:S01]  /*bfb0*/  IMAD R9, R8, R7, UR10 ;  /* 0x0000000a08097e24 */ /* 0x010fe2000f8e0207 */
[----:B------:R-:W-:Y:S01]  /*bfc0*/  USHF.R.S32.HI UR8, URZ, 0x1f, UR7 ;  /* 0x0000001f3f087899 */ /* 0x000fe20008011407 */
[----:B------:R-:W-:Y:S01]  /*bfd0*/  IMAD.MOV R7, RZ, RZ, -R5 ;  /* 0x000000ffff077224 */ /* 0x000fe200078e0a05 */
[----:B------:R-:W-:Y:S01]  /*bfe0*/  UIMAD UR6, UR11, UR9, UR6 ;  /* 0x000000090b0672a4 */ /* 0x000fe2000f8e0206 */
[----:B------:R-:W-:Y:S01]  /*bff0*/  IMAD.U32 R3, RZ, RZ, UR5 ;  /* 0x00000005ff037e24 */ /* 0x000fe2000f8e00ff */
[----:B------:R-:W-:Y:S01]  /*c000*/  SHF.R.S32.HI R4, RZ, 0x1f, R9 ;  /* 0x0000001fff047819 */ /* 0x000fe20000011409 */
[----:B------:R-:W-:Y:S01]  /*c010*/  IMAD.U32 R2, RZ, RZ, UR4 ;  /* 0x00000004ff027e24 */ /* 0x000fe2000f8e00ff */
[----:B------:R-:W-:Y:S01]  /*c020*/  UIADD3 UR6, UR5, UR6, URZ ;  /* 0x0000000605067290 */ /* 0x000fe2000fffe03f */
[----:B0-----:R-:W-:-:S02]  /*c030*/  IMAD R12, R10, UR8, RZ ;  /* 0x000000080a0c7c24 */ /* 0x001fc4000f8e02ff */
[----:B------:R-:W-:Y:S01]  /*c040*/  ULDC.64 UR4, c[0x0][0xce0] ;  /* 0x0003380000047ab9 */ /* 0x000fe20000000a00 */
[----:B------:R-:W-:Y:S02]  /*c050*/  IMAD R7, R6, R7, R0 ;  /* 0x0000000706077224 */ /* 0x000fe400078e0200 */
[----:B------:R-:W-:Y:S02]  /*c060*/  IMAD.U32 R3, RZ, RZ, UR6 ;  /* 0x00000006ff037e24 */ /* 0x000fe4000f8e00ff */
[----:B------:R-:W-:Y:S01]  /*c070*/  IMAD R11, R11, UR7, R12 ;  /* 0x000000070b0b7c24 */ /* 0x000fe2000f8e020c */
[----:B------:R-:W-:Y:S01]  /*c080*/  SHF.R.S32.HI R0, RZ, 0x1f, R7 ;  /* 0x0000001fff007819 */ /* 0x000fe20000011407 */
[----:B------:R-:W-:-:S04]  /*c090*/  IMAD.WIDE.U32 R2, R10, UR7, R2 ;  /* 0x000000070a027c25 */ /* 0x000fc8000f8e0002 */
[----:B------:R-:W-:Y:S02]  /*c0a0*/  IMAD.IADD R3, R11, 0x1, R3 ;  /* 0x000000010b037824 */ /* 0x000fe400078e0203 */
[----:B------:R-:W-:Y:S02]  /*c0b0*/  IMAD R4, R4, UR4, RZ ;  /* 0x0000000404047c24 */ /* 0x000fe4000f8e02ff */
[----:B------:R-:W-:-:S04]  /*c0c0*/  IMAD.WIDE.U32 R2, R9, UR4, R2 ;  /* 0x0000000409027c25 */ /* 0x000fc8000f8e0002 */
[----:B------:R-:W-:Y:S01]  /*c0d0*/  IMAD R4, R9, UR5, R4 ;  /* 0x0000000509047c24 */ /* 0x000fe2000f8e0204 */
[----:B------:R-:W-:Y:S01]  /*c0e0*/  SHF.R.S32.HI R9, RZ, 0x1f, R5 ;  /* 0x0000001fff097819 */ /* 0x000fe20000011405 */
[----:B------:R-:W-:Y:S01]  /*c0f0*/  ULDC.64 UR4, c[0x0][0xcc8] ;  /* 0x0003320000047ab9 */ /* 0x000fe20000000a00 */
[----:B------:R-:W-:Y:S01]  /*c100*/  IADD3 R2, P0, R5, R2, RZ ;  /* 0x0000000205027210 */ /* 0x000fe20007f1e0ff */
[----:B------:R-:W-:-:S03]  /*c110*/  IMAD R0, R0, UR4, RZ ;  /* 0x0000000400007c24 */ /* 0x000fc6000f8e02ff */
[----:B------:R-:W-:Y:S01]  /*c120*/  IADD3.X R3, R9, R3, R4, P0, !PT ;  /* 0x0000000309037210 */ /* 0x000fe200007fe404 */
[C---:B------:R-:W-:Y:S02]  /*c130*/  IMAD R5, R7.reuse, UR5, R0 ;  /* 0x0000000507057c24 */ /* 0x040fe4000f8e0200 */
[----:B------:R-:W-:Y:S01]  /*c140*/  IMAD.WIDE.U32 R2, R7, UR4, R2 ;  /* 0x0000000407027c25 */ /* 0x000fe2000f8e0002 */
[----:B------:R-:W-:-:S03]  /*c150*/  ULDC.64 UR4, c[0x0][0xca8] ;  /* 0x00032a0000047ab9 */ /* 0x000fc60000000a00 */
[----:B------:R-:W-:Y:S01]  /*c160*/  IMAD.IADD R3, R3, 0x1, R5 ;  /* 0x0000000103037824 */ /* 0x000fe200078e0205 */
[----:B------:R-:W-:-:S04]  /*c170*/  LEA R4, P0, R2, UR4, 0x2 ;  /* 0x0000000402047c11 */ /* 0x000fc8000f8010ff */
[----:B------:R-:W-:Y:S01]  /*c180*/  LEA.HI.X R5, R2, UR5, R3, 0x2, P0 ;  /* 0x0000000502057c11 */ /* 0x000fe200080f1403 */
[----:B------:R-:W-:-:S05]  /*c190*/  IMAD.MOV.U32 R3, RZ, RZ, -0x800000 ;  /* 0xff800000ff037424 */ /* 0x000fca00078e00ff */
[----:B------:R4:W-:Y:S01]  /*c1a0*/  STG.E desc[UR12][R4.64], R3 ;  /* 0x0000000304007986 */ /* 0x0009e2000c10190c */
[----:B------:R-:W-:Y:S05]  /*c1b0*/  BRA `(.L_x_193) ;  /* 0x0000005400dc7947 */ /* 0x000fea0003800000 */
.L_x_191:
[----:B------:R-:W-:-:S08]  /*c1c0*/  NOP ;  /* 0x0000000000007918 */ /* 0x000fd00000000000 */
[----:B0-----:R-:W0:-:S00]  /*c1d0*/  USETMAXREG.DEALLOC.CTAPOOL 0x18 ;  /* 0x00000018000079c8 */ /* 0x001e0000080e0500 */
[----:B0-----:R-:W-:-:S06]  /*c1e0*/  LOP3.LUT R0, R0, 0x3, RZ, 0xc0, !PT ;  /* 0x0000000300007812 */ /* 0x001fcc00078ec0ff */
[----:B------:R-:W0:Y:S01]  /*c1f0*/  S2UR UR6, SR_CTAID.Y ;  /* 0x00000000000679c3 */ /* 0x000e220000002600 */
[----:B------:R-:W1:Y:S07]  /*c200*/  SHFL.IDX PT, R0, R0, RZ, 0x1f ;  /* 0x00001fff00007589 */ /* 0x000e6e00000e0000 */
[----:B------:R-:W2:Y:S01]  /*c210*/  S2UR UR44, SR_CTAID.Z ;  /* 0x00000000002c79c3 */ /* 0x000ea20000002700 */
[----:B-1----:R-:W-:-:S13]  /*c220*/  ISETP.NE.AND P0, PT, R0, RZ, PT ;  /* 0x000000ff0000720c */ /* 0x002fda0003f05270 */
[----:B0-2---:R-:W-:Y:S05]  /*c230*/  @!P0 BRA `(.L_x_225) ;  /* 0x0000000000288947 */ /* 0x005fea0003800000 */
        /* <DEDUP_REMOVED lines=10> */
.L_x_225:
[----:B------:R-:W-:Y:S01]  /*c2e0*/  ULDC UR7, c[0x0][0xd50] ;  /* 0x0003540000077ab9 */ /* 0x000fe20000000800 */
[----:B------:R-:W-:Y:S01]  /*c2f0*/  UMOV UR36, UR6 ;  /* 0x0000000600247c82 */ /* 0x000fe20008000000 */
[----:B------:R-:W-:-:S11]  /*c300*/  UISETP.NE.AND UP0, UPT, UR7, 0x1, UPT ;  /* 0x000000010700788c */ /* 0x000fd6000bf05270 */
[----:B------:R-:W-:Y:S01]  /*c310*/  @UP0 ULDC UR4, c[0x0][0xd54] ;  /* 0x0003550000040ab9 */ /* 0x000fe20000000800 */
[----:B------:R-:W-:Y:S01]  /*c320*/  @UP0 ULDC UR8, c[0x0][0xd58] ;  /* 0x0003560000080ab9 */ /* 0x000fe20000000800 */
[----:B------:R-:W-:-:S04]  /*c330*/  UIMAD.WIDE.U32 UR4, UR6, UR4, URZ ;  /* 0x00000004060472a5 */ /* 0x000fc8000f8e003f */
[----:B------:R-:W-:-:S12]  /*c340*/  @UP0 USHF.R.U32.HI UR36, URZ, UR8, UR5 ;  /* 0x000000083f240299 */ /* 0x000fd80008011605 */
.L_x_226:
[----:B------:R-:W-:Y:S01]  /*c350*/  ISETP.LE.AND P0, PT, RZ, UR44, PT ;  /* 0x0000002cff007c0c */ /* 0x000fe2000bf03270 */
        /* <DEDUP_REMOVED lines=8> */
[----:B------:R-:W-:Y:S02]  /*c3e0*/  UISETP.NE.U32.AND UP0, UPT, UR6, URZ, UPT ;  /* 0x0000003f0600728c */ /* 0x000fe4000bf05070 */
[----:B------:R-:W-:Y:S02]  /*c3f0*/  ULOP3.LUT UR43, UR4, 0xffff, URZ, 0xc0, !UPT ;  /* 0x0000ffff042b7892 */ /* 0x000fe4000f8ec03f */
[----:B------:R-:W-:Y:S01]  /*c400*/  UISETP.NE.AND.EX UP0, UPT, UR7, URZ, UPT, UP0 ;  /* 0x0000003f0700728c */ /* 0x000fe2000bf05300 */
[----:B------:R-:W-:Y:S01]  /*c410*/  ULDC UR6, c[0x0][0x2f0] ;  /* 0x0000bc0000067ab9 */ /* 0x000fe20000000800 */
[----:B------:R-:W-:Y:S02]  /*c420*/  UMOV UR41, URZ ;  /* 0x0000003f00297c82 */ /* 0x000fe40008000000 */
        /* <DEDUP_REMOVED lines=8> */
[----:B------:R-:W-:Y:S08]  /*c4b0*/  @!P0 BRA `(.L_x_228) ;  /* 0x0000000000908947 */ /* 0x000ff00003800000 */
[----:B------:R-:W-:-:S03]  /*c4c0*/  USHF.R.U32.HI UR6, URZ, 0x10, UR4 ;  /* 0x000000103f067899 */ /* 0x000fc60008011604 */
[----:B------:R-:W-:Y:S01]  /*c4d0*/  UMOV UR4, URZ ;  /* 0x0000003f00047c82 */ /* 0x000fe20008000000 */
[----:B------:R-:W-:-:S11]  /*c4e0*/  UISETP.NE.AND UP0, UPT, UR6, URZ, UPT ;  /* 0x0000003f0600728c */ /* 0x000fd6000bf05270 */
[----:B------:R-:W-:Y:S02]  /*c4f0*/  @!UP0 ULDC UR6, c[0x0][0xae8] ;  /* 0x0002ba0000068ab9 */ /* 0x000fe40000000800 */
[----:B------:R-:W-:Y:S01]  /*c500*/  IMAD.U32 R4, RZ, RZ, UR6 ;  /* 0x00000006ff047e24 */ /* 0x000fe2000f8e00ff */
[----:B------:R-:W-:-:S04]  /*c510*/  UIADD3 UR7, UR40, -0x1, UR6 ;  /* 0xffffffff28077890 */ /* 0x000fc8000fffe006 */
[-C--:B------:R-:W-:Y:S02]  /*c520*/  IABS R2, R4.reuse ;  /* 0x0000000400027213 */ /* 0x080fe40000000000 */
[----:B------:R-:W-:Y:S01]  /*c530*/  IABS R5, R4 ;  /* 0x0000000400057213 */ /* 0x000fe20000000000 */
[----:B------:R-:W-:Y:S01]  /*c540*/  IMAD.U32 R4, RZ, RZ, UR7 ;  /* 0x00000007ff047e24 */ /* 0x000fe2000f8e00ff */
[----:B------:R-:W-:Y:S01]  /*c550*/  R2UR UR11, R2 ;  /* 0x00000000020b72ca */ /* 0x000fe200000e0000 */
[----:B------:R-:W-:Y:S02]  /*c560*/  ULOP3.LUT UR7, UR7, UR6, URZ, 0x3c, !UPT ;  /* 0x0000000607077292 */ /* 0x000fe4000f8e3c3f */
[----:B------:R-:W-:-:S10]  /*c570*/  IMAD.MOV R5, RZ, RZ, -R5 ;  /* 0x000000ffff057224 */ /* 0x000fd400078e0a05 */
[----:B------:R-:W0:Y:S08]  /*c580*/  I2F.RP R2, UR11 ;  /* 0x0000000b00027d06 */ /* 0x000e300008209400 */
[----:B0-----:R-:W0:Y:S02]  /*c590*/  MUFU.RCP R2, R2 ;  /* 0x0000000200027308 */ /* 0x001e240000001000 */
[----:B0-----:R-:W-:Y:S01]  /*c5a0*/  VIADD R3, R2, 0xffffffe ;  /* 0x0ffffffe02037836 */ /* 0x001fe20000000000 */
[----:B------:R-:W-:Y:S01]  /*c5b0*/  IABS R2, R4 ;  /* 0x0000000400027213 */ /* 0x000fe20000000000 */
[----:B------:R-:W-:-:S03]  /*c5c0*/  IMAD.MOV.U32 R4, RZ, RZ, R5 ;  /* 0x000000ffff047224 */ /* 0x000fc600078e0005 */
[----:B------:R-:W-:Y:S01]  /*c5d0*/  R2UR UR9, R2 ;  /* 0x00000000020972ca */ /* 0x000fe200000e0000 */
[----:B------:R-:W0:Y:S01]  /*c5e0*/  F2I.FTZ.U32.TRUNC.NTZ R3, R3 ;  /* 0x0000000300037305 */ /* 0x000e22000021f000 */
[----:B------:R-:W-:Y:S02]  /*c5f0*/  R2UR UR10, R4 ;  /* 0x00000000040a72ca */ /* 0x000fe400000e0000 */
[----:B0-----:R-:W-:-:S13]  /*c600*/  R2UR UR5, R3 ;  /* 0x00000000030572ca */ /* 0x001fda00000e0000 */
[----:B------:R-:W-:-:S04]  /*c610*/  UIADD3 UR8, URZ, -UR5, URZ ;  /* 0x800000053f087290 */ /* 0x000fc8000fffe03f */
[----:B------:R-:W-:-:S04]  /*c620*/  UIMAD UR8, UR8, UR11, URZ ;  /* 0x0000000b080872a4 */ /* 0x000fc8000f8e023f */
[----:B------:R-:W-:-:S04]  /*c630*/  UIMAD.WIDE.U32 UR4, UR5, UR8, UR4 ;  /* 0x00000008050472a5 */ /* 0x000fc8000f8e0004 */
[----:B------:R-:W-:-:S04]  /*c640*/  UIMAD.WIDE.U32 UR4, UR5, UR9, URZ ;  /* 0x00000009050472a5 */ /* 0x000fc8000f8e003f */
[----:B------:R-:W-:-:S04]  /*c650*/  UIMAD UR4, UR5, UR10, UR9 ;  /* 0x0000000a050472a4 */ /* 0x000fc8000f8e0209 */
[----:B------:R-:W-:-:S11]  /*c660*/  UISETP.GT.U32.AND UP1, UPT, UR11, UR4, UPT ;  /* 0x000000040b00728c */ /* 0x000fd6000bf24070 */
[----:B------:R-:W-:Y:S02]  /*c670*/  @!UP1 UIADD3 UR4, UR4, -UR11, URZ ;  /* 0x8000000b04049290 */ /* 0x000fe4000fffe03f */
[----:B------:R-:W-:Y:S02]  /*c680*/  @!UP1 UIADD3 UR5, UR5, 0x1, URZ ;  /* 0x0000000105059890 */ /* 0x000fe4000fffe03f */
[----:B------:R-:W-:Y:S02]  /*c690*/  UISETP.GE.U32.AND UP0, UPT, UR4, UR11, UPT ;  /* 0x0000000b0400728c */ /* 0x000fe4000bf06070 */
[----:B------:R-:W-:-:S09]  /*c6a0*/  UISETP.GE.AND UP1, UPT, UR7, URZ, UPT ;  /* 0x0000003f0700728c */ /* 0x000fd2000bf26270 */
[----:B------:R-:W-:Y:S02]  /*c6b0*/  @UP0 UIADD3 UR5, UR5, 0x1, URZ ;  /* 0x0000000105050890 */ /* 0x000fe4000fffe03f */
[----:B------:R-:W-:Y:S02]  /*c6c0*/  UISETP.NE.AND UP0, UPT, UR6, URZ, UPT ;  /* 0x0000003f0600728c */ /* 0x000fe4000bf05270 */
[----:B------:R-:W-:-:S09]  /*c6d0*/  @!UP1 UIADD3 UR5, -UR5, URZ, URZ ;  /* 0x0000003f05059290 */ /* 0x000fd2000fffe13f */
[----:B------:R-:W-:-:S07]  /*c6e0*/  @!UP0 ULOP3.LUT UR5, URZ, UR6, URZ, 0x33, !UPT ;  /* 0x000000063f058292 */ /* 0x000fce000f8e333f */
[----:B------:R-:W-:-:S05]  /*c6f0*/  UMOV UR41, UR5 ;  /* 0x0000000500297c82 */ /* 0x000fca0008000000 */
.L_x_228:
[----:B------:R-:W-:Y:S01]  /*c700*/  UIMAD UR39, UR43, UR41, URZ ;  /* 0x000000292b2772a4 */ /* 0x000fe2000f8e023f */
[----:B------:R-:W-:Y:S02]  /*c710*/  IMAD.U32 R2, RZ, RZ, UR40 ;  /* 0x00000028ff027e24 */ /* 0x000fe4000f8e00ff */
[----:B------:R-:W-:Y:S02]  /*c720*/  IMAD.MOV.U32 R6, RZ, RZ, RZ ;  /* 0x000000ffff067224 */ /* 0x000fe400078e00ff */
[----:B------:R-:W-:Y:S02]  /*c730*/  IMAD.MOV.U32 R9, RZ, RZ, 0x1 ;  /* 0x00000001ff097424 */ /* 0x000fe400078e00ff */
[----:B------:R-:W-:-:S05]  /*c740*/  IMAD.U32 R3, RZ, RZ, UR39 ;  /* 0x00000027ff037e24 */ /* 0x000fca000f8e00ff */
[----:B------:R-:W-:-:S04]  /*c750*/  VIADDMNMX R19, R3, UR41, R2, PT ;  /* 0x0000002903137c46 */ /* 0x000fc8000b800102 */
[----:B------:R-:W-:Y:S01]  /*c760*/  ISETP.GT.AND P0, PT, R19, UR39, PT ;  /* 0x0000002713007c0c */ /* 0x000fe2000bf04270 */
        /* <DEDUP_REMOVED lines=13> */
[----:B------:R-:W-:Y:S02]  /*c840*/  IMAD.U32 R4, RZ, RZ, UR6 ;  /* 0x00000006ff047e24 */ /* 0x000fe4000f8e00ff */
[----:B------:R-:W0:Y:S01]  /*c850*/  LDC.64 R2, c[0x4][R2] ;  /* 0x0100000002027b82 */ /* 0x000e220000000a00 */
[----:B------:R-:W-:Y:S02]  /*c860*/  IMAD.U32 R5, RZ, RZ, UR7 ;  /* 0x00000007ff057e24 */ /* 0x000fe4000f8e00ff */
[----:B------:R-:W-:Y:S02]  /*c870*/  IMAD.U32 R6, RZ, RZ, UR8 ;  /* 0x00000008ff067e24 */ /* 0x000fe4000f8e00ff */
[----:B------:R-:W-:-:S02]  /*c880*/  IMAD.U32 R7, RZ, RZ, UR9 ;  /* 0x00000009ff077e24 */ /* 0x000fc4000f8e00ff */
[----:B------:R-:W-:Y:S02]  /*c890*/  IMAD.U32 R10, RZ, RZ, UR4 ;  /* 0x00000004ff0a7e24 */ /* 0x000fe4000f8e00ff */
[----:B------:R-:W-:Y:S02]  /*c8a0*/  IMAD.U32 R11, RZ, RZ, UR5 ;  /* 0x00000005ff0b7e24 */ /* 0x000fe4000f8e00ff */
[----:B------:R-:W-:Y:S02]  /*c8b0*/  IMAD.MOV.U32 R8, RZ, RZ, 0x70 ;  /* 0x00000070ff087424 */ /* 0x000fe400078e00ff */
[----:B------:R-:W-:Y:S02]  /*c8c0*/  IMAD.MOV.U32 R12, RZ, RZ, 0x1 ;  /* 0x00000001ff0c7424 */ /* 0x000fe400078e00ff */
[----:B------:R-:W-:-:S07]  /*c8d0*/  IMAD.MOV.U32 R13, RZ, RZ, RZ ;  /* 0x000000ffff0d7224 */ /* 0x000fce00078e00ff */
[----:B------:R-:W-:-:S07]  /*c8e0*/  LEPC R20, `(.L_x_229) ;  /* 0x000000001014794e */ /* 0x000fce0000000000 */
[----:B0-----:R-:W-:Y:S05]  /*c8f0*/  CALL.ABS.NOINC R2 ;  /* 0x0000000002007343 */ /* 0x001fea0003c00000 */
.L_x_229:
        /* <DEDUP_REMOVED lines=9> */
[----:B------:R-:W-:Y:S02]  /*c990*/  IMAD.U32 R4, RZ, RZ, UR6 ;  /* 0x00000006ff047e24 */ /* 0x000fe4000f8e00ff */
[----:B------:R-:W-:Y:S02]  /*c9a0*/  IMAD.U32 R5, RZ, RZ, UR7 ;  /* 0x00000007ff057e24 */ /* 0x000fe4000f8e00ff */
[----:B------:R-:W-:Y:S02]  /*c9b0*/  IMAD.U32 R6, RZ, RZ, UR8 ;  /* 0x00000008ff067e24 */ /* 0x000fe4000f8e00ff */
[----:B------:R-:W-:-:S02]  /*c9c0*/  IMAD.U32 R7, RZ, RZ, UR9 ;  /* 0x00000009ff077e24 */ /* 0x000fc4000f8e00ff */
[----:B------:R-:W-:Y:S02]  /*c9d0*/  IMAD.U32 R10, RZ, RZ, UR4 ;  /* 0x00000004ff0a7e24 */ /* 0x000fe4000f8e00ff */
[----:B------:R-:W-:Y:S02]  /*c9e0*/  IMAD.U32 R11, RZ, RZ, UR5 ;  /* 0x00000005ff0b7e24 */ /* 0x000fe4000f8e00ff */
[----:B------:R-:W-:Y:S02]  /*c9f0*/  IMAD.MOV.U32 R8, RZ, RZ, 0x70 ;  /* 0x00000070ff087424 */ /* 0x000fe400078e00ff */
[----:B------:R-:W-:Y:S02]  /*ca00*/  IMAD.MOV.U32 R12, RZ, RZ, 0x1 ;  /* 0x00000001ff0c7424 */ /* 0x000fe400078e00ff */
[----:B0-----:R-:W-:-:S07]  /*ca10*/  IMAD.MOV.U32 R13, RZ, RZ, RZ ;  /* 0x000000ffff0d7224 */ /* 0x001fce00078e00ff */
[----:B------:R-:W-:-:S07]  /*ca20*/  LEPC R20, `(.L_x_231) ;  /* 0x000000001014794e */ /* 0x000fce0000000000 */
[----:B-1----:R-:W-:Y:S05]  /*ca30*/  CALL.ABS.NOINC R2 ;  /* 0x0000000002007343 */ /* 0x002fea0003c00000 */
.L_x_231:
[----:B------:R0:W1:Y:S01]  /*ca40*/  LDC.64 R2, c[0x4][R16] ;  /* 0x0100000010027b82 */ /* 0x0000620000000a00 */
[----:B------:R-:W-:Y:S01]  /*ca50*/  ULDC.64 UR6, c[0x4][0x90] ;  /* 0x0100240000067ab9 */ /* 0x000fe20000000a00 */
[----:B------:R-:W-:Y:S01]  /*ca60*/  ULDC.64 UR8, c[0x4][0x98] ;  /* 0x0100260000087ab9 */ /* 0x000fe20000000a00 */
[----:B------:R-:W-:Y:S01]  /*ca70*/  ULDC.64 UR4, c[0x4][0x18] ;  /* 0x0100060000047ab9 */ /* 0x000fe20000000a00 */
        /* <DEDUP_REMOVED lines=11> */
.L_x_230:
[----:B------:R-:W-:Y:S01]  /*cb30*/  ULDC.64 UR4, c[0x0][0xaf0] ;  /* 0x0002bc0000047ab9 */ /* 0x000fe20000000a00 */
[----:B------:R-:W-:Y:S01]  /*cb40*/  IMAD.U32 R18, RZ, RZ, UR44 ;  /* 0x0000002cff127e24 */ /* 0x000fe2000f8e00ff */
[----:B------:R-:W-:Y:S01]  /*cb50*/  UISETP.NE.U32.AND UP0, UPT, UR4, URZ, UPT ;  /* 0x0000003f0400728c */ /* 0x000fe2000bf05070 */
[----:B------:R-:W0:Y:S01]  /*cb60*/  LDC.64 R4, c[0x0][0x418] ;  /* 0x00010600ff047b82 */ /* 0x000e220000000a00 */
[----:B------:R-:W-:Y:S02]  /*cb70*/  ULDC.64 UR6, c[0x0][0x208] ;  /* 0x0000820000067ab9 */ /* 0x000fe40000000a00 */
[----:B------:R-:W-:-:S06]  /*cb80*/  UISETP.NE.AND.EX UP0, UPT, UR5, URZ, UPT, UP0 ;  /* 0x0000003f0500728c */ /* 0x000fcc000bf05300 */
[----:B------:R-:W-:-:S05]  /*cb90*/  PLOP3.LUT P0, PT, PT, PT, UP0, 0x80, 0x0 ;  /* 0x000000000000781c */ /* 0x000fca0003f0f008 */
[----:B------:R-:W-:Y:S02]  /*cba0*/  @UP0 ULDC.64 UR4, c[0x0][0xaf0] ;  /* 0x0002bc0000040ab9 */ /* 0x000fe40000000a00 */
[----:B------:R-:W-:-:S06]  /*cbb0*/  @UP0 UIMAD.WIDE UR4, UR44, 0x4, UR4 ;  /* 0x000000042c0408a5 */ /* 0x000fcc000f8e0204 */
[----:B------:R-:W-:Y:S02]  /*cbc0*/  IMAD.U32 R2, RZ, RZ, UR4 ;  /* 0x00000004ff027e24 */ /* 0x000fe4000f8e00ff */
[----:B------:R-:W-:-:S05]  /*cbd0*/  IMAD.U32 R3, RZ, RZ, UR5 ;  /* 0x00000005ff037e24 */ /* 0x000fca000f8e00ff */
[----:B------:R-:W2:Y:S01]  /*cbe0*/  @P0 LDG.E R18, desc[UR6][R2.64] ;  /* 0x0000000602120981 */ /* 0x000ea2000c1e1900 */
[----:B0-----:R-:W-:Y:S01]  /*cbf0*/  ISETP.NE.U32.AND P0, PT, R4, RZ, PT ;  /* 0x000000ff0400720c */ /* 0x001fe20003f05070 */
[----:B------:R-:W-:Y:S01]  /*cc00*/  UMOV UR4, 0xffffffff ;  /* 0xffffffff00047882 */ /* 0x000fe20000000000 */
[----:B------:R-:W-:Y:S01]  /*cc10*/  LOP3.LUT R17, R17, 0xfffffffe, RZ, 0xc0, !PT ;  /* 0xfffffffe11117812 */ /* 0x000fe200078ec0ff */
[----:B------:R-:W0:Y:S01]  /*cc20*/  S2R R16, SR_TID.X ;  /* 0x0000000000107919 */ /* 0x000e220000002100 */
[----:B------:R-:W-:Y:S01]  /*cc30*/  ISETP.NE.AND.EX P1, PT, R5, RZ, PT, P0 ;  /* 0x000000ff0500720c */ /* 0x000fe20003f25300 */
[----:B------:R-:W-:-:S12]  /*cc40*/  VIADD R0, R19, 0xffffffff ;  /* 0xffffffff13007836 */ /* 0x000fd80000000000 */
[----:B------:R-:W-:Y:S02]  /*cc50*/  @P1 LOP3.LUT R17, R17, 0x1, RZ, 0xfc, !PT ;  /* 0x0000000111111812 */ /* 0x000fe400078efcff */
[----:B0-----:R-:W-:-:S04]  /*cc60*/  SHF.R.U32.HI R6, RZ, 0x5, R16 ;  /* 0x00000005ff067819 */ /* 0x001fc80000011610 */
[----:B------:R-:W-:Y:S02]  /*cc70*/  LOP3.LUT R6, R6, 0x3, RZ, 0xc0, !PT ;  /* 0x0000000306067812 */ /* 0x000fe400078ec0ff */
[----:B--2---:R-:W-:Y:S02]  /*cc80*/  SHF.R.S32.HI R19, RZ, 0x1f, R18 ;  /* 0x0000001fff137819 */ /* 0x004fe40000011412 */
[----:B------:R-:W-:Y:S01]  /*cc90*/  SEL R16, R18, RZ, !P1 ;  /* 0x000000ff12107207 */ /* 0x000fe20004800000 */
[----:B------:R-:W-:Y:S06]  /*cca0*/  BRA.DIV UR4, `(.L_x_232) ;  /* 0x0000004e04a07947 */ /* 0x000fec000b800000 */
[----:B------:R0:W1:Y:S02]  /*ccb0*/  SHFL.IDX PT, R14, R6, RZ, 0x1f ;  /* 0x00001fff060e7589 */ /* 0x00006400000e0000 */
.L_x_332:
[----:B------:R2:W-:Y:S01]  /*ccc0*/  STL [R1+0x8], R0 ;  /* 0x0000080001007387 */ /* 0x0005e20000100800 */
[----:B-1----:R-:W-:Y:S02]  /*ccd0*/  ISETP.NE.AND P0, PT, R14, RZ, PT ;  /* 0x000000ff0e00720c */ /* 0x002fe40003f05270 */
[----:B------:R-:W-:Y:S02]  /*cce0*/  PLOP3.LUT P2, PT, PT, PT, PT, 0x8, 0x0 ;  /* 0x000000000000781c */ /* 0x000fe40003f4e170 */
[----:B------:R-:W-:-:S11]  /*ccf0*/  LOP3.LUT R17, R17, 0xfffffffd, RZ, 0xc0, !PT ;  /* 0xfffffffd11117812 */ /* 0x000fd600078ec0ff */
[----:B------:R-:W-:Y:S01]  /*cd00*/  @P2 LOP3.LUT R17, R17, 0x2, RZ, 0xfc, !PT ;  /* 0x0000000211112812 */ /* 0x000fe200078efcff */
[----:B--2---:R-:W-:Y:S06]  /*cd10*/  @P0 BRA `(.L_x_233) ;  /* 0x0000000000ec0947 */ /* 0x004fec0003800000 */
[----:B------:R-:W-:-:S03]  /*cd20*/  UMOV UR4, 0xffffffff ;  /* 0xffffffff00047882 */ /* 0x000fc60000000000 */
[----:B------:R-:W-:Y:S05]  /*cd30*/  BRA.DIV UR4, `(.L_x_234) ;  /* 0x0000004e049c7947 */ /* 0x000fea000b800000 */
[----:B------:R-:W-:-:S13]  /*cd40*/  ELECT P6, URZ, PT ;  /* 0x00000000003f782f */ /* 0x000fda00038c0000 */
.L_x_335:
[----:B------:R-:W-:Y:S05]  /*cd50*/  @!P6 BRA `(.L_x_233) ;  /* 0x0000000000dce947 */ /* 0x000fea0003800000 */
[----:B------:R-:W-:Y:S01]  /*cd60*/  IMAD.MOV.U32 R16, RZ, RZ, R18 ;  /* 0x000000ffff107224 */ /* 0x000fe200078e0012 */
[----:B------:R-:W-:Y:S06]  /*cd70*/  @!P1 BRA `(.L_x_235) ;  /* 0x0000000000549947 */ /* 0x000fec0003800000 */
[----:B------:R-:W-:Y:S01]  /*cd80*/  IMAD.MOV.U32 R8, RZ, RZ, R0 ;  /* 0x000000ffff087224 */ /* 0x000fe200078e0000 */
[----:B------:R-:W-:Y:S01]  /*cd90*/  ULDC.64 UR4, c[0x0][0x428] ;  /* 0x00010a0000047ab9 */ /* 0x000fe20000000a00 */
[----:B------:R-:W1:Y:S01]  /*cda0*/  LDC R0, c[0x0][0x43c] ;  /* 0x00010f00ff007b82 */ /* 0x000e620000000800 */
[----:B------:R-:W-:Y:S01]  /*cdb0*/  IMAD R7, R19, UR4, RZ ;  /* 0x0000000413077c24 */ /* 0x000fe2000f8e02ff */
[----:B------:R-:W-:Y:S01]  /*cdc0*/  ULDC.64 UR6, c[0x0][0x208] ;  /* 0x0000820000067ab9 */ /* 0x000fe20000000a00 */
[----:B0-----:R-:W-:Y:S02]  /*cdd0*/  IMAD.MOV.U32 R6, RZ, RZ, R8 ;  /* 0x000000ffff067224 */ /* 0x001fe400078e0008 */
[----:B------:R-:W-:Y:S01]  /*cde0*/  IMAD R7, R18, UR5, R7 ;  /* 0x0000000512077c24 */ /* 0x000fe2000f8e0207 */
[----:B-1----:R-:W-:-:S13]  /*cdf0*/  ISETP.NE.AND P0, PT, R0, 0x1, PT ;  /* 0x000000010000780c */ /* 0x002fda0003f05270 */
[----:B------:R-:W0:Y:S02]  /*ce00*/  @P0 LDC.64 R2, c[0x0][0x440] ;  /* 0x00011000ff020b82 */ /* 0x000e240000000a00 */
[----:B0-----:R-:W-:-:S05]  /*ce10*/  @P0 IMAD.HI.U32 R2, R8, R2, RZ ;  /* 0x0000000208020227 */ /* 0x001fca00078e00ff */
[----:B------:R-:W-:-:S04]  /*ce20*/  @P0 SHF.R.U32.HI R6, RZ, R3, R2 ;  /* 0x00000003ff060219 */ /* 0x000fc80000011602 */
[--C-:B------:R-:W-:Y:S01]  /*ce30*/  SHF.R.S32.HI R3, RZ, 0x1f, R6.reuse ;  /* 0x0000001fff037819 */ /* 0x100fe20000011406 */
[----:B------:R-:W-:-:S04]  /*ce40*/  IMAD.MOV.U32 R2, RZ, RZ, R6 ;  /* 0x000000ffff027224 */ /* 0x000fc800078e0006 */
[----:B------:R-:W-:-:S04]  /*ce50*/  IMAD.WIDE.U32 R2, R18, UR4, R2 ;  /* 0x0000000412027c25 */ /* 0x000fc8000f8e0002 */
[----:B------:R-:W-:Y:S01]  /*ce60*/  IMAD.IADD R3, R3, 0x1, R7 ;  /* 0x0000000103037824 */ /* 0x000fe200078e0207 */
[----:B------:R-:W-:-:S04]  /*ce70*/  LEA R4, P0, R2, R4, 0x2 ;  /* 0x0000000402047211 */ /* 0x000fc800078010ff */
[----:B------:R-:W-:-:S05]  /*ce80*/  LEA.HI.X R5, R2, R5, R3, 0x2, P0 ;  /* 0x0000000502057211 */ /* 0x000fca00000f1403 */
[----:B------:R1:W5:Y:S01]  /*ce90*/  LDG.E R16, desc[UR6][R4.64] ;  /* 0x0000000604107981 */ /* 0x000362000c1e1900 */
[----:B------:R-:W-:-:S04]  /*cea0*/  IMAD.MOV R3, RZ, RZ, -R6 ;  /* 0x000000ffff037224 */ /* 0x000fc800078e0a06 */
[----:B------:R-:W-:-:S05]  /*ceb0*/  IMAD R8, R0, R3, R8 ;  /* 0x0000000300087224 */ /* 0x000fca00078e0208 */
[----:B------:R1:W-:Y:S02]  /*cec0*/  STL [R1+0x8], R8 ;  /* 0x0000080801007387 */ /* 0x0003e40000100800 */
.L_x_235:
[----:B------:R-:W-:Y:S01]  /*ced0*/  IMAD.MOV.U32 R0, RZ, RZ, 0x1 ;  /* 0x00000001ff007424 */ /* 0x000fe200078e00ff */
[----:B-1----:R-:W1:Y:S04]  /*cee0*/  S2R R8, SR_TID.X ;  /* 0x0000000000087919 */ /* 0x002e680000002100 */
[----:B------:R-:W-:-:S04]  /*cef0*/  SHF.L.U32 R0, R0, 0x1f, RZ ;  /* 0x0000001f00007819 */ /* 0x000fc800000006ff */
[----:B------:R-:W2:Y:S01]  /*cf00*/  SYNCS.PHASECHK.TRANS64.TRYWAIT P0, [UR38+0x38840], R0 ;  /* 0x03884000ff0075a7 */ /* 0x000ea20008000166 */
[----:B-1----:R-:W-:-:S04]  /*cf10*/  LOP3.LUT R2, R8, 0x7f, RZ, 0xc0, !PT ;  /* 0x0000007f08027812 */ /* 0x002fc800078ec0ff */
[----:B------:R-:W-:Y:S01]  /*cf20*/  ISETP.NE.AND P1, PT, R2, RZ, PT ;  /* 0x000000ff0200720c */ /* 0x000fe20003f25270 */
[----:B--2---:R-:W-:-:S12]  /*cf30*/  @!P0 BRA `(.L_x_236) ;  /* 0x0000004c003c8947 */ /* 0x004fd80003800000 */
.L_x_336:
[----:B------:R-:W-:Y:S05]  /*cf40*/  @P1 BRA `(.L_x_237) ;  /* 0x0000000000181947 */ /* 0x000fea0003800000 */
[----:B------:R-:W2:Y:S01]  /*cf50*/  S2R R2, SR_TID.X ;  /* 0x0000000000027919 */ /* 0x000ea20000002100 */
[----:B-1----:R-:W-:-:S04]  /*cf60*/  IMAD.MOV.U32 R0, RZ, RZ, 0x2000 ;  /* 0x00002000ff007424 */ /* 0x002fc800078e00ff */
[----:B------:R3:W-:Y:S01]  /*cf70*/  SYNCS.ARRIVE.TRANS64 RZ, [UR38+0x38830], R0 ;  /* 0x03883000ffff79a7 */ /* 0x0007e20008000026 */
[----:B--2---:R-:W-:-:S13]  /*cf80*/  LOP3.LUT P0, RZ, R2, 0x1f, RZ, 0xc0, !PT ;  /* 0x0000001f02ff7812 */ /* 0x004fda000780c0ff */
[----:B---3--:R-:W-:Y:S05]  /*cf90*/  @!P0 BRA `(.L_x_237) ;  /* 0x0000000000048947 */ /* 0x008fea0003800000 */
[----:B------:R-:W-:Y:S01]  /*cfa0*/  BPT.TRAP 0x1 ;  /* 0x000000040000795c */ /* 0x000fe20000300000 */
.L_x_237:
[----:B-1----:R-:W2:Y:S01]  /*cfb0*/  LDL R0, [R1+0x8] ;  /* 0x0000080001007983 */ /* 0x002ea20000100800 */
[----:B------:R-:W-:Y:S01]  /*cfc0*/  ULDC.64 UR4, c[0x0][0x198] ;  /* 0x0000660000047ab9 */ /* 0x000fe20000000a00 */
[----:B-----5:R-:W-:Y:S01]  /*cfd0*/  R2UR UR13, R16 ;  /* 0x00000000100d72ca */ /* 0x020fe200000e0000 */
[----:B------:R-:W-:Y:S01]  /*cfe0*/  UIADD3 UR4, UP0, UR4, 0x370, URZ ;  /* 0x0000037004047890 */ /* 0x000fe2000ff1e03f */
[----:B------:R-:W-:Y:S01]  /*cff0*/  PLOP3.LUT P0, PT, PT, PT, PT, 0x80, 0x0 ;  /* 0x000000000000781c */ /* 0x000fe20003f0f070 */
[----:B------:R-:W-:Y:S01]  /*d000*/  UIADD3 UR8, UR38, 0x22400, URZ ;  /* 0x0002240026087890 */ /* 0x000fe2000fffe03f */
[----:B------:R-:W-:Y:S01]  /*d010*/  LOP3.LUT R17, R17, 0xfffffffd, RZ, 0xc0, !PT ;  /* 0xfffffffd11117812 */ /* 0x000fe200078ec0ff */
[----:B------:R-:W-:Y:S02]  /*d020*/  UIADD3 UR9, UR38, 0x38830, URZ ;  /* 0x0003883026097890 */ /* 0x000fe4000fffe03f */
[----:B------:R-:W-:Y:S01]  /*d030*/  UIADD3.X UR5, URZ, UR5, URZ, UP0, !UPT ;  /* 0x000000053f057290 */ /* 0x000fe200087fe43f */
[----:B------:R-:W-:Y:S01]  /*d040*/  UMOV UR6, 0x0 ;  /* 0x0000000000067882 */ /* 0x000fe20000000000 */
[----:B------:R-:W-:Y:S01]  /*d050*/  UMOV UR7, 0x14f00000 ;  /* 0x14f0000000077882 */ /* 0x000fe20000000000 */
[----:B------:R-:W-:Y:S01]  /*d060*/  UMOV UR10, URZ ;  /* 0x0000003f000a7c82 */ /* 0x000fe20008000000 */
[----:B------:R-:W-:-:S04]  /*d070*/  UMOV UR12, UR36 ;  /* 0x00000024000c7c82 */ /* 0x000fc80008000000 */
[----:B------:R-:W-:Y:S02]  /*d080*/  @P0 LOP3.LUT R17, R17, 0x2, RZ, 0xfc, !PT ;  /* 0x0000000211110812 */ /* 0x000fe400078efcff */
[----:B--2---:R-:W-:-:S13]  /*d090*/  R2UR UR11, R0 ;  /* 0x00000000000b72ca */ /* 0x004fda00000e0000 */
[----:B------:R-:W-:-:S09]  /*d0a0*/  USHF.L.U32 UR11, UR11, 0x6, URZ ;  /* 0x000000060b0b7899 */ /* 0x000fd2000800063f */
[----:B------:R1:W-:Y:S02]  /*d0b0*/  UTMALDG.4D [UR8], [UR4], desc[UR6] ;  /* 0x00000608040075b4 */ /* 0x0003e40008019000 */
[----:B-1----:R-:W-:Y:S01]  /*d0c0*/  NOP ;  /* 0x0000000000007918 */ /* 0x002fe20000000000 */
.L_x_233:
[----:B------:R-:W-:Y:S05]  /*d0d0*/  WARPSYNC.ALL ;  /* 0x0000000000007948 */ /* 0x000fea0003800000 */
[----:B------:R-:W-:Y:S01]  /*d0e0*/  UIADD3 UR4, UR38, 0x20400, URZ ;  /* 0x0002040026047890 */ /* 0x000fe2000fffe03f */
[----:B------:R-:W-:Y:S01]  /*d0f0*/  BAR.SYNC.DEFER_BLOCKING 0x8, 0x100 ;  /* 0x0204000000007b1d */ /* 0x000fe20000010000 */
[----:B------:R-:W-:Y:S02]  /*d100*/  USHF.R.S32.HI UR42, URZ, 0x1f, UR36 ;  /* 0x0000001f3f2a7899 */ /* 0x000fe40008011424 */
[----:B------:R-:W-:Y:S02]  /*d110*/  ULOP3.LUT UP0, URZ, UR4, 0x3ff, URZ, 0xc0, !UPT ;  /* 0x000003ff043f7892 */ /* 0x000fe4000f80c03f */
[----:B------:R-:W-:-:S04]  /*d120*/  USHF.R.S32.HI UR45, URZ, 0x1f, UR44 ;  /* 0x0000001f3f2d7899 */ /* 0x000fc8000801142c */
[----:B------:R-:W-:-:S13]  /*d130*/  PLOP3.LUT P0, PT, PT, PT, UP0, 0x80, 0x0 ;  /* 0x000000000000781c */ /* 0x000fda0003f0f008 */
[----:B------:R-:W-:Y:S05]  /*d140*/  @!P0 BRA `(.L_x_238) ;  /* 0x0000000000408947 */ /* 0x000fea0003800000 */
[----:B------:R-:W-:Y:S01]  /*d150*/  MOV R2, 0x0 ;  /* 0x0000000000027802 */ /* 0x000fe20000000f00 */
[----:B------:R-:W-:Y:S01]  /*d160*/  ULDC.64 UR4, c[0x4][0x90] ;  /* 0x0100240000047ab9 */ /* 0x000fe20000000a00 */
[----:B------:R-:W-:Y:S01]  /*d170*/  ULDC.64 UR6, c[0x4][0x98] ;  /* 0x0100260000067ab9 */ /* 0x000fe20000000a00 */
[----:B------:R-:W-:Y:S01]  /*d180*/  ULDC.64 UR8, c[0x4][0x20] ;  /* 0x0100080000087ab9 */ /* 0x000fe20000000a00 */
[----:B------:R-:W-:Y:S02]  /*d190*/  IMAD.U32 R4, RZ, RZ, UR4 ;  /* 0x00000004ff047e24 */ /* 0x000fe4000f8e00ff */
[----:B------:R-:W1:Y:S01]  /*d1a0*/  LDC.64 R2, c[0x4][R2] ;  /* 0x0100000002027b82 */ /* 0x000e620000000a00 */
[----:B------:R-:W-:Y:S02]  /*d1b0*/  IMAD.U32 R5, RZ, RZ, UR5 ;  /* 0x00000005ff057e24 */ /* 0x000fe4000f8e00ff */
[----:B0-----:R-:W-:Y:S02]  /*d1c0*/  IMAD.U32 R6, RZ, RZ, UR6 ;  /* 0x00000006ff067e24 */ /* 0x001fe4000f8e00ff */
[----:B------:R-:W-:-:S02]  /*d1d0*/  IMAD.U32 R7, RZ, RZ, UR7 ;  /* 0x00000007ff077e24 */ /* 0x000fc4000f8e00ff */
[----:B------:R-:W-:Y:S02]  /*d1e0*/  IMAD.U32 R10, RZ, RZ, UR8 ;  /* 0x00000008ff0a7e24 */ /* 0x000fe4000f8e00ff */
[----:B------:R-:W-:Y:S02]  /*d1f0*/  IMAD.U32 R11, RZ, RZ, UR9 ;  /* 0x00000009ff0b7e24 */ /* 0x000fe4000f8e00ff */
[----:B------:R-:W-:Y:S02]  /*d200*/  IMAD.MOV.U32 R8, RZ, RZ, 0x70 ;  /* 0x00000070ff087424 */ /* 0x000fe400078e00ff */
[----:B------:R-:W-:Y:S02]  /*d210*/  IMAD.MOV.U32 R12, RZ, RZ, 0x1 ;  /* 0x00000001ff0c7424 */ /* 0x000fe400078e00ff */
[----:B------:R-:W-:-:S07]  /*d220*/  IMAD.MOV.U32 R13, RZ, RZ, RZ ;  /* 0x000000ffff0d7224 */ /* 0x000fce00078e00ff */
[----:B------:R-:W-:-:S07]  /*d230*/  LEPC R20, `(.L_x_238) ;  /* 0x000000001014794e */ /* 0x000fce0000000000 */
[----:B-1----:R-:W-:Y:S05]  /*d240*/  CALL.ABS.NOINC R2 ;  /* 0x0000000002007343 */ /* 0x002fea0003c00000 */
.L_x_238:
[----:B------:R-:W1:Y:S01]  /*d250*/  LDC R7, c[0x0][0x448] ;  /* 0x00011200ff077b82 */ /* 0x000e620000000800 */
[----:B------:R-:W2:Y:S01]  /*d260*/  S2R R13, SR_TID.X ;  /* 0x00000000000d7919 */ /* 0x000ea20000002100 */
[----:B------:R-:W-:Y:S02]  /*d270*/  ULDC.64 UR8, c[0x0][0x2d8] ;  /* 0x0000b60000087ab9 */ /* 0x000fe40000000a00 */
[----:B------:R-:W-:Y:S01]  /*d280*/  UIMAD UR6, UR42, UR8, URZ ;  /* 0x000000082a0672a4 */ /* 0x000fe2000f8e023f */
[----:B------:R-:W3:Y:S01]  /*d290*/  S2R R12, SR_CTAID.X ;  /* 0x00000000000c7919 */ /* 0x000ee20000002500 */
[----:B------:R-:W-:Y:S02]  /*d2a0*/  UIMAD.WIDE.U32 UR4, UR36, UR8, URZ ;  /* 0x00000008240472a5 */ /* 0x000fe4000f8e003f */
[----:B------:R-:W-:-:S03]  /*d2b0*/  UIMAD UR6, UR36, UR9, UR6 ;  /* 0x00000009240672a4 */ /* 0x000fc6000f8e0206 */
[----:B------:R-:W-:Y:S01]  /*d2c0*/  ULDC.64 UR8, c[0x0][0x2e0] ;  /* 0x0000b80000087ab9 */ /* 0x000fe20000000a00 */
[----:B------:R-:W-:Y:S02]  /*d2d0*/  UIADD3 UR5, UR5, UR6, URZ ;  /* 0x0000000605057290 */ /* 0x000fe4000fffe03f */
[----:B------:R-:W-:Y:S02]  /*d2e0*/  UIMAD UR7, UR45, UR8, URZ ;  /* 0x000000082d0772a4 */ /* 0x000fe4000f8e023f */
[----:B------:R-:W-:Y:S02]  /*d2f0*/  UIMAD.WIDE.U32 UR4, UR44, UR8, UR4 ;  /* 0x000000082c0472a5 */ /* 0x000fe4000f8e0004 */
[----:B------:R-:W-:-:S04]  /*d300*/  UIMAD UR6, UR44, UR9, UR7 ;  /* 0x000000092c0672a4 */ /* 0x000fc8000f8e0207 */
[----:B------:R-:W-:Y:S01]  /*d310*/  IMAD.U32 R4, RZ, RZ, UR4 ;  /* 0x00000004ff047e24 */ /* 0x000fe2000f8e00ff */
[----:B------:R-:W-:Y:S01]  /*d320*/  UIADD3 UR6, UR5, UR6, URZ ;  /* 0x0000000605067290 */ /* 0x000fe2000fffe03f */
[----:B-1----:R-:W-:Y:S02]  /*d330*/  ISETP.NE.AND P0, PT, R7, 0x1, PT ;  /* 0x000000010700780c */ /* 0x002fe40003f05270 */
[----:B------:R-:W-:Y:S01]  /*d340*/  IMAD.MOV.U32 R2, RZ, RZ, R4 ;  /* 0x000000ffff027224 */ /* 0x000fe200078e0004 */
[C---:B--2---:R-:W-:Y:S01]  /*d350*/  LOP3.LUT R8, R13.reuse, 0x7f, RZ, 0xc0, !PT ;  /* 0x0000007f0d087812 */ /* 0x044fe200078ec0ff */
[----:B------:R-:W-:-:S09]  /*d360*/  IMAD.SHL.U32 R3, R13, 0x10, RZ ;  /* 0x000000100d037824 */ /* 0x000fd200078e00ff */
[----:B------:R-:W1:Y:S01]  /*d370*/  @P0 LDC R0, c[0x0][0x44c] ;  /* 0x00011300ff000b82 */ /* 0x000e620000000800 */
[----:B0-----:R-:W-:-:S04]  /*d380*/  SHF.R.U32.HI R6, RZ, 0x3, R8 ;  /* 0x00000003ff067819 */ /* 0x001fc80000011608 */
[----:B------:R-:W-:-:S03]  /*d390*/  LOP3.LUT R3, R6, 0x70, R3, 0xf8, !PT ;  /* 0x0000007006037812 */ /* 0x000fc600078ef803 */
[----:B------:R-:W0:Y:S02]  /*d3a0*/  @P0 LDC R5, c[0x0][0x450] ;  /* 0x00011400ff050b82 */ /* 0x000e240000000800 */
[----:B---3--:R-:W-:Y:S02]  /*d3b0*/  IMAD R10, R12, 0x40, R3 ;  /* 0x000000400c0a7824 */ /* 0x008fe400078e0203 */
[----:B------:R-:W-:Y:S02]  /*d3c0*/  IMAD.U32 R3, RZ, RZ, UR6 ;  /* 0x00000006ff037e24 */ /* 0x000fe4000f8e00ff */
[----:B------:R-:W-:Y:S02]  /*d3d0*/  IMAD.MOV.U32 R9, RZ, RZ, R10 ;  /* 0x000000ffff097224 */ /* 0x000fe400078e000a */
[----:B-1----:R-:W-:-:S05]  /*d3e0*/  @P0 IMAD.HI.U32 R0, R10, R0, RZ ;  /* 0x000000000a000227 */ /* 0x002fca00078e00ff */
[----:B0-----:R-:W-:Y:S01]  /*d3f0*/  @P0 SHF.R.U32.HI R9, RZ, R5, R0 ;  /* 0x00000005ff090219 */ /* 0x001fe20000011600 */
[----:B------:R-:W-:Y:S01]  /*d400*/  IMAD.U32 R5, RZ, RZ, UR5 ;  /* 0x00000005ff057e24 */ /* 0x000fe2000f8e00ff */
[----:B------:R-:W-:Y:S02]  /*d410*/  ULDC.64 UR4, c[0x0][0x2d0] ;  /* 0x0000b40000047ab9 */ /* 0x000fe40000000a00 */
[--C-:B------:R-:W-:Y:S01]  /*d420*/  SHF.R.S32.HI R0, RZ, 0x1f, R9.reuse ;  /* 0x0000001fff007819 */ /* 0x100fe20000011409 */
[----:B------:R-:W-:Y:S02]  /*d430*/  IMAD.MOV R4, RZ, RZ, -R9 ;  /* 0x000000ffff047224 */ /* 0x000fe400078e0a09 */
[----:B------:R-:W-:-:S04]  /*d440*/  IMAD.WIDE.U32 R2, R9, UR4, R2 ;  /* 0x0000000409027c25 */ /* 0x000fc8000f8e0002 */
[----:B------:R-:W-:Y:S02]  /*d450*/  IMAD R0, R0, UR4, RZ ;  /* 0x0000000400007c24 */ /* 0x000fe4000f8e02ff */
[----:B------:R-:W-:Y:S02]  /*d460*/  IMAD R5, R7, R4, R10 ;  /* 0x0000000407057224 */ /* 0x000fe400078e020a */
[----:B------:R-:W-:Y:S01]  /*d470*/  IMAD R11, R9, UR5, R0 ;  /* 0x00000005090b7c24 */ /* 0x000fe2000f8e0200 */
[----:B------:R-:W-:Y:S02]  /*d480*/  ULDC.64 UR4, c[0x0][0x2c8] ;  /* 0x0000b20000047ab9 */ /* 0x000fe40000000a00 */
[----:B------:R-:W-:Y:S01]  /*d490*/  SHF.R.S32.HI R0, RZ, 0x1f, R5 ;  /* 0x0000001fff007819 */ /* 0x000fe20000011405 */
[----:B------:R-:W-:-:S04]  /*d4a0*/  IMAD.IADD R3, R3, 0x1, R11 ;  /* 0x0000000103037824 */ /* 0x000fc800078e020b */
[----:B------:R-:W-:Y:S02]  /*d4b0*/  IMAD R0, R0, UR4, RZ ;  /* 0x0000000400007c24 */ /* 0x000fe4000f8e02ff */
[----:B------:R-:W-:-:S04]  /*d4c0*/  IMAD.WIDE.U32 R2, R5, UR4, R2 ;  /* 0x0000000405027c25 */ /* 0x000fc8000f8e0002 */
[----:B------:R-:W-:Y:S01]  /*d4d0*/  IMAD R9, R5, UR5, R0 ;  /* 0x0000000505097c24 */ /* 0x000fe2000f8e0200 */
[----:B------:R-:W-:Y:S02]  /*d4e0*/  ULDC.64 UR4, c[0x0][0x280] ;  /* 0x0000a00000047ab9 */ /* 0x000fe40000000a00 */
[----:B------:R-:W-:Y:S01]  /*d4f0*/  LEA R0, P0, R2, UR4, 0x1 ;  /* 0x0000000402007c11 */ /* 0x000fe2000f8008ff */
[----:B------:R-:W-:Y:S01]  /*d500*/  IMAD.IADD R3, R3, 0x1, R9 ;  /* 0x0000000103037824 */ /* 0x000fe200078e0209 */
[----:B------:R-:W-:-:S04]  /*d510*/  ULDC UR4, c[0x0][0x2b8] ;  /* 0x0000ae0000047ab9 */ /* 0x000fc80000000800 */
[----:B------:R-:W-:Y:S01]  /*d520*/  LEA.HI.X R3, R2, UR5, R3, 0x1, P0 ;  /* 0x0000000502037c11 */ /* 0x000fe200080f0c03 */
[----:B------:R-:W-:-:S05]  /*d530*/  IMAD.SHL.U32 R2, R13, 0x8, RZ ;  /* 0x000000080d027824 */ /* 0x000fca00078e00ff */
[C---:B------:R-:W-:Y:S02]  /*d540*/  LOP3.LUT R10, R2.reuse, 0x38, RZ, 0xc0, !PT ;  /* 0x00000038020a7812 */ /* 0x040fe400078ec0ff */
[----:B------:R-:W-:Y:S02]  /*d550*/  LOP3.LUT R2, R2, 0x1f8, RZ, 0xc0, !PT ;  /* 0x000001f802027812 */ /* 0x000fe400078ec0ff */
[----:B------:R-:W-:Y:S01]  /*d560*/  ISETP.GE.AND P0, PT, R10, UR4, PT ;  /* 0x000000040a007c0c */ /* 0x000fe2000bf06270 */
[----:B------:R-:W-:Y:S01]  /*d570*/  UMOV UR4, 0xffffffff ;  /* 0xffffffff00047882 */ /* 0x000fe20000000000 */
[----:B------:R-:W-:Y:S01]  /*d580*/  LOP3.LUT R5, R2, 0x38, R13, 0x78, !PT ;  /* 0x0000003802057812 */ /* 0x000fe200078e780d */
[----:B------:R-:W-:-:S05]  /*d590*/  IMAD.SHL.U32 R2, R8, 0x8, RZ ;  /* 0x0000000808027824 */ /* 0x000fca00078e00ff */
[----:B------:R-:W-:Y:S01]  /*d5a0*/  LOP3.LUT R8, R5, 0x200, R2, 0xf8, !PT ;  /* 0x0000020005087812 */ /* 0x000fe200078ef802 */
[----:B------:R-:W-:Y:S06]  /*d5b0*/  BRA.DIV UR4, `(.L_x_239) ;  /* 0x0000004604b47947 */ /* 0x000fec000b800000 */
[----:B------:R-:W0:Y:S01]  /*d5c0*/  S2R R4, SR_CTAID.X ;  /* 0x0000000000047919 */ /* 0x000e220000002500 */
[----:B------:R-:W-:Y:S01]  /*d5d0*/  ULDC UR4, c[0x0][0x288] ;  /* 0x0000a20000047ab9 */ /* 0x000fe20000000800 */
[----:B------:R-:W-:Y:S01]  /*d5e0*/  ULDC.64 UR6, c[0x0][0x208] ;  /* 0x0000820000067ab9 */ /* 0x000fe20000000a00 */
[----:B------:R-:W-:Y:S01]  /*d5f0*/  IMAD R2, R7, UR4, RZ ;  /* 0x0000000407027c24 */ /* 0x000fe2000f8e02ff */
[----:B------:R-:W1:Y:S01]  /*d600*/  SHFL.IDX PT, R14, R0, RZ, 0x181f ;  /* 0x00181fff000e7589 */ /* 0x000e6200000e0000 */
[----:B0-----:R-:W-:-:S03]  /*d610*/  IMAD R11, R4, 0x40, R6 ;  /* 0x00000040040b7824 */ /* 0x001fc600078e0206 */
[----:B------:R-:W0:Y:S01]  /*d620*/  SHFL.IDX PT, R4, R3, RZ, 0x181f ;  /* 0x00181fff03047589 */ /* 0x000e2200000e0000 */
[C---:B------:R-:W-:Y:S01]  /*d630*/  VIADD R12, R11.reuse, 0x10 ;  /* 0x000000100b0c7836 */ /* 0x040fe20000000000 */
[----:B------:R-:W-:Y:S02]  /*d640*/  ISETP.GE.AND P1, PT, R11, R2, PT ;  /* 0x000000020b00720c */ /* 0x000fe40003f26270 */
[----:B------:R-:W-:Y:S04]  /*d650*/  STL [R1+0x4], R11 ;  /* 0x0000040b01007387 */ /* 0x000fe80000100800 */
[----:B------:R-:W-:Y:S07]  /*d660*/  STL [R1+0xc], R12 ;  /* 0x00000c0c01007387 */ /* 0x000fee0000100800 */
[----:B-1----:R-:W-:-:S02]  /*d670*/  @!P1 LEA R14, P2, R10, R14, 0x1 ;  /* 0x0000000e0a0e9211 */ /* 0x002fc400078408ff */
[----:B------:R-:W-:-:S03]  /*d680*/  @!P1 LEA R9, R8, UR38, 0x1 ;  /* 0x0000002608099c11 */ /* 0x000fc6000f8e08ff */
[----:B0-----:R-:W-:Y:S02]  /*d690*/  @!P1 IMAD.X R5, RZ, RZ, R4, P2 ;  /* 0x000000ffff059224 */ /* 0x001fe400010e0604 */
[----:B------:R-:W-:Y:S02]  /*d6a0*/  @!P1 IMAD.MOV.U32 R4, RZ, RZ, R14 ;  /* 0x000000ffff049224 */ /* 0x000fe400078e000e */
[----:B------:R-:W0:Y:S04]  /*d6b0*/  SHFL.IDX PT, R14, R0, 0x1, 0x181f ;  /* 0x00381f00000e7f89 */ /* 0x000e2800000e0000 */
[----:B------:R1:W-:Y:S01]  /*d6c0*/  @!P1 LDGSTS.E.BYPASS.LTC128B.128 [R9+0x20400], desc[UR6][R4.64], !P0 ;  /* 0x2040000004099fae */ /* 0x0003e2000c101d46 */
[----:B------:R-:W-:-:S03]  /*d6d0*/  ISETP.GE.AND P1, PT, R12, R2, PT ;  /* 0x000000020c00720c */ /* 0x000fc60003f26270 */
[----:B-1----:R-:W1:Y:S01]  /*d6e0*/  SHFL.IDX PT, R4, R3, 0x1, 0x181f ;  /* 0x00381f0003047f89 */ /* 0x002e6200000e0000 */
[----:B------:R-:W-:-:S09]  /*d6f0*/  VIADD R9, R11, 0x20 ;  /* 0x000000200b097836 */ /* 0x000fd20000000000 */
[----:B------:R-:W-:Y:S01]  /*d700*/  @!P1 LEA R7, R8, UR38, 0x1 ;  /* 0x0000002608079c11 */ /* 0x000fe2000f8e08ff */
[----:B------:R-:W-:Y:S01]  /*d710*/  STL [R1+0x10], R9 ;  /* 0x0000100901007387 */ /* 0x000fe20000100800 */
[----:B0-----:R-:W-:-:S03]  /*d720*/  @!P1 LEA R6, P2, R10, R14, 0x1 ;  /* 0x0000000e0a069211 */ /* 0x001fc600078408ff */
[----:B------:R-:W0:Y:S02]  /*d730*/  SHFL.IDX PT, R14, R0, 0x2, 0x181f ;  /* 0x00581f00000e7f89 */ /* 0x000e2400000e0000 */
[----:B-1----:R-:W-:Y:S02]  /*d740*/  @!P1 IMAD.X R5, RZ, RZ, R4, P2 ;  /* 0x000000ffff059224 */ /* 0x002fe400010e0604 */
[----:B------:R-:W-:-:S05]  /*d750*/  @!P1 IMAD.MOV.U32 R4, RZ, RZ, R6 ;  /* 0x000000ffff049224 */ /* 0x000fca00078e0006 */
[----:B------:R1:W-:Y:S01]  /*d760*/  @!P1 LDGSTS.E.BYPASS.LTC128B.128 [R7+0x20c00], desc[UR6][R4.64], !P0 ;  /* 0x20c0000004079fae */ /* 0x0003e2000c101d46 */
[----:B------:R-:W-:-:S03]  /*d770*/  ISETP.GE.AND P1, PT, R9, R2, PT ;  /* 0x000000020900720c */ /* 0x000fc60003f26270 */
[----:B-1----:R-:W1:Y:S10]  /*d780*/  SHFL.IDX PT, R4, R3, 0x2, 0x181f ;  /* 0x00581f0003047f89 */ /* 0x002e7400000e0000 */
[----:B0-----:R-:W-:-:S02]  /*d790*/  @!P1 LEA R5, P2, R10, R14, 0x1 ;  /* 0x0000000e0a059211 */ /* 0x001fc400078408ff */
[----:B------:R-:W-:Y:S01]  /*d7a0*/  @!P1 LEA R6, R8, UR38, 0x1 ;  /* 0x0000002608069c11 */ /* 0x000fe2000f8e08ff */
[----:B------:R-:W0:Y:S04]  /*d7b0*/  SHFL.IDX PT, R3, R3, 0x3, 0x181f ;  /* 0x00781f0003037f89 */ /* 0x000e2800000e0000 */
[----:B------:R2:W3:Y:S01]  /*d7c0*/  SHFL.IDX PT, R14, R0, 0x3, 0x181f ;  /* 0x00781f00000e7f89 */ /* 0x0004e200000e0000 */
[----:B-1----:R-:W-:-:S05]  /*d7d0*/  @!P1 IMAD.X R4, RZ, RZ, R4, P2 ;  /* 0x000000ffff049224 */ /* 0x002fca00010e0604 */
[----:B------:R-:W-:-:S04]  /*d7e0*/  @!P1 LOP3.LUT R5, R5, R4, RZ, 0x3c, !PT ;  /* 0x0000000405059212 */ /* 0x000fc800078e3cff */
[----:B------:R-:W-:-:S04]  /*d7f0*/  @!P1 LOP3.LUT R4, R5, R4, RZ, 0x3c, !PT ;  /* 0x0000000405049212 */ /* 0x000fc800078e3cff */
[----:B------:R-:W-:-:S05]  /*d800*/  @!P1 LOP3.LUT R5, R5, R4, RZ, 0x3c, !PT ;  /* 0x0000000405059212 */ /* 0x000fca00078e3cff */
[----:B0--3--:R2:W-:Y:S02]  /*d810*/  @!P1 LDGSTS.E.BYPASS.LTC128B.128 [R6+0x21400], desc[UR6][R4.64], !P0 ;  /* 0x2140000004069fae */ /* 0x0095e4000c101d46 */
.L_x_345:
[----:B--2---:R-:W2:Y:S01]  /*d820*/  LDL R0, [R1+0x4] ;  /* 0x0000040001007983 */ /* 0x004ea20000100800 */
[----:B------:R-:W-:Y:S01]  /*d830*/  ULDC.64 UR4, c[0x0][0x208] ;  /* 0x0000820000047ab9 */ /* 0x000fe20000000a00 */
[----:B--2---:R-:W-:-:S05]  /*d840*/  VIADD R0, R0, 0x30 ;  /* 0x0000003000007836 */ /* 0x004fca0000000000 */
[----:B------:R-:W-:Y:S01]  /*d850*/  ISETP.GE.AND P1, PT, R0, R2, PT ;  /* 0x000000020000720c */ /* 0x000fe20003f26270 */
[----:B------:R0:W-:-:S12]  /*d860*/  STL [R1+0x20], R0 ;  /* 0x0000200001007387 */ /* 0x0001d80000100800 */
[----:B------:R-:W-:Y:S02]  /*d870*/  @!P1 LEA R2, P2, R10, R14, 0x1 ;  /* 0x0000000e0a029211 */ /* 0x000fe400078408ff */
[----:B------:R-:W-:-:S03]  /*d880*/  @!P1 LEA R5, R8, UR38, 0x1 ;  /* 0x0000002608059c11 */ /* 0x000fc6000f8e08ff */
[----:B------:R-:W-:-:S05]  /*d890*/  @!P1 IMAD.X R3, RZ, RZ, R3, P2 ;  /* 0x000000ffff039224 */ /* 0x000fca00010e0603 */
[----:B------:R-:W-:Y:S01]  /*d8a0*/  @!PT LDS RZ, [RZ] ;  /* 0x00000000fffff984 */ /* 0x000fe20000000800 */
[----:B------:R-:W-:Y:S01]  /*d8b0*/  @!PT LDS RZ, [RZ] ;  /* 0x00000000fffff984 */ /* 0x000fe20000000800 */
[----:B------:R-:W-:Y:S01]  /*d8c0*/  @!PT LDS RZ, [RZ] ;  /* 0x00000000fffff984 */ /* 0x000fe20000000800 */
[----:B------:R1:W-:Y:S01]  /*d8d0*/  @!P1 LDGSTS.E.BYPASS.LTC128B.128 [R5+0x21c00], desc[UR4][R2.64], !P0 ;  /* 0x21c0000002059fae */ /* 0x0003e2000c101d44 */
[----:B------:R-:W-:Y:S01]  /*d8e0*/  NOP ;  /* 0x0000000000007918 */ /* 0x000fe20000000000 */
[----:B------:R-:W-:Y:S02]  /*d8f0*/  SYNCS.ARRIVE.TRANS64.RED.A0T1 RZ, [UR38+0x38800], RZ ;  /* 0x038800ffffff79a7 */ /* 0x000fe40008200426 */
[----:B------:R-:W-:Y:S01]  /*d900*/  ARRIVES.LDGSTSBAR.64.TRANSCNT [UR38+0x38800] ;  /* 0x03880000ff0079b0 */ /* 0x000fe20008000aa6 */
[----:B-1----:R-:W0:Y:S01]  /*d910*/  LDC.64 R2, c[0x0][0x3d8] ;  /* 0x0000f600ff027b82 */ /* 0x002e220000000a00 */
[----:B------:R-:W-:Y:S01]  /*d920*/  NOP ;  /* 0x0000000000007918 */ /* 0x000fe20000000000 */
[C---:B0-----:R-:W-:Y:S01]  /*d930*/  IMAD R0, R2.reuse, UR42, RZ ;  /* 0x0000002a02007c24 */ /* 0x041fe2000f8e02ff */
[----:B------:R-:W-:Y:S01]  /*d940*/  UIADD3 UR4, UR38, 0x26400, URZ ;  /* 0x0002640026047890 */ /* 0x000fe2000fffe03f */
[----:B------:R-:W-:Y:S01]  /*d950*/  IMAD.WIDE.U32 R4, R2, UR36, RZ ;  /* 0x0000002402047c25 */ /* 0x000fe2000f8e00ff */
[----:B------:R-:W-:Y:S02]  /*d960*/  SYNCS.ARRIVE.TRANS64.A1T0 RZ, [UR38+0x38800], RZ ;  /* 0x038800ffffff79a7 */ /* 0x000fe40008100026 */
[----:B------:R-:W-:Y:S01]  /*d970*/  ULOP3.LUT UP0, URZ, UR4, 0x3ff, URZ, 0xc0, !UPT ;  /* 0x000003ff043f7892 */ /* 0x000fe2000f80c03f */
[----:B------:R-:W-:Y:S01]  /*d980*/  IMAD R0, R3, UR36, R0 ;  /* 0x0000002403007c24 */ /* 0x000fe2000f8e0200 */
[----:B------:R0:W-:Y:S03]  /*d990*/  STL.64 [R1+0x18], R4 ;  /* 0x0000180401007387 */ /* 0x0001e60000100a00 */
[----:B------:R-:W-:Y:S01]  /*d9a0*/  IMAD.IADD R0, R5, 0x1, R0 ;  /* 0x0000000105007824 */ /* 0x000fe200078e0200 */
[----:B------:R-:W-:-:S04]  /*d9b0*/  PLOP3.LUT P0, PT, PT, PT, UP0, 0x80, 0x0 ;  /* 0x000000000000781c */ /* 0x000fc80003f0f008 */
[----:B------:R0:W-:Y:S09]  /*d9c0*/  STL [R1+0x24], R0 ;  /* 0x0000240001007387 */ /* 0x0001f20000100800 */
[----:B------:R-:W-:Y:S05]  /*d9d0*/  @!P0 BRA `(.L_x_240) ;  /* 0x0000000000408947 */ /* 0x000fea0003800000 */
[----:B------:R-:W-:Y:S01]  /*d9e0*/  MOV R2, 0x0 ;  /* 0x0000000000027802 */ /* 0x000fe20000000f00 */
[----:B------:R-:W-:Y:S01]  /*d9f0*/  ULDC.64 UR6, c[0x4][0x90] ;  /* 0x0100240000067ab9 */ /* 0x000fe20000000a00 */
[----:B------:R-:W-:Y:S01]  /*da00*/  ULDC.64 UR8, c[0x4][0x98] ;  /* 0x0100260000087ab9 */ /* 0x000fe20000000a00 */
[----:B------:R-:W-:Y:S01]  /*da10*/  ULDC.64 UR4, c[0x4][0x28] ;  /* 0x01000a0000047ab9 */ /* 0x000fe20000000a00 */
[----:B0-----:R-:W-:Y:S02]  /*da20*/  IMAD.U32 R4, RZ, RZ, UR6 ;  /* 0x00000006ff047e24 */ /* 0x001fe4000f8e00ff */
        /* <DEDUP_REMOVED lines=11> */
.L_x_240:
[----:B------:R-:W2:Y:S01]  /*dae0*/  LDL.LU.64 R6, [R1+0x18] ;  /* 0x0000180001067983 */ /* 0x000ea20000300a00 */
[----:B------:R-:W-:-:S03]  /*daf0*/  ULDC.64 UR8, c[0x0][0x3e0] ;  /* 0x0000f80000087ab9 */ /* 0x000fc60000000a00 */
[----:B------:R-:W3:Y:S01]  /*db00*/  LDL.LU R2, [R1+0x24] ;  /* 0x0000240001027983 */ /* 0x000ee20000300800 */
[----:B0-----:R-:W0:Y:S01]  /*db10*/  S2R R4, SR_TID.X ;  /* 0x0000000000047919 */ /* 0x001e220000002100 */
[----:B------:R-:W1:Y:S01]  /*db20*/  S2R R0, SR_CTAID.X ;  /* 0x0000000000007919 */ /* 0x000e620000002500 */
[C---:B0-----:R-:W-:Y:S01]  /*db30*/  LOP3.LUT R3, R4.reuse, 0x7f, RZ, 0xc0, !PT ;  /* 0x0000007f04037812 */ /* 0x041fe200078ec0ff */
[----:B------:R-:W-:-:S03]  /*db40*/  IMAD.SHL.U32 R15, R4, 0x10, RZ ;  /* 0x00000010040f7824 */ /* 0x000fc600078e00ff */
[----:B------:R-:W-:-:S04]  /*db50*/  SHF.R.U32.HI R4, RZ, 0x3, R3 ;  /* 0x00000003ff047819 */ /* 0x000fc80000011603 */
[----:B------:R-:W-:-:S05]  /*db60*/  LOP3.LUT R4, R4, 0x70, R15, 0xf8, !PT ;  /* 0x0000007004047812 */ /* 0x000fca00078ef80f */
[----:B-1----:R-:W-:Y:S01]  /*db70*/  IMAD R4, R0, 0x40, R4 ;  /* 0x0000004000047824 */ /* 0x002fe200078e0204 */
[----:B------:R-:W0:Y:S01]  /*db80*/  S2R R8, SR_TID.X ;  /* 0x0000000000087919 */ /* 0x000e220000002100 */
[----:B------:R-:W-:-:S04]  /*db90*/  UIMAD UR6, UR45, UR8, URZ ;  /* 0x000000082d0672a4 */ /* 0x000fc8000f8e023f */
[----:B------:R-:W-:Y:S01]  /*dba0*/  UIMAD UR6, UR44, UR9, UR6 ;  /* 0x000000092c0672a4 */ /* 0x000fe2000f8e0206 */
[----:B0-----:R-:W-:-:S05]  /*dbb0*/  IMAD.SHL.U32 R10, R8, 0x8, RZ ;  /* 0x00000008080a7824 */ /* 0x001fca00078e00ff */
[----:B------:R-:W-:Y:S02]  /*dbc0*/  LOP3.LUT R10, R10, 0x38, RZ, 0xc0, !PT ;  /* 0x000000380a0a7812 */ /* 0x000fe400078ec0ff */
[----:B------:R-:W-:Y:S02]  /*dbd0*/  LOP3.LUT R17, R17, 0xfffffff7, RZ, 0xc0, !PT ;  /* 0xfffffff711117812 */ /* 0x000fe400078ec0ff */
[----:B--2---:R-:W-:Y:S02]  /*dbe0*/  R2UR UR5, R7 ;  /* 0x00000000070572ca */ /* 0x004fe400000e0000 */
[----:B------:R-:W0:Y:S01]  /*dbf0*/  LDC R7, c[0x0][0x448] ;  /* 0x00011200ff077b82 */ /* 0x000e220000000800 */
[----:B---3--:R-:W-:Y:S02]  /*dc00*/  R2UR UR5, R2 ;  /* 0x00000000020572ca */ /* 0x008fe400000e0000 */
[----:B0-----:R-:W-:-:S13]  /*dc10*/  ISETP.NE.AND P0, PT, R7, 0x1, PT ;  /* 0x000000010700780c */ /* 0x001fda0003f05270 */
[----:B------:R-:W0:Y:S08]  /*dc20*/  @P0 LDC R2, c[0x0][0x44c] ;  /* 0x00011300ff020b82 */ /* 0x000e300000000800 */
[----:B------:R-:W1:Y:S01]  /*dc30*/  @P0 LDC R0, c[0x0][0x450] ;  /* 0x00011400ff000b82 */ /* 0x000e620000000800 */
[----:B------:R-:W-:Y:S01]  /*dc40*/  R2UR UR4, R6 ;  /* 0x00000000060472ca */ /* 0x000fe200000e0000 */
[----:B0-----:R-:W-:-:S04]  /*dc50*/  @P0 IMAD.HI.U32 R3, R4, R2, RZ ;  /* 0x0000000204030227 */ /* 0x001fc800078e00ff */
[----:B------:R-:W-:Y:S01]  /*dc60*/  IMAD.MOV.U32 R2, RZ, RZ, R4 ;  /* 0x000000ffff027224 */ /* 0x000fe200078e0004 */
[----:B-1----:R-:W-:-:S07]  /*dc70*/  @P0 SHF.R.U32.HI R2, RZ, R0, R3 ;  /* 0x00000000ff020219 */ /* 0x002fce0000011603 */
[----:B------:R-:W-:Y:S01]  /*dc80*/  UIMAD.WIDE.U32 UR4, UR44, UR8, UR4 ;  /* 0x000000082c0472a5 */ /* 0x000fe2000f8e0004 */
[--C-:B------:R-:W-:Y:S01]  /*dc90*/  SHF.R.S32.HI R3, RZ, 0x1f, R2.reuse ;  /* 0x0000001fff037819 */ /* 0x100fe20000011402 */
[----:B------:R-:W-:Y:S01]  /*dca0*/  IMAD.MOV R0, RZ, RZ, -R2 ;  /* 0x000000ffff007224 */ /* 0x000fe200078e0a02 */
[----:B------:R-:W-:Y:S01]  /*dcb0*/  ULDC.64 UR8, c[0x0][0x3d0] ;  /* 0x0000f40000087ab9 */ /* 0x000fe20000000a00 */
[----:B------:R-:W-:Y:S02]  /*dcc0*/  UIADD3 UR5, UR5, UR6, URZ ;  /* 0x0000000605057290 */ /* 0x000fe4000fffe03f */
[----:B------:R-:W-:Y:S02]  /*dcd0*/  IMAD R0, R7, R0, R4 ;  /* 0x0000000007007224 */ /* 0x000fe400078e0204 */
[----:B------:R-:W-:Y:S02]  /*dce0*/  IMAD R5, R3, UR8, RZ ;  /* 0x0000000803057c24 */ /* 0x000fe4000f8e02ff */
[----:B------:R-:W-:Y:S01]  /*dcf0*/  IMAD.U32 R3, RZ, RZ, UR8 ;  /* 0x00000008ff037e24 */ /* 0x000fe2000f8e00ff */
[----:B------:R-:W-:Y:S01]  /*dd00*/  SHF.R.S32.HI R4, RZ, 0x1f, R0 ;  /* 0x0000001fff047819 */ /* 0x000fe20000011400 */
[----:B------:R-:W-:-:S02]  /*dd10*/  IMAD R5, R2, UR9, R5 ;  /* 0x0000000902057c24 */ /* 0x000fc4000f8e0205 */
[----:B------:R-:W-:Y:S01]  /*dd20*/  IMAD.WIDE.U32 R2, R2, R3, UR4 ;  /* 0x0000000402027e25 */ /* 0x000fe2000f8e0003 */
[----:B------:R-:W-:-:S03]  /*dd30*/  ULDC.64 UR4, c[0x0][0x3c8] ;  /* 0x0000f20000047ab9 */ /* 0x000fc60000000a00 */
[----:B------:R-:W-:Y:S02]  /*dd40*/  IMAD.IADD R3, R3, 0x1, R5 ;  /* 0x0000000103037824 */ /* 0x000fe400078e0205 */
[----:B------:R-:W-:Y:S02]  /*dd50*/  IMAD R4, R4, UR4, RZ ;  /* 0x0000000404047c24 */ /* 0x000fe4000f8e02ff */
[----:B------:R-:W-:-:S04]  /*dd60*/  IMAD.WIDE.U32 R2, R0, UR4, R2 ;  /* 0x0000000400027c25 */ /* 0x000fc8000f8e0002 */
[----:B------:R-:W-:Y:S01]  /*dd70*/  IMAD R5, R0, UR5, R4 ;  /* 0x0000000500057c24 */ /* 0x000fe2000f8e0204 */
[----:B------:R-:W-:Y:S02]  /*dd80*/  ULDC.64 UR4, c[0x0][0x390] ;  /* 0x0000e40000047ab9 */ /* 0x000fe40000000a00 */
[----:B------:R-:W-:Y:S01]  /*dd90*/  LEA R0, P0, R2, UR4, 0x1 ;  /* 0x0000000402007c11 */ /* 0x000fe2000f8008ff */
[----:B------:R-:W-:Y:S01]  /*dda0*/  IMAD.IADD R3, R3, 0x1, R5 ;  /* 0x0000000103037824 */ /* 0x000fe200078e0205 */
[----:B------:R-:W-:-:S04]  /*ddb0*/  ULDC UR4, c[0x0][0x3b8] ;  /* 0x0000ee0000047ab9 */ /* 0x000fc80000000800 */
[----:B------:R-:W-:Y:S02]  /*ddc0*/  LEA.HI.X R6, R2, UR5, R3, 0x1, P0 ;  /* 0x0000000502067c11 */ /* 0x000fe400080f0c03 */
[----:B------:R-:W-:-:S04]  /*ddd0*/  LOP3.LUT R2, R10, 0x40, RZ, 0xfc, !PT ;  /* 0x000000400a027812 */ /* 0x000fc800078efcff */
[----:B------:R-:W-:Y:S02]  /*dde0*/  ISETP.GE.AND P1, PT, R2, UR4, PT ;  /* 0x0000000402007c0c */ /* 0x000fe4000bf26270 */
[C---:B------:R-:W-:Y:S02]  /*ddf0*/  LOP3.LUT R2, R10.reuse, 0x80, RZ, 0xfc, !PT ;  /* 0x000000800a027812 */ /* 0x040fe400078efcff */
[----:B------:R-:W-:Y:S02]  /*de00*/  ISETP.GE.AND P3, PT, R10, UR4, PT ;  /* 0x000000040a007c0c */ /* 0x000fe4000bf66270 */
[----:B------:R-:W-:Y:S02]  /*de10*/  ISETP.GE.AND P2, PT, R2, UR4, PT ;  /* 0x0000000402007c0c */ /* 0x000fe4000bf46270 */
[----:B------:R-:W-:Y:S02]  /*de20*/  SEL R2, RZ, 0x1, P3 ;  /* 0x00000001ff027807 */ /* 0x000fe40001800000 */
[----:B------:R-:W-:-:S02]  /*de30*/  SEL R3, RZ, 0x4, P2 ;  /* 0x00000004ff037807 */ /* 0x000fc40001000000 */
[----:B------:R-:W-:-:S04]  /*de40*/  SEL R4, RZ, 0x2, P1 ;  /* 0x00000002ff047807 */ /* 0x000fc80000800000 */
[----:B------:R-:W-:Y:S02]  /*de50*/  IADD3 R2, R3, R4, R2 ;  /* 0x0000000403027210 */ /* 0x000fe40007ffe002 */
[----:B------:R-:W-:-:S04]  /*de60*/  LOP3.LUT R3, R10, 0xc0, RZ, 0xfc, !PT ;  /* 0x000000c00a037812 */ /* 0x000fc800078efcff */
[----:B------:R-:W-:Y:S02]  /*de70*/  ISETP.GE.AND P5, PT, R3, UR4, PT ;  /* 0x0000000403007c0c */ /* 0x000fe4000bfa6270 */
[----:B------:R-:W-:-:S04]  /*de80*/  LOP3.LUT R3, R10, 0x100, RZ, 0xfc, !PT ;  /* 0x000001000a037812 */ /* 0x000fc800078efcff */
[----:B------:R-:W-:Y:S02]  /*de90*/  ISETP.GE.AND P0, PT, R3, UR4, PT ;  /* 0x0000000403007c0c */ /* 0x000fe4000bf06270 */
[----:B------:R-:W-:Y:S02]  /*dea0*/  SEL R4, RZ, 0x8, P5 ;  /* 0x00000008ff047807 */ /* 0x000fe40002800000 */
[----:B------:R-:W-:-:S04]  /*deb0*/  SEL R3, RZ, 0x10, P0 ;  /* 0x00000010ff037807 */ /* 0x000fc80000000000 */
[----:B------:R-:W-:Y:S02]  /*dec0*/  IADD3 R2, R3, R2, R4 ;  /* 0x0000000203027210 */ /* 0x000fe40007ffe004 */
[C---:B------:R-:W-:Y:S02]  /*ded0*/  LOP3.LUT R3, R10.reuse, 0x180, RZ, 0xfc, !PT ;  /* 0x000001800a037812 */ /* 0x040fe400078efcff */
[----:B------:R-:W-:Y:S02]  /*dee0*/  @P1 LOP3.LUT R17, R17, 0x8, RZ, 0xfc, !PT ;  /* 0x0000000811111812 */ /* 0x000fe400078efcff */
[----:B------:R-:W-:Y:S02]  /*def0*/  ISETP.GE.AND P1, PT, R3, UR4, PT ;  /* 0x0000000403007c0c */ /* 0x000fe4000bf26270 */
[----:B------:R-:W-:Y:S02]  /*df00*/  LOP3.LUT R3, R10, 0x140, RZ, 0xfc, !PT ;  /* 0x000001400a037812 */ /* 0x000fe400078efcff */
[----:B------:R-:W-:-:S02]  /*df10*/  SEL R4, RZ, 0x40, P1 ;  /* 0x00000040ff047807 */ /* 0x000fc40000800000 */
[----:B------:R-:W-:Y:S02]  /*df20*/  LOP3.LUT R17, R17, 0xfffffffb, RZ, 0xc0, !PT ;  /* 0xfffffffb11117812 */ /* 0x000fe400078ec0ff */
[----:B------:R-:W-:Y:S02]  /*df30*/  ISETP.GE.AND P1, PT, R3, UR4, PT ;  /* 0x0000000403007c0c */ /* 0x000fe4000bf26270 */
[----:B------:R-:W-:Y:S02]  /*df40*/  LOP3.LUT R17, R17, 0xffffffef, RZ, 0xc0, !PT ;  /* 0xffffffef11117812 */ /* 0x000fe400078ec0ff */
[----:B------:R-:W-:Y:S02]  /*df50*/  SEL R3, RZ, 0x20, P1 ;  /* 0x00000020ff037807 */ /* 0x000fe40000800000 */
[----:B------:R-:W-:Y:S02]  /*df60*/  @P3 LOP3.LUT R17, R17, 0x10, RZ, 0xfc, !PT ;  /* 0x0000001011113812 */ /* 0x000fe400078efcff */
[----:B------:R-:W-:-:S02]  /*df70*/  IADD3 R4, R4, R2, R3 ;  /* 0x0000000204047210 */ /* 0x000fc40007ffe003 */
[----:B------:R-:W-:Y:S02]  /*df80*/  LOP3.LUT R2, R10, 0x1c0, RZ, 0xfc, !PT ;  /* 0x000001c00a027812 */ /* 0x000fe400078efcff */
[----:B------:R-:W-:Y:S02]  /*df90*/  @P2 LOP3.LUT R17, R17, 0x4, RZ, 0xfc, !PT ;  /* 0x0000000411112812 */ /* 0x000fe400078efcff */
[----:B------:R-:W-:Y:S01]  /*dfa0*/  ISETP.GE.AND P2, PT, R2, UR4, PT ;  /* 0x0000000402007c0c */ /* 0x000fe2000bf46270 */
[----:B------:R-:W-:-:S03]  /*dfb0*/  UMOV UR4, 0xffffffff ;  /* 0xffffffff00047882 */ /* 0x000fc60000000000 */
[----:B------:R-:W-:-:S05]  /*dfc0*/  SEL R5, RZ, 0x80, P2 ;  /* 0x00000080ff057807 */ /* 0x000fca0001000000 */
[----:B------:R-:W-:Y:S01]  /*dfd0*/  IMAD.IADD R5, R4, 0x1, R5 ;  /* 0x0000000104057824 */ /* 0x000fe200078e0205 */
[----:B------:R-:W-:Y:S06]  /*dfe0*/  BRA.DIV UR4, `(.L_x_241) ;  /* 0x0000004204787947 */ /* 0x000fec000b800000 */
[----:B------:R-:W2:Y:S01]  /*dff0*/  LDL.LU R3, [R1+0x4] ;  /* 0x0000040001037983 */ /* 0x000ea20000300800 */
[----:B------:R-:W-:-:S03]  /*e000*/  ULDC UR4, c[0x0][0x288] ;  /* 0x0000a20000047ab9 */ /* 0x000fc60000000800 */
[----:B------:R-:W3:Y:S01]  /*e010*/  LDL.LU R2, [R1+0xc] ;  /* 0x00000c0001027983 */ /* 0x000ee20000300800 */
[----:B------:R-:W-:Y:S01]  /*e020*/  IMAD R7, R7, UR4, RZ ;  /* 0x0000000407077c24 */ /* 0x000fe2000f8e02ff */
[----:B------:R-:W-:Y:S02]  /*e030*/  LOP3.LUT R17, R17, 0xffffff7f, RZ, 0xc0, !PT ;  /* 0xffffff7f11117812 */ /* 0x000fe400078ec0ff */
[----:B------:R-:W4:Y:S02]  /*e040*/  LDL.LU R15, [R1+0x10] ;  /* 0x00001000010f7983 */ /* 0x000f240000300800 */
[----:B------:R-:W-:Y:S01]  /*e050*/  @P0 LOP3.LUT R17, R17, 0x80, RZ, 0xfc, !PT ;  /* 0x0000008011110812 */ /* 0x000fe200078efcff */
[----:B------:R-:W0:Y:S03]  /*e060*/  S2R R9, SR_TID.X ;  /* 0x0000000000097919 */ /* 0x000e260000002100 */
[C---:B------:R-:W-:Y:S01]  /*e070*/  LOP3.LUT P0, RZ, R17.reuse, 0x10, RZ, 0xc0, !PT ;  /* 0x0000001011ff7812 */ /* 0x040fe2000780c0ff */
[----:B------:R-:W1:Y:S01]  /*e080*/  S2R R11, SR_TID.X ;  /* 0x00000000000b7919 */ /* 0x000e620000002100 */
[----:B------:R-:W-:-:S04]  /*e090*/  LOP3.LUT R17, R17, 0xffffffbf, RZ, 0xc0, !PT ;  /* 0xffffffbf11117812 */ /* 0x000fc800078ec0ff */
[----:B------:R-:W-:-:S04]  /*e0a0*/  @P1 LOP3.LUT R17, R17, 0x40, RZ, 0xfc, !PT ;  /* 0x0000004011111812 */ /* 0x000fc800078efcff */
[C---:B------:R-:W-:Y:S01]  /*e0b0*/  LOP3.LUT P1, RZ, R17.reuse, 0x8, RZ, 0xc0, !PT ;  /* 0x0000000811ff7812 */ /* 0x040fe2000782c0ff */
[----:B------:R-:W-:Y:S01]  /*e0c0*/  ULDC.64 UR6, c[0x0][0x208] ;  /* 0x0000820000067ab9 */ /* 0x000fe20000000a00 */
[----:B------:R-:W-:Y:S01]  /*e0d0*/  LOP3.LUT P3, RZ, R17, 0x4, RZ, 0xc0, !PT ;  /* 0x0000000411ff7812 */ /* 0x000fe2000786c0ff */
[----:B0-----:R-:W-:Y:S01]  /*e0e0*/  IMAD.SHL.U32 R13, R9, 0x8, RZ ;  /* 0x00000008090d7824 */ /* 0x001fe200078e00ff */
[----:B-1----:R-:W-:-:S04]  /*e0f0*/  LOP3.LUT R11, R11, 0x7f, RZ, 0xc0, !PT ;  /* 0x0000007f0b0b7812 */ /* 0x002fc800078ec0ff */
[----:B------:R-:W-:Y:S01]  /*e100*/  LOP3.LUT R13, R13, 0x38, RZ, 0xc0, !PT ;  /* 0x000000380d0d7812 */ /* 0x000fe200078ec0ff */
[----:B------:R-:W-:Y:S02]  /*e110*/  IMAD.SHL.U32 R12, R11, 0x8, RZ ;  /* 0x000000080b0c7824 */ /* 0x000fe400078e00ff */
[----:B------:R-:W-:-:S05]  /*e120*/  IMAD.SHL.U32 R11, R9, 0x8, RZ ;  /* 0x00000008090b7824 */ /* 0x000fca00078e00ff */
[----:B------:R-:W-:-:S04]  /*e130*/  LOP3.LUT R11, R11, 0x1f8, RZ, 0xc0, !PT ;  /* 0x000001f80b0b7812 */ /* 0x000fc800078ec0ff */
[----:B------:R-:W-:-:S04]  /*e140*/  LOP3.LUT R11, R11, 0x38, R9, 0x78, !PT ;  /* 0x000000380b0b7812 */ /* 0x000fc800078e7809 */
[----:B------:R-:W-:Y:S01]  /*e150*/  LOP3.LUT R11, R11, 0x200, R12, 0xf8, !PT ;  /* 0x000002000b0b7812 */ /* 0x000fe200078ef80c */
[----:B------:R-:W-:Y:S01]  /*e160*/  SHFL.IDX PT, R14, R0, 0x1, 0x181f ;  /* 0x00381f00000e7f89 */ /* 0x000fe200000e0000 */
[----:B--2---:R-:W-:-:S03]  /*e170*/  ISETP.GE.AND P2, PT, R3, R7, PT ;  /* 0x000000070300720c */ /* 0x004fc60003f46270 */
[----:B------:R-:W0:Y:S01]  /*e180*/  SHFL.IDX PT, R3, R0, RZ, 0x181f ;  /* 0x00181fff00037589 */ /* 0x000e2200000e0000 */
[----:B---3--:R-:W-:-:S03]  /*e190*/  IMAD.MOV.U32 R10, RZ, RZ, R2 ;  /* 0x000000ffff0a7224 */ /* 0x008fc600078e0002 */
[----:B------:R-:W1:Y:S06]  /*e1a0*/  SHFL.IDX PT, R2, R6, RZ, 0x181f ;  /* 0x00181fff06027589 */ /* 0x000e6c00000e0000 */
[----:B------:R-:W-:-:S04]  /*e1b0*/  @!P2 LOP3.LUT R8, R4, 0x40, RZ, 0xc0, !PT ;  /* 0x000000400408a812 */ /* 0x000fc800078ec0ff */
[----:B------:R-:W-:Y:S02]  /*e1c0*/  @!P2 SHF.R.U32.HI R8, RZ, 0x2, R8 ;  /* 0x00000002ff08a819 */ /* 0x000fe40000011608 */
[----:B------:R-:W-:Y:S02]  /*e1d0*/  @!P2 LEA R9, R11, UR38, 0x1 ;  /* 0x000000260b09ac11 */ /* 0x000fe4000f8e08ff */
[----:B------:R-:W-:Y:S02]  /*e1e0*/  @!P2 ISETP.NE.U32.AND P4, PT, R8, RZ, PT ;  /* 0x000000ff0800a20c */ /* 0x000fe40003f85070 */
[----:B------:R-:W-:Y:S02]  /*e1f0*/  @!P2 LOP3.LUT R8, R5, 0x80, RZ, 0xc0, !PT ;  /* 0x000000800508a812 */ /* 0x000fe400078ec0ff */
[----:B0-----:R-:W-:-:S05]  /*e200*/  @!P2 LEA R3, P6, R13, R3, 0x1 ;  /* 0x000000030d03a211 */ /* 0x001fca00078c08ff */
[----:B-1----:R-:W-:-:S05]  /*e210*/  @!P2 IMAD.X R2, RZ, RZ, R2, P6 ;  /* 0x000000ffff02a224 */ /* 0x002fca00030e0602 */
[----:B------:R-:W-:-:S04]  /*e220*/  @!P2 LOP3.LUT R3, R3, R2, RZ, 0x3c, !PT ;  /* 0x000000020303a212 */ /* 0x000fc800078e3cff */
[----:B------:R-:W-:-:S04]  /*e230*/  @!P2 LOP3.LUT R2, R3, R2, RZ, 0x3c, !PT ;  /* 0x000000020302a212 */ /* 0x000fc800078e3cff */
[----:B------:R-:W-:Y:S02]  /*e240*/  @!P2 LOP3.LUT R3, R3, R2, RZ, 0x3c, !PT ;  /* 0x000000020303a212 */ /* 0x000fe400078e3cff */
[----:B------:R-:W-:-:S03]  /*e250*/  @!P2 SHF.R.U32.HI R8, RZ, 0x3, R8 ;  /* 0x00000003ff08a819 */ /* 0x000fc60000011608 */
[----:B------:R-:W-:Y:S01]  /*e260*/  @!P2 LDGSTS.E.BYPASS.LTC128B.128 [R9+0x26400], desc[UR6][R2.64], !P0 ;  /* 0x264000000209afae */ /* 0x000fe2000c101d46 */
[----:B------:R-:W-:-:S03]  /*e270*/  LOP3.LUT P0, RZ, R17, 0x80, RZ, 0xc0, !PT ;  /* 0x0000008011ff7812 */ /* 0x000fc6000780c0ff */
[----:B------:R-:W-:Y:S01]  /*e280*/  @!P2 LDGSTS.E.BYPASS.LTC128B.128 [R9+0x28400], desc[UR6][R2.64+0x80], !P1 ;  /* 0x284000800209afae */ /* 0x000fe2000c901d46 */
[----:B------:R-:W-:Y:S02]  /*e290*/  LOP3.LUT P1, RZ, R17, 0x40, RZ, 0xc0, !PT ;  /* 0x0000004011ff7812 */ /* 0x000fe4000782c0ff */
[----:B------:R-:W-:Y:S01]  /*e2a0*/  @!P2 ISETP.NE.U32.AND P6, PT, R8, RZ, PT ;  /* 0x000000ff0800a20c */ /* 0x000fe20003fc5070 */
[----:B------:R-:W-:Y:S04]  /*e2b0*/  @!P2 LDGSTS.E.BYPASS.LTC128B.128 [R9+0x2a400], desc[UR6][R2.64+0x100], !P3 ;  /* 0x2a4001000209afae */ /* 0x000fe8000d901d46 */
[----:B------:R-:W0:Y:S04]  /*e2c0*/  SHFL.IDX PT, R8, R6, 0x1, 0x181f ;  /* 0x00381f0006087f89 */ /* 0x000e2800000e0000 */
[----:B------:R-:W-:Y:S04]  /*e2d0*/  @!P2 LDGSTS.E.BYPASS.LTC128B.128 [R9+0x2c400], desc[UR6][R2.64+0x180], !P5 ;  /* 0x2c4001800209afae */ /* 0x000fe8000e901d46 */
[----:B------:R-:W-:Y:S04]  /*e2e0*/  @!P2 LDGSTS.E.BYPASS.LTC128B.128 [R9+0x2e400], desc[UR6][R2.64+0x200], !P0 ;  /* 0x2e4002000209afae */ /* 0x000fe8000c101d46 */
[----:B------:R-:W-:Y:S04]  /*e2f0*/  @!P2 LDGSTS.E.BYPASS.LTC128B.128 [R9+0x30400], desc[UR6][R2.64+0x280], !P1 ;  /* 0x304002800209afae */ /* 0x000fe8000c901d46 */
[----:B------:R-:W-:Y:S04]  /*e300*/  @!P2 LDGSTS.E.BYPASS.LTC128B.128 [R9+0x32400], desc[UR6][R2.64+0x300], P4 ;  /* 0x324003000209afae */ /* 0x000fe8000a101d46 */
[----:B------:R1:W-:Y:S01]  /*e310*/  @!P2 LDGSTS.E.BYPASS.LTC128B.128 [R9+0x34400], desc[UR6][R2.64+0x380], P6 ;  /* 0x344003800209afae */ /* 0x0003e2000b101d46 */
[----:B------:R-:W-:-:S13]  /*e320*/  ISETP.GE.AND P2, PT, R10, R7, PT ;  /* 0x000000070a00720c */ /* 0x000fda0003f46270 */
[----:B------:R-:W-:-:S05]  /*e330*/  @!P2 LEA R10, P4, R13, R14, 0x1 ;  /* 0x0000000e0d0aa211 */ /* 0x000fca00078808ff */
[----:B0-----:R-:W-:Y:S01]  /*e340*/  @!P2 IMAD.X R14, RZ, RZ, R8, P4 ;  /* 0x000000ffff0ea224 */ /* 0x001fe200020e0608 */
[----:B------:R-:W-:Y:S02]  /*e350*/  LOP3.LUT P4, RZ, R17, 0x10, RZ, 0xc0, !PT ;  /* 0x0000001011ff7812 */ /* 0x000fe4000788c0ff */
[----:B------:R-:W-:Y:S01]  /*e360*/  @!P2 LOP3.LUT R8, R4, 0x40, RZ, 0xc0, !PT ;  /* 0x000000400408a812 */ /* 0x000fe200078ec0ff */
[----:B-1----:R-:W-:Y:S01]  /*e370*/  @!P2 IMAD.MOV.U32 R2, RZ, RZ, R10 ;  /* 0x000000ffff02a224 */ /* 0x002fe200078e000a */
[----:B------:R-:W-:Y:S01]  /*e380*/  @!P2 LEA R21, R11, UR38, 0x1 ;  /* 0x000000260b15ac11 */ /* 0x000fe2000f8e08ff */
[----:B------:R-:W-:Y:S01]  /*e390*/  @!P2 IMAD.MOV.U32 R3, RZ, RZ, R14 ;  /* 0x000000ffff03a224 */ /* 0x000fe200078e000e */
[----:B------:R-:W-:Y:S02]  /*e3a0*/  LOP3.LUT P6, RZ, R17, 0x8, RZ, 0xc0, !PT ;  /* 0x0000000811ff7812 */ /* 0x000fe400078cc0ff */
[----:B------:R-:W-:-:S05]  /*e3b0*/  @!P2 SHF.R.U32.HI R8, RZ, 0x2, R8 ;  /* 0x00000002ff08a819 */ /* 0x000fca0000011608 */
[----:B------:R-:W-:Y:S01]  /*e3c0*/  @!P2 LDGSTS.E.BYPASS.LTC128B.128 [R21+0x26c00], desc[UR6][R2.64], !P4 ;  /* 0x26c000000215afae */ /* 0x000fe2000e101d46 */
[----:B------:R-:W-:Y:S02]  /*e3d0*/  @!P2 ISETP.NE.U32.AND P4, PT, R8, RZ, PT ;  /* 0x000000ff0800a20c */ /* 0x000fe40003f85070 */
[----:B------:R-:W-:-:S03]  /*e3e0*/  @!P2 LOP3.LUT R8, R5, 0x80, RZ, 0xc0, !PT ;  /* 0x000000800508a812 */ /* 0x000fc600078ec0ff */
[----:B------:R-:W-:Y:S01]  /*e3f0*/  @!P2 LDGSTS.E.BYPASS.LTC128B.128 [R21+0x28c00], desc[UR6][R2.64+0x80], !P6 ;  /* 0x28c000800215afae */ /* 0x000fe2000f101d46 */
[----:B------:R-:W-:-:S03]  /*e400*/  @!P2 SHF.R.U32.HI R8, RZ, 0x3, R8 ;  /* 0x00000003ff08a819 */ /* 0x000fc60000011608 */
[----:B------:R-:W-:Y:S04]  /*e410*/  @!P2 LDGSTS.E.BYPASS.LTC128B.128 [R21+0x2ac00], desc[UR6][R2.64+0x100], !P3 ;  /* 0x2ac001000215afae */ /* 0x000fe8000d901d46 */
[----:B------:R-:W-:Y:S04]  /*e420*/  @!P2 LDGSTS.E.BYPASS.LTC128B.128 [R21+0x2cc00], desc[UR6][R2.64+0x180], !P5 ;  /* 0x2cc001800215afae */ /* 0x000fe8000e901d46 */
[----:B------:R-:W-:Y:S04]  /*e430*/  @!P2 LDGSTS.E.BYPASS.LTC128B.128 [R21+0x2ec00], desc[UR6][R2.64+0x200], !P0 ;  /* 0x2ec002000215afae */ /* 0x000fe8000c101d46 */
[----:B------:R-:W-:Y:S04]  /*e440*/  @!P2 LDGSTS.E.BYPASS.LTC128B.128 [R21+0x30c00], desc[UR6][R2.64+0x280], !P1 ;  /* 0x30c002800215afae */ /* 0x000fe8000c901d46 */
[----:B------:R-:W-:Y:S01]  /*e450*/  @!P2 LDGSTS.E.BYPASS.LTC128B.128 [R21+0x32c00], desc[UR6][R2.64+0x300], P4 ;  /* 0x32c003000215afae */ /* 0x000fe2000a101d46 */
[----:B------:R-:W-:-:S03]  /*e460*/  @!P2 ISETP.NE.U32.AND P4, PT, R8, RZ, PT ;  /* 0x000000ff0800a20c */ /* 0x000fc60003f85070 */
[----:B------:R-:W0:Y:S10]  /*e470*/  SHFL.IDX PT, R14, R0, 0x2, 0x181f ;  /* 0x00581f00000e7f89 */ /* 0x000e3400000e0000 */
[----:B------:R1:W-:Y:S01]  /*e480*/  @!P2 LDGSTS.E.BYPASS.LTC128B.128 [R21+0x34c00], desc[UR6][R2.64+0x380], P4 ;  /* 0x34c003800215afae */ /* 0x0003e2000a101d46 */
[----:B----4-:R-:W-:-:S03]  /*e490*/  ISETP.GE.AND P2, PT, R15, R7, PT ;  /* 0x000000070f00720c */ /* 0x010fc60003f46270 */
[----:B-1----:R-:W1:Y:S10]  /*e4a0*/  SHFL.IDX PT, R2, R6, 0x2, 0x181f ;  /* 0x00581f0006027f89 */ /* 0x002e7400000e0000 */
[----:B0-----:R-:W-:-:S02]  /*e4b0*/  @!P2 LEA R3, P4, R13, R14, 0x1 ;  /* 0x0000000e0d03a211 */ /* 0x001fc400078808ff */
[----:B------:R-:W-:Y:S02]  /*e4c0*/  @!P2 LOP3.LUT R8, R4, 0x40, RZ, 0xc0, !PT ;  /* 0x000000400408a812 */ /* 0x000fe400078ec0ff */
[----:B------:R-:W-:Y:S02]  /*e4d0*/  @!P2 LEA R9, R11, UR38, 0x1 ;  /* 0x000000260b09ac11 */ /* 0x000fe4000f8e08ff */
[----:B------:R-:W-:Y:S01]  /*e4e0*/  @!P2 SHF.R.U32.HI R8, RZ, 0x2, R8 ;  /* 0x00000002ff08a819 */ /* 0x000fe20000011608 */
[----:B-1----:R-:W-:Y:S01]  /*e4f0*/  @!P2 IMAD.X R2, RZ, RZ, R2, P4 ;  /* 0x000000ffff02a224 */ /* 0x002fe200020e0602 */
[----:B------:R-:W-:-:S04]  /*e500*/  LOP3.LUT P4, RZ, R17, 0x10, RZ, 0xc0, !PT ;  /* 0x0000001011ff7812 */ /* 0x000fc8000788c0ff */
[----:B------:R-:W-:-:S04]  /*e510*/  @!P2 LOP3.LUT R3, R3, R2, RZ, 0x3c, !PT ;  /* 0x000000020303a212 */ /* 0x000fc800078e3cff */
[----:B------:R-:W-:-:S04]  /*e520*/  @!P2 LOP3.LUT R2, R3, R2, RZ, 0x3c, !PT ;  /* 0x000000020302a212 */ /* 0x000fc800078e3cff */
[----:B------:R-:W-:-:S05]  /*e530*/  @!P2 LOP3.LUT R3, R3, R2, RZ, 0x3c, !PT ;  /* 0x000000020303a212 */ /* 0x000fca00078e3cff */
[----:B------:R0:W-:Y:S01]  /*e540*/  @!P2 LDGSTS.E.BYPASS.LTC128B.128 [R9+0x27400], desc[UR6][R2.64], !P4 ;  /* 0x274000000209afae */ /* 0x0001e2000e101d46 */
[----:B------:R-:W-:Y:S02]  /*e550*/  @!P2 ISETP.NE.U32.AND P4, PT, R8, RZ, PT ;  /* 0x000000ff0800a20c */ /* 0x000fe40003f85070 */
[----:B------:R-:W-:Y:S01]  /*e560*/  @!P2 LOP3.LUT R8, R5, 0x80, RZ, 0xc0, !PT ;  /* 0x000000800508a812 */ /* 0x000fe200078ec0ff */
[----:B------:R0:W-:Y:S03]  /*e570*/  @!P2 LDGSTS.E.BYPASS.LTC128B.128 [R9+0x29400], desc[UR6][R2.64+0x80], !P6 ;  /* 0x294000800209afae */ /* 0x0001e6000f101d46 */
[----:B------:R-:W-:Y:S01]  /*e580*/  @!P2 SHF.R.U32.HI R8, RZ, 0x3, R8 ;  /* 0x00000003ff08a819 */ /* 0x000fe20000011608 */
[----:B------:R0:W-:Y:S04]  /*e590*/  @!P2 LDGSTS.E.BYPASS.LTC128B.128 [R9+0x2b400], desc[UR6][R2.64+0x100], !P3 ;  /* 0x2b4001000209afae */ /* 0x0001e8000d901d46 */
[----:B------:R0:W-:Y:S04]  /*e5a0*/  @!P2 LDGSTS.E.BYPASS.LTC128B.128 [R9+0x2d400], desc[UR6][R2.64+0x180], !P5 ;  /* 0x2d4001800209afae */ /* 0x0001e8000e901d46 */
[----:B------:R0:W-:Y:S04]  /*e5b0*/  @!P2 LDGSTS.E.BYPASS.LTC128B.128 [R9+0x2f400], desc[UR6][R2.64+0x200], !P0 ;  /* 0x2f4002000209afae */ /* 0x0001e8000c101d46 */
[----:B------:R0:W-:Y:S04]  /*e5c0*/  @!P2 LDGSTS.E.BYPASS.LTC128B.128 [R9+0x31400], desc[UR6][R2.64+0x280], !P1 ;  /* 0x314002800209afae */ /* 0x0001e8000c901d46 */
[----:B------:R0:W-:Y:S01]  /*e5d0*/  @!P2 LDGSTS.E.BYPASS.LTC128B.128 [R9+0x33400], desc[UR6][R2.64+0x300], P4 ;  /* 0x334003000209afae */ /* 0x0001e2000a101d46 */
[----:B------:R-:W-:-:S03]  /*e5e0*/  @!P2 ISETP.NE.U32.AND P4, PT, R8, RZ, PT ;  /* 0x000000ff0800a20c */ /* 0x000fc60003f85070 */
[----:B------:R-:W1:Y:S04]  /*e5f0*/  SHFL.IDX PT, R6, R6, 0x3, 0x181f ;  /* 0x00781f0006067f89 */ /* 0x000e6800000e0000 */
[----:B------:R0:W2:Y:S06]  /*e600*/  SHFL.IDX PT, R14, R0, 0x3, 0x181f ;  /* 0x00781f00000e7f89 */ /* 0x0000ac00000e0000 */
[----:B------:R0:W-:Y:S02]  /*e610*/  @!P2 LDGSTS.E.BYPASS.LTC128B.128 [R9+0x35400], desc[UR6][R2.64+0x380], P4 ;  /* 0x354003800209afae */ /* 0x0001e4000a101d46 */
.L_x_355:
[----:B0-----:R-:W3:Y:S01]  /*e620*/  LDL.LU R0, [R1+0x20] ;  /* 0x0000200001007983 */ /* 0x001ee20000300800 */
[----:B------:R-:W-:Y:S01]  /*e630*/  BSSY B0, `(.L_x_242) ;  /* 0x0000025000007945 */ /* 0x000fe20003800000 */
[----:B---3--:R-:W-:-:S13]  /*e640*/  ISETP.GE.AND P2, PT, R0, R7, PT ;  /* 0x000000070000720c */ /* 0x008fda0003f46270 */
[----:B------:R-:W-:Y:S05]  /*e650*/  @P2 BRA `(.L_x_243) ;  /* 0x0000000000882947 */ /* 0x000fea0003800000 */
[----:B------:R-:W0:Y:S01]  /*e660*/  S2R R0, SR_TID.X ;  /* 0x0000000000007919 */ /* 0x000e220000002100 */
[C---:B------:R-:W-:Y:S01]  /*e670*/  LOP3.LUT P6, RZ, R17.reuse, 0x10, RZ, 0xc0, !PT ;  /* 0x0000001011ff7812 */ /* 0x040fe200078cc0ff */
[----:B------:R-:W-:Y:S01]  /*e680*/  ULDC.64 UR4, c[0x0][0x208] ;  /* 0x0000820000047ab9 */ /* 0x000fe20000000a00 */
[C---:B------:R-:W-:Y:S01]  /*e690*/  LOP3.LUT P4, RZ, R17.reuse, 0x8, RZ, 0xc0, !PT ;  /* 0x0000000811ff7812 */ /* 0x040fe2000788c0ff */
[----:B------:R-:W3:Y:S01]  /*e6a0*/  S2R R3, SR_TID.X ;  /* 0x0000000000037919 */ /* 0x000ee20000002100 */
[----:B------:R-:W-:Y:S02]  /*e6b0*/  LOP3.LUT P3, RZ, R17, 0x4, RZ, 0xc0, !PT ;  /* 0x0000000411ff7812 */ /* 0x000fe4000786c0ff */
[----:B------:R-:W-:Y:S02]  /*e6c0*/  LOP3.LUT R4, R4, 0x40, RZ, 0xc0, !PT ;  /* 0x0000004004047812 */ /* 0x000fe400078ec0ff */
[----:B------:R-:W-:Y:S02]  /*e6d0*/  LOP3.LUT R5, R5, 0x80, RZ, 0xc0, !PT ;  /* 0x0000008005057812 */ /* 0x000fe400078ec0ff */
[----:B------:R-:W-:-:S02]  /*e6e0*/  SHF.R.U32.HI R4, RZ, 0x2, R4 ;  /* 0x00000002ff047819 */ /* 0x000fc40000011604 */
[----:B------:R-:W-:Y:S02]  /*e6f0*/  SHF.R.U32.HI R5, RZ, 0x3, R5 ;  /* 0x00000003ff057819 */ /* 0x000fe40000011605 */
[----:B0-----:R-:W-:Y:S01]  /*e700*/  LOP3.LUT R0, R0, 0x7f, RZ, 0xc0, !PT ;  /* 0x0000007f00007812 */ /* 0x001fe200078ec0ff */
[----:B---3--:R-:W-:-:S04]  /*e710*/  IMAD.SHL.U32 R2, R3, 0x8, RZ ;  /* 0x0000000803027824 */ /* 0x008fc800078e00ff */
[----:B------:R-:W-:Y:S02]  /*e720*/  IMAD.SHL.U32 R8, R0, 0x8, RZ ;  /* 0x0000000800087824 */ /* 0x000fe400078e00ff */
[----:B------:R-:W-:Y:S01]  /*e730*/  IMAD.SHL.U32 R0, R3, 0x8, RZ ;  /* 0x0000000803007824 */ /* 0x000fe200078e00ff */
[----:B------:R-:W-:-:S04]  /*e740*/  LOP3.LUT R2, R2, 0x38, RZ, 0xc0, !PT ;  /* 0x0000003802027812 */ /* 0x000fc800078ec0ff */
[----:B------:R-:W-:Y:S02]  /*e750*/  LOP3.LUT R0, R0, 0x1f8, RZ, 0xc0, !PT ;  /* 0x000001f800007812 */ /* 0x000fe400078ec0ff */
[----:B--2---:R-:W-:Y:S02]  /*e760*/  LEA R2, P2, R2, R14, 0x1 ;  /* 0x0000000e02027211 */ /* 0x004fe400078408ff */
[----:B------:R-:W-:-:S03]  /*e770*/  LOP3.LUT R0, R0, 0x38, R3, 0x78, !PT ;  /* 0x0000003800007812 */ /* 0x000fc600078e7803 */
[----:B-1----:R-:W-:Y:S01]  /*e780*/  IMAD.X R3, RZ, RZ, R6, P2 ;  /* 0x000000ffff037224 */ /* 0x002fe200010e0606 */
[----:B------:R-:W-:Y:S02]  /*e790*/  LOP3.LUT R0, R0, 0x200, R8, 0xf8, !PT ;  /* 0x0000020000007812 */ /* 0x000fe400078ef808 */
[----:B------:R-:W-:Y:S02]  /*e7a0*/  ISETP.NE.U32.AND P2, PT, R4, RZ, PT ;  /* 0x000000ff0400720c */ /* 0x000fe40003f45070 */
[----:B------:R-:W-:-:S05]  /*e7b0*/  LEA R7, R0, UR38, 0x1 ;  /* 0x0000002600077c11 */ /* 0x000fca000f8e08ff */
[----:B------:R-:W-:Y:S01]  /*e7c0*/  @!PT LDS RZ, [RZ] ;  /* 0x00000000fffff984 */ /* 0x000fe20000000800 */
[----:B------:R-:W-:Y:S01]  /*e7d0*/  @!PT LDS RZ, [RZ] ;  /* 0x00000000fffff984 */ /* 0x000fe20000000800 */
[----:B------:R-:W-:Y:S01]  /*e7e0*/  @!PT LDS RZ, [RZ] ;  /* 0x00000000fffff984 */ /* 0x000fe20000000800 */
[----:B------:R0:W-:Y:S04]  /*e7f0*/  LDGSTS.E.BYPASS.LTC128B.128 [R7+0x27c00], desc[UR4][R2.64], !P6 ;  /* 0x27c0000002077fae */ /* 0x0001e8000f101d44 */
[----:B------:R0:W-:Y:S04]  /*e800*/  LDGSTS.E.BYPASS.LTC128B.128 [R7+0x29c00], desc[UR4][R2.64+0x80], !P4 ;  /* 0x29c0008002077fae */ /* 0x0001e8000e101d44 */
[----:B------:R0:W-:Y:S01]  /*e810*/  LDGSTS.E.BYPASS.LTC128B.128 [R7+0x2bc00], desc[UR4][R2.64+0x100], !P3 ;  /* 0x2bc0010002077fae */ /* 0x0001e2000d901d44 */
[----:B------:R-:W-:-:S03]  /*e820*/  ISETP.NE.U32.AND P3, PT, R5, RZ, PT ;  /* 0x000000ff0500720c */ /* 0x000fc60003f65070 */
[----:B------:R0:W-:Y:S04]  /*e830*/  LDGSTS.E.BYPASS.LTC128B.128 [R7+0x2dc00], desc[UR4][R2.64+0x180], !P5 ;  /* 0x2dc0018002077fae */ /* 0x0001e8000e901d44 */
[----:B------:R0:W-:Y:S04]  /*e840*/  LDGSTS.E.BYPASS.LTC128B.128 [R7+0x2fc00], desc[UR4][R2.64+0x200], !P0 ;  /* 0x2fc0020002077fae */ /* 0x0001e8000c101d44 */
[----:B------:R0:W-:Y:S04]  /*e850*/  LDGSTS.E.BYPASS.LTC128B.128 [R7+0x31c00], desc[UR4][R2.64+0x280], !P1 ;  /* 0x31c0028002077fae */ /* 0x0001e8000c901d44 */
[----:B------:R0:W-:Y:S04]  /*e860*/  LDGSTS.E.BYPASS.LTC128B.128 [R7+0x33c00], desc[UR4][R2.64+0x300], P2 ;  /* 0x33c0030002077fae */ /* 0x0001e80009101d44 */
[----:B------:R0:W-:Y:S02]  /*e870*/  LDGSTS.E.BYPASS.LTC128B.128 [R7+0x35c00], desc[UR4][R2.64+0x380], P3 ;  /* 0x35c0038002077fae */ /* 0x0001e40009901d44 */
.L_x_243:
[----:B------:R-:W-:Y:S05]  /*e880*/  BSYNC B0 ;  /* 0x0000000000007941 */ /* 0x000fea0003800000 */
.L_x_242:
[----:B------:R-:W-:Y:S01]  /*e890*/  NOP ;  /* 0x0000000000007918 */ /* 0x000fe20000000000 */
[----:B------:R-:W-:Y:S01]  /*e8a0*/  SYNCS.ARRIVE.TRANS64.RED.A0T1 RZ, [UR38+0x38810], RZ ;  /* 0x038810ffffff79a7 */ /* 0x000fe20008200426 */
[----:B0-----:R-:W-:Y:S01]  /*e8b0*/  IMAD.MOV.U32 R2, RZ, RZ, 0x1 ;  /* 0x00000001ff027424 */ /* 0x001fe200078e00ff */
[----:B------:R-:W-:Y:S04]  /*e8c0*/  ARRIVES.LDGSTSBAR.64.TRANSCNT [UR38+0x38810] ;  /* 0x03881000ff0079b0 */ /* 0x000fe80008000aa6 */
[----:B------:R-:W-:Y:S01]  /*e8d0*/  SHF.L.U32 R2, R2, 0x1f, RZ ;  /* 0x0000001f02027819 */ /* 0x000fe200000006ff */
[----:B------:R-:W-:Y:S01]  /*e8e0*/  NOP ;  /* 0x0000000000007918 */ /* 0x000fe20000000000 */
[----:B------:R-:W-:Y:S02]  /*e8f0*/  SYNCS.ARRIVE.TRANS64.A1T0 RZ, [UR38+0x38810], RZ ;  /* 0x038810ffffff79a7 */ /* 0x000fe40008100026 */
[----:B------:R-:W0:Y:S02]  /*e900*/  SYNCS.PHASECHK.TRANS64.TRYWAIT P0, [UR38+0x38820], R2 ;  /* 0x03882002ff0075a7 */ /* 0x000e240008000166 */
[----:B0-----:R-:W-:Y:S05]  /*e910*/  @!P0 BRA `(.L_x_244) ;  /* 0x0000004000a08947 */ /* 0x001fea0003800000 */
.L_x_356:
[----:B------:R-:W-:Y:S01]  /*e920*/  LOP3.LUT P0, RZ, R17, 0x2, RZ, 0xc0, !PT ;  /* 0x0000000211ff7812 */ /* 0x000fe2000780c0ff */
[----:B------:R-:W-:Y:S01]  /*e930*/  BSSY B0, `(.L_x_245) ;  /* 0x000007f000007945 */ /* 0x000fe20003800000 */
[----:B------:R-:W-:-:S11]  /*e940*/  IMAD.MOV.U32 R0, RZ, RZ, 0x1 ;  /* 0x00000001ff007424 */ /* 0x000fd600078e00ff */
[----:B------:R-:W-:Y:S05]  /*e950*/  @!P0 BRA `(.L_x_246) ;  /* 0x0000000400f08947 */ /* 0x000fea0003800000 */
[----:B------:R-:W3:Y:S01]  /*e960*/  SYNCS.PHASECHK.TRANS64.TRYWAIT P0, [UR38+0x38860], R2 ;  /* 0x03886002ff0075a7 */ /* 0x000ee20008000166 */
[----:B0-----:R-:W0:Y:S02]  /*e970*/  S2R R3, SR_TID.X ;  /* 0x0000000000037919 */ /* 0x001e240000002100 */
[----:B0-----:R-:W-:-:S04]  /*e980*/  LOP3.LUT R3, R3, 0x7f, RZ, 0xc0, !PT ;  /* 0x0000007f03037812 */ /* 0x001fc800078ec0ff */
[----:B------:R-:W-:Y:S01]  /*e990*/  ISETP.NE.AND P1, PT, R3, RZ, PT ;  /* 0x000000ff0300720c */ /* 0x000fe20003f25270 */
[----:B---3--:R-:W-:-:S12]  /*e9a0*/  @!P0 BRA `(.L_x_247) ;  /* 0x0000004000948947 */ /* 0x008fd80003800000 */
.L_x_357:
[----:B------:R-:W-:Y:S04]  /*e9b0*/  BSSY B1, `(.L_x_248) ;  /* 0x0000008000017945 */ /* 0x000fe80003800000 */
[----:B------:R-:W-:Y:S05]  /*e9c0*/  @P1 BRA `(.L_x_249) ;  /* 0x0000000000181947 */ /* 0x000fea0003800000 */
[----:B0-----:R-:W0:Y:S01]  /*e9d0*/  S2R R3, SR_TID.X ;  /* 0x0000000000037919 */ /* 0x001e220000002100 */
[----:B------:R-:W-:-:S04]  /*e9e0*/  IMAD.MOV.U32 R2, RZ, RZ, 0x10000 ;  /* 0x00010000ff027424 */ /* 0x000fc800078e00ff */
[----:B------:R3:W-:Y:S01]  /*e9f0*/  SYNCS.ARRIVE.TRANS64 RZ, [UR38+0x38850], R2 ;  /* 0x03885002ffff79a7 */ /* 0x0007e20008000026 */
[----:B0-----:R-:W-:-:S13]  /*ea00*/  LOP3.LUT P0, RZ, R3, 0x1f, RZ, 0xc0, !PT ;  /* 0x0000001f03ff7812 */ /* 0x001fda000780c0ff */
[----:B---3--:R-:W-:Y:S05]  /*ea10*/  @!P0 BRA `(.L_x_249) ;  /* 0x0000000000048947 */ /* 0x008fea0003800000 */
[----:B------:R-:W-:Y:S01]  /*ea20*/  BPT.TRAP 0x1 ;  /* 0x000000040000795c */ /* 0x000fe20000300000 */
.L_x_249:
[----:B------:R-:W-:Y:S05]  /*ea30*/  BSYNC B1 ;  /* 0x0000000000017941 */ /* 0x000fea0003800000 */
.L_x_248:
[----:B0-----:R-:W3:Y:S01]  /*ea40*/  LDL.LU R2, [R1+0x8] ;  /* 0x0000080001027983 */ /* 0x001ee20000300800 */
        /* <DEDUP_REMOVED lines=9> */
[----:B---3--:R-:W-:-:S08]  /*eae0*/  IMAD.SHL.U32 R2, R2, 0x40, RZ ;  /* 0x0000004002027824 */ /* 0x008fd000078e00ff */
.L_x_250:
        /* <DEDUP_REMOVED lines=8> */
[----:B------:R-:W-:Y:S01]  /*eb70*/  PLOP3.LUT P0, PT, PT, PT, PT, 0x80, 0x0 ;  /* 0x000000000000781c */ /* 0x000fe20003f0f070 */
[----:B------:R-:W-:Y:S01]  /*eb80*/  UIADD3 UR8, UR38, 0x2400, URZ ;  /* 0x0000240026087890 */ /* 0x000fe2000fffe03f */
[----:B------:R-:W-:Y:S01]  /*eb90*/  UMOV UR6, 0x0 ;  /* 0x0000000000067882 */ /* 0x000fe20000000000 */
[----:B------:R-:W-:Y:S01]  /*eba0*/  UMOV UR7, 0x14f00000 ;  /* 0x14f0000000077882 */ /* 0x000fe20000000000 */
[----:B------:R-:W-:-:S09]  /*ebb0*/  UMOV UR10, 0x40 ;  /* 0x00000040000a7882 */ /* 0x000fd20000000000 */
.L_x_251:
        /* <DEDUP_REMOVED lines=13> */
.L_x_252:
        /* <DEDUP_REMOVED lines=13> */
.L_x_253:
        /* <DEDUP_REMOVED lines=13> */
.L_x_254:
        /* <DEDUP_REMOVED lines=13> */
.L_x_255:
        /* <DEDUP_REMOVED lines=13> */
.L_x_256:
        /* <DEDUP_REMOVED lines=13> */
.L_x_257:
[----:B------:R-:W-:-:S13]  /*f0a0*/  @P0 ELECT P1, URZ, PT ;  /* 0x00000000003f082f */ /* 0x000fda0003820000 */
[----:B------:R-:W-:Y:S01]  /*f0b0*/  @P1 R2UR UR13, R16 ;  /* 0x00000000100d12ca */ /* 0x000fe200000e0000 */
[----:B------:R-:W-:Y:S01]  /*f0c0*/  UMOV UR12, UR36 ;  /* 0x00000024000c7c82 */ /* 0x000fe20008000000 */
[----:B------:R-:W-:Y:S02]  /*f0d0*/  @P1 R2UR UR11, R2 ;  /* 0x00000000020b12ca */ /* 0x000fe400000e0000 */
[----:B------:R-:W-:Y:S02]  /*f0e0*/  @P1 PLOP3.LUT P0, PT, P1, PT, PT, 0x8, 0x0 ;  /* 0x000000000000181c */ /* 0x000fe40000f0e170 */
[----:B------:R-:W-:-:S09]  /*f0f0*/  PLOP3.LUT P1, PT, PT, PT, PT, 0x8, 0x0 ;  /* 0x000000000000781c */ /* 0x000fd20003f2e170 */
[----:B------:R3:W-:Y:S02]  /*f100*/  UTMALDG.4D [UR8], [UR4], desc[UR6] ;  /* 0x00000608040075b4 */ /* 0x0007e40008019000 */
[----:B---3--:R-:W-:Y:S05]  /*f110*/  @P0 BRA.U.ANY `(.L_x_257) ;  /* 0xfffffffd00e00947 */ /* 0x008fea000393ffff */
.L_x_246:
[----:B------:R-:W-:Y:S05]  /*f120*/  BSYNC B0 ;  /* 0x0000000000007941 */ /* 0x000fea0003800000 */
.L_x_245:
[----:B0-----:R-:W3:Y:S01]  /*f130*/  LDL.LU R3, [R1+0x14] ;  /* 0x0000140001037983 */ /* 0x001ee20000300800 */
[----:B------:R-:W-:Y:S02]  /*f140*/  IMAD.MOV.U32 R9, RZ, RZ, RZ ;  /* 0x000000ffff097224 */ /* 0x000fe400078e00ff */
[----:B-1----:R-:W-:Y:S02]  /*f150*/  IMAD.MOV.U32 R6, RZ, RZ, 0x1 ;  /* 0x00000001ff067424 */ /* 0x002fe400078e00ff */
[----:B---3--:R-:W-:-:S05]  /*f160*/  VIADD R8, R3, 0xfffffffe ;  /* 0xfffffffe03087836 */ /* 0x008fca0000000000 */
[----:B------:R-:W-:-:S13]  /*f170*/  ISETP.GE.AND P0, PT, R8, UR39, PT ;  /* 0x0000002708007c0c */ /* 0x000fda000bf06270 */
[----:B------:R-:W-:Y:S05]  /*f180*/  @!P0 BRA `(.L_x_227) ;  /* 0x0000002400208947 */ /* 0x000fea0003800000 */
[----:B------:R-:W-:Y:S01]  /*f190*/  UIADD3 UR4, UR43, 0x1, URZ ;  /* 0x000000012b047890 */ /* 0x000fe2000fffe03f */
[----:B------:R-:W-:Y:S01]  /*f1a0*/  LOP3.LUT R0, RZ, UR39, RZ, 0x33, !PT ;  /* 0x00000027ff007c12 */ /* 0x000fe2000f8e33ff */
[----:B------:R-:W0:Y:S01]  /*f1b0*/  S2R R4, SR_TID.X ;  /* 0x0000000000047919 */ /* 0x000e220000002100 */
[----:B------:R-:W-:Y:S01]  /*f1c0*/  IMAD.MOV.U32 R6, RZ, RZ, 0x1 ;  /* 0x00000001ff067424 */ /* 0x000fe200078e00ff */
[----:B------:R-:W-:-:S04]  /*f1d0*/  UIMAD UR4, UR4, UR41, URZ ;  /* 0x00000029040472a4 */ /* 0x000fc8000f8e023f */
[----:B------:R-:W-:-:S04]  /*f1e0*/  UISETP.LT.AND UP0, UPT, UR40, UR4, UPT ;  /* 0x000000042800728c */ /* 0x000fc8000bf01270 */
[----:B------:R-:W-:-:S06]  /*f1f0*/  USEL UR4, UR40, UR4, UP0 ;  /* 0x0000000428047287 */ /* 0x000fcc0008000000 */
[----:B------:R-:W-:-:S05]  /*f200*/  IMAD R3, RZ, RZ, -UR4 ;  /* 0x80000004ff037e24 */ /* 0x000fca000f8e02ff */
[----:B------:R-:W-:-:S04]  /*f210*/  VIADDMNMX R0, R3, 0x1, R0, !PT ;  /* 0x0000000103007846 */ /* 0x000fc80007800100 */
[----:B------:R-:W-:Y:S02]  /*f220*/  R2UR UR5, R0 ;  /* 0x00000000000572ca */ /* 0x000fe400000e0000 */
[----:B------:R-:W-:Y:S02]  /*f230*/  LOP3.LUT R0, RZ, UR4, RZ, 0x33, !PT ;  /* 0x00000004ff007c12 */ /* 0x000fe4000f8e33ff */
[----:B0-----:R-:W-:-:S09]  /*f240*/  LOP3.LUT R10, R4, 0x1f, RZ, 0xc0, !PT ;  /* 0x0000001f040a7812 */ /* 0x001fd200078ec0ff */
[----:B------:R-:W-:Y:S02]  /*f250*/  UIADD3 UR6, UR5, -0x2, URZ ;  /* 0xfffffffe05067890 */ /* 0x000fe4000fffe03f */
[----:B------:R-:W-:-:S04]  /*f260*/  UIADD3 UR5, UR4, UR5, URZ ;  /* 0x0000000504057290 */ /* 0x000fc8000fffe03f */
[----:B------:R-:W-:Y:S01]  /*f270*/  ISETP.NE.AND P0, PT, R0, UR6, PT ;  /* 0x0000000600007c0c */ /* 0x000fe2000bf05270 */
[----:B------:R-:W-:Y:S02]  /*f280*/  IMAD.MOV.U32 R0, RZ, RZ, 0x1 ;  /* 0x00000001ff007424 */ /* 0x000fe400078e00ff */
[----:B------:R-:W-:-:S05]  /*f290*/  IMAD.U32 R11, RZ, RZ, UR5 ;  /* 0x00000005ff0b7e24 */ /* 0x000fca000f8e00ff */
[----:B------:R-:W-:-:S05]  /*f2a0*/  LOP3.LUT R11, R11, 0x1, RZ, 0xc0, !PT ;  /* 0x000000010b0b7812 */ /* 0x000fca00078ec0ff */
[----:B------:R-:W-:Y:S05]  /*f2b0*/  @!P0 BRA `(.L_x_258) ;  /* 0x0000001400e88947 */ /* 0x000fea0003800000 */
[----:B------:R-:W-:Y:S01]  /*f2c0*/  R2UR UR4, R11 ;  /* 0x000000000b0472ca */ /* 0x000fe200000e0000 */
[----:B------:R-:W-:Y:S01]  /*f2d0*/  BSSY B0, `(.L_x_258) ;  /* 0x0000178000007945 */ /* 0x000fe20003800000 */
[----:B------:R-:W-:-:S11]  /*f2e0*/  IMAD.MOV.U32 R0, RZ, RZ, 0x1 ;  /* 0x00000001ff007424 */ /* 0x000fd600078e00ff */
[----:B------:R-:W-:-:S06]  /*f2f0*/  UIADD3 UR4, UR5, -UR4, URZ ;  /* 0x8000000405047290 */ /* 0x000fcc000fffe03f */
[----:B------:R-:W-:-:S07]  /*f300*/  IMAD.U32 R7, RZ, RZ, UR4 ;  /* 0x00000004ff077e24 */ /* 0x000fce000f8e00ff */
.L_x_299:
[----:B------:R-:W-:Y:S01]  /*f310*/  LOP3.LUT P0, RZ, R17, 0x2, RZ, 0xc0, !PT ;  /* 0x0000000211ff7812 */ /* 0x000fe2000780c0ff */
[----:B------:R-:W-:Y:S01]  /*f320*/  VIADD R7, R7, 0xfffffffe ;  /* 0xfffffffe07077836 */ /* 0x000fe20000000000 */
[----:B------:R-:W-:Y:S04]  /*f330*/  BSSY B1, `(.L_x_259) ;  /* 0x00000b6000017945 */ /* 0x000fe80003800000 */
[----:B------:R-:W-:-:S07]  /*f340*/  ISETP.NE.AND P1, PT, R7, RZ, PT ;  /* 0x000000ff0700720c */ /* 0x000fce0003f25270 */
[----:B------:R-:W-:Y:S06]  /*f350*/  @!P0 BRA `(.L_x_260) ;  /* 0x0000000800cc8947 */ /* 0x000fec0003800000 */
[----:B------:R-:W-:Y:S01]  /*f360*/  LOP3.LUT P0, RZ, R17, 0x1, RZ, 0xc0, !PT ;  /* 0x0000000111ff7812 */ /* 0x000fe2000780c0ff */
[----:B------:R-:W-:-:S12]  /*f370*/  IMAD.MOV.U32 R12, RZ, RZ, R8 ;  /* 0x000000ffff0c7224 */ /* 0x000fd800078e0008 */
[----:B------:R-:W-:Y:S05]  /*f380*/  @!P0 BRA `(.L_x_261) ;  /* 0x0000000000508947 */ /* 0x000fea0003800000 */
[----:B------:R-:W0:Y:S01]  /*f390*/  LDC R12, c[0x0][0x43c] ;  /* 0x00010f00ff0c7b82 */ /* 0x000e220000000800 */
[----:B------:R-:W-:Y:S01]  /*f3a0*/  IMAD.MOV.U32 R13, RZ, RZ, R8 ;  /* 0x000000ffff0d7224 */ /* 0x000fe200078e0008 */
[----:B------:R-:W-:Y:S01]  /*f3b0*/  ULDC.64 UR4, c[0x0][0x428] ;  /* 0x00010a0000047ab9 */ /* 0x000fe20000000a00 */
[----:B------:R-:W-:Y:S01]  /*f3c0*/  ULDC.64 UR6, c[0x0][0x208] ;  /* 0x0000820000067ab9 */ /* 0x000fe20000000a00 */
[----:B------:R-:W-:-:S04]  /*f3d0*/  IMAD R5, R19, UR4, RZ ;  /* 0x0000000413057c24 */ /* 0x000fc8000f8e02ff */
[----:B------:R-:W-:Y:S01]  /*f3e0*/  IMAD R5, R18, UR5, R5 ;  /* 0x0000000512057c24 */ /* 0x000fe2000f8e0205 */
[----:B0-----:R-:W-:-:S13]  /*f3f0*/  ISETP.NE.AND P0, PT, R12, 0x1, PT ;  /* 0x000000010c00780c */ /* 0x001fda0003f05270 */
[----:B------:R-:W0:Y:S02]  /*f400*/  @P0 LDC.64 R2, c[0x0][0x440] ;  /* 0x00011000ff020b82 */ /* 0x000e240000000a00 */
[----:B0-----:R-:W-:-:S05]  /*f410*/  @P0 IMAD.HI.U32 R2, R8, R2, RZ ;  /* 0x0000000208020227 */ /* 0x001fca00078e00ff */
        /* <DEDUP_REMOVED lines=11> */
.L_x_261:
[----:B------:R-:W1:Y:S01]  /*f4d0*/  S2R R2, SR_TID.X ;  /* 0x0000000000027919 */ /* 0x000e620000002100 */
[----:B------:R-:W-:Y:S01]  /*f4e0*/  BSSY B2, `(.L_x_262) ;  /* 0x0000006000027945 */ /* 0x000fe20003800000 */
[----:B-1----:R-:W-:Y:S02]  /*f4f0*/  LOP3.LUT R3, R2, 0x7f, RZ, 0xc0, !PT ;  /* 0x0000007f02037812 */ /* 0x002fe400078ec0ff */
[----:B------:R-:W-:Y:S02]  /*f500*/  SHF.L.U32 R2, R0, 0x1f, RZ ;  /* 0x0000001f00027819 */ /* 0x000fe400000006ff */
[----:B------:R-:W-:Y:S02]  /*f510*/  ISETP.NE.AND P2, PT, R3, RZ, PT ;  /* 0x000000ff0300720c */ /* 0x000fe40003f45270 */
[----:B------:R-:W1:Y:S02]  /*f520*/  SYNCS.PHASECHK.TRANS64.TRYWAIT P0, [UR38+0x38848], R2 ;  /* 0x03884802ff0075a7 */ /* 0x000e640008000166 */
[----:B-1----:R-:W-:Y:S09]  /*f530*/  @!P0 BRA `(.L_x_263) ;  /* 0x0000003400c88947 */ /* 0x002ff20003800000 */
.L_x_358:
[----:B------:R-:W-:Y:S05]  /*f540*/  BSYNC B2 ;  /* 0x0000000000027941 */ /* 0x000fea0003800000 */
.L_x_262:
[----:B------:R-:W-:Y:S04]  /*f550*/  BSSY B2, `(.L_x_264) ;  /* 0x0000007000027945 */ /* 0x000fe80003800000 */
[----:B------:R-:W-:Y:S05]  /*f560*/  @P2 BRA `(.L_x_265) ;  /* 0x0000000000142947 */ /* 0x000fea0003800000 */
[----:B------:R-:W-:Y:S01]  /*f570*/  ISETP.NE.AND P0, PT, R10, RZ, PT ;  /* 0x000000ff0a00720c */ /* 0x000fe20003f05270 */
[----:B-1----:R-:W-:-:S04]  /*f580*/  IMAD.MOV.U32 R3, RZ, RZ, 0x2000 ;  /* 0x00002000ff037424 */ /* 0x002fc800078e00ff */
[----:B------:R3:W-:Y:S08]  /*f590*/  SYNCS.ARRIVE.TRANS64 RZ, [UR38+0x38838], R3 ;  /* 0x03883803ffff79a7 */ /* 0x0007f00008000026 */
[----:B---3--:R-:W-:Y:S05]  /*f5a0*/  @!P0 BRA `(.L_x_265) ;  /* 0x0000000000048947 */ /* 0x008fea0003800000 */
[----:B------:R-:W-:Y:S01]  /*f5b0*/  BPT.TRAP 0x1 ;  /* 0x000000040000795c */ /* 0x000fe20000300000 */
.L_x_265:
[----:B------:R-:W-:Y:S05]  /*f5c0*/  BSYNC B2 ;  /* 0x0000000000027941 */ /* 0x000fea0003800000 */
.L_x_264:
        /* <DEDUP_REMOVED lines=11> */
.L_x_266:
        /* <DEDUP_REMOVED lines=10> */
.L_x_359:
[----:B------:R-:W-:Y:S05]  /*f720*/  BSYNC B2 ;  /* 0x0000000000027941 */ /* 0x000fea0003800000 */
.L_x_267:
[----:B------:R-:W-:Y:S01]  /*f730*/  BSSY B2, `(.L_x_269) ;  /* 0x0000009000027945 */ /* 0x000fe20003800000 */
[----:B01----:R-:W-:Y:S02]  /*f740*/  IMAD.MOV.U32 R2, RZ, RZ, 0x0 ;  /* 0x00000000ff027424 */ /* 0x003fe400078e00ff */
[----:B------:R-:W-:Y:S01]  /*f750*/  IMAD.MOV.U32 R3, RZ, RZ, 0x14f00000 ;  /* 0x14f00000ff037424 */ /* 0x000fe200078e00ff */
[----:B------:R-:W-:Y:S06]  /*f760*/  @P2 BRA `(.L_x_270) ;  /* 0x0000000000142947 */ /* 0x000fec0003800000 */
[----:B------:R-:W-:Y:S01]  /*f770*/  ISETP.NE.AND P0, PT, R10, RZ, PT ;  /* 0x000000ff0a00720c */ /* 0x000fe20003f05270 */
[----:B------:R-:W-:-:S04]  /*f780*/  IMAD.MOV.U32 R12, RZ, RZ, 0x10000 ;  /* 0x00010000ff0c7424 */ /* 0x000fc800078e00ff */
[----:B------:R0:W-:Y:S08]  /*f790*/  SYNCS.ARRIVE.TRANS64 RZ, [UR38+0x38858], R12 ;  /* 0x0388580cffff79a7 */ /* 0x0001f00008000026 */
[----:B0-----:R-:W-:Y:S05]  /*f7a0*/  @!P0 BRA `(.L_x_270) ;  /* 0x0000000000048947 */ /* 0x001fea0003800000 */
[----:B------:R-:W-:Y:S01]  /*f7b0*/  BPT.TRAP 0x1 ;  /* 0x000000040000795c */ /* 0x000fe20000300000 */
.L_x_270:
[----:B------:R-:W-:Y:S05]  /*f7c0*/  BSYNC B2 ;  /* 0x0000000000027941 */ /* 0x000fea0003800000 */
.L_x_269:
        /* <DEDUP_REMOVED lines=9> */
.L_x_271:
        /* <DEDUP_REMOVED lines=13> */
.L_x_272:
        /* <DEDUP_REMOVED lines=13> */
.L_x_273:
        /* <DEDUP_REMOVED lines=13> */
.L_x_274:
        /* <DEDUP_REMOVED lines=13> */
.L_x_275:
        /* <DEDUP_REMOVED lines=13> */
.L_x_276:
        /* <DEDUP_REMOVED lines=13> */
.L_x_277:
        /* <DEDUP_REMOVED lines=13> */
.L_x_278:
        /* <DEDUP_REMOVED lines=8> */
.L_x_260:
[----:B------:R-:W-:Y:S05]  /*fe90*/  BSYNC B1 ;  /* 0x0000000000017941 */ /* 0x000fea0003800000 */
.L_x_259:
[----:B------:R-:W-:Y:S01]  /*fea0*/  LOP3.LUT P3, RZ, R17, 0x2, RZ, 0xc0, !PT ;  /* 0x0000000211ff7812 */ /* 0x000fe2000786c0ff */
[----:B------:R-:W-:Y:S01]  /*feb0*/  BSSY B1, `(.L_x_279) ;  /* 0x00000b7000017945 */ /* 0x000fe20003800000 */
[----:B------:R-:W-:-:S11]  /*fec0*/  LOP3.LUT R0, R0, 0x1, RZ, 0x3c, !PT ;  /* 0x0000000100007812 */ /* 0x000fd600078e3cff */
[----:B------:R-:W-:Y:S05]  /*fed0*/  @!P3 BRA `(.L_x_280) ;  /* 0x0000000800d0b947 */ /* 0x000fea0003800000 */
[----:B------:R-:W-:Y:S01]  /*fee0*/  LOP3.LUT P3, RZ, R17, 0x1, RZ, 0xc0, !PT ;  /* 0x0000000111ff7812 */ /* 0x000fe2000786c0ff */
[----:B------:R-:W-:-:S12]  /*fef0*/  VIADD R12, R8, 0xffffffff ;  /* 0xffffffff080c7836 */ /* 0x000fd80000000000 */
[----:B------:R-:W-:Y:S05]  /*ff00*/  @!P3 BRA `(.L_x_281) ;  /* 0x000000000050b947 */ /* 0x000fea0003800000 */
[----:B--2---:R-:W0:Y:S01]  /*ff10*/  LDC R14, c[0x0][0x43c] ;  /* 0x00010f00ff0e7b82 */ /* 0x004e220000000800 */
        /* <DEDUP_REMOVED lines=19> */
.L_x_281:
[----:B------:R-:W1:Y:S01]  /*10050*/  S2R R2, SR_TID.X ;  /* 0x0000000000027919 */ /* 0x000e620000002100 */
[----:B------:R-:W-:Y:S01]  /*10060*/  BSSY B2, `(.L_x_282) ;  /* 0x0000006000027945 */ /* 0x000fe20003800000 */
[----:B-1----:R-:W-:Y:S02]  /*10070*/  LOP3.LUT R3, R2, 0x7f, RZ, 0xc0, !PT ;  /* 0x0000007f02037812 */ /* 0x002fe400078ec0ff */
[----:B------:R-:W-:Y:S02]  /*10080*/  SHF.L.U32 R2, R0, 0x1f, RZ ;  /* 0x0000001f00027819 */ /* 0x000fe400000006ff */
[----:B------:R-:W-:Y:S02]  /*10090*/  ISETP.NE.AND P2, PT, R3, RZ, PT ;  /* 0x000000ff0300720c */ /* 0x000fe40003f45270 */
[----:B------:R-:W1:Y:S02]  /*100a0*/  SYNCS.PHASECHK.TRANS64.TRYWAIT P0, [UR38+0x38840], R2 ;  /* 0x03884002ff0075a7 */ /* 0x000e640008000166 */
[----:B-1----:R-:W-:Y:S09]  /*100b0*/  @!P0 BRA `(.L_x_283) ;  /* 0x0000002c00188947 */ /* 0x002ff20003800000 */
.L_x_360:
[----:B------:R-:W-:Y:S05]  /*100c0*/  BSYNC B2 ;  /* 0x0000000000027941 */ /* 0x000fea0003800000 */
.L_x_282:
[----:B------:R-:W-:Y:S04]  /*100d0*/  BSSY B2, `(.L_x_284) ;  /* 0x0000007000027945 */ /* 0x000fe80003800000 */
[----:B------:R-:W-:Y:S05]  /*100e0*/  @P2 BRA `(.L_x_285) ;  /* 0x0000000000142947 */ /* 0x000fea0003800000 */
[----:B------:R-:W-:Y:S01]  /*100f0*/  ISETP.NE.AND P0, PT, R10, RZ, PT ;  /* 0x000000ff0a00720c */ /* 0x000fe20003f05270 */
[----:B-1----:R-:W-:-:S04]  /*10100*/  IMAD.MOV.U32 R3, RZ, RZ, 0x2000 ;  /* 0x00002000ff037424 */ /* 0x002fc800078e00ff */
[----:B------:R3:W-:Y:S08]  /*10110*/  SYNCS.ARRIVE.TRANS64 RZ, [UR38+0x38830], R3 ;  /* 0x03883003ffff79a7 */ /* 0x0007f00008000026 */
[----:B---3--:R-:W-:Y:S05]  /*10120*/  @!P0 BRA `(.L_x_285) ;  /* 0x0000000000048947 */ /* 0x008fea0003800000 */
[----:B------:R-:W-:Y:S01]  /*10130*/  BPT.TRAP 0x1 ;  /* 0x000000040000795c */ /* 0x000fe20000300000 */
.L_x_285:
[----:B------:R-:W-:Y:S05]  /*10140*/  BSYNC B2 ;  /* 0x0000000000027941 */ /* 0x000fea0003800000 */
.L_x_284:
        /* <DEDUP_REMOVED lines=11> */
.L_x_286:
        /* <DEDUP_REMOVED lines=11> */
.L_x_361:
[----:B------:R-:W-:Y:S05]  /*102b0*/  BSYNC B2 ;  /* 0x0000000000027941 */ /* 0x000fea0003800000 */
.L_x_287:
        /* <DEDUP_REMOVED lines=9> */
.L_x_290:
[----:B------:R-:W-:Y:S05]  /*10350*/  BSYNC B2 ;  /* 0x0000000000027941 */ /* 0x000fea0003800000 */
.L_x_289:
        /* <DEDUP_REMOVED lines=9> */
.L_x_291:
        /* <DEDUP_REMOVED lines=13> */
.L_x_292:
        /* <DEDUP_REMOVED lines=13> */
.L_x_293:
        /* <DEDUP_REMOVED lines=13> */
.L_x_294:
        /* <DEDUP_REMOVED lines=13> */
.L_x_295:
        /* <DEDUP_REMOVED lines=13> */
.L_x_296:
        /* <DEDUP_REMOVED lines=13> */
.L_x_297:
        /* <DEDUP_REMOVED lines=13> */
.L_x_298:
        /* <DEDUP_REMOVED lines=8> */
.L_x_280:
[----:B------:R-:W-:Y:S05]  /*10a20*/  BSYNC B1 ;  /* 0x0000000000017941 */ /* 0x000fea0003800000 */
.L_x_279:
[----:B------:R-:W-:Y:S01]  /*10a30*/  VIADD R8, R8, 0xfffffffe ;  /* 0xfffffffe08087836 */ /* 0x000fe20000000000 */
[----:B------:R-:W-:Y:S06]  /*10a40*/  @P1 BRA `(.L_x_299) ;  /* 0xffffffe800301947 */ /* 0x000fec000383ffff */
[----:B------:R-:W-:Y:S05]  /*10a50*/  BSYNC B0 ;  /* 0x0000000000007941 */ /* 0x000fea0003800000 */
.L_x_258:
[----:B------:R-:W-:-:S13]  /*10a60*/  ISETP.NE.AND P0, PT, R11, RZ, PT ;  /* 0x000000ff0b00720c */ /* 0x000fda0003f05270 */
[----:B------:R-:W-:Y:S05]  /*10a70*/  @!P0 BRA `(.L_x_227) ;  /* 0x0000000800e48947 */ /* 0x000fea0003800000 */
[----:B------:R-:W-:Y:S01]  /*10a80*/  LOP3.LUT P1, RZ, R17, 0x2, RZ, 0xc0, !PT ;  /* 0x0000000211ff7812 */ /* 0x000fe2000782c0ff */
[----:B------:R-:W-:-:S12]  /*10a90*/  BSSY B0, `(.L_x_300) ;  /* 0x00000b4000007945 */ /* 0x000fd80003800000 */
[----:B------:R-:W-:Y:S05]  /*10aa0*/  @!P1 BRA `(.L_x_301) ;  /* 0x0000000800c89947 */ /* 0x000fea0003800000 */
[----:B------:R-:W-:-:S13]  /*10ab0*/  LOP3.LUT P1, RZ, R17, 0x1, RZ, 0xc0, !PT ;  /* 0x0000000111ff7812 */ /* 0x000fda000782c0ff */
[----:B------:R-:W-:Y:S05]  /*10ac0*/  @!P1 BRA `(.L_x_302) ;  /* 0x00000000004c9947 */ /* 0x000fea0003800000 */
[----:B------:R-:W0:Y:S01]  /*10ad0*/  LDC R5, c[0x0][0x43c] ;  /* 0x00010f00ff057b82 */ /* 0x000e220000000800 */
[----:B------:R-:W-:Y:S01]  /*10ae0*/  ULDC.64 UR4, c[0x0][0x428] ;  /* 0x00010a0000047ab9 */ /* 0x000fe20000000a00 */
[----:B------:R-:W-:Y:S01]  /*10af0*/  ULDC.64 UR6, c[0x0][0x208] ;  /* 0x0000820000067ab9 */ /* 0x000fe20000000a00 */
[----:B------:R-:W-:-:S04]  /*10b00*/  IMAD R19, R19, UR4, RZ ;  /* 0x0000000413137c24 */ /* 0x000fc8000f8e02ff */
[----:B------:R-:W-:Y:S01]  /*10b10*/  IMAD R7, R18, UR5, R19 ;  /* 0x0000000512077c24 */ /* 0x000fe2000f8e0213 */
[----:B0-----:R-:W-:-:S13]  /*10b20*/  ISETP.NE.AND P0, PT, R5, 0x1, PT ;  /* 0x000000010500780c */ /* 0x001fda0003f05270 */
[----:B------:R-:W0:Y:S02]  /*10b30*/  @P0 LDC.64 R2, c[0x0][0x440] ;  /* 0x00011000ff020b82 */ /* 0x000e240000000a00 */
[----:B0-----:R-:W-:-:S04]  /*10b40*/  @P0 IMAD.HI.U32 R4, R8, R2, RZ ;  /* 0x0000000208040227 */ /* 0x001fc800078e00ff */
[----:B------:R-:W-:Y:S01]  /*10b50*/  IMAD.MOV.U32 R2, RZ, RZ, R8 ;  /* 0x000000ffff027224 */ /* 0x000fe200078e0008 */
[----:B------:R-:W-:-:S04]  /*10b60*/  @P0 SHF.R.U32.HI R2, RZ, R3, R4 ;  /* 0x00000003ff020219 */ /* 0x000fc80000011604 */
[----:B------:R-:W-:-:S03]  /*10b70*/  SHF.R.S32.HI R3, RZ, 0x1f, R2 ;  /* 0x0000001fff037819 */ /* 0x000fc60000011402 */
        /* <DEDUP_REMOVED lines=8> */
.L_x_302:
[----:B------:R-:W1:Y:S01]  /*10c00*/  S2R R2, SR_TID.X ;  /* 0x0000000000027919 */ /* 0x000e620000002100 */
[----:B------:R-:W-:Y:S01]  /*10c10*/  BSSY B1, `(.L_x_303) ;  /* 0x0000006000017945 */ /* 0x000fe20003800000 */
[----:B-1----:R-:W-:Y:S02]  /*10c20*/  LOP3.LUT R3, R2, 0x7f, RZ, 0xc0, !PT ;  /* 0x0000007f02037812 */ /* 0x002fe400078ec0ff */
[----:B------:R-:W-:Y:S02]  /*10c30*/  SHF.L.U32 R2, R0, 0x1f, RZ ;  /* 0x0000001f00027819 */ /* 0x000fe400000006ff */
[----:B------:R-:W-:Y:S02]  /*10c40*/  ISETP.NE.AND P1, PT, R3, RZ, PT ;  /* 0x000000ff0300720c */ /* 0x000fe40003f25270 */
[----:B------:R-:W1:Y:S02]  /*10c50*/  SYNCS.PHASECHK.TRANS64.TRYWAIT P0, [UR38+0x38848], R2 ;  /* 0x03884802ff0075a7 */ /* 0x000e640008000166 */
[----:B-1----:R-:W-:Y:S09]  /*10c60*/  @!P0 BRA `(.L_x_304) ;  /* 0x00000020005c8947 */ /* 0x002ff20003800000 */
.L_x_362:
[----:B------:R-:W-:Y:S05]  /*10c70*/  BSYNC B1 ;  /* 0x0000000000017941 */ /* 0x000fea0003800000 */
.L_x_303:
[----:B------:R-:W-:Y:S04]  /*10c80*/  BSSY B1, `(.L_x_305) ;  /* 0x0000007000017945 */ /* 0x000fe80003800000 */
[----:B------:R-:W-:Y:S05]  /*10c90*/  @P1 BRA `(.L_x_306) ;  /* 0x0000000000141947 */ /* 0x000fea0003800000 */
[----:B------:R-:W-:Y:S01]  /*10ca0*/  ISETP.NE.AND P0, PT, R10, RZ, PT ;  /* 0x000000ff0a00720c */ /* 0x000fe20003f05270 */
[----:B-1----:R-:W-:-:S04]  /*10cb0*/  IMAD.MOV.U32 R3, RZ, RZ, 0x2000 ;  /* 0x00002000ff037424 */ /* 0x002fc800078e00ff */
[----:B------:R3:W-:Y:S08]  /*10cc0*/  SYNCS.ARRIVE.TRANS64 RZ, [UR38+0x38838], R3 ;  /* 0x03883803ffff79a7 */ /* 0x0007f00008000026 */
[----:B---3--:R-:W-:Y:S05]  /*10cd0*/  @!P0 BRA `(.L_x_306) ;  /* 0x0000000000048947 */ /* 0x008fea0003800000 */
[----:B------:R-:W-:Y:S01]  /*10ce0*/  BPT.TRAP 0x1 ;  /* 0x000000040000795c */ /* 0x000fe20000300000 */
.L_x_306:
[----:B------:R-:W-:Y:S05]  /*10cf0*/  BSYNC B1 ;  /* 0x0000000000017941 */ /* 0x000fea0003800000 */
.L_x_305:
[----:B------:R-:W-:Y:S01]  /*10d00*/  IMAD.MOV.U32 R4, RZ, RZ, RZ ;  /* 0x000000ffff047224 */ /* 0x000fe200078e00ff */
        /* <DEDUP_REMOVED lines=10> */
.L_x_307:
        /* <DEDUP_REMOVED lines=11> */
.L_x_363:
[----:B------:R-:W-:Y:S05]  /*10e60*/  BSYNC B1 ;  /* 0x0000000000017941 */ /* 0x000fea0003800000 */
.L_x_308:
[----:B------:R-:W-:Y:S01]  /*10e70*/  BSSY B1, `(.L_x_310) ;  /* 0x0000009000017945 */ /* 0x000fe20003800000 */
[----:B-1----:R-:W-:Y:S02]  /*10e80*/  IMAD.MOV.U32 R2, RZ, RZ, 0x0 ;  /* 0x00000000ff027424 */ /* 0x002fe400078e00ff */
[----:B------:R-:W-:Y:S01]  /*10e90*/  IMAD.MOV.U32 R3, RZ, RZ, 0x14f00000 ;  /* 0x14f00000ff037424 */ /* 0x000fe200078e00ff */
[----:B------:R-:W-:Y:S06]  /*10ea0*/  @P1 BRA `(.L_x_311) ;  /* 0x0000000000141947 */ /* 0x000fec0003800000 */
[----:B------:R-:W-:Y:S01]  /*10eb0*/  ISETP.NE.AND P0, PT, R10, RZ, PT ;  /* 0x000000ff0a00720c */ /* 0x000fe20003f05270 */
[----:B------:R-:W-:-:S04]  /*10ec0*/  IMAD.MOV.U32 R5, RZ, RZ, 0x10000 ;  /* 0x00010000ff057424 */ /* 0x000fc800078e00ff */
[----:B------:R1:W-:Y:S08]  /*10ed0*/  SYNCS.ARRIVE.TRANS64 RZ, [UR38+0x38858], R5 ;  /* 0x03885805ffff79a7 */ /* 0x0003f00008000026 */
[----:B-1----:R-:W-:Y:S05]  /*10ee0*/  @!P0 BRA `(.L_x_311) ;  /* 0x0000000000048947 */ /* 0x002fea0003800000 */
[----:B------:R-:W-:Y:S01]  /*10ef0*/  BPT.TRAP 0x1 ;  /* 0x000000040000795c */ /* 0x000fe20000300000 */
.L_x_311:
[----:B------:R-:W-:Y:S05]  /*10f00*/  BSYNC B1 ;  /* 0x0000000000017941 */ /* 0x000fea0003800000 */
.L_x_310:
        /* <DEDUP_REMOVED lines=9> */
.L_x_312:
        /* <DEDUP_REMOVED lines=13> */
.L_x_313:
        /* <DEDUP_REMOVED lines=13> */
.L_x_314:
        /* <DEDUP_REMOVED lines=13> */
.L_x_315:
        /* <DEDUP_REMOVED lines=13> */
.L_x_316:
        /* <DEDUP_REMOVED lines=13> */
.L_x_317:
        /* <DEDUP_REMOVED lines=13> */
.L_x_318:
        /* <DEDUP_REMOVED lines=13> */
.L_x_319:
        /* <DEDUP_REMOVED lines=8> */
.L_x_301:
[----:B------:R-:W-:Y:S05]  /*115d0*/  BSYNC B0 ;  /* 0x0000000000007941 */ /* 0x000fea0003800000 */
.L_x_300:
[----:B------:R-:W-:Y:S01]  /*115e0*/  LOP3.LUT R0, R0, 0x1, RZ, 0x3c, !PT ;  /* 0x0000000100007812 */ /* 0x000fe200078e3cff */
[----:B------:R-:W-:Y:S02]  /*115f0*/  IMAD.MOV.U32 R6, RZ, RZ, RZ ;  /* 0x000000ffff067224 */ /* 0x000fe400078e00ff */
[----:B------:R-:W-:-:S07]  /*11600*/  IMAD.MOV.U32 R9, RZ, RZ, RZ ;  /* 0x000000ffff097224 */ /* 0x000fce00078e00ff */
.L_x_227:
[----:B------:R-:W1:Y:S01]  /*11610*/  S2R R3, SR_CgaCtaId ;  /* 0x0000000000037919 */ /* 0x000e620000008800 */
[----:B------:R-:W-:Y:S02]  /*11620*/  MOV R2, 0x400 ;  /* 0x0000040000027802 */ /* 0x000fe40000000f00 */
[----:B------:R-:W-:Y:S02]  /*11630*/  SHF.L.U32 R9, R9, 0x1f, RZ ;  /* 0x0000001f09097819 */ /* 0x000fe400000006ff */
[----:B-1----:R-:W-:-:S04]  /*11640*/  LEA R2, R3, R2, 0x18 ;  /* 0x0000000203027211 */ /* 0x002fc800078ec0ff */
[----:B------:R-:W1:Y:S02]  /*11650*/  SYNCS.PHASECHK.TRANS64.TRYWAIT P0, [R2+URZ+0x38820], R9 ;  /* 0x03882009020075a7 */ /* 0x000e64000800017f */
[----:B-1----:R-:W-:Y:S05]  /*11660*/  @!P0 BRA `(.L_x_320) ;  /* 0x00000018000c8947 */ /* 0x002fea0003800000 */
.L_x_364:
[----:B------:R-:W-:-:S03]  /*11670*/  UMOV UR4, 0xffffffff ;  /* 0xffffffff00047882 */ /* 0x000fc60000000000 */
[----:B------:R-:W-:Y:S05]  /*11680*/  BRA.DIV UR4, `(.L_x_321) ;  /* 0x0000001a04187947 */ /* 0x000fea000b800000 */
[----:B------:R-:W3:Y:S02]  /*11690*/  S2R R3, SR_TID.X ;  /* 0x0000000000037919 */ /* 0x000ee40000002100 */
[----:B---3--:R-:W-:-:S04]  /*116a0*/  SHF.R.U32.HI R3, RZ, 0x5, R3 ;  /* 0x00000005ff037819 */ /* 0x008fc80000011603 */
[----:B------:R-:W-:-:S05]  /*116b0*/  LOP3.LUT R3, R3, 0x3, RZ, 0xc0, !PT ;  /* 0x0000000303037812 */ /* 0x000fca00078ec0ff */
[----:B--2---:R2:W3:Y:S02]  /*116c0*/  SHFL.IDX PT, R14, R3, RZ, 0x1f ;  /* 0x00001fff030e7589 */ /* 0x0044e400000e0000 */
.L_x_367:
[----:B---3--:R-:W-:-:S13]  /*116d0*/  ISETP.NE.AND P0, PT, R14, RZ, PT ;  /* 0x000000ff0e00720c */ /* 0x008fda0003f05270 */
[----:B------:R-:W-:Y:S05]  /*116e0*/  @P0 BRA `(.L_x_193) ;  /* 0x0000000000900947 */ /* 0x000fea0003800000 */
[----:B------:R-:W-:-:S03]  /*116f0*/  UMOV UR4, 0xffffffff ;  /* 0xffffffff00047882 */ /* 0x000fc60000000000 */
[----:B------:R-:W-:Y:S05]  /*11700*/  BRA.DIV UR4, `(.L_x_322) ;  /* 0x0000001a042c7947 */ /* 0x000fea000b800000 */
[----:B------:R-:W-:-:S13]  /*11710*/  ELECT P6, URZ, PT ;  /* 0x00000000003f782f */ /* 0x000fda00038c0000 */
.L_x_370:
[----:B------:R-:W-:Y:S05]  /*11720*/  @!P6 BRA `(.L_x_193) ;  /* 0x000000000080e947 */ /* 0x000fea0003800000 */
[----:B--2---:R-:W2:Y:S02]  /*11730*/  LDL R3, [R1+0x28] ;  /* 0x0000280001037983 */ /* 0x004ea40000100800 */
[----:B--2---:R-:W-:-:S13]  /*11740*/  R2UR UR4, R3 ;  /* 0x00000000030472ca */ /* 0x004fda00000e0000 */
[----:B------:R-:W-:-:S06]  /*11750*/  ULOP3.LUT UR4, UR4, 0x2, URZ, 0xfc, !UPT ;  /* 0x0000000204047892 */ /* 0x000fcc000f8efc3f */
[----:B------:R-:W-:-:S05]  /*11760*/  IMAD.U32 R3, RZ, RZ, UR4 ;  /* 0x00000004ff037e24 */ /* 0x000fca000f8e00ff */
[----:B------:R-:W-:-:S13]  /*11770*/  ISETP.NE.AND P2, PT, R3, 0x3, PT ;  /* 0x000000030300780c */ /* 0x000fda0003f45270 */
[----:B------:R-:W-:Y:S05]  /*11780*/  @!P2 BRA `(.L_x_323) ;  /* 0x000000000004a947 */ /* 0x000fea0003800000 */
[----:B------:R-:W-:Y:S01]  /*11790*/  BPT.TRAP 0x1 ;  /* 0x000000040000795c */ /* 0x000fe20000300000 */
.L_x_323:
[----:B------:R-:W-:Y:S01]  /*117a0*/  VIADD R8, R2, 0x38840 ;  /* 0x0003884002087836 */ /* 0x000fe20000000000 */
[----:B------:R-:W-:Y:S01]  /*117b0*/  SHF.L.U32 R4, R0, 0x1f, RZ ;  /* 0x0000001f00047819 */ /* 0x000fe200000006ff */
[C---:B------:R-:W-:Y:S02]  /*117c0*/  VIADD R3, R6.reuse, 0x1 ;  /* 0x0000000106037836 */ /* 0x040fe40000000000 */
[----:B------:R-:W-:-:S03]  /*117d0*/  IMAD R7, R6, 0x8, R8 ;  /* 0x0000000806077824 */ /* 0x000fc600078e0208 */
[C---:B------:R-:W-:Y:S01]  /*117e0*/  ISETP.NE.AND P1, PT, R3.reuse, 0x2, PT ;  /* 0x000000020300780c */ /* 0x040fe20003f25270 */
[----:B------:R-:W2:Y:S03]  /*117f0*/  SYNCS.PHASECHK.TRANS64.TRYWAIT P0, [R7+URZ], R4 ;  /* 0x00000004070075a7 */ /* 0x000ea6000800017f */
[----:B------:R-:W-:Y:S02]  /*11800*/  SEL R5, RZ, 0x1, P1 ;  /* 0x00000001ff057807 */ /* 0x000fe40000800000 */
[----:B------:R-:W-:Y:S02]  /*11810*/  SEL R3, R3, RZ, P1 ;  /* 0x000000ff03037207 */ /* 0x000fe40000800000 */
[----:B------:R-:W-:-:S03]  /*11820*/  LOP3.LUT R0, R0, R5, RZ, 0x3c, !PT ;  /* 0x0000000500007212 */ /* 0x000fc600078e3cff */
[----:B------:R-:W-:Y:S01]  /*11830*/  IMAD R5, R3, 0x8, R8 ;  /* 0x0000000803057824 */ /* 0x000fe200078e0208 */
[----:B------:R-:W-:Y:S01]  /*11840*/  SHF.L.U32 R0, R0, 0x1f, RZ ;  /* 0x0000001f00007819 */ /* 0x000fe200000006ff */
[----:B--2---:R-:W-:Y:S06]  /*11850*/  @!P0 BRA `(.L_x_324) ;  /* 0x0000001400f88947 */ /* 0x004fec0003800000 */
.L_x_371:
[----:B------:R-:W3:Y:S02]  /*11860*/  SYNCS.PHASECHK.TRANS64.TRYWAIT P0, [R5+URZ], R0 ;  /* 0x00000000050075a7 */ /* 0x000ee4000800017f */
[----:B---3--:R-:W-:Y:S05]  /*11870*/  @!P0 BRA `(.L_x_325) ;  /* 0x0000001800048947 */ /* 0x008fea0003800000 */
.L_x_372:
[----:B------:R-:W-:Y:S05]  /*11880*/  @!P2 BRA `(.L_x_326) ;  /* 0x000000000004a947 */ /* 0x000fea0003800000 */
[----:B------:R-:W-:Y:S01]  /*11890*/  BPT.TRAP 0x1 ;  /* 0x000000040000795c */ /* 0x000fe20000300000 */
.L_x_326:
[----:B-1----:R-:W-:-:S04]  /*118a0*/  VIADD R2, R2, 0x38860 ;  /* 0x0003886002027836 */ /* 0x002fc80000000000 */
[----:B---3--:R-:W-:-:S04]  /*118b0*/  IMAD R5, R6, 0x8, R2 ;  /* 0x0000000806057824 */ /* 0x008fc800078e0202 */
[----:B------:R-:W1:Y:S02]  /*118c0*/  SYNCS.PHASECHK.TRANS64.TRYWAIT P0, [R5+URZ], R4 ;  /* 0x00000004050075a7 */ /* 0x000e64000800017f */
[----:B-1----:R-:W-:Y:S05]  /*118d0*/  @!P0 BRA `(.L_x_327) ;  /* 0x0000001800008947 */ /* 0x002fea0003800000 */
.L_x_373:
[----:B------:R-:W-:-:S07]  /*118e0*/  IMAD R3, R3, 0x8, R2 ;  /* 0x0000000803037824 */ /* 0x000fce00078e0202 */
.L_x_328:
[----:B---3--:R3:W4:Y:S02]  /*118f0*/  SYNCS.PHASECHK.TRANS64.TRYWAIT P0, [R3+URZ], R0 ;  /* 0x00000000030075a7 */ /* 0x008724000800017f */
[----:B----4-:R-:W-:Y:S05]  /*11900*/  @!P0 NANOSLEEP.SYNCS 0x989680 ;  /* 0x009896800000895d */ /* 0x010fea0003900000 */
[----:B------:R-:W4:Y:S02]  /*11910*/  @!P0 SYNCS.PHASECHK.TRANS64 P0, [R3+URZ], R0 ;  /* 0x00000000030085a7 */ /* 0x000f24000800007f */
[----:B----4-:R-:W-:Y:S05]  /*11920*/  @!P0 BRA `(.L_x_328) ;  /* 0xfffffffc00f08947 */ /* 0x010fea000383ffff */
.L_x_193:
[----:B------:R-:W-:Y:S05]  /*11930*/  BSYNC B6 ;  /* 0x0000000000067941 */ /* 0x000fea0003800000 */
.L_x_190:
[----:B------:R-:W-:Y:S05]  /*11940*/  EXIT ;  /* 0x000000000000794d */ /* 0x000fea0003800000 */
.L_x_201:
[----:B0-----:R0:W1:Y:S02]  /*11950*/  SYNCS.PHASECHK.TRANS64.TRYWAIT P0, [R184+URZ+0x38800], R7 ;  /* 0x03880007b80075a7 */ /* 0x001064000800017f */
[----:B-1----:R-:W-:Y:S05]  /*11960*/  @!P0 NANOSLEEP.SYNCS 0x989680 ;  /* 0x009896800000895d */ /* 0x002fea0003900000 */
[----:B------:R-:W1:Y:S02]  /*11970*/  @!P0 SYNCS.PHASECHK.TRANS64 P0, [R184+URZ+0x38800], R7 ;  /* 0x03880007b80085a7 */ /* 0x000e64000800007f */
[----:B-1----:R-:W-:Y:S05]  /*11980*/  @!P0 BRA `(.L_x_201) ;  /* 0xfffffffc00f08947 */ /* 0x002fea000383ffff */
[----:B------:R-:W-:Y:S05]  /*11990*/  BRA `(.L_x_329) ;  /* 0xffffff1800a87947 */ /* 0x000fea000383ffff */
.L_x_205:
[----:B--2---:R2:W3:Y:S02]  /*119a0*/  SYNCS.PHASECHK.TRANS64.TRYWAIT P1, [R184+URZ+0x38830], R7 ;  /* 0x03883007b80075a7 */ /* 0x0044e4000802017f */
[----:B---3--:R-:W-:Y:S05]  /*119b0*/  @!P1 NANOSLEEP.SYNCS 0x989680 ;  /* 0x009896800000995d */ /* 0x008fea0003900000 */
[----:B------:R-:W3:Y:S02]  /*119c0*/  @!P1 SYNCS.PHASECHK.TRANS64 P1, [R184+URZ+0x38830], R7 ;  /* 0x03883007b80095a7 */ /* 0x000ee4000802007f */
[----:B---3--:R-:W-:Y:S05]  /*119d0*/  @!P1 BRA `(.L_x_205) ;  /* 0xfffffffc00f09947 */ /* 0x008fea000383ffff */
[----:B------:R-:W-:Y:S05]  /*119e0*/  BRA `(.L_x_204) ;  /* 0xffffff1800f47947 */ /* 0x000fea000383ffff */
.L_x_206:
[----:B---3--:R3:W4:Y:S02]  /*119f0*/  SYNCS.PHASECHK.TRANS64.TRYWAIT P1, [R184+URZ+0x38810], R7 ;  /* 0x03881007b80075a7 */ /* 0x008724000802017f */
[----:B----4-:R-:W-:Y:S05]  /*11a00*/  @!P1 NANOSLEEP.SYNCS 0x989680 ;  /* 0x009896800000995d */ /* 0x010fea0003900000 */
[----:B------:R-:W4:Y:S02]  /*11a10*/  @!P1 SYNCS.PHASECHK.TRANS64 P1, [R184+URZ+0x38810], R7 ;  /* 0x03881007b80095a7 */ /* 0x000f24000802007f */
[----:B----4-:R-:W-:Y:S05]  /*11a20*/  @!P1 BRA `(.L_x_206) ;  /* 0xfffffffc00f09947 */ /* 0x010fea000383ffff */
[----:B------:R-:W-:Y:S05]  /*11a30*/  BRA `(.L_x_330) ;  /* 0xffffff1c00e47947 */ /* 0x000fea000383ffff */
.L_x_210:
[----:B------:R0:W0:Y:S02]  /*11a40*/  SYNCS.PHASECHK.TRANS64.TRYWAIT P1, [R184+URZ+0x38850], R7 ;  /* 0x03885007b80075a7 */ /* 0x000024000802017f */
[----:B0-----:R-:W-:Y:S05]  /*11a50*/  @!P1 NANOSLEEP.SYNCS 0x989680 ;  /* 0x009896800000995d */ /* 0x001fea0003900000 */
[----:B------:R-:W0:Y:S02]  /*11a60*/  @!P1 SYNCS.PHASECHK.TRANS64 P1, [R184+URZ+0x38850], R7 ;  /* 0x03885007b80095a7 */ /* 0x000e24000802007f */
[----:B0-----:R-:W-:Y:S05]  /*11a70*/  @!P1 BRA `(.L_x_210) ;  /* 0xfffffffc00f09947 */ /* 0x001fea000383ffff */
[----:B------:R-:W-:Y:S05]  /*11a80*/  BRA `(.L_x_209) ;  /* 0xffffff2000107947 */ /* 0x000fea000383ffff */
.L_x_215:
[----:B-1----:R1:W2:Y:S02]  /*11a90*/  SYNCS.PHASECHK.TRANS64.TRYWAIT P3, [R196+URZ+0x38830], R199 ;  /* 0x038830c7c40075a7 */ /* 0x0022a4000806017f */
[----:B--2---:R-:W-:Y:S05]  /*11aa0*/  @!P3 NANOSLEEP.SYNCS 0x989680 ;  /* 0x009896800000b95d */ /* 0x004fea0003900000 */
[----:B------:R-:W2:Y:S02]  /*11ab0*/  @!P3 SYNCS.PHASECHK.TRANS64 P3, [R196+URZ+0x38830], R199 ;  /* 0x038830c7c400b5a7 */ /* 0x000ea4000806007f */
[----:B--2---:R-:W-:Y:S05]  /*11ac0*/  @!P3 BRA `(.L_x_215) ;  /* 0xfffffffc00f0b947 */ /* 0x004fea000383ffff */
[----:B------:R-:W-:Y:S05]  /*11ad0*/  BRA `(.L_x_214) ;  /* 0xffffff4800347947 */ /* 0x000fea000383ffff */
.L_x_219:
[----:B---3--:R3:W4:Y:S02]  /*11ae0*/  SYNCS.PHASECHK.TRANS64.TRYWAIT P3, [R196+URZ+0x38850], R199 ;  /* 0x038850c7c40075a7 */ /* 0x008724000806017f */
[----:B----4-:R-:W-:Y:S05]  /*11af0*/  @!P3 NANOSLEEP.SYNCS 0x989680 ;  /* 0x009896800000b95d */ /* 0x010fea0003900000 */
[----:B------:R-:W4:Y:S02]  /*11b00*/  @!P3 SYNCS.PHASECHK.TRANS64 P3, [R196+URZ+0x38850], R199 ;  /* 0x038850c7c400b5a7 */ /* 0x000f24000806007f */
[----:B----4-:R-:W-:Y:S05]  /*11b10*/  @!P3 BRA `(.L_x_219) ;  /* 0xfffffffc00f0b947 */ /* 0x010fea000383ffff */
[----:B------:R-:W-:Y:S05]  /*11b20*/  BRA `(.L_x_218) ;  /* 0xffffff4800fc7947 */ /* 0x000fea000383ffff */
.L_x_232:
[----:B------:R-:W-:Y:S02]  /*11b30*/  IMAD.MOV.U32 R13, RZ, RZ, R6 ;  /* 0x000000ffff0d7224 */ /* 0x000fe400078e0006 */
[----:B------:R-:W-:Y:S02]  /*11b40*/  IMAD.MOV.U32 R12, RZ, RZ, RZ ;  /* 0x000000ffff0c7224 */ /* 0x000fe400078e00ff */
[----:B------:R-:W-:Y:S02]  /*11b50*/  IMAD.MOV.U32 R11, RZ, RZ, 0x1f ;  /* 0x0000001fff0b7424 */ /* 0x000fe400078e00ff */
[----:B------:R-:W-:-:S07]  /*11b60*/  IMAD.MOV.U32 R15, RZ, RZ, -0x1 ;  /* 0xffffffffff0f7424 */ /* 0x000fce00078e00ff */
[----:B------:R-:W-:Y:S05]  /*11b70*/  WARPSYNC.COLLECTIVE R15, `(.L_x_331) ;  /* 0x000000000f087348 */ /* 0x000fea0003c00000 */
[----:B------:R0:W1:Y:S02]  /*11b80*/  SHFL.IDX P6, R14, R13, R12, R11 ;  /* 0x0000000c0d0e7389 */ /* 0x00006400000c000b */
[----:B01----:R-:W-:Y:S01]  /*11b90*/  ENDCOLLECTIVE ;  /* 0x000000000000791b */ /* 0x003fe20003800000 */
.L_x_331:
[----:B------:R-:W-:Y:S05]  /*11ba0*/  BRA `(.L_x_332) ;  /* 0xffffffb000447947 */ /* 0x000fea000383ffff */
.L_x_234:
[----:B------:R-:W-:Y:S01]  /*11bb0*/  BSSY B0, `(.L_x_333) ;  /* 0x0000006000007945 */ /* 0x000fe20003800000 */
[----:B------:R-:W-:-:S07]  /*11bc0*/  IMAD.MOV.U32 R15, RZ, RZ, -0x1 ;  /* 0xffffffffff0f7424 */ /* 0x000fce00078e00ff */
[----:B0-----:R-:W-:Y:S05]  /*11bd0*/  WARPSYNC.COLLECTIVE R15, `(.L_x_334) ;  /* 0x000000000f0c7348 */ /* 0x001fea0003c00000 */
[----:B------:R-:W-:Y:S02]  /*11be0*/  ELECT P6, UR62, PT ;  /* 0x00000000003e782f */ /* 0x000fe400038c0000 */
[----:B------:R-:W-:Y:S01]  /*11bf0*/  MOV R14, UR62 ;  /* 0x0000003e000e7c02 */ /* 0x000fe20008000f00 */
[----:B0-----:R-:W-:Y:S10]  /*11c00*/  ENDCOLLECTIVE ;  /* 0x000000000000791b */ /* 0x001ff40003800000 */
.L_x_334:
[----:B------:R-:W-:Y:S05]  /*11c10*/  BSYNC B0 ;  /* 0x0000000000007941 */ /* 0x000fea0003800000 */
.L_x_333:
[----:B------:R-:W-:Y:S05]  /*11c20*/  BRA `(.L_x_335) ;  /* 0xffffffb000487947 */ /* 0x000fea000383ffff */
.L_x_236:
[----:B-1----:R-:W-:-:S04]  /*11c30*/  IMAD.U32 R3, RZ, RZ, UR38 ;  /* 0x00000026ff037e24 */ /* 0x002fc8000f8e00ff */
[----:B------:R1:W2:Y:S03]  /*11c40*/  SYNCS.PHASECHK.TRANS64.TRYWAIT P0, [R3+URZ+0x38840], R0 ;  /* 0x03884000030075a7 */ /* 0x0002a6000800017f */
[----:B--2---:R-:W-:Y:S05]  /*11c50*/  @!P0 NANOSLEEP.SYNCS 0x989680 ;  /* 0x009896800000895d */ /* 0x004fea0003900000 */
[----:B------:R-:W2:Y:S02]  /*11c60*/  @!P0 SYNCS.PHASECHK.TRANS64 P0, [R3+URZ+0x38840], R0 ;  /* 0x03884000030085a7 */ /* 0x000ea4000800007f */
[----:B--2---:R-:W-:Y:S05]  /*11c70*/  @!P0 BRA `(.L_x_236) ;  /* 0xfffffffc00ec8947 */ /* 0x004fea000383ffff */
[----:B------:R-:W-:Y:S05]  /*11c80*/  BRA `(.L_x_336) ;  /* 0xffffffb000ac7947 */ /* 0x000fea000383ffff */
.L_x_239:
[----:B------:R-:W-:Y:S02]  /*11c90*/  IMAD R6, R12, 0x40, R6 ;  /* 0x000000400c067824 */ /* 0x000fe400078e0206 */
[----:B------:R-:W-:Y:S02]  /*11ca0*/  IMAD.MOV.U32 R13, RZ, RZ, R3 ;  /* 0x000000ffff0d7224 */ /* 0x000fe400078e0003 */
[----:B------:R-:W-:Y:S01]  /*11cb0*/  IMAD.MOV.U32 R12, RZ, RZ, RZ ;  /* 0x000000ffff0c7224 */ /* 0x000fe200078e00ff */
[----:B------:R0:W-:Y:S01]  /*11cc0*/  STL [R1+0x4], R6 ;  /* 0x0000040601007387 */ /* 0x0001e20000100800 */
[----:B------:R-:W-:Y:S02]  /*11cd0*/  IMAD.MOV.U32 R11, RZ, RZ, 0x181f ;  /* 0x0000181fff0b7424 */ /* 0x000fe400078e00ff */
[----:B------:R-:W-:-:S07]  /*11ce0*/  IMAD.MOV.U32 R15, RZ, RZ, -0x1 ;  /* 0xffffffffff0f7424 */ /* 0x000fce00078e00ff */
[----:B0-----:R-:W-:Y:S05]  /*11cf0*/  WARPSYNC.COLLECTIVE R15, `(.L_x_337) ;  /* 0x000000000f087348 */ /* 0x001fea0003c00000 */
[----:B------:R1:W2:Y:S02]  /*11d00*/  SHFL.IDX P6, R14, R13, R12, R11 ;  /* 0x0000000c0d0e7389 */ /* 0x0002a400000c000b */
[----:B012---:R-:W-:Y:S01]  /*11d10*/  ENDCOLLECTIVE ;  /* 0x000000000000791b */ /* 0x007fe20003800000 */
.L_x_337:
[----:B------:R-:W-:Y:S02]  /*11d20*/  IMAD.MOV.U32 R13, RZ, RZ, R0 ;  /* 0x000000ffff0d7224 */ /* 0x000fe400078e0000 */
[----:B------:R-:W-:-:S07]  /*11d30*/  IMAD.MOV.U32 R4, RZ, RZ, R14 ;  /* 0x000000ffff047224 */ /* 0x000fce00078e000e */
[----:B------:R-:W-:Y:S05]  /*11d40*/  WARPSYNC.COLLECTIVE R15, `(.L_x_338) ;  /* 0x000000000f087348 */ /* 0x000fea0003c00000 */
[----:B------:R0:W1:Y:S02]  /*11d50*/  SHFL.IDX P6, R14, R13, R12, R11 ;  /* 0x0000000c0d0e7389 */ /* 0x00006400000c000b */
[----:B01----:R-:W-:Y:S01]  /*11d60*/  ENDCOLLECTIVE ;  /* 0x000000000000791b */ /* 0x003fe20003800000 */
.L_x_338:
[----:B------:R-:W-:Y:S01]  /*11d70*/  ULDC UR4, c[0x0][0x288] ;  /* 0x0000a20000047ab9 */ /* 0x000fe20000000800 */
[----:B------:R-:W-:Y:S01]  /*11d80*/  ULDC.64 UR6, c[0x0][0x208] ;  /* 0x0000820000067ab9 */ /* 0x000fe20000000a00 */
[----:B------:R-:W-:-:S05]  /*11d90*/  IMAD R2, R7, UR4, RZ ;  /* 0x0000000407027c24 */ /* 0x000fca000f8e02ff */
[----:B------:R-:W-:Y:S01]  /*11da0*/  ISETP.GE.AND P1, PT, R6, R2, PT ;  /* 0x000000020600720c */ /* 0x000fe20003f26270 */
[----:B------:R-:W-:Y:S02]  /*11db0*/  IMAD.MOV.U32 R13, RZ, RZ, R3 ;  /* 0x000000ffff0d7224 */ /* 0x000fe400078e0003 */
[----:B------:R-:W-:-:S10]  /*11dc0*/  IMAD.MOV.U32 R12, RZ, RZ, 0x1 ;  /* 0x00000001ff0c7424 */ /* 0x000fd400078e00ff */
[----:B------:R-:W-:Y:S02]  /*11dd0*/  @!P1 LEA R9, R8, UR38, 0x1 ;  /* 0x0000002608099c11 */ /* 0x000fe4000f8e08ff */
[----:B------:R-:W-:-:S05]  /*11de0*/  @!P1 LEA R14, P2, R10, R14, 0x1 ;  /* 0x0000000e0a0e9211 */ /* 0x000fca00078408ff */
[----:B------:R-:W-:Y:S02]  /*11df0*/  @!P1 IMAD.X R5, RZ, RZ, R4, P2 ;  /* 0x000000ffff059224 */ /* 0x000fe400010e0604 */
[----:B------:R-:W-:-:S05]  /*11e00*/  @!P1 IMAD.MOV.U32 R4, RZ, RZ, R14 ;  /* 0x000000ffff049224 */ /* 0x000fca00078e000e */
[----:B------:R-:W-:Y:S01]  /*11e10*/  @!PT LDS RZ, [RZ] ;  /* 0x00000000fffff984 */ /* 0x000fe20000000800 */
[----:B------:R-:W-:Y:S01]  /*11e20*/  @!PT LDS RZ, [RZ] ;  /* 0x00000000fffff984 */ /* 0x000fe20000000800 */
[----:B------:R-:W-:Y:S01]  /*11e30*/  @!PT LDS RZ, [RZ] ;  /* 0x00000000fffff984 */ /* 0x000fe20000000800 */
[----:B------:R0:W-:Y:S02]  /*11e40*/  @!P1 LDGSTS.E.BYPASS.LTC128B.128 [R9+0x20400], desc[UR6][R4.64], !P0 ;  /* 0x2040000004099fae */ /* 0x0001e4000c101d46 */
[----:B0-----:R-:W-:Y:S05]  /*11e50*/  WARPSYNC.COLLECTIVE R15, `(.L_x_339) ;  /* 0x000000000f087348 */ /* 0x001fea0003c00000 */
[----:B------:R1:W2:Y:S02]  /*11e60*/  SHFL.IDX P6, R14, R13, R12, R11 ;  /* 0x0000000c0d0e7389 */ /* 0x0002a400000c000b */
[----:B012---:R-:W-:Y:S01]  /*11e70*/  ENDCOLLECTIVE ;  /* 0x000000000000791b */ /* 0x007fe20003800000 */
.L_x_339:
[----:B------:R-:W-:-:S04]  /*11e80*/  IMAD.MOV.U32 R9, RZ, RZ, R6 ;  /* 0x000000ffff097224 */ /* 0x000fc800078e0006 */
[C---:B------:R-:W-:Y:S02]  /*11e90*/  VIADD R5, R9.reuse, 0x10 ;  /* 0x0000001009057836 */ /* 0x040fe40000000000 */
[----:B------:R-:W-:Y:S02]  /*11ea0*/  IMAD.MOV.U32 R13, RZ, RZ, R0 ;  /* 0x000000ffff0d7224 */ /* 0x000fe400078e0000 */
[----:B------:R-:W-:Y:S01]  /*11eb0*/  VIADD R9, R9, 0x20 ;  /* 0x0000002009097836 */ /* 0x000fe20000000000 */
[----:B------:R-:W-:Y:S01]  /*11ec0*/  ISETP.GE.AND P1, PT, R5, R2, PT ;  /* 0x000000020500720c */ /* 0x000fe20003f26270 */
[----:B------:R0:W-:Y:S04]  /*11ed0*/  STL [R1+0xc], R5 ;  /* 0x00000c0501007387 */ /* 0x0001e80000100800 */
[----:B------:R0:W-:Y:S01]  /*11ee0*/  STL [R1+0x10], R9 ;  /* 0x0000100901007387 */ /* 0x0001e20000100800 */
[----:B------:R-:W-:-:S07]  /*11ef0*/  IMAD.MOV.U32 R4, RZ, RZ, R14 ;  /* 0x000000ffff047224 */ /* 0x000fce00078e000e */
[----:B0-----:R-:W-:Y:S05]  /*11f00*/  WARPSYNC.COLLECTIVE R15, `(.L_x_340) ;  /* 0x000000000f087348 */ /* 0x001fea0003c00000 */
[----:B------:R1:W2:Y:S02]  /*11f10*/  SHFL.IDX P6, R14, R13, R12, R11 ;  /* 0x0000000c0d0e7389 */ /* 0x0002a400000c000b */
[----:B012---:R-:W-:Y:S01]  /*11f20*/  ENDCOLLECTIVE ;  /* 0x000000000000791b */ /* 0x007fe20003800000 */
.L_x_340:
[----:B------:R-:W-:Y:S01]  /*11f30*/  ULDC.64 UR4, c[0x0][0x208] ;  /* 0x0000820000047ab9 */ /* 0x000fe20000000a00 */
[----:B------:R-:W-:Y:S01]  /*11f40*/  @!P1 LEA R7, R8, UR38, 0x1 ;  /* 0x0000002608079c11 */ /* 0x000fe2000f8e08ff */
[----:B------:R-:W-:Y:S02]  /*11f50*/  IMAD.MOV.U32 R13, RZ, RZ, R3 ;  /* 0x000000ffff0d7224 */ /* 0x000fe400078e0003 */
[----:B------:R-:W-:Y:S01]  /*11f60*/  IMAD.MOV.U32 R12, RZ, RZ, 0x2 ;  /* 0x00000002ff0c7424 */ /* 0x000fe200078e00ff */
[----:B------:R-:W-:-:S05]  /*11f70*/  @!P1 LEA R6, P2, R10, R14, 0x1 ;  /* 0x0000000e0a069211 */ /* 0x000fca00078408ff */
[----:B------:R-:W-:Y:S02]  /*11f80*/  @!P1 IMAD.X R5, RZ, RZ, R4, P2 ;  /* 0x000000ffff059224 */ /* 0x000fe400010e0604 */
[----:B------:R-:W-:-:S05]  /*11f90*/  @!P1 IMAD.MOV.U32 R4, RZ, RZ, R6 ;  /* 0x000000ffff049224 */ /* 0x000fca00078e0006 */
[----:B------:R-:W-:Y:S01]  /*11fa0*/  @!PT LDS RZ, [RZ] ;  /* 0x00000000fffff984 */ /* 0x000fe20000000800 */
[----:B------:R-:W-:Y:S01]  /*11fb0*/  @!PT LDS RZ, [RZ] ;  /* 0x00000000fffff984 */ /* 0x000fe20000000800 */
[----:B------:R-:W-:Y:S01]  /*11fc0*/  @!PT LDS RZ, [RZ] ;  /* 0x00000000fffff984 */ /* 0x000fe20000000800 */
[----:B------:R0:W-:Y:S01]  /*11fd0*/  @!P1 LDGSTS.E.BYPASS.LTC128B.128 [R7+0x20c00], desc[UR4][R4.64], !P0 ;  /* 0x20c0000004079fae */ /* 0x0001e2000c101d44 */
[----:B------:R-:W-:-:S13]  /*11fe0*/  ISETP.GE.AND P1, PT, R9, R2, PT ;  /* 0x000000020900720c */ /* 0x000fda0003f26270 */
[----:B0-----:R-:W-:Y:S05]  /*11ff0*/  WARPSYNC.COLLECTIVE R15, `(.L_x_341) ;  /* 0x000000000f087348 */ /* 0x001fea0003c00000 */
[----:B------:R1:W2:Y:S02]  /*12000*/  SHFL.IDX P6, R14, R13, R12, R11 ;  /* 0x0000000c0d0e7389 */ /* 0x0002a400000c000b */
[----:B012---:R-:W-:Y:S01]  /*12010*/  ENDCOLLECTIVE ;  /* 0x000000000000791b */ /* 0x007fe20003800000 */
.L_x_341:
[----:B------:R-:W-:Y:S01]  /*12020*/  @!P1 LEA R6, R8, UR38, 0x1 ;  /* 0x0000002608069c11 */ /* 0x000fe2000f8e08ff */
[----:B------:R-:W-:Y:S02]  /*12030*/  IMAD.MOV.U32 R13, RZ, RZ, R0 ;  /* 0x000000ffff0d7224 */ /* 0x000fe400078e0000 */
[----:B------:R-:W-:-:S07]  /*12040*/  IMAD.MOV.U32 R4, RZ, RZ, R14 ;  /* 0x000000ffff047224 */ /* 0x000fce00078e000e */
[----:B------:R-:W-:Y:S05]  /*12050*/  WARPSYNC.COLLECTIVE R15, `(.L_x_342) ;  /* 0x000000000f087348 */ /* 0x000fea0003c00000 */
[----:B------:R0:W1:Y:S02]  /*12060*/  SHFL.IDX P6, R14, R13, R12, R11 ;  /* 0x0000000c0d0e7389 */ /* 0x00006400000c000b */
[----:B01----:R-:W-:Y:S01]  /*12070*/  ENDCOLLECTIVE ;  /* 0x000000000000791b */ /* 0x003fe20003800000 */
.L_x_342:
[----:B------:R-:W-:Y:S01]  /*12080*/  ULDC.64 UR4, c[0x0][0x208] ;  /* 0x0000820000047ab9 */ /* 0x000fe20000000a00 */
[----:B------:R-:W-:Y:S02]  /*12090*/  IMAD.MOV.U32 R13, RZ, RZ, R3 ;  /* 0x000000ffff0d7224 */ /* 0x000fe400078e0003 */
[----:B------:R-:W-:Y:S01]  /*120a0*/  IMAD.MOV.U32 R12, RZ, RZ, 0x3 ;  /* 0x00000003ff0c7424 */ /* 0x000fe200078e00ff */
[----:B------:R-:W-:-:S05]  /*120b0*/  @!P1 LEA R5, P2, R10, R14, 0x1 ;  /* 0x0000000e0a059211 */ /* 0x000fca00078408ff */
[----:B------:R-:W-:-:S05]  /*120c0*/  @!P1 IMAD.X R4, RZ, RZ, R4, P2 ;  /* 0x000000ffff049224 */ /* 0x000fca00010e0604 */
[----:B------:R-:W-:-:S04]  /*120d0*/  @!P1 LOP3.LUT R5, R5, R4, RZ, 0x3c, !PT ;  /* 0x0000000405059212 */ /* 0x000fc800078e3cff */
[----:B------:R-:W-:-:S04]  /*120e0*/  @!P1 LOP3.LUT R4, R5, R4, RZ, 0x3c, !PT ;  /* 0x0000000405049212 */ /* 0x000fc800078e3cff */
[----:B------:R-:W-:-:S05]  /*120f0*/  @!P1 LOP3.LUT R5, R5, R4, RZ, 0x3c, !PT ;  /* 0x0000000405059212 */ /* 0x000fca00078e3cff */
[----:B------:R-:W-:Y:S01]  /*12100*/  @!PT LDS RZ, [RZ] ;  /* 0x00000000fffff984 */ /* 0x000fe20000000800 */
[----:B------:R-:W-:Y:S01]  /*12110*/  @!PT LDS RZ, [RZ] ;  /* 0x00000000fffff984 */ /* 0x000fe20000000800 */
[----:B------:R-:W-:Y:S01]  /*12120*/  @!PT LDS RZ, [RZ] ;  /* 0x00000000fffff984 */ /* 0x000fe20000000800 */
[----:B------:R0:W-:Y:S02]  /*12130*/  @!P1 LDGSTS.E.BYPASS.LTC128B.128 [R6+0x21400], desc[UR4][R4.64], !P0 ;  /* 0x2140000004069fae */ /* 0x0001e4000c101d44 */
[----:B0-----:R-:W-:Y:S05]  /*12140*/  WARPSYNC.COLLECTIVE R15, `(.L_x_343) ;  /* 0x000000000f087348 */ /* 0x001fea0003c00000 */
[----:B------:R1:W2:Y:S02]  /*12150*/  SHFL.IDX P6, R14, R13, R12, R11 ;  /* 0x0000000c0d0e7389 */ /* 0x0002a400000c000b */
[----:B012---:R-:W-:Y:S01]  /*12160*/  ENDCOLLECTIVE ;  /* 0x000000000000791b */ /* 0x007fe20003800000 */
.L_x_343:
[----:B------:R-:W-:Y:S02]  /*12170*/  IMAD.MOV.U32 R13, RZ, RZ, R0 ;  /* 0x000000ffff0d7224 */ /* 0x000fe400078e0000 */
[----:B------:R-:W-:-:S07]  /*12180*/  IMAD.MOV.U32 R3, RZ, RZ, R14 ;  /* 0x000000ffff037224 */ /* 0x000fce00078e000e */
[----:B------:R-:W-:Y:S05]  /*12190*/  WARPSYNC.COLLECTIVE R15, `(.L_x_344) ;  /* 0x000000000f087348 */ /* 0x000fea0003c00000 */
[----:B------:R0:W1:Y:S02]  /*121a0*/  SHFL.IDX P6, R14, R13, R12, R11 ;  /* 0x0000000c0d0e7389 */ /* 0x00006400000c000b */
[----:B01----:R-:W-:Y:S01]  /*121b0*/  ENDCOLLECTIVE ;  /* 0x000000000000791b */ /* 0x003fe20003800000 */
.L_x_344:
[----:B------:R-:W-:Y:S05]  /*121c0*/  BRA `(.L_x_345) ;  /* 0xffffffb400947947 */ /* 0x000fea000383ffff */
.L_x_241:
[----:B------:R-:W-:Y:S01]  /*121d0*/  BSSY B0, `(.L_x_346) ;  /* 0x0000008000007945 */ /* 0x000fe20003800000 */
[----:B------:R-:W-:Y:S02]  /*121e0*/  IMAD.MOV.U32 R13, RZ, RZ, R6 ;  /* 0x000000ffff0d7224 */ /* 0x000fe400078e0006 */
[----:B------:R-:W-:Y:S02]  /*121f0*/  IMAD.MOV.U32 R12, RZ, RZ, RZ ;  /* 0x000000ffff0c7224 */ /* 0x000fe400078e00ff */
[----:B------:R-:W-:Y:S02]  /*12200*/  IMAD.MOV.U32 R11, RZ, RZ, 0x181f ;  /* 0x0000181fff0b7424 */ /* 0x000fe400078e00ff */
[----:B------:R-:W-:-:S07]  /*12210*/  IMAD.MOV.U32 R15, RZ, RZ, -0x1 ;  /* 0xffffffffff0f7424 */ /* 0x000fce00078e00ff */
[----:B------:R-:W-:Y:S05]  /*12220*/  WARPSYNC.COLLECTIVE R15, `(.L_x_347) ;  /* 0x000000000f087348 */ /* 0x000fea0003c00000 */
[----:B------:R0:W1:Y:S02]  /*12230*/  SHFL.IDX P6, R14, R13, R12, R11 ;  /* 0x0000000c0d0e7389 */ /* 0x00006400000c000b */
[----:B01----:R-:W-:Y:S01]  /*12240*/  ENDCOLLECTIVE ;  /* 0x000000000000791b */ /* 0x003fe20003800000 */
.L_x_347:
[----:B------:R-:W-:Y:S05]  /*12250*/  BSYNC B0 ;  /* 0x0000000000007941 */ /* 0x000fea0003800000 */
.L_x_346:
[----:B------:R-:W0:Y:S01]  /*12260*/  S2R R3, SR_TID.X ;  /* 0x0000000000037919 */ /* 0x000e220000002100 */
[----:B------:R-:W-:-:S05]  /*12270*/  LOP3.LUT R8, R8, 0x7f, RZ, 0xc0, !PT ;  /* 0x0000007f08087812 */ /* 0x000fca00078ec0ff */
[----:B------:R-:W-:Y:S02]  /*12280*/  IMAD.SHL.U32 R9, R8, 0x8, RZ ;  /* 0x0000000808097824 */ /* 0x000fe400078e00ff */
[----:B------:R-:W-:Y:S02]  /*12290*/  IMAD.MOV.U32 R13, RZ, RZ, R0 ;  /* 0x000000ffff0d7224 */ /* 0x000fe400078e0000 */
[----:B------:R-:W-:Y:S02]  /*122a0*/  IMAD.MOV.U32 R12, RZ, RZ, RZ ;  /* 0x000000ffff0c7224 */ /* 0x000fe400078e00ff */
[----:B------:R-:W-:Y:S02]  /*122b0*/  IMAD.MOV.U32 R11, RZ, RZ, 0x181f ;  /* 0x0000181fff0b7424 */ /* 0x000fe400078e00ff */
[----:B------:R-:W-:Y:S02]  /*122c0*/  IMAD.MOV.U32 R15, RZ, RZ, -0x1 ;  /* 0xffffffffff0f7424 */ /* 0x000fe400078e00ff */
[----:B0-----:R-:W-:-:S05]  /*122d0*/  IMAD.SHL.U32 R8, R3, 0x8, RZ ;  /* 0x0000000803087824 */ /* 0x001fca00078e00ff */
[----:B------:R-:W-:-:S04]  /*122e0*/  LOP3.LUT R8, R8, 0x1f8, RZ, 0xc0, !PT ;  /* 0x000001f808087812 */ /* 0x000fc800078ec0ff */
[----:B------:R-:W-:-:S04]  /*122f0*/  LOP3.LUT R8, R8, 0x38, R3, 0x78, !PT ;  /* 0x0000003808087812 */ /* 0x000fc800078e7803 */
[----:B------:R-:W-:Y:S01]  /*12300*/  LOP3.LUT R8, R8, 0x200, R9, 0xf8, !PT ;  /* 0x0000020008087812 */ /* 0x000fe200078ef809 */
[----:B------:R-:W-:Y:S01]  /*12310*/  IMAD.MOV.U32 R2, RZ, RZ, R14 ;  /* 0x000000ffff027224 */ /* 0x000fe200078e000e */
[----:B------:R0:W5:Y:S03]  /*12320*/  LDL.LU R9, [R1+0xc] ;  /* 0x00000c0001097983 */ /* 0x0001660000300800 */
[----:B------:R-:W-:-:S07]  /*12330*/  IMAD.MOV.U32 R3, RZ, RZ, R8 ;  /* 0x000000ffff037224 */ /* 0x000fce00078e0008 */
[----:B0----5:R-:W-:Y:S05]  /*12340*/  WARPSYNC.COLLECTIVE R15, `(.L_x_348) ;  /* 0x000000000f087348 */ /* 0x021fea0003c00000 */
[----:B------:R1:W2:Y:S02]  /*12350*/  SHFL.IDX P6, R14, R13, R12, R11 ;  /* 0x0000000c0d0e7389 */ /* 0x0002a400000c000b */
[----:B012--5:R-:W-:Y:S01]  /*12360*/  ENDCOLLECTIVE ;  /* 0x000000000000791b */ /* 0x027fe20003800000 */
.L_x_348:
[----:B------:R-:W-:Y:S01]  /*12370*/  ULDC UR4, c[0x0][0x288] ;  /* 0x0000a20000047ab9 */ /* 0x000fe20000000800 */
[----:B------:R-:W2:Y:S04]  /*12380*/  LDL.LU R8, [R1+0x10] ;  /* 0x0000100001087983 */ /* 0x000ea80000300800 */
[----:B------:R-:W3:Y:S01]  /*12390*/  LDL.LU R11, [R1+0x4] ;  /* 0x00000400010b7983 */ /* 0x000ee20000300800 */
[----:B------:R-:W-:Y:S01]  /*123a0*/  IMAD R7, R7, UR4, RZ ;  /* 0x0000000407077c24 */ /* 0x000fe2000f8e02ff */
[----:B------:R-:W-:Y:S01]  /*123b0*/  LOP3.LUT R17, R17, 0xffffff7f, RZ, 0xc0, !PT ;  /* 0xffffff7f11117812 */ /* 0x000fe200078ec0ff */
[----:B------:R-:W-:-:S03]  /*123c0*/  IMAD.MOV.U32 R15, RZ, RZ, R3 ;  /* 0x000000ffff0f7224 */ /* 0x000fc600078e0003 */
[----:B------:R-:W-:Y:S01]  /*123d0*/  @P1 LOP3.LUT R17, R17, 0x80, RZ, 0xfc, !PT ;  /* 0x0000008011111812 */ /* 0x000fe200078efcff */
[----:B------:R-:W-:-:S03]  /*123e0*/  IMAD.MOV.U32 R3, RZ, RZ, R14 ;  /* 0x000000ffff037224 */ /* 0x000fc600078e000e */
[C---:B------:R-:W-:Y:S02]  /*123f0*/  LOP3.LUT P1, RZ, R17.reuse, 0x10, RZ, 0xc0, !PT ;  /* 0x0000001011ff7812 */ /* 0x040fe4000782c0ff */
[----:B------:R-:W-:Y:S01]  /*12400*/  LOP3.LUT R17, R17, 0xffffffbf, RZ, 0xc0, !PT ;  /* 0xffffffbf11117812 */ /* 0x000fe200078ec0ff */
[----:B------:R-:W-:Y:S01]  /*12410*/  ULDC.64 UR6, c[0x0][0x208] ;  /* 0x0000820000067ab9 */ /* 0x000fe20000000a00 */
[----:B------:R-:W-:Y:S02]  /*12420*/  IMAD.MOV.U32 R13, RZ, RZ, R6 ;  /* 0x000000ffff0d7224 */ /* 0x000fe400078e0006 */
[----:B------:R-:W-:Y:S01]  /*12430*/  IMAD.MOV.U32 R12, RZ, RZ, 0x1 ;  /* 0x00000001ff0c7424 */ /* 0x000fe200078e00ff */
[-C--:B--2---:R-:W-:Y:S02]  /*12440*/  ISETP.GE.AND P3, PT, R8, R7.reuse, PT ;  /* 0x000000070800720c */ /* 0x084fe40003f66270 */
[----:B---3--:R-:W-:-:S11]  /*12450*/  ISETP.GE.AND P4, PT, R11, R7, PT ;  /* 0x000000070b00720c */ /* 0x008fd60003f86270 */
[----:B------:R-:W-:Y:S02]  /*12460*/  @P3 LOP3.LUT R17, R17, 0x40, RZ, 0xfc, !PT ;  /* 0x0000004011113812 */ /* 0x000fe400078efcff */
[----:B------:R-:W-:-:S05]  /*12470*/  @!P4 LEA R3, P6, R10, R3, 0x1 ;  /* 0x000000030a03c211 */ /* 0x000fca00078c08ff */
[----:B------:R-:W-:Y:S01]  /*12480*/  @!P4 IMAD.X R2, RZ, RZ, R2, P6 ;  /* 0x000000ffff02c224 */ /* 0x000fe200030e0602 */
[----:B------:R-:W-:-:S04]  /*12490*/  LOP3.LUT P6, RZ, R17, 0x8, RZ, 0xc0, !PT ;  /* 0x0000000811ff7812 */ /* 0x000fc800078cc0ff */
[----:B------:R-:W-:-:S04]  /*124a0*/  @!P4 LOP3.LUT R3, R3, R2, RZ, 0x3c, !PT ;  /* 0x000000020303c212 */ /* 0x000fc800078e3cff */
[----:B------:R-:W-:Y:S02]  /*124b0*/  @!P4 LOP3.LUT R2, R3, R2, RZ, 0x3c, !PT ;  /* 0x000000020302c212 */ /* 0x000fe400078e3cff */
[----:B------:R-:W-:Y:S02]  /*124c0*/  ISETP.GE.AND P2, PT, R9, R7, PT ;  /* 0x000000070900720c */ /* 0x000fe40003f46270 */
[----:B------:R-:W-:Y:S02]  /*124d0*/  @!P4 LOP3.LUT R8, R4, 0x40, RZ, 0xc0, !PT ;  /* 0x000000400408c812 */ /* 0x000fe400078ec0ff */
[----:B------:R-:W-:Y:S02]  /*124e0*/  @!P4 LEA R9, R15, UR38, 0x1 ;  /* 0x000000260f09cc11 */ /* 0x000fe4000f8e08ff */
[----:B------:R-:W-:Y:S02]  /*124f0*/  @!P4 LOP3.LUT R3, R3, R2, RZ, 0x3c, !PT ;  /* 0x000000020303c212 */ /* 0x000fe400078e3cff */
[----:B------:R-:W-:-:S02]  /*12500*/  LOP3.LUT P3, RZ, R17, 0x4, RZ, 0xc0, !PT ;  /* 0x0000000411ff7812 */ /* 0x000fc4000786c0ff */
[----:B------:R-:W-:Y:S01]  /*12510*/  @!P4 SHF.R.U32.HI R8, RZ, 0x2, R8 ;  /* 0x00000002ff08c819 */ /* 0x000fe20000011608 */
[----:B------:R-:W-:Y:S01]  /*12520*/  @!PT LDS RZ, [RZ] ;  /* 0x00000000fffff984 */ /* 0x000fe20000000800 */
[----:B------:R-:W-:Y:S01]  /*12530*/  @!PT LDS RZ, [RZ] ;  /* 0x00000000fffff984 */ /* 0x000fe20000000800 */
[----:B------:R-:W-:Y:S01]  /*12540*/  @!PT LDS RZ, [RZ] ;  /* 0x00000000fffff984 */ /* 0x000fe20000000800 */
[----:B------:R-:W-:Y:S01]  /*12550*/  @!P4 LDGSTS.E.BYPASS.LTC128B.128 [R9+0x26400], desc[UR6][R2.64], !P1 ;  /* 0x264000000209cfae */ /* 0x000fe2000c901d46 */
[----:B------:R-:W-:-:S03]  /*12560*/  LOP3.LUT P1, RZ, R17, 0x80, RZ, 0xc0, !PT ;  /* 0x0000008011ff7812 */ /* 0x000fc6000782c0ff */
        /* <DEDUP_REMOVED lines=8> */
[----:B------:R-:W-:Y:S01]  /*125f0*/  @!P4 LDGSTS.E.BYPASS.LTC128B.128 [R9+0x32400], desc[UR6][R2.64+0x300], P6 ;  /* 0x324003000209cfae */ /* 0x000fe2000b101d46 */
[----:B------:R-:W-:Y:S01]  /*12600*/  @!P4 ISETP.NE.U32.AND P6, PT, R8, RZ, PT ;  /* 0x000000ff0800c20c */ /* 0x000fe20003fc5070 */
[----:B------:R-:W-:-:S12]  /*12610*/  IMAD.MOV.U32 R11, RZ, RZ, 0x181f ;  /* 0x0000181fff0b7424 */ /* 0x000fd800078e00ff */
[----:B------:R0:W-:Y:S02]  /*12620*/  @!P4 LDGSTS.E.BYPASS.LTC128B.128 [R9+0x34400], desc[UR6][R2.64+0x380], P6 ;  /* 0x344003800209cfae */ /* 0x0001e4000b101d46 */
[----:B0-----:R-:W-:Y:S02]  /*12630*/  IMAD.MOV.U32 R9, RZ, RZ, R15 ;  /* 0x000000ffff097224 */ /* 0x001fe400078e000f */
[----:B------:R-:W-:-:S07]  /*12640*/  IMAD.MOV.U32 R15, RZ, RZ, -0x1 ;  /* 0xffffffffff0f7424 */ /* 0x000fce00078e00ff */
[----:B------:R-:W-:Y:S05]  /*12650*/  WARPSYNC.COLLECTIVE R15, `(.L_x_349) ;  /* 0x000000000f087348 */ /* 0x000fea0003c00000 */
[----:B------:R0:W1:Y:S02]  /*12660*/  SHFL.IDX P6, R14, R13, R12, R11 ;  /* 0x0000000c0d0e7389 */ /* 0x00006400000c000b */
[----:B01----:R-:W-:Y:S01]  /*12670*/  ENDCOLLECTIVE ;  /* 0x000000000000791b */ /* 0x003fe20003800000 */
.L_x_349:
[----:B------:R-:W-:Y:S02]  /*12680*/  IMAD.MOV.U32 R13, RZ, RZ, R0 ;  /* 0x000000ffff0d7224 */ /* 0x000fe400078e0000 */
[----:B------:R-:W-:-:S07]  /*12690*/  IMAD.MOV.U32 R8, RZ, RZ, R14 ;  /* 0x000000ffff087224 */ /* 0x000fce00078e000e */
[----:B------:R-:W-:Y:S05]  /*126a0*/  WARPSYNC.COLLECTIVE R15, `(.L_x_350) ;  /* 0x000000000f087348 */ /* 0x000fea0003c00000 */
[----:B------:R0:W1:Y:S02]  /*126b0*/  SHFL.IDX P6, R14, R13, R12, R11 ;  /* 0x0000000c0d0e7389 */ /* 0x00006400000c000b */
[----:B01----:R-:W-:Y:S01]  /*126c0*/  ENDCOLLECTIVE ;  /* 0x000000000000791b */ /* 0x003fe20003800000 */
.L_x_350:
[----:B------:R-:W-:Y:S01]  /*126d0*/  @!P2 LEA R21, R9, UR38, 0x1 ;  /* 0x000000260915ac11 */ /* 0x000fe2000f8e08ff */
[----:B------:R-:W-:Y:S01]  /*126e0*/  ULDC.64 UR4, c[0x0][0x208] ;  /* 0x0000820000047ab9 */ /* 0x000fe20000000a00 */
[----:B------:R-:W-:-:S05]  /*126f0*/  @!P2 LEA R10, P4, R10, R14, 0x1 ;  /* 0x0000000e0a0aa211 */ /* 0x000fca00078808ff */
[----:B------:R-:W-:Y:S01]  /*12700*/  @!P2 IMAD.X R14, RZ, RZ, R8, P4 ;  /* 0x000000ffff0ea224 */ /* 0x000fe200020e0608 */
[C---:B------:R-:W-:Y:S02]  /*12710*/  LOP3.LUT P4, RZ, R17.reuse, 0x10, RZ, 0xc0, !PT ;  /* 0x0000001011ff7812 */ /* 0x040fe4000788c0ff */
[----:B------:R-:W-:Y:S01]  /*12720*/  @!P2 LOP3.LUT R8, R4, 0x40, RZ, 0xc0, !PT ;  /* 0x000000400408a812 */ /* 0x000fe200078ec0ff */
[----:B------:R-:W-:Y:S01]  /*12730*/  @!P2 IMAD.MOV.U32 R2, RZ, RZ, R10 ;  /* 0x000000ffff02a224 */ /* 0x000fe200078e000a */
[----:B------:R-:W-:Y:S01]  /*12740*/  LOP3.LUT P6, RZ, R17, 0x8, RZ, 0xc0, !PT ;  /* 0x0000000811ff7812 */ /* 0x000fe200078cc0ff */
[----:B------:R-:W-:Y:S01]  /*12750*/  @!P2 IMAD.MOV.U32 R3, RZ, RZ, R14 ;  /* 0x000000ffff03a224 */ /* 0x000fe200078e000e */
[----:B------:R-:W-:-:S07]  /*12760*/  @!P2 SHF.R.U32.HI R8, RZ, 0x2, R8 ;  /* 0x00000002ff08a819 */ /* 0x000fce0000011608 */
[----:B------:R-:W-:Y:S01]  /*12770*/  @!PT LDS RZ, [RZ] ;  /* 0x00000000fffff984 */ /* 0x000fe20000000800 */
[----:B------:R-:W-:Y:S01]  /*12780*/  @!PT LDS RZ, [RZ] ;  /* 0x00000000fffff984 */ /* 0x000fe20000000800 */
[----:B------:R-:W-:Y:S01]  /*12790*/  @!PT LDS RZ, [RZ] ;  /* 0x00000000fffff984 */ /* 0x000fe20000000800 */
        /* <DEDUP_REMOVED lines=10> */
[----:B------:R-:W-:Y:S01]  /*12840*/  @!P2 ISETP.NE.U32.AND P4, PT, R8, RZ, PT ;  /* 0x000000ff0800a20c */ /* 0x000fe20003f85070 */
[----:B------:R-:W-:-:S02]  /*12850*/  IMAD.MOV.U32 R13, RZ, RZ, R6 ;  /* 0x000000ffff0d7224 */ /* 0x000fc400078e0006 */
[----:B------:R-:W-:Y:S01]  /*12860*/  IMAD.MOV.U32 R12, RZ, RZ, 0x2 ;  /* 0x00000002ff0c7424 */ /* 0x000fe200078e00ff */
[----:B------:R-:W1:Y:S09]  /*12870*/  S2R R10, SR_TID.X ;  /* 0x00000000000a7919 */ /* 0x000e720000002100 */
[----:B------:R0:W-:Y:S02]  /*12880*/  @!P2 LDGSTS.E.BYPASS.LTC128B.128 [R21+0x34c00], desc[UR4][R2.64+0x380], P4 ;  /* 0x34c003800215afae */ /* 0x0001e4000a101d44 */
[----:B01----:R-:W-:Y:S05]  /*12890*/  WARPSYNC.COLLECTIVE R15, `(.L_x_351) ;  /* 0x000000000f087348 */ /* 0x003fea0003c00000 */
[----:B------:R2:W3:Y:S02]  /*128a0*/  SHFL.IDX P6, R14, R13, R12, R11 ;  /* 0x0000000c0d0e7389 */ /* 0x0004e400000c000b */
[----:B0123--:R-:W-:Y:S01]  /*128b0*/  ENDCOLLECTIVE ;  /* 0x000000000000791b */ /* 0x00ffe20003800000 */
.L_x_351:
[----:B------:R-:W-:Y:S02]  /*128c0*/  IMAD.MOV.U32 R13, RZ, RZ, R0 ;  /* 0x000000ffff0d7224 */ /* 0x000fe400078e0000 */
[----:B------:R-:W-:-:S07]  /*128d0*/  IMAD.MOV.U32 R2, RZ, RZ, R14 ;  /* 0x000000ffff027224 */ /* 0x000fce00078e000e */
[----:B------:R-:W-:Y:S05]  /*128e0*/  WARPSYNC.COLLECTIVE R15, `(.L_x_352) ;  /* 0x000000000f087348 */ /* 0x000fea0003c00000 */
[----:B------:R0:W1:Y:S02]  /*128f0*/  SHFL.IDX P6, R14, R13, R12, R11 ;  /* 0x0000000c0d0e7389 */ /* 0x00006400000c000b */
[----:B01----:R-:W-:Y:S01]  /*12900*/  ENDCOLLECTIVE ;  /* 0x000000000000791b */ /* 0x003fe20003800000 */
.L_x_352:
[----:B------:R-:W-:Y:S01]  /*12910*/  LOP3.LUT P3, RZ, R17, 0x40, RZ, 0xc0, !PT ;  /* 0x0000004011ff7812 */ /* 0x000fe2000786c0ff */
[----:B------:R-:W-:-:S05]  /*12920*/  IMAD.SHL.U32 R10, R10, 0x8, RZ ;  /* 0x000000080a0a7824 */ /* 0x000fca00078e00ff */
[----:B------:R-:W-:-:S07]  /*12930*/  LOP3.LUT R10, R10, 0x38, RZ, 0xc0, !PT ;  /* 0x000000380a0a7812 */ /* 0x000fce00078ec0ff */
[----:B------:R-:W-:-:S05]  /*12940*/  @!P3 LEA R3, P4, R10, R14, 0x1 ;  /* 0x0000000e0a03b211 */ /* 0x000fca00078808ff */
[----:B------:R-:W-:Y:S01]  /*12950*/  @!P3 IMAD.X R2, RZ, RZ, R2, P4 ;  /* 0x000000ffff02b224 */ /* 0x000fe200020e0602 */
[----:B------:R-:W-:-:S04]  /*12960*/  LOP3.LUT P4, RZ, R17, 0x10, RZ, 0xc0, !PT ;  /* 0x0000001011ff7812 */ /* 0x000fc8000788c0ff */
[-C--:B------:R-:W-:Y:S02]  /*12970*/  @!P3 LOP3.LUT R3, R3, R2.reuse, RZ, 0x3c, !PT ;  /* 0x000000020303b212 */ /* 0x080fe400078e3cff */
[----:B------:R-:W-:Y:S02]  /*12980*/  @!P3 LOP3.LUT R8, R4, 0x40, RZ, 0xc0, !PT ;  /* 0x000000400408b812 */ /* 0x000fe400078ec0ff */
[----:B------:R-:W-:Y:S02]  /*12990*/  @!P3 LOP3.LUT R2, R3, R2, RZ, 0x3c, !PT ;  /* 0x000000020302b212 */ /* 0x000fe400078e3cff */
[----:B------:R-:W-:Y:S02]  /*129a0*/  @!P3 LEA R9, R9, UR38, 0x1 ;  /* 0x000000260909bc11 */ /* 0x000fe4000f8e08ff */
[----:B------:R-:W-:Y:S02]  /*129b0*/  @!P3 LOP3.LUT R3, R3, R2, RZ, 0x3c, !PT ;  /* 0x000000020303b212 */ /* 0x000fe400078e3cff */
[C---:B------:R-:W-:Y:S01]  /*129c0*/  LOP3.LUT P6, RZ, R17.reuse, 0x8, RZ, 0xc0, !PT ;  /* 0x0000000811ff7812 */ /* 0x040fe200078cc0ff */
[----:B------:R-:W-:Y:S01]  /*129d0*/  ULDC.64 UR4, c[0x0][0x208] ;  /* 0x0000820000047ab9 */ /* 0x000fe20000000a00 */
[----:B------:R-:W-:Y:S01]  /*129e0*/  LOP3.LUT P2, RZ, R17, 0x4, RZ, 0xc0, !PT ;  /* 0x0000000411ff7812 */ /* 0x000fe2000784c0ff */
[----:B------:R-:W-:Y:S01]  /*129f0*/  @!PT LDS RZ, [RZ] ;  /* 0x00000000fffff984 */ /* 0x000fe20000000800 */
[----:B------:R-:W-:Y:S01]  /*12a00*/  @!PT LDS RZ, [RZ] ;  /* 0x00000000fffff984 */ /* 0x000fe20000000800 */
[----:B------:R-:W-:Y:S01]  /*12a10*/  @!PT LDS RZ, [RZ] ;  /* 0x00000000fffff984 */ /* 0x000fe20000000800 */
[----:B------:R0:W-:Y:S01]  /*12a20*/  @!P3 LDGSTS.E.BYPASS.LTC128B.128 [R9+0x27400], desc[UR4][R2.64], !P4 ;  /* 0x274000000209bfae */ /* 0x0001e2000e101d44 */
[----:B------:R-:W-:-:S04]  /*12a30*/  @!P3 SHF.R.U32.HI R8, RZ, 0x2, R8 ;  /* 0x00000002ff08b819 */ /* 0x000fc80000011608 */
[----:B------:R-:W-:Y:S02]  /*12a40*/  @!P3 ISETP.NE.U32.AND P4, PT, R8, RZ, PT ;  /* 0x000000ff0800b20c */ /* 0x000fe40003f85070 */
[----:B------:R-:W-:-:S03]  /*12a50*/  @!P3 LOP3.LUT R8, R5, 0x80, RZ, 0xc0, !PT ;  /* 0x000000800508b812 */ /* 0x000fc600078ec0ff */
[----:B------:R0:W-:Y:S01]  /*12a60*/  @!P3 LDGSTS.E.BYPASS.LTC128B.128 [R9+0x29400], desc[UR4][R2.64+0x80], !P6 ;  /* 0x294000800209bfae */ /* 0x0001e2000f101d44 */
[----:B------:R-:W-:-:S03]  /*12a70*/  @!P3 SHF.R.U32.HI R8, RZ, 0x3, R8 ;  /* 0x00000003ff08b819 */ /* 0x000fc60000011608 */
[----:B------:R0:W-:Y:S04]  /*12a80*/  @!P3 LDGSTS.E.BYPASS.LTC128B.128 [R9+0x2b400], desc[UR4][R2.64+0x100], !P2 ;  /* 0x2b4001000209bfae */ /* 0x0001e8000d101d44 */
[----:B------:R0:W-:Y:S04]  /*12a90*/  @!P3 LDGSTS.E.BYPASS.LTC128B.128 [R9+0x2d400], desc[UR4][R2.64+0x180], !P5 ;  /* 0x2d4001800209bfae */ /* 0x0001e8000e901d44 */
[----:B------:R0:W-:Y:S04]  /*12aa0*/  @!P3 LDGSTS.E.BYPASS.LTC128B.128 [R9+0x2f400], desc[UR4][R2.64+0x200], !P0 ;  /* 0x2f4002000209bfae */ /* 0x0001e8000c101d44 */
[----:B------:R0:W-:Y:S04]  /*12ab0*/  @!P3 LDGSTS.E.BYPASS.LTC128B.128 [R9+0x31400], desc[UR4][R2.64+0x280], !P1 ;  /* 0x314002800209bfae */ /* 0x0001e8000c901d44 */
[----:B------:R0:W-:Y:S01]  /*12ac0*/  @!P3 LDGSTS.E.BYPASS.LTC128B.128 [R9+0x33400], desc[UR4][R2.64+0x300], P4 ;  /* 0x334003000209bfae */ /* 0x0001e2000a101d44 */
[----:B------:R-:W-:Y:S01]  /*12ad0*/  @!P3 ISETP.NE.U32.AND P4, PT, R8, RZ, PT ;  /* 0x000000ff0800b20c */ /* 0x000fe20003f85070 */
[----:B------:R-:W-:-:S02]  /*12ae0*/  IMAD.MOV.U32 R13, RZ, RZ, R6 ;  /* 0x000000ffff0d7224 */ /* 0x000fc400078e0006 */
[----:B------:R-:W-:-:S10]  /*12af0*/  IMAD.MOV.U32 R12, RZ, RZ, 0x3 ;  /* 0x00000003ff0c7424 */ /* 0x000fd400078e00ff */
[----:B------:R0:W-:Y:S02]  /*12b00*/  @!P3 LDGSTS.E.BYPASS.LTC128B.128 [R9+0x35400], desc[UR4][R2.64+0x380], P4 ;  /* 0x354003800209bfae */ /* 0x0001e4000a101d44 */
[----:B0-----:R-:W-:Y:S05]  /*12b10*/  WARPSYNC.COLLECTIVE R15, `(.L_x_353) ;  /* 0x000000000f087348 */ /* 0x001fea0003c00000 */
[----:B------:R1:W2:Y:S02]  /*12b20*/  SHFL.IDX P6, R14, R13, R12, R11 ;  /* 0x0000000c0d0e7389 */ /* 0x0002a400000c000b */
[----:B012---:R-:W-:Y:S01]  /*12b30*/  ENDCOLLECTIVE ;  /* 0x000000000000791b */ /* 0x007fe20003800000 */
.L_x_353:
[----:B------:R-:W-:Y:S02]  /*12b40*/  IMAD.MOV.U32 R13, RZ, RZ, R0 ;  /* 0x000000ffff0d7224 */ /* 0x000fe400078e0000 */
[----:B------:R-:W-:-:S07]  /*12b50*/  IMAD.MOV.U32 R6, RZ, RZ, R14 ;  /* 0x000000ffff067224 */ /* 0x000fce00078e000e */
[----:B------:R-:W-:Y:S05]  /*12b60*/  WARPSYNC.COLLECTIVE R15, `(.L_x_354) ;  /* 0x000000000f087348 */ /* 0x000fea0003c00000 */
[----:B------:R0:W1:Y:S02]  /*12b70*/  SHFL.IDX P6, R14, R13, R12, R11 ;  /* 0x0000000c0d0e7389 */ /* 0x00006400000c000b */
[----:B01----:R-:W-:Y:S01]  /*12b80*/  ENDCOLLECTIVE ;  /* 0x000000000000791b */ /* 0x003fe20003800000 */
.L_x_354:
[----:B------:R-:W-:Y:S05]  /*12b90*/  BRA `(.L_x_355) ;  /* 0xffffffb800a07947 */ /* 0x000fea000383ffff */
.L_x_244:
[----:B0-----:R-:W-:-:S04]  /*12ba0*/  IMAD.U32 R3, RZ, RZ, UR38 ;  /* 0x00000026ff037e24 */ /* 0x001fc8000f8e00ff */
[----:B------:R0:W3:Y:S03]  /*12bb0*/  SYNCS.PHASECHK.TRANS64.TRYWAIT P0, [R3+URZ+0x38820], R2 ;  /* 0x03882002030075a7 */ /* 0x0000e6000800017f */
[----:B---3--:R-:W-:Y:S05]  /*12bc0*/  @!P0 NANOSLEEP.SYNCS 0x989680 ;  /* 0x009896800000895d */ /* 0x008fea0003900000 */
[----:B------:R-:W3:Y:S02]  /*12bd0*/  @!P0 SYNCS.PHASECHK.TRANS64 P0, [R3+URZ+0x38820], R2 ;  /* 0x03882002030085a7 */ /* 0x000ee4000800007f */
[----:B---3--:R-:W-:Y:S05]  /*12be0*/  @!P0 BRA `(.L_x_244) ;  /* 0xfffffffc00ec8947 */ /* 0x008fea000383ffff */
[----:B------:R-:W-:Y:S05]  /*12bf0*/  BRA `(.L_x_356) ;  /* 0xffffffbc00487947 */ /* 0x000fea000383ffff */
.L_x_247:
[----:B0-----:R-:W-:-:S04]  /*12c00*/  IMAD.U32 R3, RZ, RZ, UR38 ;  /* 0x00000026ff037e24 */ /* 0x001fc8000f8e00ff */
[----:B------:R0:W3:Y:S03]  /*12c10*/  SYNCS.PHASECHK.TRANS64.TRYWAIT P0, [R3+URZ+0x38860], R2 ;  /* 0x03886002030075a7 */ /* 0x0000e6000800017f */
[----:B---3--:R-:W-:Y:S05]  /*12c20*/  @!P0 NANOSLEEP.SYNCS 0x989680 ;  /* 0x009896800000895d */ /* 0x008fea0003900000 */
[----:B------:R-:W3:Y:S02]  /*12c30*/  @!P0 SYNCS.PHASECHK.TRANS64 P0, [R3+URZ+0x38860], R2 ;  /* 0x03886002030085a7 */ /* 0x000ee4000800007f */
[----:B---3--:R-:W-:Y:S05]  /*12c40*/  @!P0 BRA `(.L_x_247) ;  /* 0xfffffffc00ec8947 */ /* 0x008fea000383ffff */
[----:B------:R-:W-:Y:S05]  /*12c50*/  BRA `(.L_x_357) ;  /* 0xffffffbc00547947 */ /* 0x000fea000383ffff */
.L_x_263:
[----:B-1----:R-:W-:-:S04]  /*12c60*/  IMAD.U32 R3, RZ, RZ, UR38 ;  /* 0x00000026ff037e24 */ /* 0x002fc8000f8e00ff */
[----:B------:R1:W3:Y:S03]  /*12c70*/  SYNCS.PHASECHK.TRANS64.TRYWAIT P0, [R3+URZ+0x38848], R2 ;  /* 0x03884802030075a7 */ /* 0x0002e6000800017f */
[----:B---3--:R-:W-:Y:S05]  /*12c80*/  @!P0 NANOSLEEP.SYNCS 0x989680 ;  /* 0x009896800000895d */ /* 0x008fea0003900000 */
[----:B------:R-:W3:Y:S02]  /*12c90*/  @!P0 SYNCS.PHASECHK.TRANS64 P0, [R3+URZ+0x38848], R2 ;  /* 0x03884802030085a7 */ /* 0x000ee4000800007f */
[----:B---3--:R-:W-:Y:S05]  /*12ca0*/  @!P0 BRA `(.L_x_263) ;  /* 0xfffffffc00ec8947 */ /* 0x008fea000383ffff */
[----:B------:R-:W-:Y:S05]  /*12cb0*/  BRA `(.L_x_358) ;  /* 0xffffffc800207947 */ /* 0x000fea000383ffff */
.L_x_268:
[----:B01----:R-:W-:-:S04]  /*12cc0*/  IMAD.U32 R3, RZ, RZ, UR38 ;  /* 0x00000026ff037e24 */ /* 0x003fc8000f8e00ff */
[----:B------:R0:W1:Y:S03]  /*12cd0*/  SYNCS.PHASECHK.TRANS64.TRYWAIT P0, [R3+URZ+0x38868], R2 ;  /* 0x03886802030075a7 */ /* 0x000066000800017f */
[----:B-1----:R-:W-:Y:S05]  /*12ce0*/  @!P0 NANOSLEEP.SYNCS 0x989680 ;  /* 0x009896800000895d */ /* 0x002fea0003900000 */
[----:B------:R-:W1:Y:S02]  /*12cf0*/  @!P0 SYNCS.PHASECHK.TRANS64 P0, [R3+URZ+0x38868], R2 ;  /* 0x03886802030085a7 */ /* 0x000e64000800007f */
[----:B-1----:R-:W-:Y:S05]  /*12d00*/  @!P0 BRA `(.L_x_268) ;  /* 0xfffffffc00ec8947 */ /* 0x002fea000383ffff */
[----:B------:R-:W-:Y:S05]  /*12d10*/  BRA `(.L_x_359) ;  /* 0xffffffc800807947 */ /* 0x000fea000383ffff */
.L_x_283:
[----:B-1----:R-:W-:-:S04]  /*12d20*/  IMAD.U32 R3, RZ, RZ, UR38 ;  /* 0x00000026ff037e24 */ /* 0x002fc8000f8e00ff */
[----:B------:R1:W3:Y:S03]  /*12d30*/  SYNCS.PHASECHK.TRANS64.TRYWAIT P0, [R3+URZ+0x38840], R2 ;  /* 0x03884002030075a7 */ /* 0x0002e6000800017f */
[----:B---3--:R-:W-:Y:S05]  /*12d40*/  @!P0 NANOSLEEP.SYNCS 0x989680 ;  /* 0x009896800000895d */ /* 0x008fea0003900000 */
[----:B------:R-:W3:Y:S02]  /*12d50*/  @!P0 SYNCS.PHASECHK.TRANS64 P0, [R3+URZ+0x38840], R2 ;  /* 0x03884002030085a7 */ /* 0x000ee4000800007f */
[----:B---3--:R-:W-:Y:S05]  /*12d60*/  @!P0 BRA `(.L_x_283) ;  /* 0xfffffffc00ec8947 */ /* 0x008fea000383ffff */
[----:B------:R-:W-:Y:S05]  /*12d70*/  BRA `(.L_x_360) ;  /* 0xffffffd000d07947 */ /* 0x000fea000383ffff */
.L_x_288:
[----:B01----:R-:W-:-:S04]  /*12d80*/  IMAD.U32 R3, RZ, RZ, UR38 ;  /* 0x00000026ff037e24 */ /* 0x003fc8000f8e00ff */
[----:B------:R0:W1:Y:S03]  /*12d90*/  SYNCS.PHASECHK.TRANS64.TRYWAIT P0, [R3+URZ+0x38860], R2 ;  /* 0x03886002030075a7 */ /* 0x000066000800017f */
[----:B-1----:R-:W-:Y:S05]  /*12da0*/  @!P0 NANOSLEEP.SYNCS 0x989680 ;  /* 0x009896800000895d */ /* 0x002fea0003900000 */
[----:B------:R-:W1:Y:S02]  /*12db0*/  @!P0 SYNCS.PHASECHK.TRANS64 P0, [R3+URZ+0x38860], R2 ;  /* 0x03886002030085a7 */ /* 0x000e64000800007f */
[----:B-1----:R-:W-:Y:S05]  /*12dc0*/  @!P0 BRA `(.L_x_288) ;  /* 0xfffffffc00ec8947 */ /* 0x002fea000383ffff */
[----:B------:R-:W-:Y:S05]  /*12dd0*/  BRA `(.L_x_361) ;  /* 0xffffffd400347947 */ /* 0x000fea000383ffff */
.L_x_304:
[----:B-1----:R-:W-:-:S04]  /*12de0*/  IMAD.U32 R3, RZ, RZ, UR38 ;  /* 0x00000026ff037e24 */ /* 0x002fc8000f8e00ff */
[----:B------:R1:W3:Y:S03]  /*12df0*/  SYNCS.PHASECHK.TRANS64.TRYWAIT P0, [R3+URZ+0x38848], R2 ;  /* 0x03884802030075a7 */ /* 0x0002e6000800017f */
[----:B---3--:R-:W-:Y:S05]  /*12e00*/  @!P0 NANOSLEEP.SYNCS 0x989680 ;  /* 0x009896800000895d */ /* 0x008fea0003900000 */
[----:B------:R-:W3:Y:S02]  /*12e10*/  @!P0 SYNCS.PHASECHK.TRANS64 P0, [R3+URZ+0x38848], R2 ;  /* 0x03884802030085a7 */ /* 0x000ee4000800007f */
[----:B---3--:R-:W-:Y:S05]  /*12e20*/  @!P0 BRA `(.L_x_304) ;  /* 0xfffffffc00ec8947 */ /* 0x008fea000383ffff */
[----:B------:R-:W-:Y:S05]  /*12e30*/  BRA `(.L_x_362) ;  /* 0xffffffdc008c7947 */ /* 0x000fea000383ffff */
.L_x_309:
[----:B-1----:R-:W-:-:S04]  /*12e40*/  IMAD.U32 R3, RZ, RZ, UR38 ;  /* 0x00000026ff037e24 */ /* 0x002fc8000f8e00ff */
[----:B------:R1:W3:Y:S03]  /*12e50*/  SYNCS.PHASECHK.TRANS64.TRYWAIT P0, [R3+URZ+0x38868], R2 ;  /* 0x03886802030075a7 */ /* 0x0002e6000800017f */
[----:B---3--:R-:W-:Y:S05]  /*12e60*/  @!P0 NANOSLEEP.SYNCS 0x989680 ;  /* 0x009896800000895d */ /* 0x008fea0003900000 */
[----:B------:R-:W3:Y:S02]  /*12e70*/  @!P0 SYNCS.PHASECHK.TRANS64 P0, [R3+URZ+0x38868], R2 ;  /* 0x03886802030085a7 */ /* 0x000ee4000800007f */
[----:B---3--:R-:W-:Y:S05]  /*12e80*/  @!P0 BRA `(.L_x_309) ;  /* 0xfffffffc00ec8947 */ /* 0x008fea000383ffff */
[----:B------:R-:W-:Y:S05]  /*12e90*/  BRA `(.L_x_363) ;  /* 0xffffffdc00f07947 */ /* 0x000fea000383ffff */
.L_x_320:
[----:B-1----:R1:W3:Y:S02]  /*12ea0*/  SYNCS.PHASECHK.TRANS64.TRYWAIT P0, [R2+URZ+0x38820], R9 ;  /* 0x03882009020075a7 */ /* 0x0022e4000800017f */
[----:B---3--:R-:W-:Y:S05]  /*12eb0*/  @!P0 NANOSLEEP.SYNCS 0x989680 ;  /* 0x009896800000895d */ /* 0x008fea0003900000 */
[----:B------:R-:W3:Y:S02]  /*12ec0*/  @!P0 SYNCS.PHASECHK.TRANS64 P0, [R2+URZ+0x38820], R9 ;  /* 0x03882009020085a7 */ /* 0x000ee4000800007f */
[----:B---3--:R-:W-:Y:S05]  /*12ed0*/  @!P0 BRA `(.L_x_320) ;  /* 0xfffffffc00f08947 */ /* 0x008fea000383ffff */
[----:B------:R-:W-:Y:S05]  /*12ee0*/  BRA `(.L_x_364) ;  /* 0xffffffe400e07947 */ /* 0x000fea000383ffff */
.L_x_321:
[----:B------:R-:W3:Y:S01]  /*12ef0*/  S2R R3, SR_TID.X ;  /* 0x0000000000037919 */ /* 0x000ee20000002100 */
[----:B------:R-:W-:Y:S01]  /*12f00*/  BSSY B0, `(.L_x_365) ;  /* 0x000000a000007945 */ /* 0x000fe20003800000 */
[----:B------:R-:W-:Y:S02]  /*12f10*/  IMAD.MOV.U32 R12, RZ, RZ, RZ ;  /* 0x000000ffff0c7224 */ /* 0x000fe400078e00ff */
[----:B------:R-:W-:Y:S02]  /*12f20*/  IMAD.MOV.U32 R11, RZ, RZ, 0x1f ;  /* 0x0000001fff0b7424 */ /* 0x000fe400078e00ff */
[----:B------:R-:W-:Y:S01]  /*12f30*/  IMAD.MOV.U32 R15, RZ, RZ, -0x1 ;  /* 0xffffffffff0f7424 */ /* 0x000fe200078e00ff */
[----:B---3--:R-:W-:-:S04]  /*12f40*/  SHF.R.U32.HI R3, RZ, 0x5, R3 ;  /* 0x00000005ff037819 */ /* 0x008fc80000011603 */
[----:B------:R-:W-:-:S05]  /*12f50*/  LOP3.LUT R3, R3, 0x3, RZ, 0xc0, !PT ;  /* 0x0000000303037812 */ /* 0x000fca00078ec0ff */
[----:B------:R-:W-:-:S07]  /*12f60*/  IMAD.MOV.U32 R13, RZ, RZ, R3 ;  /* 0x000000ffff0d7224 */ /* 0x000fce00078e0003 */
[----:B012---:R-:W-:Y:S05]  /*12f70*/  WARPSYNC.COLLECTIVE R15, `(.L_x_366) ;  /* 0x000000000f087348 */ /* 0x007fea0003c00000 */
[----:B--2---:R2:W3:Y:S02]  /*12f80*/  SHFL.IDX P6, R14, R13, R12, R11 ;  /* 0x0000000c0d0e7389 */ /* 0x0044e400000c000b */
[----:B0123--:R-:W-:Y:S01]  /*12f90*/  ENDCOLLECTIVE ;  /* 0x000000000000791b */ /* 0x00ffe20003800000 */
.L_x_366:
[----:B------:R-:W-:Y:S05]  /*12fa0*/  BSYNC B0 ;  /* 0x0000000000007941 */ /* 0x000fea0003800000 */
.L_x_365:
[----:B------:R-:W-:Y:S05]  /*12fb0*/  BRA `(.L_x_367) ;  /* 0xffffffe400c47947 */ /* 0x000fea000383ffff */
.L_x_322:
[----:B------:R-:W-:Y:S01]  /*12fc0*/  BSSY B0, `(.L_x_368) ;  /* 0x0000006000007945 */ /* 0x000fe20003800000 */
[----:B------:R-:W-:-:S07]  /*12fd0*/  IMAD.MOV.U32 R15, RZ, RZ, -0x1 ;  /* 0xffffffffff0f7424 */ /* 0x000fce00078e00ff */
[----:B012---:R-:W-:Y:S05]  /*12fe0*/  WARPSYNC.COLLECTIVE R15, `(.L_x_369) ;  /* 0x000000000f0c7348 */ /* 0x007fea0003c00000 */
[----:B------:R-:W-:Y:S02]  /*12ff0*/  ELECT P6, UR62, PT ;  /* 0x00000000003e782f */ /* 0x000fe400038c0000 */
[----:B------:R-:W-:Y:S01]  /*13000*/  MOV R14, UR62 ;  /* 0x0000003e000e7c02 */ /* 0x000fe20008000f00 */
[----:B012---:R-:W-:Y:S10]  /*13010*/  ENDCOLLECTIVE ;  /* 0x000000000000791b */ /* 0x007ff40003800000 */
.L_x_369:
[----:B------:R-:W-:Y:S05]  /*13020*/  BSYNC B0 ;  /* 0x0000000000007941 */ /* 0x000fea0003800000 */
.L_x_368:
[----:B------:R-:W-:Y:S05]  /*13030*/  BRA `(.L_x_370) ;  /* 0xffffffe400b87947 */ /* 0x000fea000383ffff */
.L_x_324:
[----:B--2---:R2:W3:Y:S02]  /*13040*/  SYNCS.PHASECHK.TRANS64.TRYWAIT P0, [R7+URZ], R4 ;  /* 0x00000004070075a7 */ /* 0x0044e4000800017f */
[----:B---3--:R-:W-:Y:S05]  /*13050*/  @!P0 NANOSLEEP.SYNCS 0x989680 ;  /* 0x009896800000895d */ /* 0x008fea0003900000 */
[----:B------:R-:W3:Y:S02]  /*13060*/  @!P0 SYNCS.PHASECHK.TRANS64 P0, [R7+URZ], R4 ;  /* 0x00000004070085a7 */ /* 0x000ee4000800007f */
[----:B---3--:R-:W-:Y:S05]  /*13070*/  @!P0 BRA `(.L_x_324) ;  /* 0xfffffffc00f08947 */ /* 0x008fea000383ffff */
[----:B------:R-:W-:Y:S05]  /*13080*/  BRA `(.L_x_371) ;  /* 0xffffffe400f47947 */ /* 0x000fea000383ffff */
.L_x_325:
[----:B---3--:R3:W4:Y:S02]  /*13090*/  SYNCS.PHASECHK.TRANS64.TRYWAIT P0, [R5+URZ], R0 ;  /* 0x00000000050075a7 */ /* 0x008724000800017f */
[----:B----4-:R-:W-:Y:S05]  /*130a0*/  @!P0 NANOSLEEP.SYNCS 0x989680 ;  /* 0x009896800000895d */ /* 0x010fea0003900000 */
[----:B------:R-:W4:Y:S02]  /*130b0*/  @!P0 SYNCS.PHASECHK.TRANS64 P0, [R5+URZ], R0 ;  /* 0x00000000050085a7 */ /* 0x000f24000800007f */
[----:B----4-:R-:W-:Y:S05]  /*130c0*/  @!P0 BRA `(.L_x_325) ;  /* 0xfffffffc00f08947 */ /* 0x010fea000383ffff */
[----:B------:R-:W-:Y:S05]  /*130d0*/  BRA `(.L_x_372) ;  /* 0xffffffe400e87947 */ /* 0x000fea000383ffff */
.L_x_327:
[----:B-1----:R1:W3:Y:S02]  /*130e0*/  SYNCS.PHASECHK.TRANS64.TRYWAIT P0, [R5+URZ], R4 ;  /* 0x00000004050075a7 */ /* 0x0022e4000800017f */
[----:B---3--:R-:W-:Y:S05]  /*130f0*/  @!P0 NANOSLEEP.SYNCS 0x989680 ;  /* 0x009896800000895d */ /* 0x008fea0003900000 */
[----:B------:R-:W3:Y:S02]  /*13100*/  @!P0 SYNCS.PHASECHK.TRANS64 P0, [R5+URZ], R4 ;  /* 0x00000004050085a7 */ /* 0x000ee4000800007f */
[----:B---3--:R-:W-:Y:S05]  /*13110*/  @!P0 BRA `(.L_x_327) ;  /* 0xfffffffc00f08947 */ /* 0x008fea000383ffff */
[----:B------:R-:W-:Y:S05]  /*13120*/  BRA `(.L_x_373) ;  /* 0xffffffe400ec7947 */ /* 0x000fea000383ffff */
.L_x_374:
        /* <DEDUP_REMOVED lines=13> */
.L_x_5867:


//--------------------- .text._ZN7cutlass13device_kernelIN5flash11enable_sm90INS1_16FlashAttnFwdSm90INS1_25CollectiveMainloopFwdSm90ILi2EN4cute5tupleIJNS5_1CILi1EEES8_S8_EEENS6_IJNS7_ILi64EEESA_SA_EEELi512ENS_10bfloat16_tEfNS_4arch4Sm90ELb0ELb0ELb0ELb1ELb0ELb0ELb0ELb0ELb0ELb1ELb1ELb0EEENS1_21CollectiveEpilogueFwdINS6_IJSA_NS7_ILi512EEESA_EEES9_SC_SE_Li256ELb1ELb1ELb1ELb0EEENS1_36VarlenDynamicPersistentTileSchedulerILi64ELi64ELi256ELi128ELb1ELb1ELb1ELb0ELb1ELb1EEEEEEEEEvNT_6ParamsE --------------------------
	.section	.text._ZN7cutlass13device_kernelIN5flash11enable_sm90INS1_16FlashAttnFwdSm90INS1_25CollectiveMainloopFwdSm90ILi2EN4cute5tupleIJNS5_1CILi1EEES8_S8_EEENS6_IJNS7_ILi64EEESA_SA_EEELi512ENS_10bfloat16_tEfNS_4arch4Sm90ELb0ELb0ELb0ELb1ELb0ELb0ELb0ELb0ELb0ELb1ELb1ELb0EEENS1_21CollectiveEpilogueFwdINS6_IJSA_NS7_ILi512EEESA_EEES9_SC_SE_Li256ELb1ELb1ELb1ELb0EEENS1_36VarlenDynamicPersistentTileSchedulerILi64ELi64ELi256ELi128ELb1ELb1ELb1ELb0ELb1ELb1EEEEEEEEEvNT_6ParamsE,"ax",@progbits
	.align	128
.text._ZN7cutlass13device_kernelIN5flash11enable_sm90INS1_16FlashAttnFwdSm90INS1_25CollectiveMainloopFwdSm90ILi2EN4cute5tupleIJNS5_1CILi1EEES8_S8_EEENS6_IJNS7_ILi64EEESA_SA_EEELi512ENS_10bfloat16_tEfNS_4arch4Sm90ELb0ELb0ELb0ELb1ELb0ELb0ELb0ELb0ELb0ELb1ELb1ELb0EEENS1_21CollectiveEpilogueFwdINS6_IJSA_NS7_ILi512EEESA_EEES9_SC_SE_Li256ELb1ELb1ELb1ELb0EEENS1_36VarlenDynamicPersistentTileSchedulerILi64ELi64ELi256ELi128ELb1ELb1ELb1ELb0ELb1ELb1EEEEEEEEEvNT_6ParamsE:
        .type           _ZN7cutlass13device_kernelIN5flash11enable_sm90INS1_16FlashAttnFwdSm90INS1_25CollectiveMainloopFwdSm90ILi2EN4cute5tupleIJNS5_1CILi1EEES8_S8_EEENS6_IJNS7_ILi64EEESA_SA_EEELi512ENS_10bfloat16_tEfNS_4arch4Sm90ELb0ELb0ELb0ELb1ELb0ELb0ELb0ELb0ELb0ELb1ELb1ELb0EEENS1_21CollectiveEpilogueFwdINS6_IJSA_NS7_ILi512EEESA_EEES9_SC_SE_Li256ELb1ELb1ELb1ELb0EEENS1_36VarlenDynamicPersistentTileSchedulerILi64ELi64ELi256ELi128ELb1ELb1ELb1ELb0ELb1ELb1EEEEEEEEEvNT_6ParamsE,@function
        .size           _ZN7cutlass13device_kernelIN5flash11enable_sm90INS1_16FlashAttnFwdSm90INS1_25CollectiveMainloopFwdSm90ILi2EN4cute5tupleIJNS5_1CILi1EEES8_S8_EEENS6_IJNS7_ILi64EEESA_SA_EEELi512ENS_10bfloat16_tEfNS_4arch4Sm90ELb0ELb0ELb0ELb1ELb0ELb0ELb0ELb0ELb0ELb1ELb1ELb0EEENS1_21CollectiveEpilogueFwdINS6_IJSA_NS7_ILi512EEESA_EEES9_SC_SE_Li256ELb1ELb1ELb1ELb0EEENS1_36VarlenDynamicPersistentTileSchedulerILi64ELi64ELi256ELi128ELb1ELb1ELb1ELb0ELb1ELb1EEEEEEEEEvNT_6ParamsE,(.L_x_5868 - _ZN7cutlass13device_kernelIN5flash11enable_sm90INS1_16FlashAttnFwdSm90INS1_25CollectiveMainloopFwdSm90ILi2EN4cute5tupleIJNS5_1CILi1EEES8_S8_EEENS6_IJNS7_ILi64EEESA_SA_EEELi512ENS_10bfloat16_tEfNS_4arch4Sm90ELb0ELb0ELb0ELb1ELb0ELb0ELb0ELb0ELb0ELb1ELb1ELb0EEENS1_21CollectiveEpilogueFwdINS6_IJSA_NS7_ILi512EEESA_EEES9_SC_SE_Li256ELb1ELb1ELb1ELb0EEENS1_36VarlenDynamicPersistentTileSchedulerILi64ELi64ELi256ELi128ELb1ELb1ELb1ELb0ELb1ELb1EEEEEEEEEvNT_6ParamsE)
        .other          _ZN7cutlass13device_kernelIN5flash11enable_sm90INS1_16FlashAttnFwdSm90INS1_25CollectiveMainloopFwdSm90ILi2EN4cute5tupleIJNS5_1CILi1EEES8_S8_EEENS6_IJNS7_ILi64EEESA_SA_EEELi512ENS_10bfloat16_tEfNS_4arch4Sm90ELb0ELb0ELb0ELb1ELb0ELb0ELb0ELb0ELb0ELb1ELb1ELb0EEENS1_21CollectiveEpilogueFwdINS6_IJSA_NS7_ILi512EEESA_EEES9_SC_SE_Li256ELb1ELb1ELb1ELb0EEENS1_36VarlenDynamicPersistentTileSchedulerILi64ELi64ELi256ELi128ELb1ELb1ELb1ELb0ELb1ELb1EEEEEEEEEvNT_6ParamsE,@"STO_CUDA_ENTRY STV_DEFAULT"
_ZN7cutlass13device_kernelIN5flash11enable_sm90INS1_16FlashAttnFwdSm90INS1_25CollectiveMainloopFwdSm90ILi2EN4cute5tupleIJNS5_1CILi1EEES8_S8_EEENS6_IJNS7_ILi64EEESA_SA_EEELi512ENS_10bfloat16_tEfNS_4arch4Sm90ELb0ELb0ELb0ELb1ELb0ELb0ELb0ELb0ELb0ELb1ELb1ELb0EEENS1_21CollectiveEpilogueFwdINS6_IJSA_NS7_ILi512EEESA_EEES9_SC_SE_Li256ELb1ELb1ELb1ELb0EEENS1_36VarlenDynamicPersistentTileSchedulerILi64ELi64ELi256ELi128ELb1ELb1ELb1ELb0ELb1ELb1EEEEEEEEEvNT_6ParamsE:
[----:B------:R-:W0:Y:S02]  /*0000*/  LDC R1, c[0x0][0x28] ;  /* 0x00000a00ff017b82 */ /* 0x000e240000000800 */
[----:B0-----:R-:W-:Y:S01]  /*0010*/  VIADD R1, R1, 0xffffff98 ;  /* 0xffffff9801017836 */ /* 0x001fe20000000000 */
[----:B------:R-:W0:Y:S01]  /*0020*/  S2R R6, SR_TID.X ;  /* 0x0000000000067919 */ /* 0x000e220000002100 */
[----:B------:R-:W-:Y:S01]  /*0030*/  ELECT P0, URZ, PT ;  /* 0x00000000003f782f */ /* 0x000fe20003800000 */
[----:B------:R-:W-:Y:S01]  /*0040*/  BSSY B0, `(.L_x_375) ;  /* 0x000000e000007945 */ /* 0x000fe20003800000 */
[----:B0-----:R-:W-:-:S05]  /*0050*/  SHF.R.U32.HI R0, RZ, 0x5, R6 ;  /* 0x00000005ff007819 */ /* 0x001fca0000011606 */
[----:B------:R-:W0:Y:S02]  /*0060*/  SHFL.IDX PT, R2, R0, RZ, 0x1f ;  /* 0x00001fff00027589 */ /* 0x000e2400000e0000 */
[----:B0-----:R-:W-:Y:S02]  /*0070*/  ISETP.EQ.AND P0, PT, R2, RZ, P0 ;  /* 0x000000ff0200720c */ /* 0x001fe40000702270 */
[----:B------:R-:W-:-:S11]  /*0080*/  SHF.R.U32.HI R2, RZ, 0x7, R6 ;  /* 0x00000007ff027819 */ /* 0x000fd60000011606 */
        /* <DEDUP_REMOVED lines=9> */
.L_x_376:
[----:B------:R-:W-:Y:S05]  /*0120*/  BSYNC B0 ;  /* 0x0000000000007941 */ /* 0x000fea0003800000 */
.L_x_375:
        /* <DEDUP_REMOVED lines=20> */
[----:B0-----:R0:W1:Y:S05]  /*0270*/  @UP1 SYNCS.EXCH.64 URZ, [UR8+0x28c00], UR4 ;  /* 0x028c0004083f15b2 */ /* 0x00106a0008000100 */
[----:B------:R0:W2:Y:S01]  /*0280*/  @UP2 SYNCS.EXCH.64 URZ, [UR8+0x28c20], UR6 ;  /* 0x028c2006083f25b2 */ /* 0x0000a20008000100 */
        /* <DEDUP_REMOVED lines=13> */
[----:B------:R3:W0:Y:S02]  /*0360*/  SYNCS.EXCH.64 URZ, [UR6+0x28c48], UR4 ;  /* 0x028c4804063f75b2 */ /* 0x0006240008000100 */
[----:B---3--:R-:W-:Y:S01]  /*0370*/  NOP ;  /* 0x0000000000007918 */ /* 0x008fe20000000000 */
.L_x_377:
[----:B------:R-:W3:Y:S01]  /*0380*/  SHFL.IDX PT, R2, R0, RZ, 0x1f ;  /* 0x00001fff00027589 */ /* 0x000ee200000e0000 */
[----:B------:R-:W-:Y:S01]  /*0390*/  NOP ;  /* 0x0000000000007918 */ /* 0x000fe20000000000 */
[----:B---3--:R-:W-:-:S13]  /*03a0*/  ISETP.NE.AND P0, PT, R2, RZ, PT ;  /* 0x000000ff0200720c */ /* 0x008fda0003f05270 */
        /* <DEDUP_REMOVED lines=18> */
[----:B---3--:R-:W-:Y:S01]  /*04d0*/  NOP ;  /* 0x0000000000007918 */ /* 0x008fe20000000000 */
.L_x_378:
[----:B------:R-:W3:Y:S01]  /*04e0*/  SHFL.IDX PT, R2, R0, RZ, 0x1f ;  /* 0x00001fff00027589 */ /* 0x000ee200000e0000 */
[----:B------:R-:W-:Y:S01]  /*04f0*/  NOP ;  /* 0x0000000000007918 */ /* 0x000fe20000000000 */
[----:B---3--:R-:W-:-:S13]  /*0500*/  ISETP.NE.AND P0, PT, R2, RZ, PT ;  /* 0x000000ff0200720c */ /* 0x008fda0003f05270 */
        /* <DEDUP_REMOVED lines=14> */
[----:B---3--:R-:W-:Y:S01]  /*05f0*/  NOP ;  /* 0x0000000000007918 */ /* 0x008fe20000000000 */
.L_x_379:
        /* <DEDUP_REMOVED lines=22> */
.L_x_380:
        /* <DEDUP_REMOVED lines=22> */
.L_x_381:
[----:B------:R-:W-:Y:S01]  /*08c0*/  PLOP3.LUT P0, PT, PT, PT, UP0, 0x80, 0x0 ;  /* 0x000000000000781c */ /* 0x000fe20003f0f008 */
[----:B------:R-:W-:Y:S01]  /*08d0*/  UMOV UR36, 0x1 ;  /* 0x0000000100247882 */ /* 0x000fe20000000000 */
[----:B------:R-:W-:Y:S01]  /*08e0*/  NOP ;  /* 0x0000000000007918 */ /* 0x000fe20000000000 */
[----:B------:R-:W-:Y:S01]  /*08f0*/  USEL UR36, UR36, 0x2, !UP0 ;  /* 0x0000000224247887 */ /* 0x000fe2000c000000 */
[----:B------:R-:W-:Y:S01]  /*0900*/  ULDC.64 UR40, c[0x0][0x208] ;  /* 0x0000820000287ab9 */ /* 0x000fe20000000a00 */
[----:B012-4-:R-:W-:Y:S08]  /*0910*/  BAR.SYNC.DEFER_BLOCKING 0x0 ;  /* 0x0000000000007b1d */ /* 0x017ff00000010000 */
[----:B------:R-:W-:Y:S05]  /*0920*/  @!P0 BRA `(.L_x_382) ;  /* 0x000000b800948947 */ /* 0x000fea0003800000 */
.L_x_383:
[----:B------:R-:W-:-:S08]  /*0930*/  NOP ;  /* 0x0000000000007918 */ /* 0x000fd00000000000 */
[----:B------:R-:W0:Y:S02]  /*0940*/  USETMAXREG.TRY_ALLOC.CTAPOOL UP0, 0xf0 ;  /* 0x000000f0000079c8 */ /* 0x000e240008000600 */
[----:B0-----:R-:W-:-:S13]  /*0950*/  PLOP3.LUT P0, PT, PT, PT, UP0, 0x80, 0x0 ;  /* 0x000000000000781c */ /* 0x001fda0003f0f008 */
[----:B------:R-:W-:Y:S05]  /*0960*/  @!P0 BRA `(.L_x_383) ;  /* 0xfffffffc00f08947 */ /* 0x000fea000383ffff */
[----:B------:R-:W-:Y:S01]  /*0970*/  LOP3.LUT R0, R6, 0xffffff80, RZ, 0xc0, !PT ;  /* 0xffffff8006007812 */ /* 0x000fe200078ec0ff */
[----:B------:R-:W0:Y:S01]  /*0980*/  S2UR UR4, SR_CgaCtaId ;  /* 0x00000000000479c3 */ /* 0x000e220000008800 */
[----:B------:R-:W-:Y:S02]  /*0990*/  UMOV UR38, 0x400 ;  /* 0x0000040000267882 */ /* 0x000fe40000000000 */
[----:B------:R-:W-:-:S13]  /*09a0*/  ISETP.NE.AND P0, PT, R0, 0x80, PT ;  /* 0x000000800000780c */ /* 0x000fda0003f05270 */
[----:B------:R-:W-:Y:S06]  /*09b0*/  @!P0 BAR.ARV 0x8, 0x100 ;  /* 0x0204000000008b1d */ /* 0x000fec0000002000 */
[----:B------:R-:W-:Y:S01]  /*09c0*/  ISETP.GE.U32.AND P0, PT, R6, 0x100, PT ;  /* 0x000001000600780c */ /* 0x000fe20003f06070 */
[----:B0-----:R-:W-:-:S03]  /*09d0*/  ULEA UR38, UR4, UR38, 0x18 ;  /* 0x0000002604267291 */ /* 0x001fc6000f8ec03f */
[----:B------:R-:W-:-:S09]  /*09e0*/  ULDC UR4, c[0x0][0xc3c] ;  /* 0x00030f0000047ab9 */ /* 0x000fd20000000800 */
[----:B------:R-:W-:Y:S08]  /*09f0*/  @P0 BAR.ARV 0xf, 0x100 ;  /* 0x03c4000000000b1d */ /* 0x000ff00000002000 */
[----:B------:R-:W-:Y:S06]  /*0a00*/  BAR.SYNC.DEFER_BLOCKING 0x5, 0x180 ;  /* 0x0146000000007b1d */ /* 0x000fec0000010000 */
[----:B------:R-:W0:Y:S02]  /*0a10*/  LDS.128 R8, [UR38+0x28cd0] ;  /* 0x028cd026ff087984 */ /* 0x000e240008000c00 */
[----:B------:R-:W-:Y:S06]  /*0a20*/  BAR.ARV 0x4, 0x180 ;  /* 0x0106000000007b1d */ /* 0x000fec0000002000 */
[----:B0-----:R-:W-:-:S13]  /*0a30*/  ISETP.GE.AND P0, PT, R11, UR4, PT ;  /* 0x000000040b007c0c */ /* 0x001fda000bf06270 */
[----:B------:R-:W-:Y:S05]  /*0a40*/  @P0 EXIT ;  /* 0x000000000000094d */ /* 0x000fea0003800000 */
[----:B------:R-:W-:Y:S01]  /*0a50*/  VIADD R6, R6, 0xffffff80 ;  /* 0xffffff8006067836 */ /* 0x000fe20000000000 */
[----:B------:R-:W-:Y:S01]  /*0a60*/  R2UR UR5, R9 ;  /* 0x00000000090572ca */ /* 0x000fe200000e0000 */
[----:B------:R-:W-:Y:S01]  /*0a70*/  IMAD.MOV.U32 R22, RZ, RZ, 0x40 ;  /* 0x00000040ff167424 */ /* 0x000fe200078e00ff */
[----:B------:R-:W-:Y:S01]  /*0a80*/  R2UR UR7, R11 ;  /* 0x000000000b0772ca */ /* 0x000fe200000e0000 */
[----:B------:R-:W-:Y:S01]  /*0a90*/  ULOP3.LUT UR49, UR36, 0x1, URZ, 0xfc, !UPT ;  /* 0x0000000124317892 */ /* 0x000fe2000f8efc3f */
[----:B------:R-:W-:Y:S01]  /*0aa0*/  SHF.R.S32.HI R3, RZ, 0x1f, R6 ;  /* 0x0000001fff037819 */ /* 0x000fe20000011406 */
[----:B------:R-:W-:Y:S01]  /*0ab0*/  UMOV UR48, URZ ;  /* 0x0000003f00307c82 */ /* 0x000fe20008000000 */
[----:B------:R-:W-:Y:S01]  /*0ac0*/  R2UR UR6, R10 ;  /* 0x000000000a0672ca */ /* 0x000fe200000e0000 */
[----:B------:R-:W-:Y:S01]  /*0ad0*/  UMOV UR47, URZ ;  /* 0x0000003f002f7c82 */ /* 0x000fe20008000000 */
[CC--:B------:R-:W-:Y:S01]  /*0ae0*/  LEA.HI R0, R3.reuse, R6.reuse, RZ, 0x4 ;  /* 0x0000000603007211 */ /* 0x0c0fe200078f20ff */
[----:B------:R-:W-:Y:S01]  /*0af0*/  UMOV UR37, URZ ;  /* 0x0000003f00257c82 */ /* 0x000fe20008000000 */
[----:B------:R-:W-:-:S02]  /*0b00*/  LEA.HI R2, R3, R6, RZ, 0x5 ;  /* 0x0000000603027211 */ /* 0x000fc400078f28ff */
[CC--:B------:R-:W-:Y:S02]  /*0b10*/  LEA.HI R5, R3.reuse, R6.reuse, RZ, 0x7 ;  /* 0x0000000603057211 */ /* 0x0c0fe400078f38ff */
[CC--:B------:R-:W-:Y:S02]  /*0b20*/  LEA.HI R4, R3.reuse, R6.reuse, RZ, 0x3 ;  /* 0x0000000603047211 */ /* 0x0c0fe400078f18ff */
[----:B------:R-:W-:Y:S02]  /*0b30*/  LEA.HI R3, R3, R6, RZ, 0x2 ;  /* 0x0000000603037211 */ /* 0x000fe400078f10ff */
[----:B------:R-:W-:Y:S02]  /*0b40*/  SHF.R.S32.HI R9, RZ, 0x4, R0 ;  /* 0x00000004ff097819 */ /* 0x000fe40000011400 */
[----:B------:R-:W-:Y:S02]  /*0b50*/  SHF.R.S32.HI R11, RZ, 0x5, R2 ;  /* 0x00000005ff0b7819 */ /* 0x000fe40000011402 */
[----:B------:R-:W-:-:S02]  /*0b60*/  LOP3.LUT R7, R0, 0xfffffff0, RZ, 0xc0, !PT ;  /* 0xfffffff000077812 */ /* 0x000fc400078ec0ff */
[----:B------:R-:W-:Y:S02]  /*0b70*/  SHF.R.S32.HI R2, RZ, 0x1f, R2 ;  /* 0x0000001fff027819 */ /* 0x000fe40000011402 */
[----:B------:R-:W-:Y:S01]  /*0b80*/  LOP3.LUT R15, R3, 0xfffffffc, RZ, 0xc0, !PT ;  /* 0xfffffffc030f7812 */ /* 0x000fe200078ec0ff */
[----:B------:R-:W-:Y:S01]  /*0b90*/  IMAD.IADD R7, R6, 0x1, -R7 ;  /* 0x0000000106077824 */ /* 0x000fe200078e0a07 */
[----:B------:R-:W-:Y:S02]  /*0ba0*/  LOP3.LUT R3, R5, 0xffffff80, RZ, 0xc0, !PT ;  /* 0xffffff8005037812 */ /* 0x000fe400078ec0ff */
[----:B------:R-:W-:Y:S01]  /*0bb0*/  LEA.HI R0, R0, R9, RZ, 0x1 ;  /* 0x0000000900007211 */ /* 0x000fe200078f08ff */
[----:B------:R-:W-:Y:S01]  /*0bc0*/  IMAD.IADD R15, R6, 0x1, -R15 ;  /* 0x00000001060f7824 */ /* 0x000fe200078e0a0f */
[----:B------:R-:W-:Y:S01]  /*0bd0*/  LEA.HI R2, R2, R11, RZ, 0x2 ;  /* 0x0000000b02027211 */ /* 0x000fe200078f10ff */
[----:B------:R-:W-:Y:S01]  /*0be0*/  IMAD.IADD R3, R6, 0x1, -R3 ;  /* 0x0000000106037824 */ /* 0x000fe200078e0a03 */
[----:B------:R-:W-:-:S02]  /*0bf0*/  LOP3.LUT R0, R0, 0x1ffffffe, RZ, 0xc0, !PT ;  /* 0x1ffffffe00007812 */ /* 0x000fc400078ec0ff */
[----:B------:R-:W-:Y:S02]  /*0c00*/  LOP3.LUT R13, R4, 0xfffffff8, RZ, 0xc0, !PT ;  /* 0xfffffff8040d7812 */ /* 0x000fe400078ec0ff */
[----:B------:R-:W-:Y:S01]  /*0c10*/  LOP3.LUT R4, R2, 0x3ffffc, RZ, 0xc0, !PT ;  /* 0x003ffffc02047812 */ /* 0x000fe200078ec0ff */
[----:B------:R-:W-:Y:S01]  /*0c20*/  IMAD.IADD R9, R9, 0x1, -R0 ;  /* 0x0000000109097824 */ /* 0x000fe200078e0a00 */
[----:B------:R-:W-:Y:S01]  /*0c30*/  SHF.R.S32.HI R224, RZ, 0x7, R5 ;  /* 0x00000007ffe07819 */ /* 0x000fe20000011405 */
[----:B------:R-:W-:Y:S01]  /*0c40*/  IMAD.IADD R13, R6, 0x1, -R13 ;  /* 0x00000001060d7824 */ /* 0x000fe200078e0a0d */
[----:B------:R-:W-:Y:S01]  /*0c50*/  SHF.R.S32.HI R2, RZ, 0x1f, R7 ;  /* 0x0000001fff027819 */ /* 0x000fe20000011407 */
[----:B------:R-:W-:Y:S01]  /*0c60*/  IMAD.IADD R8, R11, 0x1, -R4 ;  /* 0x000000010b087824 */ /* 0x000fe200078e0a04 */
[----:B------:R-:W-:Y:S01]  /*0c70*/  SHF.R.S32.HI R0, RZ, 0x1f, R3 ;  /* 0x0000001fff007819 */ /* 0x000fe20000011403 */
[----:B------:R-:W-:Y:S01]  /*0c80*/  IMAD R17, R224, 0x100, R7 ;  /* 0x00000100e0117824 */ /* 0x000fe200078e0207 */
[----:B------:R-:W-:Y:S01]  /*0c90*/  LEA.HI R6, R2, R7, RZ, 0x3 ;  /* 0x0000000702067211 */ /* 0x000fe200078f18ff */
[----:B------:R-:W-:Y:S01]  /*0ca0*/  IMAD.SHL.U32 R9, R9, 0x8, RZ ;  /* 0x0000000809097824 */ /* 0x000fe200078e00ff */
[----:B------:R-:W-:Y:S01]  /*0cb0*/  LEA.HI R2, R0, R3, RZ, 0x2 ;  /* 0x0000000300027211 */ /* 0x000fe200078f10ff */
[----:B------:R-:W-:Y:S01]  /*0cc0*/  IMAD R12, R8, 0x10, R17 ;  /* 0x00000010080c7824 */ /* 0x000fe200078e0211 */
[C---:B------:R-:W-:Y:S01]  /*0cd0*/  LOP3.LUT R4, R6.reuse, 0xfffffff8, RZ, 0xc0, !PT ;  /* 0xfffffff806047812 */ /* 0x040fe200078ec0ff */
[----:B------:R-:W-:Y:S01]  /*0ce0*/  IMAD.SHL.U32 R6, R6, 0x40, RZ ;  /* 0x0000004006067824 */ /* 0x000fe200078e00ff */
[----:B------:R-:W-:-:S02]  /*0cf0*/  LOP3.LUT R8, R2, 0x7ffffffc, RZ, 0xc0, !PT ;  /* 0x7ffffffc02087812 */ /* 0x000fc400078ec0ff */
[----:B------:R-:W-:Y:S01]  /*0d00*/  LEA.HI R10, R15, R15, RZ, 0x1 ;  /* 0x0000000f0f0a7211 */ /* 0x000fe200078f08ff */
[----:B------:R-:W-:Y:S01]  /*0d10*/  IMAD.IADD R7, R7, 0x1, -R4 ;  /* 0x0000000107077824 */ /* 0x000fe200078e0a04 */
[----:B------:R-:W-:Y:S01]  /*0d20*/  LEA.HI R4, R0, R3, RZ, 0x5 ;  /* 0x0000000300047211 */ /* 0x000fe200078f28ff */
[----:B------:R-:W-:Y:S01]  /*0d30*/  IMAD.IADD R8, R3, 0x1, -R8 ;  /* 0x0000000103087824 */ /* 0x000fe200078e0a08 */
[--C-:B------:R-:W-:Y:S02]  /*0d40*/  SHF.R.S32.HI R0, RZ, 0x2, R2.reuse ;  /* 0x00000002ff007819 */ /* 0x100fe40000011402 */
[----:B------:R-:W-:Y:S01]  /*0d50*/  SHF.R.S32.HI R3, RZ, 0x1f, R2 ;  /* 0x0000001fff037819 */ /* 0x000fe20000011402 */
[----:B------:R-:W-:Y:S01]  /*0d60*/  IMAD.SHL.U32 R2, R7, 0x40, RZ ;  /* 0x0000004007027824 */ /* 0x000fe200078e00ff */
[----:B------:R-:W-:Y:S01]  /*0d70*/  LOP3.LUT R10, R10, 0x1ffffffe, RZ, 0xc0, !PT ;  /* 0x1ffffffe0a0a7812 */ /* 0x000fe200078ec0ff */
[----:B------:R-:W-:Y:S01]  /*0d80*/  IMAD.SHL.U32 R227, R8, 0x2, RZ ;  /* 0x0000000208e37824 */ /* 0x000fe200078e00ff */
[----:B------:R-:W-:-:S02]  /*0d90*/  LEA.HI R5, R5, R224, RZ, 0x1 ;  /* 0x000000e005057211 */ /* 0x000fc400078f08ff */
[----:B------:R-:W-:Y:S01]  /*0da0*/  LOP3.LUT R2, R2, 0x1c0, RZ, 0xc0, !PT ;  /* 0x000001c002027812 */ /* 0x000fe200078ec0ff */
[----:B------:R-:W-:Y:S01]  /*0db0*/  IMAD.IADD R15, R15, 0x1, -R10 ;  /* 0x000000010f0f7824 */ /* 0x000fe200078e0a0a */
[----:B------:R-:W-:Y:S01]  /*0dc0*/  LOP3.LUT R5, R5, 0xfffffe, RZ, 0xc0, !PT ;  /* 0x00fffffe05057812 */ /* 0x000fe200078ec0ff */
[--C-:B------:R-:W-:Y:S01]  /*0dd0*/  IMAD.U32 R10, R12, 0x40, R9.reuse ;  /* 0x000000400c0a7824 */ /* 0x100fe200078e0009 */
[----:B------:R-:W-:Y:S02]  /*0de0*/  LEA.HI R3, R3, R0, RZ, 0x3 ;  /* 0x0000000003037211 */ /* 0x000fe400078f18ff */
[----:B------:R-:W-:Y:S01]  /*0df0*/  LOP3.LUT R9, R2, 0x8, R9, 0xf8, !PT ;  /* 0x0000000802097812 */ /* 0x000fe200078ef809 */
[----:B------:R-:W-:Y:S01]  /*0e00*/  IMAD.IADD R5, R224, 0x1, -R5 ;  /* 0x00000001e0057824 */ /* 0x000fe200078e0a05 */
[----:B------:R-:W-:Y:S01]  /*0e10*/  LOP3.LUT R6, R6, 0x7ffffe00, RZ, 0xc0, !PT ;  /* 0x7ffffe0006067812 */ /* 0x000fe200078ec0ff */
[----:B------:R0:W-:Y:S01]  /*0e20*/  STL [R1+0x60], R10 ;  /* 0x0000600a01007387 */ /* 0x0001e20000100800 */
[----:B------:R-:W-:-:S02]  /*0e30*/  SHF.R.U32.HI R2, RZ, 0x3, R2 ;  /* 0x00000003ff027819 */ /* 0x000fc40000011602 */
[----:B------:R-:W-:Y:S01]  /*0e40*/  LOP3.LUT R3, R3, 0xfffffff8, RZ, 0xc0, !PT ;  /* 0xfffffff803037812 */ /* 0x000fe200078ec0ff */
[----:B------:R-:W-:Y:S01]  /*0e50*/  IMAD R6, R11, 0x400, R6 ;  /* 0x000004000b067824 */ /* 0x000fe200078e0206 */
[----:B------:R-:W-:Y:S01]  /*0e60*/  LOP3.LUT R9, R9, R2, RZ, 0x3c, !PT ;  /* 0x0000000209097212 */ /* 0x000fe200078e3cff */
[----:B------:R-:W-:Y:S01]  /*0e70*/  IMAD.SHL.U32 R2, R13, 0x8, RZ ;  /* 0x000000080d027824 */ /* 0x000fe200078e00ff */
[----:B------:R-:W-:Y:S01]  /*0e80*/  SHF.R.S32.HI R4, RZ, 0x5, R4 ;  /* 0x00000005ff047819 */ /* 0x000fe20000011404 */
[----:B------:R-:W-:Y:S01]  /*0e90*/  IMAD.IADD R3, R0, 0x1, -R3 ;  /* 0x0000000100037824 */ /* 0x000fe200078e0a03 */
[----:B------:R-:W-:Y:S01]  /*0ea0*/  R2P PR, R7, 0x6 ;  /* 0x0000000607007804 */ /* 0x000fe20000000000 */
[----:B0-----:R-:W-:Y:S02]  /*0eb0*/  IMAD.SHL.U32 R10, R5, 0x100, RZ ;  /* 0x00000100050a7824 */ /* 0x001fe400078e00ff */
[----:B------:R-:W-:Y:S02]  /*0ec0*/  IMAD.IADD R6, R6, 0x1, R9 ;  /* 0x0000000106067824 */ /* 0x000fe400078e0209 */
[----:B------:R-:W-:Y:S01]  /*0ed0*/  IMAD.IADD R17, R227, 0x1, R10 ;  /* 0x00000001e3117824 */ /* 0x000fe200078e020a */
[----:B------:R-:W-:Y:S01]  /*0ee0*/  STL [R1+0x5c], R10 ;  /* 0x00005c0a01007387 */ /* 0x000fe20000100800 */
[----:B------:R-:W-:Y:S01]  /*0ef0*/  IMAD R16, R4, 0x10, R3 ;  /* 0x0000001004107824 */ /* 0x000fe200078e0203 */
[----:B------:R-:W-:Y:S01]  /*0f00*/  LEA R18, R6, UR38, 0x1 ;  /* 0x0000002606127c11 */ /* 0x000fe2000f8e08ff */
[----:B------:R-:W-:Y:S01]  /*0f10*/  VIADD R192, R2, 0x40 ;  /* 0x0000004002c07836 */ /* 0x000fe20000000000 */
[----:B------:R-:W-:Y:S01]  /*0f20*/  SHF.R.S32.HI R0, RZ, 0x1f, R17 ;  /* 0x0000001fff007819 */ /* 0x000fe20000011411 */
[----:B------:R-:W-:Y:S01]  /*0f30*/  IMAD R0, R15, 0x8, R16 ;  /* 0x000000080f007824 */ /* 0x000fe200078e0210 */
[----:B------:R-:W-:Y:S01]  /*0f40*/  SEL R22, R22, 0xffffffc0, !P2 ;  /* 0xffffffc016167807 */ /* 0x000fe20005000000 */
[C---:B------:R-:W-:Y:S01]  /*0f50*/  VIADD R223, R17.reuse, 0x8 ;  /* 0x0000000811df7836 */ /* 0x040fe20000000000 */
[----:B------:R-:W-:Y:S01]  /*0f60*/  SHF.R.S32.HI R3, RZ, 0x1f, R192 ;  /* 0x0000001fff037819 */ /* 0x000fe200000114c0 */
[C---:B------:R-:W-:Y:S01]  /*0f70*/  VIADD R222, R17.reuse, 0x10 ;  /* 0x0000001011de7836 */ /* 0x040fe20000000000 */
[----:B------:R0:W-:Y:S01]  /*0f80*/  STL [R1+0x58], R0 ;  /* 0x0000580001007387 */ /* 0x0001e20000100800 */
[C---:B------:R-:W-:Y:S01]  /*0f90*/  VIADD R221, R17.reuse, 0x18 ;  /* 0x0000001811dd7836 */ /* 0x040fe20000000000 */
[----:B------:R-:W-:Y:S01]  /*0fa0*/  SHF.R.S32.HI R4, RZ, 0x1f, R223 ;  /* 0x0000001fff047819 */ /* 0x000fe200000114df */
[C---:B------:R-:W-:Y:S01]  /*0fb0*/  VIADD R220, R17.reuse, 0x20 ;  /* 0x0000002011dc7836 */ /* 0x040fe20000000000 */
[----:B------:R-:W-:Y:S01]  /*0fc0*/  SHF.R.S32.HI R3, RZ, 0x1f, R222 ;  /* 0x0000001fff037819 */ /* 0x000fe200000114de */
[----:B------:R-:W-:-:S02]  /*0fd0*/  VIADD R219, R17, 0x28 ;  /* 0x0000002811db7836 */ /* 0x000fc40000000000 */
[C---:B------:R-:W-:Y:S01]  /*0fe0*/  VIADD R218, R17.reuse, 0x30 ;  /* 0x0000003011da7836 */ /* 0x040fe20000000000 */
[----:B------:R-:W-:Y:S01]  /*0ff0*/  SHF.R.S32.HI R4, RZ, 0x1f, R220 ;  /* 0x0000001fff047819 */ /* 0x000fe200000114dc */
[C---:B------:R-:W-:Y:S01]  /*1000*/  VIADD R217, R17.reuse, 0x38 ;  /* 0x0000003811d97836 */ /* 0x040fe20000000000 */
[----:B0-----:R-:W-:Y:S01]  /*1010*/  SHF.R.S32.HI R0, RZ, 0x1f, R221 ;  /* 0x0000001fff007819 */ /* 0x001fe200000114dd */
[C---:B------:R-:W-:Y:S01]  /*1020*/  VIADD R216, R17.reuse, 0x40 ;  /* 0x0000004011d87836 */ /* 0x040fe20000000000 */
[----:B------:R-:W-:Y:S01]  /*1030*/  SHF.R.S32.HI R3, RZ, 0x1f, R219 ;  /* 0x0000001fff037819 */ /* 0x000fe200000114db */
        /* <DEDUP_REMOVED lines=46> */
[----:B------:R-:W-:Y:S01]  /*1320*/  VIADD R193, R17, 0xf8 ;  /* 0x000000f811c17836 */ /* 0x000fe20000000000 */
[----:B------:R-:W-:Y:S01]  /*1330*/  SHF.R.S32.HI R230, RZ, 0x1f, R195 ;  /* 0x0000001fffe67819 */ /* 0x000fe200000114c3 */
[----:B------:R-:W-:Y:S01]  /*1340*/  VIADD R19, R18, 0x26820 ;  /* 0x0002682012137836 */ /* 0x000fe20000000000 */
[----:B------:R-:W-:Y:S01]  /*1350*/  SHF.R.S32.HI R229, RZ, 0x1f, R194 ;  /* 0x0000001fffe57819 */ /* 0x000fe200000114c2 */
[C---:B------:R-:W-:Y:S01]  /*1360*/  @P1 VIADD R19, R23.reuse, 0xffffffe0 ;  /* 0xffffffe017131836 */ /* 0x040fe20000000000 */
[----:B------:R-:W-:Y:S01]  /*1370*/  SHF.R.S32.HI R228, RZ, 0x1f, R193 ;  /* 0x0000001fffe47819 */ /* 0x000fe200000114c1 */
[----:B------:R-:W-:-:S02]  /*1380*/  IMAD.IADD R23, R23, 0x1, R22 ;  /* 0x0000000117177824 */ /* 0x000fc400078e0216 */
[C---:B------:R-:W-:Y:S02]  /*1390*/  VIADD R187, R2.reuse, 0x80 ;  /* 0x0000008002bb7836 */ /* 0x040fe40000000000 */
[C---:B------:R-:W-:Y:S02]  /*13a0*/  VIADD R186, R2.reuse, 0xc0 ;  /* 0x000000c002ba7836 */ /* 0x040fe40000000000 */
[C---:B------:R-:W-:Y:S02]  /*13b0*/  VIADD R185, R2.reuse, 0x100 ;  /* 0x0000010002b97836 */ /* 0x040fe40000000000 */
[C---:B------:R-:W-:Y:S02]  /*13c0*/  VIADD R184, R2.reuse, 0x140 ;  /* 0x0000014002b87836 */ /* 0x040fe40000000000 */
[C---:B------:R-:W-:Y:S02]  /*13d0*/  VIADD R226, R2.reuse, 0x180 ;  /* 0x0000018002e27836 */ /* 0x040fe40000000000 */
[----:B------:R-:W-:-:S02]  /*13e0*/  VIADD R225, R2, 0x1c0 ;  /* 0x000001c002e17836 */ /* 0x000fc40000000000 */
[----:B------:R-:W-:-:S07]  /*13f0*/  IMAD.IADD R22, R22, 0x1, R19 ;  /* 0x0000000116167824 */ /* 0x000fce00078e0213 */
.L_x_432:
[----:B------:R-:W-:Y:S01]  /*1400*/  ULDC.64 UR8, c[0x0][0xc88] ;  /* 0x0003220000087ab9 */ /* 0x000fe20000000a00 */
[----:B------:R-:W-:Y:S01]  /*1410*/  ULDC.64 UR10, c[0x0][0xa20] ;  /* 0x00028800000a7ab9 */ /* 0x000fe20000000a00 */
[----:B------:R-:W-:Y:S02]  /*1420*/  UIMAD.WIDE UR8, UR7, 0x4, UR8 ;  /* 0x00000004070878a5 */ /* 0x000fe4000f8e0208 */
[----:B------:R-:W-:Y:S01]  /*1430*/  UISETP.NE.U32.AND UP1, UPT, UR10, URZ, UPT ;  /* 0x0000003f0a00728c */ /* 0x000fe2000bf25070 */
[----:B------:R-:W-:Y:S01]  /*1440*/  UMOV UR43, UR5 ;  /* 0x00000005002b7c82 */ /* 0x000fe20008000000 */
[----:B------:R-:W-:Y:S02]  /*1450*/  ULOP3.LUT UR4, UR6, 0xff0000, URZ, 0xc0, !UPT ;  /* 0x00ff000006047892 */ /* 0x000fe4000f8ec03f */
[----:B0123--:R-:W-:Y:S01]  /*1460*/  IMAD.U32 R4, RZ, RZ, UR8 ;  /* 0x00000008ff047e24 */ /* 0x00ffe2000f8e00ff */
[----:B------:R-:W-:Y:S01]  /*1470*/  ULDC UR7, c[0x0][0x424] ;  /* 0x0001090000077ab9 */ /* 0x000fe20000000800 */
[----:B----4-:R-:W-:Y:S01]  /*1480*/  IMAD.U32 R5, RZ, RZ, UR9 ;  /* 0x00000009ff057e24 */ /* 0x010fe2000f8e00ff */
[----:B------:R-:W-:-:S04]  /*1490*/  ULDC.64 UR8, c[0x0][0xa28] ;  /* 0x00028a0000087ab9 */ /* 0x000fc80000000a00 */
[----:B------:R-:W2:Y:S01]  /*14a0*/  LDG.E R4, desc[UR40][R4.64] ;  /* 0x0000002804047981 */ /* 0x000ea2000c1e1900 */
[----:B------:R-:W-:Y:S02]  /*14b0*/  UISETP.NE.U32.AND UP0, UPT, UR8, URZ, UPT ;  /* 0x0000003f0800728c */ /* 0x000fe4000bf05070 */
[----:B------:R-:W-:Y:S02]  /*14c0*/  UISETP.NE.AND.EX UP1, UPT, UR11, URZ, UPT, UP1 ;  /* 0x0000003f0b00728c */ /* 0x000fe4000bf25310 */
[----:B------:R-:W-:-:S04]  /*14d0*/  UISETP.NE.AND.EX UP0, UPT, UR9, URZ, UPT, UP0 ;  /* 0x0000003f0900728c */ /* 0x000fc8000bf05300 */
[----:B------:R-:W-:Y:S02]  /*14e0*/  PLOP3.LUT P1, PT, PT, PT, UP1, 0x80, 0x0 ;  /* 0x000000000000781c */ /* 0x000fe40003f2f018 */
[----:B------:R-:W-:Y:S02]  /*14f0*/  PLOP3.LUT P0, PT, PT, PT, UP0, 0x80, 0x0 ;  /* 0x000000000000781c */ /* 0x000fe40003f0f008 */
[----:B--2---:R-:W-:-:S13]  /*1500*/  R2UR UR39, R4 ;  /* 0x00000000042772ca */ /* 0x004fda00000e0000 */
[----:B------:R-:W-:Y:S02]  /*1510*/  USHF.R.S32.HI UR42, URZ, 0x1f, UR39 ;  /* 0x0000001f3f2a7899 */ /* 0x000fe40008011427 */
[----:B------:R-:W-:-:S04]  /*1520*/  @UP0 ULEA UR8, UP2, UR39, UR8, 0x2 ;  /* 0x0000000827080291 */ /* 0x000fc8000f84103f */
[----:B------:R-:W-:Y:S02]  /*1530*/  @UP0 ULEA.HI.X UR9, UR39, UR9, UR42, 0x2, UP2 ;  /* 0x0000000927090291 */ /* 0x000fe400090f142a */
[----:B------:R-:W-:Y:S01]  /*1540*/  @UP1 ULEA UR10, UP0, UR39, UR10, 0x2 ;  /* 0x0000000a270a1291 */ /* 0x000fe2000f80103f */
[----:B------:R-:W-:-:S03]  /*1550*/  IMAD.U32 R4, RZ, RZ, UR8 ;  /* 0x00000008ff047e24 */ /* 0x000fc6000f8e00ff */
[----:B------:R-:W-:Y:S01]  /*1560*/  @UP1 ULEA.HI.X UR11, UR39, UR11, UR42, 0x2, UP0 ;  /* 0x0000000b270b1291 */ /* 0x000fe200080f142a */
[----:B------:R-:W-:Y:S01]  /*1570*/  IMAD.U32 R5, RZ, RZ, UR9 ;  /* 0x00000009ff057e24 */ /* 0x000fe2000f8e00ff */
[----:B------:R-:W-:Y:S01]  /*1580*/  ULDC.64 UR8, c[0x0][0x418] ;  /* 0x0001060000087ab9 */ /* 0x000fe20000000a00 */
[----:B------:R-:W-:-:S03]  /*1590*/  IMAD.U32 R6, RZ, RZ, UR10 ;  /* 0x0000000aff067e24 */ /* 0x000fc6000f8e00ff */
[----:B------:R-:W-:Y:S01]  /*15a0*/  IMAD.U32 R7, RZ, RZ, UR11 ;  /* 0x0000000bff077e24 */ /* 0x000fe2000f8e00ff */
[----:B------:R-:W2:Y:S04]  /*15b0*/  @P0 LDG.E R4, desc[UR40][R4.64] ;  /* 0x0000002804040981 */ /* 0x000ea8000c1e1900 */
[----:B------:R-:W3:Y:S01]  /*15c0*/  @P1 LDG.E R6, desc[UR40][R6.64] ;  /* 0x0000002806061981 */ /* 0x000ee2000c1e1900 */
[----:B------:R-:W-:Y:S02]  /*15d0*/  UISETP.NE.U32.AND UP0, UPT, UR8, URZ, UPT ;  /* 0x0000003f0800728c */ /* 0x000fe4000bf05070 */
[----:B------:R-:W-:Y:S02]  /*15e0*/  ULOP3.LUT UR5, UR6, 0xff000000, URZ, 0xc0, !UPT ;  /* 0xff00000006057892 */ /* 0x000fe4000f8ec03f */
[----:B------:R-:W-:-:S02]  /*15f0*/  UISETP.NE.AND.EX UP0, UPT, UR9, URZ, UPT, UP0 ;  /* 0x0000003f0900728c */ /* 0x000fc4000bf05300 */
[----:B------:R-:W-:Y:S02]  /*1600*/  USHF.R.U32.HI UR5, URZ, 0x8, UR5 ;  /* 0x000000083f057899 */ /* 0x000fe40008011605 */
[----:B------:R-:W-:Y:S02]  /*1610*/  USEL UR7, UR7, 0x1, UP0 ;  /* 0x0000000107077887 */ /* 0x000fe40008000000 */
[----:B------:R-:W-:Y:S01]  /*1620*/  ULEA.HI UR46, UR4, UR5, URZ, 0x10 ;  /* 0x00000005042e7291 */ /* 0x000fe2000f8f803f */
[----:B------:R-:W-:Y:S02]  /*1630*/  UMOV UR53, URZ ;  /* 0x0000003f00357c82 */ /* 0x000fe40008000000 */
[----:B------:R-:W-:Y:S01]  /*1640*/  ULDC UR4, c[0x0][0x2f0] ;  /* 0x0000bc0000047ab9 */ /* 0x000fe20000000800 */
[----:B------:R-:W-:Y:S02]  /*1650*/  ULOP3.LUT UR44, UR6, 0xffff, URZ, 0xc0, !UPT ;  /* 0x0000ffff062c7892 */ /* 0x000fe4000f8ec03f */
[----:B------:R-:W-:Y:S01]  /*1660*/  UIMAD UR7, UR7, UR4, URZ ;  /* 0x00000004070772a4 */ /* 0x000fe2000f8e023f */
[----:B------:R-:W-:Y:S01]  /*1670*/  ULDC UR6, c[0x0][0x9f0] ;  /* 0x00027c0000067ab9 */ /* 0x000fe20000000800 */
[----:B--2---:R-:W-:-:S05]  /*1680*/  @P0 R2UR UR53, R4 ;  /* 0x00000000043502ca */ /* 0x004fca00000e0000 */
[----:B---3--:R-:W-:Y:S01]  /*1690*/  @P1 R2UR UR7, R6 ;  /* 0x00000000060712ca */ /* 0x008fe200000e0000 */
[----:B-----5:R-:W-:-:S14]  /*16a0*/  @P1 BRA `(.L_x_384) ;  /* 0x0000000000341947 */ /* 0x020fdc0003800000 */
[----:B------:R-:W-:Y:S02]  /*16b0*/  ULDC.64 UR4, c[0x0][0xa08] ;  /* 0x0002820000047ab9 */ /* 0x000fe40000000a00 */
[----:B------:R-:W-:-:S04]  /*16c0*/  ISETP.NE.U32.AND P0, PT, RZ, UR4, PT ;  /* 0x00000004ff007c0c */ /* 0x000fc8000bf05070 */
[----:B------:R-:W-:-:S13]  /*16d0*/  ISETP.NE.AND.EX P0, PT, RZ, UR5, PT, P0 ;  /* 0x00000005ff007c0c */ /* 0x000fda000bf05300 */
[----:B------:R-:W-:Y:S05]  /*16e0*/  @!P0 BRA `(.L_x_384) ;  /* 0x0000000000248947 */ /* 0x000fea0003800000 */
[----:B------:R-:W-:Y:S02]  /*16f0*/  ULDC.64 UR4, c[0x0][0xa08] ;  /* 0x0002820000047ab9 */ /* 0x000fe40000000a00 */
[----:B------:R-:W-:-:S06]  /*1700*/  UIMAD.WIDE UR4, UR39, 0x4, UR4 ;  /* 0x00000004270478a5 */ /* 0x000fcc000f8e0204 */
[----:B------:R-:W-:Y:S02]  /*1710*/  IMAD.U32 R4, RZ, RZ, UR4 ;  /* 0x00000004ff047e24 */ /* 0x000fe4000f8e00ff */
[----:B------:R-:W-:-:S05]  /*1720*/  IMAD.U32 R5, RZ, RZ, UR5 ;  /* 0x00000005ff057e24 */ /* 0x000fca000f8e00ff */
[----:B------:R-:W2:Y:S04]  /*1730*/  LDG.E R3, desc[UR40][R4.64] ;  /* 0x0000002804037981 */ /* 0x000ea8000c1e1900 */
[----:B------:R-:W3:Y:S01]  /*1740*/  LDG.E R0, desc[UR40][R4.64+0x4] ;  /* 0x0000042804007981 */ /* 0x000ee2000c1e1900 */
[----:B--2---:R-:W-:Y:S02]  /*1750*/  R2UR UR7, R3 ;  /* 0x00000000030772ca */ /* 0x004fe400000e0000 */
[----:B---3--:R-:W-:-:S13]  /*1760*/  R2UR UR4, R0 ;  /* 0x00000000000472ca */ /* 0x008fda00000e0000 */
[----:B------:R-:W-:-:S12]  /*1770*/  UIADD3 UR7, -UR7, UR4, URZ ;  /* 0x0000000407077290 */ /* 0x000fd8000fffe13f */
.L_x_384:
[----:B------:R-:W-:Y:S02]  /*1780*/  UISETP.NE.AND UP1, UPT, UR50, 0x1, UPT ;  /* 0x000000013200788c */ /* 0x000fe4000bf25270 */
[----:B------:R-:W-:Y:S02]  /*1790*/  UIADD3 UR53, -UR53, UR7, URZ ;  /* 0x0000000735357290 */ /* 0x000fe4000fffe13f */
[----:B------:R-:W-:Y:S02]  /*17a0*/  ULOP3.LUT UR45, UR46, 0xff, URZ, 0xc0, !UPT ;  /* 0x000000ff2e2d7892 */ /* 0x000fe4000f8ec03f */
[----:B------:R-:W-:Y:S01]  /*17b0*/  UIADD3 UR4, UR53, 0x3f, URZ ;  /* 0x0000003f35047890 */ /* 0x000fe2000fffe03f */
[----:B------:R-:W-:Y:S01]  /*17c0*/  PLOP3.LUT P0, PT, PT, PT, UP1, 0x80, 0x0 ;  /* 0x000000000000781c */ /* 0x000fe20003f0f018 */
[----:B------:R-:W-:Y:S02]  /*17d0*/  USHF.R.U32.HI UR46, URZ, 0x10, UR46 ;  /* 0x000000103f2e7899 */ /* 0x000fe4000801162e */
[----:B------:R-:W-:-:S02]  /*17e0*/  USHF.R.S32.HI UR5, URZ, 0x1f, UR4 ;  /* 0x0000001f3f057899 */ /* 0x000fc40008011404 */
[----:B------:R-:W-:Y:S02]  /*17f0*/  UISETP.NE.AND UP0, UPT, UR46, URZ, UPT ;  /* 0x0000003f2e00728c */ /* 0x000fe4000bf05270 */
[----:B------:R-:W-:Y:S02]  /*1800*/  ULEA.HI UR5, UR5, UR4, URZ, 0x6 ;  /* 0x0000000405057291 */ /* 0x000fe4000f8f303f */
[----:B------:R-:W-:Y:S02]  /*1810*/  USEL UR10, UR46, UR6, UP0 ;  /* 0x000000062e0a7287 */ /* 0x000fe40008000000 */
[----:B------:R-:W-:Y:S02]  /*1820*/  USHF.R.S32.HI UR9, URZ, 0x6, UR5 ;  /* 0x000000063f097899 */ /* 0x000fe40008011405 */
[----:B------:R-:W-:Y:S10]  /*1830*/  @!P0 BRA `(.L_x_385) ;  /* 0x00000020000c8947 */ /* 0x000ff40003800000 */
        /* <DEDUP_REMOVED lines=15> */
[----:B------:R-:W0:Y:S08]  /*1930*/  I2F.RP R0, UR11 ;  /* 0x0000000b00007d06 */ /* 0x000e300008209400 */
[----:B0-----:R-:W0:Y:S02]  /*1940*/  MUFU.RCP R0, R0 ;  /* 0x0000000000007308 */ /* 0x001e240000001000 */
        /* <DEDUP_REMOVED lines=20> */
.L_x_386:
[----:B------:R-:W-:Y:S01]  /*1a90*/  UIMAD UR21, UR45, UR4, URZ ;  /* 0x000000042d1572a4 */ /* 0x000fe2000f8e023f */
[----:B------:R-:W-:Y:S01]  /*1aa0*/  IMAD.U32 R0, RZ, RZ, UR9 ;  /* 0x00000009ff007e24 */ /* 0x000fe2000f8e00ff */
[----:B------:R-:W-:Y:S01]  /*1ab0*/  PLOP3.LUT P0, PT, PT, PT, PT, 0x80, 0x0 ;  /* 0x000000000000781c */ /* 0x000fe20003f0f070 */
[----:B------:R-:W-:Y:S01]  /*1ac0*/  IMAD.U32 R3, RZ, RZ, UR4 ;  /* 0x00000004ff037e24 */ /* 0x000fe2000f8e00ff */
[----:B------:R-:W-:Y:S02]  /*1ad0*/  CS2R R12, SRZ ;  /* 0x00000000000c7805 */ /* 0x000fe4000001ff00 */
[----:B------:R-:W-:Y:S02]  /*1ae0*/  CS2R R150, SRZ ;  /* 0x0000000000967805 */ /* 0x000fe4000001ff00 */
[----:B------:R-:W-:Y:S02]  /*1af0*/  CS2R R148, SRZ ;  /* 0x0000000000947805 */ /* 0x000fe4000001ff00 */
[----:B------:R-:W-:-:S02]  /*1b00*/  CS2R R146, SRZ ;  /* 0x0000000000927805 */ /* 0x000fc4000001ff00 */
[----:B------:R-:W-:Y:S02]  /*1b10*/  VIADDMNMX R0, R3, UR21, R0, PT ;  /* 0x0000001503007c46 */ /* 0x000fe4000b800100 */
[----:B------:R-:W-:Y:S02]  /*1b20*/  CS2R R144, SRZ ;  /* 0x0000000000907805 */ /* 0x000fe4000001ff00 */
[----:B------:R-:W-:Y:S02]  /*1b30*/  CS2R R142, SRZ ;  /* 0x00000000008e7805 */ /* 0x000fe4000001ff00 */
[----:B------:R-:W-:Y:S02]  /*1b40*/  CS2R R140, SRZ ;  /* 0x00000000008c7805 */ /* 0x000fe4000001ff00 */
[----:B------:R-:W-:Y:S02]  /*1b50*/  R2UR UR16, R0 ;  /* 0x00000000001072ca */ /* 0x000fe400000e0000 */
        /* <DEDUP_REMOVED lines=11> */
[----:B------:R-:W-:Y:S01]  /*1c10*/  CS2R R116, SRZ ;  /* 0x0000000000747805 */ /* 0x000fe2000001ff00 */
[----:B------:R-:W-:Y:S01]  /*1c20*/  UISETP.GT.AND UP0, UPT, UR16, UR21, UPT ;  /* 0x000000151000728c */ /* 0x000fe2000bf04270 */
[----:B------:R-:W-:-:S02]  /*1c30*/  CS2R R114, SRZ ;  /* 0x0000000000727805 */ /* 0x000fc4000001ff00 */
[----:B------:R-:W-:Y:S02]  /*1c40*/  CS2R R112, SRZ ;  /* 0x0000000000707805 */ /* 0x000fe4000001ff00 */
[----:B------:R-:W-:Y:S02]  /*1c50*/  CS2R R110, SRZ ;  /* 0x00000000006e7805 */ /* 0x000fe4000001ff00 */
[----:B------:R-:W-:Y:S02]  /*1c60*/  CS2R R108, SRZ ;  /* 0x00000000006c7805 */ /* 0x000fe4000001ff00 */
[----:B------:R-:W-:Y:S02]  /*1c70*/  CS2R R106, SRZ ;  /* 0x00000000006a7805 */ /* 0x000fe4000001ff00 */
[----:B------:R-:W-:Y:S02]  /*1c80*/  PLOP3.LUT P1, PT, PT, PT, UP0, 0x80, 0x0 ;  /* 0x000000000000781c */ /* 0x000fe40003f2f008 */
        /* <DEDUP_REMOVED lines=42> */
[----:B------:R-:W0:Y:S01]  /*1f30*/  SHFL.IDX PT, R0, R224, RZ, 0x1f ;  /* 0x00001fffe0007589 */ /* 0x000e2200000e0000 */
[----:B------:R-:W-:-:S06]  /*1f40*/  UISETP.NE.AND UP0, UPT, UR49, 0x3, UPT ;  /* 0x000000033100788c */ /* 0x000fcc000bf05270 */
[----:B------:R-:W-:Y:S02]  /*1f50*/  PLOP3.LUT P0, PT, PT, PT, UP0, 0x80, 0x0 ;  /* 0x000000000000781c */ /* 0x000fe40003f0f008 */
[----:B0-----:R-:W-:-:S13]  /*1f60*/  R2UR UR4, R0 ;  /* 0x00000000000472ca */ /* 0x001fda00000e0000 */
[----:B------:R-:W-:-:S04]  /*1f70*/  ULEA.HI UR5, UR4, UR4, URZ, 0x1 ;  /* 0x0000000404057291 */ /* 0x000fc8000f8f083f */
[----:B------:R-:W-:-:S04]  /*1f80*/  ULOP3.LUT UR5, UR5, 0x1fffe, URZ, 0xc0, !UPT ;  /* 0x0001fffe05057892 */ /* 0x000fc8000f8ec03f */
[----:B------:R-:W-:-:S04]  /*1f90*/  UIADD3 UR5, UR4, -UR5, URZ ;  /* 0x8000000504057290 */ /* 0x000fc8000fffe03f */
[----:B------:R-:W-:-:S04]  /*1fa0*/  ULEA UR5, UR5, UR38, 0xf ;  /* 0x0000002605057291 */ /* 0x000fc8000f8e783f */
[----:B------:R-:W-:-:S04]  /*1fb0*/  UIADD3 UR5, UR5, 0x400, URZ ;  /* 0x0000040005057890 */ /* 0x000fc8000fffe03f */
[----:B------:R-:W-:-:S04]  /*1fc0*/  USHF.R.U32.HI UR5, URZ, 0x4, UR5 ;  /* 0x000000043f057899 */ /* 0x000fc80008011605 */
[----:B------:R-:W-:-:S04]  /*1fd0*/  ULOP3.LUT UR5, UR5, 0x3fff, URZ, 0xc0, !UPT ;  /* 0x00003fff05057892 */ /* 0x000fc8000f8ec03f */
[----:B------:R-:W-:Y:S01]  /*1fe0*/  ULOP3.LUT UR20, UR5, 0x2000000, URZ, 0xfc, !UPT ;  /* 0x0200000005147892 */ /* 0x000fe2000f8efc3f */
[----:B------:R-:W-:Y:S11]  /*1ff0*/  @!P0 BRA `(.L_x_388) ;  /* 0x0000000000048947 */ /* 0x000ff60003800000 */
[----:B------:R-:W-:Y:S01]  /*2000*/  BPT.TRAP 0x1 ;  /* 0x000000040000795c */ /* 0x000fe20000300000 */
.L_x_388:
[----:B------:R-:W-:Y:S01]  /*2010*/  ULEA UR17, UR37, UR38, 0x3 ;  /* 0x0000002625117291 */ /* 0x000fe2000f8e183f */
[----:B------:R-:W-:-:S05]  /*2020*/  IMAD.U32 R0, RZ, RZ, UR47 ;  /* 0x0000002fff007e24 */ /* 0x000fca000f8e00ff */
[----:B------:R-:W-:-:S04]  /*2030*/  SHF.L.U32 R0, R0, 0x1f, RZ ;  /* 0x0000001f00007819 */ /* 0x000fc800000006ff */
[----:B------:R-:W0:Y:S02]  /*2040*/  SYNCS.PHASECHK.TRANS64.TRYWAIT P0, [UR17+0x28c50], R0 ;  /* 0x028c5000ff0075a7 */ /* 0x000e240008000151 */
[----:B0-----:R-:W-:Y:S05]  /*2050*/  @!P0 BRA `(.L_x_389) ;  /* 0x00000114002c8947 */ /* 0x001fea0003800000 */
.L_x_571:
[----:B------:R-:W-:Y:S01]  /*2060*/  BAR.SYNC.DEFER_BLOCKING 0xe, 0x100 ;  /* 0x0384000000007b1d */ /* 0x000fe20000010000 */
[----:B------:R-:W-:Y:S01]  /*2070*/  UIADD3 UR4, UR38, 0x26800, URZ ;  /* 0x0002680026047890 */ /* 0x000fe2000fffe03f */
[----:B0-----:R-:W-:Y:S01]  /*2080*/  IMAD.U32 R0, RZ, RZ, UR17 ;  /* 0x00000011ff007e24 */ /* 0x001fe2000f8e00ff */
[----:B------:R-:W-:Y:S02]  /*2090*/  ULEA UR12, UR37, UR20, 0xc ;  /* 0x00000014250c7291 */ /* 0x000fe4000f8e603f */
[----:B------:R-:W-:Y:S01]  /*20a0*/  USHF.R.U32.HI UR4, URZ, 0x4, UR4 ;  /* 0x000000043f047899 */ /* 0x000fe20008011604 */
[----:B------:R-:W-:Y:S01]  /*20b0*/  UMOV UR7, 0x40000040 ;  /* 0x4000004000077882 */ /* 0x000fe20000000000 */
[----:B------:R-:W-:Y:S02]  /*20c0*/  UMOV UR5, 0x40000040 ;  /* 0x4000004000057882 */ /* 0x000fe40000000000 */
[----:B------:R-:W-:Y:S01]  /*20d0*/  ULOP3.LUT UR4, UR4, 0x3fff, URZ, 0xc0, !UPT ;  /* 0x00003fff04047892 */ /* 0x000fe2000f8ec03f */
[----:B------:R-:W0:Y:S01]  /*20e0*/  S2R R3, SR_TID.X ;  /* 0x0000000000037919 */ /* 0x000e220000002100 */
[----:B------:R-:W-:Y:S01]  /*20f0*/  UMOV UR6, UR12 ;  /* 0x0000000c00067c82 */ /* 0x000fe20008000000 */
[----:B------:R-:W-:-:S02]  /*2100*/  UIADD3 UR10, UR12, 0x100, URZ ;  /* 0x000001000c0a7890 */ /* 0x000fc4000fffe03f */
[----:B------:R-:W-:Y:S01]  /*2110*/  ULOP3.LUT UR13, UR4, 0x10000, URZ, 0xfc, !UPT ;  /* 0x00010000040d7892 */ /* 0x000fe2000f8efc3f */
[----:B------:R-:W-:Y:S01]  /*2120*/  UMOV UR11, 0x40000040 ;  /* 0x40000040000b7882 */ /* 0x000fe20000000000 */
[----:B------:R-:W-:Y:S02]  /*2130*/  UMOV UR9, 0x40000040 ;  /* 0x4000004000097882 */ /* 0x000fe40000000000 */
[----:B------:R-:W-:Y:S02]  /*2140*/  UIADD3 UR8, UR13, 0x4, URZ ;  /* 0x000000040d087890 */ /* 0x000fe4000fffe03f */
[----:B------:R-:W-:Y:S01]  /*2150*/  UIADD3 UR14, UR12, 0x180, URZ ;  /* 0x000001800c0e7890 */ /* 0x000fe2000fffe03f */
[----:B------:R-:W-:Y:S01]  /*2160*/  UMOV UR4, UR13 ;  /* 0x0000000d00047c82 */ /* 0x000fe20008000000 */
[----:B------:R-:W-:Y:S01]  /*2170*/  UMOV UR15, 0x40000040 ;  /* 0x40000040000f7882 */ /* 0x000fe20000000000 */
[----:B------:R-:W-:-:S06]  /*2180*/  WARPGROUP.ARRIVE ;  /* 0x00000000000079c5 */ /* 0x000fcc0000000000 */
[----:B------:R-:W-:Y:S01]  /*2190*/  HGMMA.64x256x16.F32.BF16 R24, gdesc[UR4].tnspB, RZ, !UPT, gsb0 ;  /* 0x43e00000041879f0 */ /* 0x000fe2000c0018ff */
[----:B------:R-:W-:Y:S02]  /*21a0*/  UIADD3 UR6, UR12, 0x80, URZ ;  /* 0x000000800c067890 */ /* 0x000fe4000fffe03f */
[----:B------:R-:W-:Y:S01]  /*21b0*/  UIADD3 UR4, UR13, 0x2, URZ ;  /* 0x000000020d047890 */ /* 0x000fe2000fffe03f */
[----:B------:R-:W-:Y:S01]  /*21c0*/  UMOV UR7, 0x40000040 ;  /* 0x4000004000077882 */ /* 0x000fe20000000000 */
[----:B------:R-:W-:Y:S01]  /*21d0*/  UMOV UR5, 0x40000040 ;  /* 0x4000004000057882 */ /* 0x000fe20000000000 */
[----:B------:R-:W-:-:S03]  /*21e0*/  UIADD3 UR12, UR13, 0x6, URZ ;  /* 0x000000060d0c7890 */ /* 0x000fc6000fffe03f */
[----:B------:R-:W-:Y:S01]  /*21f0*/  UMOV UR13, 0x40000040 ;  /* 0x40000040000d7882 */ /* 0x000fe20000000000 */
[----:B0-----:R-:W-:-:S04]  /*2200*/  LOP3.LUT R3, R3, 0x7f, RZ, 0xc0, !PT ;  /* 0x0000007f03037812 */ /* 0x001fc800078ec0ff */
[----:B------:R-:W-:-:S13]  /*2210*/  ISETP.NE.AND P0, PT, R3, RZ, PT ;  /* 0x000000ff0300720c */ /* 0x000fda0003f05270 */
[----:B------:R-:W-:-:S05]  /*2220*/  @!P0 VIADD R0, R0, 0x28c60 ;  /* 0x00028c6000008836 */ /* 0x000fca0000000000 */
[----:B------:R-:W-:Y:S01]  /*2230*/  @!P0 PRMT R0, RZ, 0x654, R0 ;  /* 0x00000654ff008816 */ /* 0x000fe20000000000 */
[----:B------:R-:W-:Y:S02]  /*2240*/  WARPGROUP.DEPBAR.LE gsb0, 0x0 ;  /* 0x00008000000079c5 */ /* 0x000fe40000010000 */
[----:B------:R-:W-:-:S06]  /*2250*/  WARPGROUP.ARRIVE ;  /* 0x00000000000079c5 */ /* 0x000fcc0000000000 */
[----:B------:R-:W-:Y:S01]  /*2260*/  HGMMA.64x256x16.F32.BF16 R24, gdesc[UR4].tnspB, R24, gsb0 ;  /* 0x43e00000041879f0 */ /* 0x000fe20008001818 */
[----:B------:R-:W-:-:S04]  /*2270*/  UIADD3 UR6, UR16, -0x2, URZ ;  /* 0xfffffffe10067890 */ /* 0x000fc8000fffe03f */
[----:B------:R-:W-:Y:S01]  /*2280*/  UISETP.GE.AND UP0, UPT, UR6, UR21, UPT ;  /* 0x000000150600728c */ /* 0x000fe2000bf06270 */
[----:B------:R-:W-:Y:S02]  /*2290*/  WARPGROUP.DEPBAR.LE gsb0, 0x0 ;  /* 0x00008000000079c5 */ /* 0x000fe40000010000 */
[----:B------:R-:W-:-:S15]  /*22a0*/  WARPGROUP.ARRIVE ;  /* 0x00000000000079c5 */ /* 0x000fde0000000000 */
[----:B------:R-:W-:-:S05]  /*22b0*/  NOP ;  /* 0x0000000000007918 */ /* 0x000fca0000000000 */
        /* <DEDUP_REMOVED lines=8> */
[----:B------:R-:W-:-:S13]  /*2340*/  PLOP3.LUT P0, PT, PT, PT, UP0, 0x80, 0x0 ;  /* 0x000000000000781c */ /* 0x000fda0003f0f008 */
[----:B0-----:R-:W-:Y:S05]  /*2350*/  @!P0 BRA `(.L_x_390) ;  /* 0x0000000c00088947 */ /* 0x001fea0003800000 */
[----:B------:R-:W-:-:S05]  /*2360*/  UMOV UR22, UR6 ;  /* 0x0000000600167c82 */ /* 0x000fca0008000000 */
.L_x_395:
[----:B------:R-:W-:Y:S01]  /*2370*/  BAR.SYNC.DEFER_BLOCKING 0xe, 0x100 ;  /* 0x0384000000007b1d */ /* 0x000fe20000010000 */
[----:B------:R-:W-:Y:S01]  /*2380*/  IMAD.U32 R3, RZ, RZ, UR37 ;  /* 0x00000025ff037e24 */ /* 0x000fe2000f8e00ff */
[----:B------:R-:W-:Y:S02]  /*2390*/  UISETP.NE.AND UP2, UPT, UR49, 0x3, UPT ;  /* 0x000000033100788c */ /* 0x000fe4000bf45270 */
[----:B------:R-:W-:Y:S01]  /*23a0*/  UIADD3 UR37, UR37, 0x1, URZ ;  /* 0x0000000125257890 */ /* 0x000fe2000fffe03f */
[----:B------:R-:W-:Y:S01]  /*23b0*/  IMAD R0, R3, 0x40, R16 ;  /* 0x0000004003007824 */ /* 0x000fe200078e0210 */
[----:B------:R-:W-:Y:S01]  /*23c0*/  UMOV UR6, UR22 ;  /* 0x0000001600067c82 */ /* 0x000fe20008000000 */
[----:B------:R-:W-:Y:S01]  /*23d0*/  UIADD3 UR22, UR22, -0x1, URZ ;  /* 0xffffffff16167890 */ /* 0x000fe2000fffe03f */
[----:B------:R-:W-:Y:S01]  /*23e0*/  PLOP3.LUT P1, PT, PT, PT, UP2, 0x80, 0x0 ;  /* 0x000000000000781c */ /* 0x000fe20003f2f028 */
[----:B------:R-:W-:Y:S01]  /*23f0*/  UISETP.NE.AND UP0, UPT, UR37, 0x2, UPT ;  /* 0x000000022500788c */ /* 0x000fe2000bf05270 */
[----:B------:R-:W-:Y:S01]  /*2400*/  LEA R0, R0, UR38, 0x2 ;  /* 0x0000002600007c11 */ /* 0x000fe2000f8e10ff */
[----:B------:R-:W-:-:S02]  /*2410*/  UISETP.GT.AND UP1, UPT, UR6, UR21, UPT ;  /* 0x000000150600728c */ /* 0x000fc4000bf24270 */
[----:B------:R-:W-:Y:S02]  /*2420*/  USEL UR6, URZ, 0x1, UP0 ;  /* 0x000000013f067887 */ /* 0x000fe40008000000 */
[----:B------:R-:W-:Y:S02]  /*2430*/  USEL UR37, UR37, URZ, UP0 ;  /* 0x0000003f25257287 */ /* 0x000fe40008000000 */
[----:B------:R-:W-:Y:S01]  /*2440*/  ULOP3.LUT UR47, UR47, UR6, URZ, 0x3c, !UPT ;  /* 0x000000062f2f7292 */ /* 0x000fe2000f8e3c3f */
        /* <DEDUP_REMOVED lines=132> */
.L_x_391:
[----:B------:R-:W-:Y:S01]  /*2c90*/  ULEA UR6, UR37, UR38, 0x3 ;  /* 0x0000002625067291 */ /* 0x000fe2000f8e183f */
[----:B------:R-:W-:-:S05]  /*2ca0*/  IMAD.U32 R0, RZ, RZ, UR47 ;  /* 0x0000002fff007e24 */ /* 0x000fca000f8e00ff */
[----:B------:R-:W-:-:S04]  /*2cb0*/  SHF.L.U32 R0, R0, 0x1f, RZ ;  /* 0x0000001f00007819 */ /* 0x000fc800000006ff */
[----:B------:R0:W1:Y:S01]  /*2cc0*/  SYNCS.PHASECHK.TRANS64.TRYWAIT P0, [UR6+0x28c50], R0 ;  /* 0x028c5000ff0075a7 */ /* 0x0000620008000146 */
[----:B------:R-:W-:Y:S05]  /*2cd0*/  @!P1 BRA `(.L_x_392) ;  /* 0x0000000000049947 */ /* 0x000fea0003800000 */
[----:B------:R-:W-:Y:S01]  /*2ce0*/  BPT.TRAP 0x1 ;  /* 0x000000040000795c */ /* 0x000fe20000300000 */
.L_x_392:
[----:B-1----:R-:W-:Y:S05]  /*2cf0*/  @P0 BRA `(.L_x_393) ;  /* 0x0000000000080947 */ /* 0x002fea0003800000 */
[----:B------:R-:W1:Y:S02]  /*2d00*/  SYNCS.PHASECHK.TRANS64.TRYWAIT P0, [UR6+0x28c50], R0 ;  /* 0x028c5000ff0075a7 */ /* 0x000e640008000146 */
[----:B-1----:R-:W-:Y:S05]  /*2d10*/  @!P0 BRA `(.L_x_394) ;  /* 0x0000010800148947 */ /* 0x002fea0003800000 */
.L_x_393:
[----:B------:R-:W-:Y:S01]  /*2d20*/  UIADD3 UR6, UR38, 0x26800, URZ ;  /* 0x0002680026067890 */ /* 0x000fe2000fffe03f */
[----:B------:R-:W-:Y:S01]  /*2d30*/  WARPGROUP.ARRIVE ;  /* 0x00000000000079c5 */ /* 0x000fe20000000000 */
[----:B------:R-:W-:-:S05]  /*2d40*/  ULEA UR18, UR37, UR20, 0xc ;  /* 0x0000001425127291 */ /* 0x000fca000f8e603f */
[----:B-1----:R-:W1:Y:S01]  /*2d50*/  S2R R3, SR_TID.X ;  /* 0x0000000000037919 */ /* 0x002e620000002100 */
[----:B------:R-:W-:Y:S01]  /*2d60*/  USHF.R.U32.HI UR6, URZ, 0x4, UR6 ;  /* 0x000000043f067899 */ /* 0x000fe20008011606 */
[----:B0-----:R-:W-:Y:S01]  /*2d70*/  IMAD.U32 R0, RZ, RZ, UR37 ;  /* 0x00000025ff007e24 */ /* 0x001fe2000f8e00ff */
[----:B------:R-:W-:Y:S01]  /*2d80*/  UMOV UR19, 0x40000040 ;  /* 0x4000004000137882 */ /* 0x000fe20000000000 */
[----:B------:R-:W-:Y:S01]  /*2d90*/  UMOV UR17, 0x40000040 ;  /* 0x4000004000117882 */ /* 0x000fe20000000000 */
[----:B------:R-:W-:Y:S01]  /*2da0*/  ULOP3.LUT UR6, UR6, 0x3fff, URZ, 0xc0, !UPT ;  /* 0x00003fff06067892 */ /* 0x000fe2000f8ec03f */
[----:B------:R-:W-:Y:S01]  /*2db0*/  UMOV UR7, 0x40000040 ;  /* 0x4000004000077882 */ /* 0x000fe20000000000 */
[----:B------:R-:W-:Y:S02]  /*2dc0*/  UIADD3 UR10, UR18, 0x100, URZ ;  /* 0x00000100120a7890 */ /* 0x000fe4000fffe03f */
[----:B------:R-:W-:Y:S02]  /*2dd0*/  ULOP3.LUT UR16, UR6, 0x10000, URZ, 0xfc, !UPT ;  /* 0x0001000006107892 */ /* 0x000fe4000f8efc3f */
[----:B------:R-:W-:Y:S01]  /*2de0*/  UIADD3 UR6, UR18, 0x80, URZ ;  /* 0x0000008012067890 */ /* 0x000fe2000fffe03f */
[----:B------:R-:W-:Y:S01]  /*2df0*/  UMOV UR11, 0x40000040 ;  /* 0x40000040000b7882 */ /* 0x000fe20000000000 */
[----:B------:R-:W-:Y:S01]  /*2e00*/  UIADD3 UR14, UR18, 0x180, URZ ;  /* 0x00000180120e7890 */ /* 0x000fe2000fffe03f */
[----:B------:R-:W-:-:S04]  /*2e10*/  UMOV UR15, 0x40000040 ;  /* 0x40000040000f7882 */ /* 0x000fc80000000000 */
[----:B------:R-:W-:Y:S01]  /*2e20*/  HGMMA.64x256x16.F32.BF16 R24, gdesc[UR16].tnspB, R24, gsb0 ;  /* 0x43e00000101879f0 */ /* 0x000fe20008001818 */
[----:B-1----:R-:W-:-:S04]  /*2e30*/  LOP3.LUT R3, R3, 0x7f, RZ, 0xc0, !PT ;  /* 0x0000007f03037812 */ /* 0x002fc800078ec0ff */
[----:B------:R-:W-:-:S13]  /*2e40*/  ISETP.NE.AND P0, PT, R3, RZ, PT ;  /* 0x000000ff0300720c */ /* 0x000fda0003f05270 */
[----:B------:R-:W-:-:S05]  /*2e50*/  @!P0 LEA R0, R0, UR38, 0x3 ;  /* 0x0000002600008c11 */ /* 0x000fca000f8e18ff */
        /* <DEDUP_REMOVED lines=17> */
[----:B0-----:R-:W-:Y:S05]  /*2f70*/  @P0 BRA `(.L_x_395) ;  /* 0xfffffff000fc0947 */ /* 0x001fea000383ffff */
.L_x_390:
[----:B------:R-:W-:Y:S01]  /*2f80*/  BAR.SYNC.DEFER_BLOCKING 0xe, 0x100 ;  /* 0x0384000000007b1d */ /* 0x000fe20000010000 */
[----:B------:R-:W-:Y:S01]  /*2f90*/  IMAD.U32 R3, RZ, RZ, UR37 ;  /* 0x00000025ff037e24 */ /* 0x000fe2000f8e00ff */
[----:B------:R-:W-:Y:S01]  /*2fa0*/  UIADD3 UR37, UR37, 0x1, URZ ;  /* 0x0000000125257890 */ /* 0x000fe2000fffe03f */
[----:B------:R-:W-:Y:S02]  /*2fb0*/  PLOP3.LUT P0, PT, PT, PT, PT, 0x8, 0x0 ;  /* 0x000000000000781c */ /* 0x000fe40003f0e170 */
[----:B------:R-:W-:Y:S01]  /*2fc0*/  CS2R R12, SRZ ;  /* 0x00000000000c7805 */ /* 0x000fe2000001ff00 */
[----:B------:R-:W-:Y:S01]  /*2fd0*/  IMAD R0, R3, 0x40, R16 ;  /* 0x0000004003007824 */ /* 0x000fe200078e0210 */
[----:B------:R-:W-:-:S04]  /*2fe0*/  UISETP.NE.AND UP0, UPT, UR37, 0x2, UPT ;  /* 0x000000022500788c */ /* 0x000fc8000bf05270 */
[----:B------:R-:W-:Y:S01]  /*2ff0*/  LEA R4, R0, UR38, 0x2 ;  /* 0x0000002600047c11 */ /* 0x000fe2000f8e10ff */
        /* <DEDUP_REMOVED lines=135> */
.L_x_385:
        /* <DEDUP_REMOVED lines=37> */
.L_x_396:
        /* <DEDUP_REMOVED lines=74> */
[----:B------:R-:W0:Y:S02]  /*3f60*/  SHFL.IDX PT, R0, R224, RZ, 0x1f ;  /* 0x00001fffe0007589 */ /* 0x000e2400000e0000 */
[----:B0-----:R-:W-:-:S13]  /*3f70*/  R2UR UR4, R0 ;  /* 0x00000000000472ca */ /* 0x001fda00000e0000 */
        /* <DEDUP_REMOVED lines=27> */
.L_x_397:
[----:B------:R-:W-:Y:S01]  /*4130*/  ULEA.HI UR4, UR48, UR48, URZ, 0x1 ;  /* 0x0000003030047291 */ /* 0x000fe2000f8f083f */
[----:B------:R-:W-:-:S03]  /*4140*/  IMAD.U32 R3, RZ, RZ, UR49 ;  /* 0x00000031ff037e24 */ /* 0x000fc6000f8e00ff */
[----:B------:R-:W-:Y:S02]  /*4150*/  ULOP3.LUT UR4, UR4, 0xfffffffe, URZ, 0xc0, !UPT ;  /* 0xfffffffe04047892 */ /* 0x000fe4000f8ec03f */
[----:B------:R-:W-:Y:S02]  /*4160*/  ISETP.NE.AND P0, PT, R3, 0x3, PT ;  /* 0x000000030300780c */ /* 0x000fe40003f05270 */
[----:B------:R-:W-:-:S06]  /*4170*/  UIADD3 UR4, UR48, -UR4, URZ ;  /* 0x8000000430047290 */ /* 0x000fcc000fffe03f */
[----:B------:R-:W-:-:S05]  /*4180*/  IMAD.U32 R0, RZ, RZ, UR4 ;  /* 0x00000004ff007e24 */ /* 0x000fca000f8e00ff */
[----:B------:R-:W-:-:S04]  /*4190*/  SHF.L.U32 R0, R0, 0x1f, RZ ;  /* 0x0000001f00007819 */ /* 0x000fc800000006ff */
[----:B------:R-:W0:Y:S02]  /*41a0*/  SYNCS.PHASECHK.TRANS64.TRYWAIT P1, [UR38+0x28c00], R0 ;  /* 0x028c0000ff0075a7 */ /* 0x000e240008020166 */
[----:B0-----:R-:W-:Y:S05]  /*41b0*/  @!P1 BRA `(.L_x_398) ;  /* 0x000000f400049947 */ /* 0x001fea0003800000 */
.L_x_572:
[----:B------:R-:W-:Y:S05]  /*41c0*/  @!P0 BRA `(.L_x_399) ;  /* 0x0000000000048947 */ /* 0x000fea0003800000 */
[----:B------:R-:W-:Y:S01]  /*41d0*/  BPT.TRAP 0x1 ;  /* 0x000000040000795c */ /* 0x000fe20000300000 */
.L_x_399:
[----:B------:R-:W-:Y:S02]  /*41e0*/  IMAD.U32 R7, RZ, RZ, UR37 ;  /* 0x00000025ff077e24 */ /* 0x000fe4000f8e00ff */
[----:B------:R-:W-:-:S03]  /*41f0*/  IMAD.U32 R8, RZ, RZ, UR47 ;  /* 0x0000002fff087e24 */ /* 0x000fc6000f8e00ff */
[----:B------:R-:W-:Y:S02]  /*4200*/  LEA R7, R7, UR38, 0x3 ;  /* 0x0000002607077c11 */ /* 0x000fe4000f8e18ff */
[----:B------:R-:W-:-:S04]  /*4210*/  SHF.L.U32 R8, R8, 0x1f, RZ ;  /* 0x0000001f08087819 */ /* 0x000fc800000006ff */
[----:B------:R1:W2:Y:S01]  /*4220*/  SYNCS.PHASECHK.TRANS64.TRYWAIT P1, [R7+URZ+0x28c30], R8 ;  /* 0x028c3008070075a7 */ /* 0x0002a2000802017f */
[----:B------:R-:W-:Y:S05]  /*4230*/  @!P0 BRA `(.L_x_400) ;  /* 0x0000000000048947 */ /* 0x000fea0003800000 */
[----:B------:R-:W-:Y:S01]  /*4240*/  BPT.TRAP 0x1 ;  /* 0x000000040000795c */ /* 0x000fe20000300000 */
.L_x_400:
[----:B--2---:R-:W-:Y:S05]  /*4250*/  @P1 BRA `(.L_x_401) ;  /* 0x0000000000081947 */ /* 0x004fea0003800000 */
[----:B------:R-:W2:Y:S02]  /*4260*/  SYNCS.PHASECHK.TRANS64.TRYWAIT P1, [R7+URZ+0x28c30], R8 ;  /* 0x028c3008070075a7 */ /* 0x000ea4000802017f */
[----:B--2---:R-:W-:Y:S05]  /*4270*/  @!P1 BRA `(.L_x_402) ;  /* 0x000000f000ec9947 */ /* 0x004fea0003800000 */
.L_x_401:
[----:B0-----:R-:W0:Y:S01]  /*4280*/  S2R R0, SR_TID.X ;  /* 0x0000000000007919 */ /* 0x001e220000002100 */
[----:B------:R-:W-:-:S04]  /*4290*/  UIADD3 UR4, UR38, 0x22400, URZ ;  /* 0x0002240026047890 */ /* 0x000fc8000fffe03f */
[----:B------:R-:W-:-:S04]  /*42a0*/  USHF.R.U32.HI UR4, URZ, 0x4, UR4 ;  /* 0x000000043f047899 */ /* 0x000fc80008011604 */
[----:B------:R-:W-:-:S06]  /*42b0*/  ULOP3.LUT UR4, UR4, 0x3fff, URZ, 0xc0, !UPT ;  /* 0x00003fff04047892 */ /* 0x000fcc000f8ec03f */
[----:B------:R-:W-:Y:S01]  /*42c0*/  IMAD.U32 R3, RZ, RZ, UR4 ;  /* 0x00000004ff037e24 */ /* 0x000fe2000f8e00ff */
[----:B------:R-:W-:Y:S05]  /*42d0*/  WARPSYNC.ALL ;  /* 0x0000000000007948 */ /* 0x000fea0003800000 */
[----:B------:R-:W-:Y:S02]  /*42e0*/  LOP3.LUT R3, R3, 0x10000, RZ, 0xfc, !PT ;  /* 0x0001000003037812 */ /* 0x000fe400078efcff */
[----:B0-----:R-:W-:-:S04]  /*42f0*/  LOP3.LUT R0, R0, 0x7f, RZ, 0xc0, !PT ;  /* 0x0000007f00007812 */ /* 0x001fc800078ec0ff */
[----:B------:R-:W-:Y:S02]  /*4300*/  ISETP.NE.AND P1, PT, R0, RZ, PT ;  /* 0x000000ff0000720c */ /* 0x000fe40003f25270 */
[----:B------:R-:W-:Y:S01]  /*4310*/  R2UR UR12, R3 ;  /* 0x00000000030c72ca */ /* 0x000fe200000e0000 */
[----:B------:R-:W-:Y:S01]  /*4320*/  UIADD3 UR4, UR38, 0x20400, URZ ;  /* 0x0002040026047890 */ /* 0x000fe2000fffe03f */
[----:B------:R-:W-:Y:S01]  /*4330*/  WARPGROUP.ARRIVE ;  /* 0x00000000000079c5 */ /* 0x000fe20000000000 */
[----:B------:R-:W-:Y:S01]  /*4340*/  UMOV UR7, 0x40000040 ;  /* 0x4000004000077882 */ /* 0x000fe20000000000 */
[----:B------:R-:W-:Y:S01]  /*4350*/  UMOV UR5, 0x40000040 ;  /* 0x4000004000057882 */ /* 0x000fe20000000000 */
[----:B------:R-:W-:Y:S01]  /*4360*/  USHF.R.U32.HI UR4, URZ, 0x4, UR4 ;  /* 0x000000043f047899 */ /* 0x000fe20008011604 */
[----:B------:R-:W-:Y:S01]  /*4370*/  UMOV UR11, 0x40000040 ;  /* 0x40000040000b7882 */ /* 0x000fe20000000000 */
[----:B------:R-:W-:Y:S02]  /*4380*/  UMOV UR9, 0x40000040 ;  /* 0x4000004000097882 */ /* 0x000fe40000000000 */
[----:B------:R-:W-:Y:S01]  /*4390*/  ULOP3.LUT UR4, UR4, 0x3fff, URZ, 0xc0, !UPT ;  /* 0x00003fff04047892 */ /* 0x000fe2000f8ec03f */
[----:B------:R-:W-:Y:S01]  /*43a0*/  UMOV UR15, 0x40000040 ;  /* 0x40000040000f7882 */ /* 0x000fe20000000000 */
[----:B------:R-:W-:-:S02]  /*43b0*/  UIMAD UR53, UR52, -0x40, UR53 ;  /* 0xffffffc0343578a4 */ /* 0x000fc4000f8e0235 */
[----:B------:R-:W-:Y:S02]  /*43c0*/  ULEA UR12, UR37, UR12, 0x9 ;  /* 0x0000000c250c7291 */ /* 0x000fe4000f8e483f */
[----:B------:R-:W-:Y:S02]  /*43d0*/  ULOP3.LUT UR13, UR4, 0x10000, URZ, 0xfc, !UPT ;  /* 0x00010000040d7892 */ /* 0x000fe4000f8efc3f */
[----:B------:R-:W-:Y:S01]  /*43e0*/  UIADD3 UR10, UR12, 0x4, URZ ;  /* 0x000000040c0a7890 */ /* 0x000fe2000fffe03f */
[----:B------:R-:W-:Y:S01]  /*43f0*/  IMAD.U32 R0, RZ, RZ, UR53 ;  /* 0x00000035ff007e24 */ /* 0x000fe2000f8e00ff */
[----:B------:R-:W-:Y:S01]  /*4400*/  UIADD3 UR8, UR13, 0x4, URZ ;  /* 0x000000040d087890 */ /* 0x000fe2000fffe03f */
[----:B------:R-:W-:Y:S02]  /*4410*/  UMOV UR6, UR12 ;  /* 0x0000000c00067c82 */ /* 0x000fe40008000000 */
[----:B------:R-:W-:Y:S01]  /*4420*/  UMOV UR4, UR13 ;  /* 0x0000000d00047c82 */ /* 0x000fe20008000000 */
[----:B------:R-:W-:Y:S01]  /*4430*/  UIADD3 UR14, UR12, 0x6, URZ ;  /* 0x000000060c0e7890 */ /* 0x000fe2000fffe03f */
[----:B------:R-:W-:Y:S01]  /*4440*/  HGMMA.64x64x16.F32.BF16 R24, gdesc[UR4], RZ, !UPT, gsb0 ;  /* 0x00e00000041879f0 */ /* 0x000fe2000c0018ff */
[----:B------:R-:W-:Y:S01]  /*4450*/  UIADD3 UR6, UR12, 0x2, URZ ;  /* 0x000000020c067890 */ /* 0x000fe2000fffe03f */
[----:B------:R-:W-:Y:S01]  /*4460*/  IADD3 R0, -R227, 0x40, R0 ;  /* 0x00000040e3007810 */ /* 0x000fe20007ffe100 */
[----:B------:R-:W-:Y:S01]  /*4470*/  UIADD3 UR4, UR13, 0x2, URZ ;  /* 0x000000020d047890 */ /* 0x000fe2000fffe03f */
[----:B------:R-:W-:Y:S01]  /*4480*/  UMOV UR7, 0x40000040 ;  /* 0x4000004000077882 */ /* 0x000fe20000000000 */
[----:B------:R-:W-:Y:S01]  /*4490*/  UMOV UR5, 0x40000040 ;  /* 0x4000004000057882 */ /* 0x000fe20000000000 */
[----:B------:R-:W-:Y:S01]  /*44a0*/  UIADD3 UR12, UR13, 0x6, URZ ;  /* 0x000000060d0c7890 */ /* 0x000fe2000fffe03f */
[C---:B------:R-:W-:Y:S01]  /*44b0*/  ISETP.GT.AND P6, PT, R0.reuse, RZ, PT ;  /* 0x000000ff0000720c */ /* 0x040fe20003fc4270 */
[----:B------:R-:W-:Y:S01]  /*44c0*/  ULDC UR21, c[0x0][0x988] ;  /* 0x0002620000157ab9 */ /* 0x000fe20000000800 */
[----:B------:R-:W-:Y:S01]  /*44d0*/  UMOV UR13, 0x40000040 ;  /* 0x40000040000d7882 */ /* 0x000fe20000000000 */
[----:B------:R-:W-:-:S02]  /*44e0*/  ISETP.GT.AND P2, PT, R0, 0x1, PT ;  /* 0x000000010000780c */ /* 0x000fc40003f44270 */
[C---:B------:R-:W-:Y:S02]  /*44f0*/  ISETP.GT.AND P3, PT, R0.reuse, 0x8, PT ;  /* 0x000000080000780c */ /* 0x040fe40003f64270 */
[C---:B------:R-:W-:Y:S02]  /*4500*/  ISETP.GT.AND P4, PT, R0.reuse, 0x9, PT ;  /* 0x000000090000780c */ /* 0x040fe40003f84270 */
[----:B------:R-:W-:Y:S01]  /*4510*/  ISETP.GT.AND P5, PT, R0, 0x10, PT ;  /* 0x000000100000780c */ /* 0x000fe20003fa4270 */
        /* <DEDUP_REMOVED lines=64> */
[----:B------:R-:W-:Y:S02]  /*4920*/  FSEL R50, R50, -INF , P3 ;  /* 0xff80000032327808 */ /* 0x000fe40001800000 */
[----:B------:R-:W-:Y:S01]  /*4930*/  FSEL R51, R51, -INF , P4 ;  /* 0xff80000033337808 */ /* 0x000fe20002000000 */
[----:B------:R-:W0:Y:S01]  /*4940*/  SHFL.BFLY PT, R5, R6, 0x2, 0x1f ;  /* 0x0c401f0006057f89 */ /* 0x000e2200000e0000 */
[----:B------:R-:W-:Y:S02]  /*4950*/  FSEL R54, R54, -INF , P5 ;  /* 0xff80000036367808 */ /* 0x000fe40002800000 */
[----:B------:R-:W-:-:S02]  /*4960*/  FSEL R55, R55, -INF , P6 ;  /* 0xff80000037377808 */ /* 0x000fc40003000000 */
[----:B0-----:R-:W-:Y:S02]  /*4970*/  FMNMX.FTZ R9, R6, R5, !PT ;  /* 0x0000000506097209 */ /* 0x001fe40007810000 */
        /* <DEDUP_REMOVED lines=22> */
[----:B------:R-:W-:Y:S01]  /*4ae0*/  MUFU.EX2 R24, R24 ;  /* 0x0000001800187308 */ /* 0x000fe20000000800 */
[--C-:B------:R-:W-:Y:S01]  /*4af0*/  FFMA.FTZ R32, R32, UR21, -R6.reuse ;  /* 0x0000001520207c23 */ /* 0x100fe20008010806 */
[--C-:B------:R-:W-:Y:S01]  /*4b00*/  FFMA.FTZ R33, R33, UR21, -R6.reuse ;  /* 0x0000001521217c23 */ /* 0x100fe20008010806 */
[----:B------:R-:W-:Y:S01]  /*4b10*/  FMNMX.FTZ R0, R54, R5, !PT ;  /* 0x0000000536007209 */ /* 0x000fe20007810000 */
[--C-:B------:R-:W-:Y:S01]  /*4b20*/  FFMA.FTZ R36, R36, UR21, -R6.reuse ;  /* 0x0000001524247c23 */ /* 0x100fe20008010806 */
[--C-:B------:R-:W-:Y:S01]  /*4b30*/  FFMA.FTZ R37, R37, UR21, -R6.reuse ;  /* 0x0000001525257c23 */ /* 0x100fe20008010806 */
[--C-:B------:R-:W-:Y:S01]  /*4b40*/  FFMA.FTZ R40, R40, UR21, -R6.reuse ;  /* 0x0000001528287c23 */ /* 0x100fe20008010806 */
[----:B------:R-:W-:Y:S01]  /*4b50*/  FMNMX.FTZ R0, R55, R0, !PT ;  /* 0x0000000037007209 */ /* 0x000fe20007810000 */
[----:B------:R-:W0:Y:S01]  /*4b60*/  MUFU.EX2 R25, R25 ;  /* 0x0000001900197308 */ /* 0x000e220000000800 */
[--C-:B------:R-:W-:Y:S01]  /*4b70*/  FFMA.FTZ R41, R41, UR21, -R6.reuse ;  /* 0x0000001529297c23 */ /* 0x100fe20008010806 */
[--C-:B------:R-:W-:Y:S01]  /*4b80*/  FFMA.FTZ R44, R44, UR21, -R6.reuse ;  /* 0x000000152c2c7c23 */ /* 0x100fe20008010806 */
[--C-:B------:R-:W-:Y:S01]  /*4b90*/  FFMA.FTZ R45, R45, UR21, -R6.reuse ;  /* 0x000000152d2d7c23 */ /* 0x100fe20008010806 */
[----:B------:R-:W3:Y:S01]  /*4ba0*/  SHFL.BFLY PT, R5, R0, 0x2, 0x1f ;  /* 0x0c401f0000057f89 */ /* 0x000ee200000e0000 */
[--C-:B------:R-:W-:Y:S01]  /*4bb0*/  FFMA.FTZ R48, R48, UR21, -R6.reuse ;  /* 0x0000001530307c23 */ /* 0x100fe20008010806 */
[--C-:B------:R-:W-:Y:S01]  /*4bc0*/  FFMA.FTZ R49, R49, UR21, -R6.reuse ;  /* 0x0000001531317c23 */ /* 0x100fe20008010806 */
[--C-:B------:R-:W-:Y:S01]  /*4bd0*/  FFMA.FTZ R52, R52, UR21, -R6.reuse ;  /* 0x0000001534347c23 */ /* 0x100fe20008010806 */
[----:B------:R-:W-:Y:S01]  /*4be0*/  MUFU.EX2 R28, R28 ;  /* 0x0000001c001c7308 */ /* 0x000fe20000000800 */
[----:B------:R-:W-:-:S07]  /*4bf0*/  FFMA.FTZ R6, R53, UR21, -R6 ;  /* 0x0000001535067c23 */ /* 0x000fce0008010806 */
[----:B------:R-:W4:Y:S01]  /*4c00*/  MUFU.EX2 R29, R29 ;  /* 0x0000001d001d7308 */ /* 0x000f220000000800 */
[----:B0-----:R-:W-:-:S07]  /*4c10*/  F2FP.BF16.F32.PACK_AB R152, R25, R24 ;  /* 0x000000181998723e */ /* 0x001fce00000010ff */
[----:B------:R-:W-:Y:S01]  /*4c20*/  MUFU.EX2 R32, R32 ;  /* 0x0000002000207308 */ /* 0x000fe20000000800 */
[----:B---3--:R-:W-:-:S07]  /*4c30*/  FMNMX.FTZ R5, R0, R5, !PT ;  /* 0x0000000500057209 */ /* 0x008fce0007810000 */
[----:B------:R-:W-:Y:S01]  /*4c40*/  MUFU.EX2 R9, R6 ;  /* 0x0000000600097308 */ /* 0x000fe20000000800 */
[----:B------:R-:W0:Y:S01]  /*4c50*/  SHFL.BFLY PT, R0, R5, 0x1, 0x1f ;  /* 0x0c201f0005007f89 */ /* 0x000e2200000e0000 */
[----:B----4-:R-:W-:-:S06]  /*4c60*/  F2FP.BF16.F32.PACK_AB R154, R29, R28 ;  /* 0x0000001c1d9a723e */ /* 0x010fcc00000010ff */
[----:B------:R-:W3:Y:S08]  /*4c70*/  MUFU.EX2 R33, R33 ;  /* 0x0000002100217308 */ /* 0x000ef00000000800 */
[----:B------:R-:W-:Y:S08]  /*4c80*/  MUFU.EX2 R36, R36 ;  /* 0x0000002400247308 */ /* 0x000ff00000000800 */
[----:B------:R-:W4:Y:S01]  /*4c90*/  MUFU.EX2 R37, R37 ;  /* 0x0000002500257308 */ /* 0x000f220000000800 */
[----:B0-----:R-:W-:-:S02]  /*4ca0*/  FMNMX.FTZ R0, R5, R0, !PT ;  /* 0x0000000005007209 */ /* 0x001fc40007810000 */
[----:B---3--:R-:W-:Y:S02]  /*4cb0*/  F2FP.BF16.F32.PACK_AB R156, R33, R32 ;  /* 0x00000020219c723e */ /* 0x008fe400000010ff */
[C---:B------:R-:W-:Y:S01]  /*4cc0*/  FSETP.NEU.FTZ.AND P2, PT, R0.reuse, -INF , PT ;  /* 0xff8000000000780b */ /* 0x040fe20003f5d000 */
[----:B------:R-:W-:Y:S02]  /*4cd0*/  FMUL.FTZ R5, R0, UR21 ;  /* 0x0000001500057c20 */ /* 0x000fe40008410000 */
[----:B------:R-:W-:Y:S03]  /*4ce0*/  MUFU.EX2 R40, R40 ;  /* 0x0000002800287308 */ /* 0x000fe60000000800 */
[----:B------:R-:W-:Y:S01]  /*4cf0*/  FSEL R10, R5, RZ, P2 ;  /* 0x000000ff050a7208 */ /* 0x000fe20001000000 */
[----:B------:R-:W-:-:S04]  /*4d00*/  FADD.FTZ R5, R24, R25 ;  /* 0x0000001918057221 */ /* 0x000fc80000010000 */
[--C-:B------:R-:W-:Y:S01]  /*4d10*/  FFMA.FTZ R26, R26, UR21, -R10.reuse ;  /* 0x000000151a1a7c23 */ /* 0x100fe2000801080a */
[--C-:B------:R-:W-:Y:S01]  /*4d20*/  FFMA.FTZ R27, R27, UR21, -R10.reuse ;  /* 0x000000151b1b7c23 */ /* 0x100fe2000801080a */
[--C-:B------:R-:W-:Y:S01]  /*4d30*/  FFMA.FTZ R30, R30, UR21, -R10.reuse ;  /* 0x000000151e1e7c23 */ /* 0x100fe2000801080a */
[--C-:B------:R-:W-:Y:S01]  /*4d40*/  FFMA.FTZ R31, R31, UR21, -R10.reuse ;  /* 0x000000151f1f7c23 */ /* 0x100fe2000801080a */
[--C-:B------:R-:W-:Y:S01]  /*4d50*/  FFMA.FTZ R34, R34, UR21, -R10.reuse ;  /* 0x0000001522227c23 */ /* 0x100fe2000801080a */
[--C-:B------:R-:W-:Y:S01]  /*4d60*/  FFMA.FTZ R35, R35, UR21, -R10.reuse ;  /* 0x0000001523237c23 */ /* 0x100fe2000801080a */
[----:B------:R-:W-:Y:S01]  /*4d70*/  MUFU.EX2 R26, R26 ;  /* 0x0000001a001a7308 */ /* 0x000fe20000000800 */
[--C-:B------:R-:W-:Y:S01]  /*4d80*/  FFMA.FTZ R38, R38, UR21, -R10.reuse ;  /* 0x0000001526267c23 */ /* 0x100fe2000801080a */
[----:B------:R-:W-:Y:S01]  /*4d90*/  FADD.FTZ R6, R28, R5 ;  /* 0x000000051c067221 */ /* 0x000fe20000010000 */
[----:B------:R-:W-:Y:S02]  /*4da0*/  @!P1 VIADD R5, R7, 0x28c40 ;  /* 0x00028c4007059836 */ /* 0x000fe40000000000 */
[--C-:B------:R-:W-:Y:S01]  /*4db0*/  FFMA.FTZ R39, R39, UR21, -R10.reuse ;  /* 0x0000001527277c23 */ /* 0x100fe2000801080a */
[----:B------:R-:W-:Y:S01]  /*4dc0*/  FFMA.FTZ R42, R42, UR21, -R10 ;  /* 0x000000152a2a7c23 */ /* 0x000fe2000801080a */
[----:B------:R-:W-:Y:S01]  /*4dd0*/  FADD.FTZ R13, R29, R6 ;  /* 0x000000061d0d7221 */ /* 0x000fe20000010000 */
[--C-:B------:R-:W-:Y:S01]  /*4de0*/  FFMA.FTZ R43, R43, UR21, -R10.reuse ;  /* 0x000000152b2b7c23 */ /* 0x100fe2000801080a */
[----:B------:R-:W0:Y:S01]  /*4df0*/  MUFU.EX2 R27, R27 ;  /* 0x0000001b001b7308 */ /* 0x000e220000000800 */
[----:B------:R-:W-:Y:S01]  /*4e00*/  @!P1 PRMT R5, RZ, 0x654, R5 ;  /* 0x00000654ff059816 */ /* 0x000fe20000000005 */
[----:B------:R-:W-:Y:S01]  /*4e10*/  FADD.FTZ R12, R32, R13 ;  /* 0x0000000d200c7221 */ /* 0x000fe20000010000 */
[--C-:B------:R-:W-:Y:S01]  /*4e20*/  FFMA.FTZ R46, R46, UR21, -R10.reuse ;  /* 0x000000152e2e7c23 */ /* 0x100fe2000801080a */
[--C-:B------:R-:W-:Y:S01]  /*4e30*/  FFMA.FTZ R47, R47, UR21, -R10.reuse ;  /* 0x000000152f2f7c23 */ /* 0x100fe2000801080a */
[----:B------:R3:W-:Y:S01]  /*4e40*/  @!P1 SYNCS.ARRIVE.TRANS64.RED.A1T0 RZ, [R5+URZ], RZ ;  /* 0x000000ff05ff99a7 */ /* 0x0007e2000810043f */
[--C-:B------:R-:W-:Y:S01]  /*4e50*/  FFMA.FTZ R50, R50, UR21, -R10.reuse ;  /* 0x0000001532327c23 */ /* 0x100fe2000801080a */
[--C-:B------:R-:W-:Y:S01]  /*4e60*/  FFMA.FTZ R51, R51, UR21, -R10.reuse ;  /* 0x0000001533337c23 */ /* 0x100fe2000801080a */
[----:B------:R-:W5:Y:S01]  /*4e70*/  MUFU.EX2 R30, R30 ;  /* 0x0000001e001e7308 */ /* 0x000f620000000800 */
[--C-:B------:R-:W-:Y:S01]  /*4e80*/  FFMA.FTZ R54, R54, UR21, -R10.reuse ;  /* 0x0000001536367c23 */ /* 0x100fe2000801080a */
[----:B------:R-:W-:Y:S01]  /*4e90*/  FFMA.FTZ R10, R55, UR21, -R10 ;  /* 0x00000015370a7c23 */ /* 0x000fe2000801080a */
[----:B----4-:R-:W-:-:S05]  /*4ea0*/  F2FP.BF16.F32.PACK_AB R158, R37, R36 ;  /* 0x00000024259e723e */ /* 0x010fca00000010ff */
[----:B------:R-:W3:Y:S01]  /*4eb0*/  MUFU.EX2 R31, R31 ;  /* 0x0000001f001f7308 */ /* 0x000ee20000000800 */
[----:B0-----:R-:W-:Y:S01]  /*4ec0*/  FADD.FTZ R11, R26, R27 ;  /* 0x0000001b1a0b7221 */ /* 0x001fe20000010000 */
[----:B------:R-:W-:-:S06]  /*4ed0*/  F2FP.BF16.F32.PACK_AB R153, R27, R26 ;  /* 0x0000001a1b99723e */ /* 0x000fcc00000010ff */
[----:B------:R-:W0:Y:S01]  /*4ee0*/  MUFU.EX2 R34, R34 ;  /* 0x0000002200227308 */ /* 0x000e220000000800 */
[----:B-----5:R-:W-:Y:S01]  /*4ef0*/  FADD.FTZ R6, R30, R11 ;  /* 0x0000000b1e067221 */ /* 0x020fe20000010000 */
[----:B------:R-:W-:-:S04]  /*4f00*/  FADD.FTZ R11, R33, R12 ;  /* 0x0000000c210b7221 */ /* 0x000fc80000010000 */
[----:B------:R-:W-:Y:S02]  /*4f10*/  FADD.FTZ R12, R36, R11 ;  /* 0x0000000b240c7221 */ /* 0x000fe40000010000 */
[----:B------:R-:W4:Y:S01]  /*4f20*/  MUFU.EX2 R35, R35 ;  /* 0x0000002300237308 */ /* 0x000f220000000800 */
[----:B---3--:R-:W-:Y:S01]  /*4f30*/  FADD.FTZ R5, R31, R6 ;  /* 0x000000061f057221 */ /* 0x008fe20000010000 */
[----:B------:R-:W-:Y:S01]  /*4f40*/  FADD.FTZ R11, R37, R12 ;  /* 0x0000000c250b7221 */ /* 0x000fe20000010000 */
[----:B------:R-:W-:Y:S01]  /*4f50*/  F2FP.BF16.F32.PACK_AB R155, R31, R30 ;  /* 0x0000001e1f9b723e */ /* 0x000fe200000010ff */
[----:B------:R-:W-:Y:S02]  /*4f60*/  BAR.SYNC.DEFER_BLOCKING 0xf, 0x100 ;  /* 0x03c4000000007b1d */ /* 0x000fe40000010000 */
[----:B------:R-:W-:Y:S01]  /*4f70*/  FADD.FTZ R12, R40, R11 ;  /* 0x0000000b280c7221 */ /* 0x000fe20000010000 */
[----:B0-----:R-:W-:-:S03]  /*4f80*/  FADD.FTZ R6, R34, R5 ;  /* 0x0000000522067221 */ /* 0x001fc60000010000 */
[----:B------:R-:W0:Y:S01]  /*4f90*/  MUFU.EX2 R38, R38 ;  /* 0x0000002600267308 */ /* 0x000e220000000800 */
[----:B----4-:R-:W-:-:S07]  /*4fa0*/  FADD.FTZ R5, R35, R6 ;  /* 0x0000000623057221 */ /* 0x010fce0000010000 */
[----:B------:R-:W3:Y:S01]  /*4fb0*/  MUFU.EX2 R39, R39 ;  /* 0x0000002700277308 */ /* 0x000ee20000000800 */
[----:B------:R-:W-:-:S07]  /*4fc0*/  F2FP.BF16.F32.PACK_AB R157, R35, R34 ;  /* 0x00000022239d723e */ /* 0x000fce00000010ff */
[----:B------:R-:W4:Y:S01]  /*4fd0*/  MUFU.EX2 R42, R42 ;  /* 0x0000002a002a7308 */ /* 0x000f220000000800 */
[----:B0-----:R-:W-:Y:S01]  /*4fe0*/  FADD.FTZ R6, R38, R5 ;  /* 0x0000000526067221 */ /* 0x001fe20000010000 */
[----:B------:R0:W-:Y:S06]  /*4ff0*/  STSM.16.M88.4 [R18+0x26800], R152 ;  /* 0x0268009812007844 */ /* 0x0001ec0000000200 */
[----:B------:R-:W5:Y:S01]  /*5000*/  MUFU.EX2 R41, R41 ;  /* 0x0000002900297308 */ /* 0x000f620000000800 */
[C---:B---3--:R-:W-:Y:S01]  /*5010*/  FADD.FTZ R5, R39.reuse, R6 ;  /* 0x0000000627057221 */ /* 0x048fe20000010000 */
[----:B------:R-:W-:-:S05]  /*5020*/  F2FP.BF16.F32.PACK_AB R159, R39, R38 ;  /* 0x00000026279f723e */ /* 0x000fca00000010ff */
[----:B------:R0:W-:Y:S01]  /*5030*/  STSM.16.M88.4 [R19], R156 ;  /* 0x0000009c13007844 */ /* 0x0001e20000000200 */
[----:B------:R-:W3:Y:S01]  /*5040*/  MUFU.EX2 R43, R43 ;  /* 0x0000002b002b7308 */ /* 0x000ee20000000800 */
[----:B----4-:R-:W-:-:S07]  /*5050*/  FADD.FTZ R6, R42, R5 ;  /* 0x000000052a067221 */ /* 0x010fce0000010000 */
[----:B------:R-:W4:Y:S01]  /*5060*/  MUFU.EX2 R44, R44 ;  /* 0x0000002c002c7308 */ /* 0x000f220000000800 */
[C---:B-----5:R-:W-:Y:S01]  /*5070*/  FADD.FTZ R13, R41.reuse, R12 ;  /* 0x0000000c290d7221 */ /* 0x060fe20000010000 */
[----:B------:R-:W-:-:S06]  /*5080*/  F2FP.BF16.F32.PACK_AB R160, R41, R40 ;  /* 0x0000002829a0723e */ /* 0x000fcc00000010ff */
[----:B------:R-:W-:Y:S01]  /*5090*/  MUFU.EX2 R46, R46 ;  /* 0x0000002e002e7308 */ /* 0x000fe20000000800 */
[C---:B---3--:R-:W-:Y:S01]  /*50a0*/  FADD.FTZ R5, R43.reuse, R6 ;  /* 0x000000062b057221 */ /* 0x048fe20000010000 */
[----:B------:R-:W-:-:S06]  /*50b0*/  F2FP.BF16.F32.PACK_AB R161, R43, R42 ;  /* 0x0000002a2ba1723e */ /* 0x000fcc00000010ff */
[----:B------:R-:W3:Y:S01]  /*50c0*/  MUFU.EX2 R45, R45 ;  /* 0x0000002d002d7308 */ /* 0x000ee20000000800 */
[----:B----4-:R-:W-:-:S07]  /*50d0*/  FADD.FTZ R6, R44, R13 ;  /* 0x0000000d2c067221 */ /* 0x010fce0000010000 */
[----:B------:R-:W4:Y:S08]  /*50e0*/  MUFU.EX2 R47, R47 ;  /* 0x0000002f002f7308 */ /* 0x000f300000000800 */
[----:B------:R-:W-:Y:S01]  /*50f0*/  MUFU.EX2 R48, R48 ;  /* 0x0000003000307308 */ /* 0x000fe20000000800 */
[C---:B---3--:R-:W-:Y:S01]  /*5100*/  F2FP.BF16.F32.PACK_AB R162, R45.reuse, R44 ;  /* 0x0000002c2da2723e */ /* 0x048fe200000010ff */
[----:B------:R-:W-:-:S06]  /*5110*/  FADD.FTZ R45, R45, R6 ;  /* 0x000000062d2d7221 */ /* 0x000fcc0000010000 */
[----:B------:R-:W3:Y:S01]  /*5120*/  MUFU.EX2 R49, R49 ;  /* 0x0000003100317308 */ /* 0x000ee20000000800 */
[----:B----4-:R-:W-:-:S05]  /*5130*/  F2FP.BF16.F32.PACK_AB R163, R47, R46 ;  /* 0x0000002e2fa3723e */ /* 0x010fca00000010ff */
[----:B------:R0:W-:Y:S02]  /*5140*/  STSM.16.M88.4 [R23], R160 ;  /* 0x000000a017007844 */ /* 0x0001e40000000200 */
[----:B------:R-:W-:Y:S08]  /*5150*/  MUFU.EX2 R50, R50 ;  /* 0x0000003200327308 */ /* 0x000ff00000000800 */
[----:B------:R-:W4:Y:S01]  /*5160*/  MUFU.EX2 R51, R51 ;  /* 0x0000003300337308 */ /* 0x000f220000000800 */
[----:B---3--:R-:W-:Y:S01]  /*5170*/  F2FP.BF16.F32.PACK_AB R164, R49, R48 ;  /* 0x0000003031a4723e */ /* 0x008fe200000010ff */
[----:B------:R-:W-:-:S04]  /*5180*/  FADD.FTZ R48, R48, R45 ;  /* 0x0000002d30307221 */ /* 0x000fc80000010000 */
[----:B------:R-:W-:Y:S02]  /*5190*/  FADD.FTZ R49, R49, R48 ;  /* 0x0000003031317221 */ /* 0x000fe40000010000 */
[----:B------:R-:W3:Y:S08]  /*51a0*/  MUFU.EX2 R52, R52 ;  /* 0x0000003400347308 */ /* 0x000ef00000000800 */
[----:B------:R-:W-:Y:S01]  /*51b0*/  MUFU.EX2 R54, R54 ;  /* 0x0000003600367308 */ /* 0x000fe20000000800 */
[----:B----4-:R-:W-:-:S07]  /*51c0*/  F2FP.BF16.F32.PACK_AB R165, R51, R50 ;  /* 0x0000003233a5723e */ /* 0x010fce00000010ff */
[----:B------:R4:W5:Y:S01]  /*51d0*/  MUFU.EX2 R11, R10 ;  /* 0x0000000a000b7308 */ /* 0x0009620000000800 */
[----:B---3--:R-:W-:Y:S01]  /*51e0*/  F2FP.BF16.F32.PACK_AB R166, R9, R52 ;  /* 0x0000003409a6723e */ /* 0x008fe200000010ff */
[----:B------:R-:W-:Y:S01]  /*51f0*/  FADD.FTZ R52, R52, R49 ;  /* 0x0000003134347221 */ /* 0x000fe20000010000 */
[----:B----4-:R-:W-:-:S03]  /*5200*/  FADD.FTZ R10, R46, R5 ;  /* 0x000000052e0a7221 */ /* 0x010fc60000010000 */
[----:B------:R-:W-:Y:S01]  /*5210*/  FADD.FTZ R5, R9, R52 ;  /* 0x0000003409057221 */ /* 0x000fe20000010000 */
[----:B------:R-:W-:-:S04]  /*5220*/  FADD.FTZ R47, R47, R10 ;  /* 0x0000000a2f2f7221 */ /* 0x000fc80000010000 */
[----:B------:R-:W-:Y:S01]  /*5230*/  FADD.FTZ R50, R50, R47 ;  /* 0x0000002f32327221 */ /* 0x000fe20000010000 */
[----:B-----5:R-:W-:-:S03]  /*5240*/  F2FP.BF16.F32.PACK_AB R167, R11, R54 ;  /* 0x000000360ba7723e */ /* 0x020fc600000010ff */
[----:B------:R-:W-:Y:S02]  /*5250*/  FADD.FTZ R51, R51, R50 ;  /* 0x0000003233337221 */ /* 0x000fe40000010000 */
[----:B------:R0:W-:Y:S02]  /*5260*/  STSM.16.M88.4 [R22], R164 ;  /* 0x000000a416007844 */ /* 0x0001e40000000200 */
[----:B------:R-:W-:-:S04]  /*5270*/  FADD.FTZ R6, R54, R51 ;  /* 0x0000003336067221 */ /* 0x000fc80000010000 */
[----:B------:R-:W-:Y:S01]  /*5280*/  FADD.FTZ R6, R11, R6 ;  /* 0x000000060b067221 */ /* 0x000fe20000010000 */
[----:B------:R-:W-:Y:S06]  /*5290*/  @!P0 BRA `(.L_x_403) ;  /* 0x0000000000048947 */ /* 0x000fec0003800000 */
[----:B------:R-:W-:Y:S01]  /*52a0*/  BPT.TRAP 0x1 ;  /* 0x000000040000795c */ /* 0x000fe20000300000 */
.L_x_403:
[----:B------:R3:W4:Y:S01]  /*52b0*/  SYNCS.PHASECHK.TRANS64.TRYWAIT P2, [R7+URZ+0x28c50], R8 ;  /* 0x028c5008070075a7 */ /* 0x000722000804017f */
[----:B------:R-:W-:Y:S05]  /*52c0*/  @!P0 BRA `(.L_x_404) ;  /* 0x0000000000048947 */ /* 0x000fea0003800000 */
[----:B------:R-:W-:Y:S01]  /*52d0*/  BPT.TRAP 0x1 ;  /* 0x000000040000795c */ /* 0x000fe20000300000 */
.L_x_404:
[----:B------:R-:W-:Y:S01]  /*52e0*/  ULOP3.LUT UR54, UR54, 0x2000000, URZ, 0xfc, !UPT ;  /* 0x0200000036367892 */ /* 0x000fe2000f8efc3f */
[----:B----4-:R-:W-:Y:S11]  /*52f0*/  @P2 BRA `(.L_x_405) ;  /* 0x0000000000082947 */ /* 0x010ff60003800000 */
[----:B------:R-:W4:Y:S02]  /*5300*/  SYNCS.PHASECHK.TRANS64.TRYWAIT P2, [R7+URZ+0x28c50], R8 ;  /* 0x028c5008070075a7 */ /* 0x000f24000804017f */
[----:B----4-:R-:W-:Y:S05]  /*5310*/  @!P2 BRA `(.L_x_406) ;  /* 0x000000e000d8a947 */ /* 0x010fea0003800000 */
.L_x_405:
[----:B------:R-:W-:Y:S01]  /*5320*/  ULEA UR10, UR37, UR54, 0xc ;  /* 0x00000036250a7291 */ /* 0x000fe2000f8e603f */
[----:B------:R-:W-:Y:S01]  /*5330*/  WARPGROUP.ARRIVE ;  /* 0x00000000000079c5 */ /* 0x000fe20000000000 */
[----:B------:R-:W-:Y:S01]  /*5340*/  UMOV UR7, 0x40000040 ;  /* 0x4000004000077882 */ /* 0x000fe20000000000 */
[----:B------:R-:W-:Y:S01]  /*5350*/  UIADD3 UR20, UR52, -0x2, URZ ;  /* 0xfffffffe34147890 */ /* 0x000fe2000fffe03f */
[----:B-1234-:R-:W-:-:S03]  /*5360*/  @!P1 VIADD R7, R7, 0x28c60 ;  /* 0x00028c6007079836 */ /* 0x01efc60000000000 */
[----:B------:R-:W-:Y:S01]  /*5370*/  UMOV UR6, UR10 ;  /* 0x0000000a00067c82 */ /* 0x000fe20008000000 */
[----:B------:R-:W-:Y:S01]  /*5380*/  UISETP.GE.AND UP0, UPT, UR20, UR51, UPT ;  /* 0x000000331400728c */ /* 0x000fe2000bf06270 */
[----:B------:R-:W-:Y:S01]  /*5390*/  HGMMA.64x256x16.F32.BF16 R24, R152, gdesc[UR4].tnspB, RZ, !UPT, gsb0 ;  /* 0x43e0000498187df0 */ /* 0x000fe2000c0018ff */
[----:B------:R-:W-:Y:S01]  /*53a0*/  UIADD3 UR6, UR10, 0x80, URZ ;  /* 0x000000800a067890 */ /* 0x000fe2000fffe03f */
[----:B------:R-:W-:Y:S01]  /*53b0*/  @!P1 PRMT R7, RZ, 0x654, R7 ;  /* 0x00000654ff079816 */ /* 0x000fe20000000007 */
[----:B------:R-:W-:Y:S02]  /*53c0*/  UMOV UR7, 0x40000040 ;  /* 0x4000004000077882 */ /* 0x000fe40000000000 */
[----:B------:R-:W-:Y:S01]  /*53d0*/  PLOP3.LUT P2, PT, PT, PT, UP0, 0x80, 0x0 ;  /* 0x000000000000781c */ /* 0x000fe20003f4f008 */
[----:B------:R-:W-:Y:S02]  /*53e0*/  WARPGROUP.DEPBAR.LE gsb0, 0x0 ;  /* 0x00008000000079c5 */ /* 0x000fe40000010000 */
[----:B------:R-:W-:-:S15]  /*53f0*/  WARPGROUP.ARRIVE ;  /* 0x00000000000079c5 */ /* 0x000fde0000000000 */
[----:B------:R-:W-:-:S05]  /*5400*/  NOP ;  /* 0x0000000000007918 */ /* 0x000fca0000000000 */
[----:B------:R-:W-:Y:S01]  /*5410*/  HGMMA.64x256x16.F32.BF16 R24, R156, gdesc[UR4].tnspB, R24, gsb0 ;  /* 0x43e000049c187df0 */ /* 0x000fe20008001818 */
[----:B------:R-:W-:Y:S01]  /*5420*/  UIADD3 UR6, UR10, 0x100, URZ ;  /* 0x000001000a067890 */ /* 0x000fe2000fffe03f */
[----:B------:R-:W-:Y:S01]  /*5430*/  UMOV UR7, 0x40000040 ;  /* 0x4000004000077882 */ /* 0x000fe20000000000 */
[----:B------:R-:W-:Y:S02]  /*5440*/  WARPGROUP.DEPBAR.LE gsb0, 0x0 ;  /* 0x00008000000079c5 */ /* 0x000fe40000010000 */
[----:B------:R-:W-:-:S15]  /*5450*/  WARPGROUP.ARRIVE ;  /* 0x00000000000079c5 */ /* 0x000fde0000000000 */
[----:B------:R-:W-:-:S08]  /*5460*/  NOP ;  /* 0x0000000000007918 */ /* 0x000fd00000000000 */
[----:B------:R-:W-:Y:S01]  /*5470*/  HGMMA.64x256x16.F32.BF16 R24, R160, gdesc[UR4].tnspB, R24, gsb0 ;  /* 0x43e00004a0187df0 */ /* 0x000fe20008001818 */
[----:B------:R-:W-:Y:S01]  /*5480*/  UIADD3 UR6, UR10, 0x180, URZ ;  /* 0x000001800a067890 */ /* 0x000fe2000fffe03f */
        /* <DEDUP_REMOVED lines=15> */
[----:B------:R-:W-:Y:S05]  /*5580*/  @!P2 BRA `(.L_x_407) ;  /* 0x000000180040a947 */ /* 0x000fea0003800000 */
[----:B------:R-:W-:Y:S01]  /*5590*/  IMAD.MOV.U32 R8, RZ, RZ, R0 ;  /* 0x000000ffff087224 */ /* 0x000fe200078e0000 */
[----:B------:R-:W-:Y:S01]  /*55a0*/  UMOV UR22, UR37 ;  /* 0x0000002500167c82 */ /* 0x000fe20008000000 */
[----:B------:R-:W-:Y:S01]  /*55b0*/  IMAD.MOV.U32 R9, RZ, RZ, R4 ;  /* 0x000000ffff097224 */ /* 0x000fe200078e0004 */
[----:B------:R-:W-:-:S06]  /*55c0*/  ULDC UR21, c[0x0][0x988] ;  /* 0x0002620000157ab9 */ /* 0x000fcc0000000800 */
.L_x_416:
[----:B------:R-:W-:Y:S01]  /*55d0*/  UIADD3 UR37, UR22, 0x1, URZ ;  /* 0x0000000116257890 */ /* 0x000fe2000fffe03f */
[----:B------:R-:W-:Y:S01]  /*55e0*/  UMOV UR6, UR20 ;  /* 0x0000001400067c82 */ /* 0x000fe20008000000 */
[----:B------:R-:W-:Y:S02]  /*55f0*/  UIADD3 UR20, UR20, -0x1, URZ ;  /* 0xffffffff14147890 */ /* 0x000fe4000fffe03f */
[----:B------:R-:W-:-:S04]  /*5600*/  UISETP.NE.AND UP0, UPT, UR37, 0x2, UPT ;  /* 0x000000022500788c */ /* 0x000fc8000bf05270 */
[----:B------:R-:W-:Y:S02]  /*5610*/  USEL UR7, URZ, 0x1, UP0 ;  /* 0x000000013f077887 */ /* 0x000fe40008000000 */
[----:B------:R-:W-:Y:S02]  /*5620*/  USEL UR37, UR37, URZ, UP0 ;  /* 0x0000003f25257287 */ /* 0x000fe40008000000 */
[----:B------:R-:W-:Y:S02]  /*5630*/  ULOP3.LUT UR47, UR47, UR7, URZ, 0x3c, !UPT ;  /* 0x000000072f2f7292 */ /* 0x000fe4000f8e3c3f */
[----:B------:R-:W-:Y:S01]  /*5640*/  UISETP.GT.AND UP0, UPT, UR6, UR51, UPT ;  /* 0x000000330600728c */ /* 0x000fe2000bf04270 */
[----:B0-2---:R-:W-:Y:S10]  /*5650*/  @!P0 BRA `(.L_x_408) ;  /* 0x0000000000048947 */ /* 0x005ff40003800000 */
[----:B------:R-:W-:Y:S01]  /*5660*/  BPT.TRAP 0x1 ;  /* 0x000000040000795c */ /* 0x000fe20000300000 */
.L_x_408:
[----:B------:R-:W-:Y:S01]  /*5670*/  ULEA UR23, UR37, UR38, 0x3 ;  /* 0x0000002625177291 */ /* 0x000fe2000f8e183f */
[----:B-1----:R-:W-:-:S05]  /*5680*/  IMAD.U32 R7, RZ, RZ, UR47 ;  /* 0x0000002fff077e24 */ /* 0x002fca000f8e00ff */
[----:B------:R-:W-:-:S04]  /*5690*/  SHF.L.U32 R7, R7, 0x1f, RZ ;  /* 0x0000001f07077819 */ /* 0x000fc800000006ff */
[----:B------:R1:W2:Y:S01]  /*56a0*/  SYNCS.PHASECHK.TRANS64.TRYWAIT P2, [UR23+0x28c30], R7 ;  /* 0x028c3007ff0075a7 */ /* 0x0002a20008040157 */
[----:B------:R-:W-:Y:S05]  /*56b0*/  @!P0 BRA `(.L_x_409) ;  /* 0x0000000000048947 */ /* 0x000fea0003800000 */
[----:B------:R-:W-:Y:S01]  /*56c0*/  BPT.TRAP 0x1 ;  /* 0x000000040000795c */ /* 0x000fe20000300000 */
.L_x_409:
[----:B--2---:R-:W-:Y:S05]  /*56d0*/  @P2 BRA `(.L_x_410) ;  /* 0x0000000000082947 */ /* 0x004fea0003800000 */
[----:B------:R-:W2:Y:S02]  /*56e0*/  SYNCS.PHASECHK.TRANS64.TRYWAIT P2, [UR23+0x28c30], R7 ;  /* 0x028c3007ff0075a7 */ /* 0x000ea40008040157 */
[----:B--2---:R-:W-:Y:S05]  /*56f0*/  @!P2 BRA `(.L_x_411) ;  /* 0x000000dc00f4a947 */ /* 0x004fea0003800000 */
.L_x_410:
[----:B------:R-:W-:Y:S01]  /*5700*/  R2UR UR18, R3 ;  /* 0x00000000031272ca */ /* 0x000fe200000e0000 */
[----:B------:R-:W-:Y:S01]  /*5710*/  UIADD3 UR6, UR38, 0x20400, URZ ;  /* 0x0002040026067890 */ /* 0x000fe2000fffe03f */
[----:B0-----:R-:W-:Y:S01]  /*5720*/  WARPGROUP.ARRIVE ;  /* 0x00000000000079c5 */ /* 0x001fe20000000000 */
[----:B------:R-:W-:Y:S01]  /*5730*/  UMOV UR19, 0x40000040 ;  /* 0x4000004000137882 */ /* 0x000fe20000000000 */
[----:B------:R-:W-:Y:S01]  /*5740*/  UMOV UR17, 0x40000040 ;  /* 0x4000004000117882 */ /* 0x000fe20000000000 */
[----:B------:R-:W-:Y:S01]  /*5750*/  USHF.R.U32.HI UR6, URZ, 0x4, UR6 ;  /* 0x000000043f067899 */ /* 0x000fe20008011606 */
[----:B------:R-:W-:Y:S01]  /*5760*/  ISETP.NE.AND P2, PT, R17, RZ, PT ;  /* 0x000000ff1100720c */ /* 0x000fe20003f45270 */
[----:B------:R-:W-:Y:S01]  /*5770*/  UMOV UR7, 0x40000040 ;  /* 0x4000004000077882 */ /* 0x000fe20000000000 */
[----:B------:R-:W-:Y:S01]  /*5780*/  UMOV UR11, 0x40000040 ;  /* 0x40000040000b7882 */ /* 0x000fe20000000000 */
[----:B------:R-:W-:Y:S01]  /*5790*/  ULOP3.LUT UR6, UR6, 0x3fff, URZ, 0xc0, !UPT ;  /* 0x00003fff06067892 */ /* 0x000fe2000f8ec03f */
[----:B------:R-:W-:-:S03]  /*57a0*/  UMOV UR15, 0x40000040 ;  /* 0x40000040000f7882 */ /* 0x000fc60000000000 */
[----:B------:R-:W-:Y:S02]  /*57b0*/  ULEA UR18, UR37, UR18, 0x9 ;  /* 0x0000001225127291 */ /* 0x000fe4000f8e483f */
[----:B------:R-:W-:Y:S02]  /*57c0*/  ULOP3.LUT UR16, UR6, 0x10000, URZ, 0xfc, !UPT ;  /* 0x0001000006107892 */ /* 0x000fe4000f8efc3f */
[----:B------:R-:W-:Y:S02]  /*57d0*/  UIADD3 UR6, UR18, 0x2, URZ ;  /* 0x0000000212067890 */ /* 0x000fe4000fffe03f */
[----:B------:R-:W-:Y:S02]  /*57e0*/  UIADD3 UR10, UR18, 0x4, URZ ;  /* 0x00000004120a7890 */ /* 0x000fe4000fffe03f */
[----:B------:R-:W-:-:S03]  /*57f0*/  UIADD3 UR14, UR18, 0x6, URZ ;  /* 0x00000006120e7890 */ /* 0x000fc6000fffe03f */
[----:B------:R-:W-:Y:S03]  /*5800*/  HGMMA.64x64x16.F32.BF16 R152, gdesc[UR16], RZ, !UPT, gsb0 ;  /* 0x00e00000109879f0 */ /* 0x000fe6000c0018ff */
        /* <DEDUP_REMOVED lines=25> */
[----:B------:R-:W-:-:S05]  /*59a0*/  FMNMX.FTZ R0, R181, R0, !PT ;  /* 0x00000000b5007209 */ /* 0x000fca0007810000 */
[----:B------:R-:W0:Y:S02]  /*59b0*/  SHFL.BFLY PT, R4, R0, 0x2, 0x1f ;  /* 0x0c401f0000047f89 */ /* 0x000e2400000e0000 */
[----:B0-----:R-:W-:-:S05]  /*59c0*/  FMNMX.FTZ R4, R0, R4, !PT ;  /* 0x0000000400047209 */ /* 0x001fca0007810000 */
[----:B------:R-:W0:Y:S02]  /*59d0*/  SHFL.BFLY PT, R0, R4, 0x1, 0x1f ;  /* 0x0c201f0004007f89 */ /* 0x000e2400000e0000 */
[----:B0-----:R-:W-:-:S05]  /*59e0*/  FMNMX.FTZ R4, R4, R0, !PT ;  /* 0x0000000004047209 */ /* 0x001fca0007810000 */
[C---:B------:R-:W-:Y:S01]  /*59f0*/  FMUL.FTZ R0, R4.reuse, UR21 ;  /* 0x0000001504007c20 */ /* 0x040fe20008410000 */
[----:B------:R-:W-:-:S03]  /*5a00*/  FADD.FTZ R9, -R4, R9 ;  /* 0x0000000904097221 */ /* 0x000fc60000010100 */
[--C-:B------:R-:W-:Y:S01]  /*5a10*/  FFMA.FTZ R152, R152, UR21, -R0.reuse ;  /* 0x0000001598987c23 */ /* 0x100fe20008010800 */
[--C-:B------:R-:W-:Y:S01]  /*5a20*/  FFMA.FTZ R153, R153, UR21, -R0.reuse ;  /* 0x0000001599997c23 */ /* 0x100fe20008010800 */
[----:B------:R-:W-:Y:S01]  /*5a30*/  FMUL.FTZ R9, R9, UR21 ;  /* 0x0000001509097c20 */ /* 0x000fe20008410000 */
[--C-:B------:R-:W-:Y:S01]  /*5a40*/  FFMA.FTZ R156, R156, UR21, -R0.reuse ;  /* 0x000000159c9c7c23 */ /* 0x100fe20008010800 */
[--C-:B------:R-:W-:Y:S01]  /*5a50*/  FFMA.FTZ R157, R157, UR21, -R0.reuse ;  /* 0x000000159d9d7c23 */ /* 0x100fe20008010800 */
[--C-:B------:R-:W-:Y:S01]  /*5a60*/  FFMA.FTZ R160, R160, UR21, -R0.reuse ;  /* 0x00000015a0a07c23 */ /* 0x100fe20008010800 */
[----:B------:R-:W-:Y:S01]  /*5a70*/  MUFU.EX2 R152, R152 ;  /* 0x0000009800987308 */ /* 0x000fe20000000800 */
[--C-:B------:R-:W-:Y:S01]  /*5a80*/  FFMA.FTZ R161, R161, UR21, -R0.reuse ;  /* 0x00000015a1a17c23 */ /* 0x100fe20008010800 */
[--C-:B------:R-:W-:Y:S01]  /*5a90*/  FFMA.FTZ R164, R164, UR21, -R0.reuse ;  /* 0x00000015a4a47c23 */ /* 0x100fe20008010800 */
[--C-:B------:R-:W-:Y:S01]  /*5aa0*/  FFMA.FTZ R165, R165, UR21, -R0.reuse ;  /* 0x00000015a5a57c23 */ /* 0x100fe20008010800 */
[--C-:B------:R-:W-:Y:S01]  /*5ab0*/  FFMA.FTZ R168, R168, UR21, -R0.reuse ;  /* 0x00000015a8a87c23 */ /* 0x100fe20008010800 */
[--C-:B------:R-:W-:Y:S01]  /*5ac0*/  FFMA.FTZ R169, R169, UR21, -R0.reuse ;  /* 0x00000015a9a97c23 */ /* 0x100fe20008010800 */
[--C-:B------:R-:W-:Y:S01]  /*5ad0*/  FFMA.FTZ R172, R172, UR21, -R0.reuse ;  /* 0x00000015acac7c23 */ /* 0x100fe20008010800 */
[--C-:B------:R-:W-:Y:S01]  /*5ae0*/  FFMA.FTZ R173, R173, UR21, -R0.reuse ;  /* 0x00000015adad7c23 */ /* 0x100fe20008010800 */
[----:B------:R-:W0:Y:S01]  /*5af0*/  MUFU.EX2 R9, R9 ;  /* 0x0000000900097308 */ /* 0x000e220000000800 */
[--C-:B------:R-:W-:Y:S01]  /*5b00*/  FFMA.FTZ R176, R176, UR21, -R0.reuse ;  /* 0x00000015b0b07c23 */ /* 0x100fe20008010800 */
[--C-:B------:R-:W-:Y:S01]  /*5b10*/  FFMA.FTZ R177, R177, UR21, -R0.reuse ;  /* 0x00000015b1b17c23 */ /* 0x100fe20008010800 */
[--C-:B------:R-:W-:Y:S01]  /*5b20*/  FFMA.FTZ R180, R180, UR21, -R0.reuse ;  /* 0x00000015b4b47c23 */ /* 0x100fe20008010800 */
[----:B------:R-:W-:-:S04]  /*5b30*/  FFMA.FTZ R181, R181, UR21, -R0 ;  /* 0x00000015b5b57c23 */ /* 0x000fc80008010800 */
[----:B------:R-:W2:Y:S08]  /*5b40*/  MUFU.EX2 R153, R153 ;  /* 0x0000009900997308 */ /* 0x000eb00000000800 */
[----:B------:R-:W3:Y:S01]  /*5b50*/  MUFU.EX2 R156, R156 ;  /* 0x0000009c009c7308 */ /* 0x000ee20000000800 */
[----:B0-----:R-:W-:Y:S01]  /*5b60*/  FFMA.FTZ R0, R9, R5, R152 ;  /* 0x0000000509007223 */ /* 0x001fe20000010098 */
[-C--:B------:R-:W-:Y:S01]  /*5b70*/  FMUL.FTZ R24, R24, R9.reuse ;  /* 0x0000000918187220 */ /* 0x080fe20000410000 */
[-C--:B------:R-:W-:Y:S01]  /*5b80*/  FMUL.FTZ R25, R25, R9.reuse ;  /* 0x0000000919197220 */ /* 0x080fe20000410000 */
[-C--:B------:R-:W-:Y:S01]  /*5b90*/  FMUL.FTZ R28, R28, R9.reuse ;  /* 0x000000091c1c7220 */ /* 0x080fe20000410000 */
[-C--:B------:R-:W-:Y:S01]  /*5ba0*/  FMUL.FTZ R29, R29, R9.reuse ;  /* 0x000000091d1d7220 */ /* 0x080fe20000410000 */
[-C--:B------:R-:W-:Y:S01]  /*5bb0*/  FMUL.FTZ R32, R32, R9.reuse ;  /* 0x0000000920207220 */ /* 0x080fe20000410000 */
[-C--:B------:R-:W-:Y:S01]  /*5bc0*/  FMUL.FTZ R33, R33, R9.reuse ;  /* 0x0000000921217220 */ /* 0x080fe20000410000 */
[----:B------:R-:W0:Y:S01]  /*5bd0*/  MUFU.EX2 R157, R157 ;  /* 0x0000009d009d7308 */ /* 0x000e220000000800 */
[C---:B--2---:R-:W-:Y:S01]  /*5be0*/  F2FP.BF16.F32.PACK_AB R188, R153.reuse, R152 ;  /* 0x0000009899bc723e */ /* 0x044fe200000010ff */
[----:B------:R-:W-:Y:S01]  /*5bf0*/  FADD.FTZ R0, R153, R0 ;  /* 0x0000000099007221 */ /* 0x000fe20000010000 */
[-C--:B------:R-:W-:Y:S01]  /*5c00*/  FMUL.FTZ R36, R36, R9.reuse ;  /* 0x0000000924247220 */ /* 0x080fe20000410000 */
[-C--:B------:R-:W-:Y:S01]  /*5c10*/  FMUL.FTZ R37, R37, R9.reuse ;  /* 0x0000000925257220 */ /* 0x080fe20000410000 */
[-C--:B------:R-:W-:Y:S01]  /*5c20*/  FMUL.FTZ R40, R40, R9.reuse ;  /* 0x0000000928287220 */ /* 0x080fe20000410000 */
[-C--:B------:R-:W-:Y:S01]  /*5c30*/  FMUL.FTZ R41, R41, R9.reuse ;  /* 0x0000000929297220 */ /* 0x080fe20000410000 */
[-C--:B------:R-:W-:Y:S01]  /*5c40*/  FMUL.FTZ R44, R44, R9.reuse ;  /* 0x000000092c2c7220 */ /* 0x080fe20000410000 */
[----:B------:R-:W2:Y:S01]  /*5c50*/  MUFU.EX2 R152, R160 ;  /* 0x000000a000987308 */ /* 0x000ea20000000800 */
[----:B---3--:R-:W-:Y:S01]  /*5c60*/  FADD.FTZ R0, R156, R0 ;  /* 0x000000009c007221 */ /* 0x008fe20000010000 */
[-C--:B------:R-:W-:Y:S01]  /*5c70*/  FMUL.FTZ R45, R45, R9.reuse ;  /* 0x000000092d2d7220 */ /* 0x080fe20000410000 */
[-C--:B------:R-:W-:Y:S01]  /*5c80*/  FMUL.FTZ R48, R48, R9.reuse ;  /* 0x0000000930307220 */ /* 0x080fe20000410000 */
[-C--:B------:R-:W-:Y:S01]  /*5c90*/  FMUL.FTZ R49, R49, R9.reuse ;  /* 0x0000000931317220 */ /* 0x080fe20000410000 */
[-C--:B------:R-:W-:Y:S01]  /*5ca0*/  FMUL.FTZ R52, R52, R9.reuse ;  /* 0x0000000934347220 */ /* 0x080fe20000410000 */
[-C--:B------:R-:W-:Y:S01]  /*5cb0*/  FMUL.FTZ R53, R53, R9.reuse ;  /* 0x0000000935357220 */ /* 0x080fe20000410000 */
[-C--:B------:R-:W-:Y:S01]  /*5cc0*/  FMUL.FTZ R56, R56, R9.reuse ;  /* 0x0000000938387220 */ /* 0x080fe20000410000 */
[----:B------:R-:W3:Y:S01]  /*5cd0*/  MUFU.EX2 R161, R161 ;  /* 0x000000a100a17308 */ /* 0x000ee20000000800 */
[C---:B0-----:R-:W-:Y:S01]  /*5ce0*/  FADD.FTZ R0, R157.reuse, R0 ;  /* 0x000000009d007221 */ /* 0x041fe20000010000 */
[----:B------:R-:W-:Y:S01]  /*5cf0*/  F2FP.BF16.F32.PACK_AB R190, R157, R156 ;  /* 0x0000009c9dbe723e */ /* 0x000fe200000010ff */
[-C--:B------:R-:W-:Y:S01]  /*5d00*/  FMUL.FTZ R57, R57, R9.reuse ;  /* 0x0000000939397220 */ /* 0x080fe20000410000 */
[-C--:B------:R-:W-:Y:S01]  /*5d10*/  FMUL.FTZ R60, R60, R9.reuse ;  /* 0x000000093c3c7220 */ /* 0x080fe20000410000 */
[-C--:B------:R-:W-:Y:S01]  /*5d20*/  FMUL.FTZ R61, R61, R9.reuse ;  /* 0x000000093d3d7220 */ /* 0x080fe20000410000 */
[-C--:B------:R-:W-:Y:S01]  /*5d30*/  FMUL.FTZ R64, R64, R9.reuse ;  /* 0x0000000940407220 */ /* 0x080fe20000410000 */
[-C--:B------:R-:W-:Y:S01]  /*5d40*/  FMUL.FTZ R65, R65, R9.reuse ;  /* 0x0000000941417220 */ /* 0x080fe20000410000 */
[----:B------:R-:W0:Y:S01]  /*5d50*/  MUFU.EX2 R164, R164 ;  /* 0x000000a400a47308 */ /* 0x000e220000000800 */
[----:B--2---:R-:W-:Y:S01]  /*5d60*/  FADD.FTZ R0, R152, R0 ;  /* 0x0000000098007221 */ /* 0x004fe20000010000 */
[-C--:B------:R-:W-:Y:S01]  /*5d70*/  FMUL.FTZ R68, R68, R9.reuse ;  /* 0x0000000944447220 */ /* 0x080fe20000410000 */
[-C--:B------:R-:W-:Y:S01]  /*5d80*/  FMUL.FTZ R69, R69, R9.reuse ;  /* 0x0000000945457220 */ /* 0x080fe20000410000 */
[-C--:B------:R-:W-:Y:S01]  /*5d90*/  FMUL.FTZ R72, R72, R9.reuse ;  /* 0x0000000948487220 */ /* 0x080fe20000410000 */
[-C--:B------:R-:W-:Y:S01]  /*5da0*/  FMUL.FTZ R73, R73, R9.reuse ;  /* 0x0000000949497220 */ /* 0x080fe20000410000 */
[-C--:B------:R-:W-:Y:S01]  /*5db0*/  FMUL.FTZ R76, R76, R9.reuse ;  /* 0x000000094c4c7220 */ /* 0x080fe20000410000 */
[-C--:B------:R-:W-:Y:S01]  /*5dc0*/  FMUL.FTZ R77, R77, R9.reuse ;  /* 0x000000094d4d7220 */ /* 0x080fe20000410000 */
[----:B------:R-:W2:Y:S01]  /*5dd0*/  MUFU.EX2 R165, R165 ;  /* 0x000000a500a57308 */ /* 0x000ea20000000800 */
[C---:B---3--:R-:W-:Y:S01]  /*5de0*/  FADD.FTZ R5, R161.reuse, R0 ;  /* 0x00000000a1057221 */ /* 0x048fe20000010000 */
[----:B------:R-:W-:Y:S01]  /*5df0*/  FMNMX.FTZ R0, R154, R8, !PT ;  /* 0x000000089a007209 */ /* 0x000fe20007810000 */
[-C--:B------:R-:W-:Y:S01]  /*5e00*/  FMUL.FTZ R80, R80, R9.reuse ;  /* 0x0000000950507220 */ /* 0x080fe20000410000 */
[----:B------:R-:W-:Y:S01]  /*5e10*/  F2FP.BF16.F32.PACK_AB R152, R161, R152 ;  /* 0x00000098a198723e */ /* 0x000fe200000010ff */
[-C--:B------:R-:W-:Y:S01]  /*5e20*/  FMUL.FTZ R81, R81, R9.reuse ;  /* 0x0000000951517220 */ /* 0x080fe20000410000 */
[----:B------:R-:W-:Y:S01]  /*5e30*/  FMNMX.FTZ R0, R155, R0, !PT ;  /* 0x000000009b007209 */ /* 0x000fe20007810000 */
[-C--:B------:R-:W-:Y:S01]  /*5e40*/  FMUL.FTZ R84, R84, R9.reuse ;  /* 0x0000000954547220 */ /* 0x080fe20000410000 */
[----:B------:R-:W3:Y:S01]  /*5e50*/  MUFU.EX2 R156, R168 ;  /* 0x000000a8009c7308 */ /* 0x000ee20000000800 */
[----:B0-----:R-:W-:Y:S01]  /*5e60*/  FADD.FTZ R5, R164, R5 ;  /* 0x00000005a4057221 */ /* 0x001fe20000010000 */
[----:B------:R-:W-:Y:S01]  /*5e70*/  FMNMX.FTZ R0, R158, R0, !PT ;  /* 0x000000009e007209 */ /* 0x000fe20007810000 */
[-C--:B------:R-:W-:Y:S01]  /*5e80*/  FMUL.FTZ R85, R85, R9.reuse ;  /* 0x0000000955557220 */ /* 0x080fe20000410000 */
[-C--:B------:R-:W-:Y:S01]  /*5e90*/  FMUL.FTZ R88, R88, R9.reuse ;  /* 0x0000000958587220 */ /* 0x080fe20000410000 */
[-C--:B------:R-:W-:Y:S01]  /*5ea0*/  FMUL.FTZ R89, R89, R9.reuse ;  /* 0x0000000959597220 */ /* 0x080fe20000410000 */
[----:B------:R-:W-:Y:S01]  /*5eb0*/  FMNMX.FTZ R0, R159, R0, !PT ;  /* 0x000000009f007209 */ /* 0x000fe20007810000 */
[-C--:B------:R-:W-:Y:S01]  /*5ec0*/  FMUL.FTZ R92, R92, R9.reuse ;  /* 0x000000095c5c7220 */ /* 0x080fe20000410000 */
[----:B------:R-:W0:Y:S01]  /*5ed0*/  MUFU.EX2 R169, R169 ;  /* 0x000000a900a97308 */ /* 0x000e220000000800 */
[----:B--2---:R-:W-:Y:S01]  /*5ee0*/  FADD.FTZ R5, R165, R5 ;  /* 0x00000005a5057221 */ /* 0x004fe20000010000 */
[----:B------:R-:W-:Y:S01]  /*5ef0*/  FMNMX.FTZ R0, R162, R0, !PT ;  /* 0x00000000a2007209 */ /* 0x000fe20007810000 */
[-C--:B------:R-:W-:Y:S01]  /*5f00*/  FMUL.FTZ R93, R93, R9.reuse ;  /* 0x000000095d5d7220 */ /* 0x080fe20000410000 */
[-C--:B------:R-:W-:Y:S01]  /*5f10*/  FMUL.FTZ R96, R96, R9.reuse ;  /* 0x0000000960607220 */ /* 0x080fe20000410000 */
[-C--:B------:R-:W-:Y:S01]  /*5f20*/  FMUL.FTZ R97, R97, R9.reuse ;  /* 0x0000000961617220 */ /* 0x080fe20000410000 */
[----:B------:R-:W-:Y:S01]  /*5f30*/  FMNMX.FTZ R0, R163, R0, !PT ;  /* 0x00000000a3007209 */ /* 0x000fe20007810000 */
[-C--:B------:R-:W-:Y:S01]  /*5f40*/  FMUL.FTZ R100, R100, R9.reuse ;  /* 0x0000000964647220 */ /* 0x080fe20000410000 */
[----:B------:R-:W2:Y:S01]  /*5f50*/  MUFU.EX2 R172, R172 ;  /* 0x000000ac00ac7308 */ /* 0x000ea20000000800 */
[----:B---3--:R-:W-:Y:S01]  /*5f60*/  FADD.FTZ R5, R156, R5 ;  /* 0x000000059c057221 */ /* 0x008fe20000010000 */
[----:B------:R-:W-:Y:S01]  /*5f70*/  FMNMX.FTZ R0, R166, R0, !PT ;  /* 0x00000000a6007209 */ /* 0x000fe20007810000 */
[-C--:B------:R-:W-:Y:S01]  /*5f80*/  FMUL.FTZ R101, R101, R9.reuse ;  /* 0x0000000965657220 */ /* 0x080fe20000410000 */
[-C--:B------:R-:W-:Y:S01]  /*5f90*/  FMUL.FTZ R104, R104, R9.reuse ;  /* 0x0000000968687220 */ /* 0x080fe20000410000 */
[-C--:B------:R-:W-:Y:S01]  /*5fa0*/  FMUL.FTZ R105, R105, R9.reuse ;  /* 0x0000000969697220 */ /* 0x080fe20000410000 */
[----:B------:R-:W-:Y:S01]  /*5fb0*/  FMNMX.FTZ R0, R167, R0, !PT ;  /* 0x00000000a7007209 */ /* 0x000fe20007810000 */
[-C--:B------:R-:W-:Y:S01]  /*5fc0*/  FMUL.FTZ R108, R108, R9.reuse ;  /* 0x000000096c6c7220 */ /* 0x080fe20000410000 */
[----:B------:R-:W3:Y:S01]  /*5fd0*/  MUFU.EX2 R173, R173 ;  /* 0x000000ad00ad7308 */ /* 0x000ee20000000800 */
[----:B0-----:R-:W-:Y:S01]  /*5fe0*/  FADD.FTZ R5, R169, R5 ;  /* 0x00000005a9057221 */ /* 0x001fe20000010000 */
[----:B------:R-:W-:Y:S01]  /*5ff0*/  FMNMX.FTZ R0, R170, R0, !PT ;  /* 0x00000000aa007209 */ /* 0x000fe20007810000 */
[-C--:B------:R-:W-:Y:S01]  /*6000*/  FMUL.FTZ R109, R109, R9.reuse ;  /* 0x000000096d6d7220 */ /* 0x080fe20000410000 */
[----:B------:R-:W-:Y:S01]  /*6010*/  F2FP.BF16.F32.PACK_AB R156, R169, R156 ;  /* 0x0000009ca99c723e */ /* 0x000fe200000010ff */
        /* <DEDUP_REMOVED lines=28> */
[C---:B--2---:R-:W-:Y:S01]  /*61e0*/  FADD.FTZ R5, R177.reuse, R5 ;  /* 0x00000005b1057221 */ /* 0x044fe20000010000 */
[----:B------:R-:W-:Y:S01]  /*61f0*/  F2FP.BF16.F32.PACK_AB R160, R177, R160 ;  /* 0x000000a0b1a0723e */ /* 0x000fe200000010ff */
[----:B------:R-:W2:Y:S01]  /*6200*/  SHFL.BFLY PT, R10, R0, 0x2, 0x1f ;  /* 0x0c401f00000a7f89 */ /* 0x000ea200000e0000 */
[-C--:B------:R-:W-:Y:S01]  /*6210*/  FMUL.FTZ R140, R140, R9.reuse ;  /* 0x000000098c8c7220 */ /* 0x080fe20000410000 */
[-C--:B------:R-:W-:Y:S01]  /*6220*/  FMUL.FTZ R141, R141, R9.reuse ;  /* 0x000000098d8d7220 */ /* 0x080fe20000410000 */
[-C--:B------:R-:W-:Y:S01]  /*6230*/  FMUL.FTZ R144, R144, R9.reuse ;  /* 0x0000000990907220 */ /* 0x080fe20000410000 */
[-C--:B------:R-:W-:Y:S01]  /*6240*/  FMUL.FTZ R145, R145, R9.reuse ;  /* 0x0000000991917220 */ /* 0x080fe20000410000 */
[-C--:B------:R-:W-:Y:S01]  /*6250*/  FMUL.FTZ R148, R148, R9.reuse ;  /* 0x0000000994947220 */ /* 0x080fe20000410000 */
[----:B---3--:R-:W-:Y:S01]  /*6260*/  FADD.FTZ R5, R180, R5 ;  /* 0x00000005b4057221 */ /* 0x008fe20000010000 */
[----:B------:R-:W-:-:S03]  /*6270*/  FMUL.FTZ R149, R149, R9 ;  /* 0x0000000995957220 */ /* 0x000fc60000410000 */
[----:B0-----:R-:W-:Y:S01]  /*6280*/  FADD.FTZ R5, R181, R5 ;  /* 0x00000005b5057221 */ /* 0x001fe20000010000 */
[----:B--2---:R-:W-:-:S05]  /*6290*/  FMNMX.FTZ R0, R0, R10, !PT ;  /* 0x0000000a00007209 */ /* 0x004fca0007810000 */
[----:B------:R-:W0:Y:S02]  /*62a0*/  SHFL.BFLY PT, R10, R0, 0x1, 0x1f ;  /* 0x0c201f00000a7f89 */ /* 0x000e2400000e0000 */
[----:B0-----:R-:W-:-:S05]  /*62b0*/  FMNMX.FTZ R0, R0, R10, !PT ;  /* 0x0000000a00007209 */ /* 0x001fca0007810000 */
[C---:B------:R-:W-:Y:S01]  /*62c0*/  FADD.FTZ R8, -R0.reuse, R8 ;  /* 0x0000000800087221 */ /* 0x040fe20000010100 */
[----:B------:R-:W-:-:S03]  /*62d0*/  FMUL.FTZ R10, R0, UR21 ;  /* 0x00000015000a7c20 */ /* 0x000fc60008410000 */
[----:B------:R-:W-:Y:S01]  /*62e0*/  FMUL.FTZ R8, R8, UR21 ;  /* 0x0000001508087c20 */ /* 0x000fe20008410000 */
[--C-:B------:R-:W-:Y:S01]  /*62f0*/  FFMA.FTZ R154, R154, UR21, -R10.reuse ;  /* 0x000000159a9a7c23 */ /* 0x100fe2000801080a */
[--C-:B------:R-:W-:Y:S01]  /*6300*/  FFMA.FTZ R155, R155, UR21, -R10.reuse ;  /* 0x000000159b9b7c23 */ /* 0x100fe2000801080a */
[--C-:B------:R-:W-:Y:S01]  /*6310*/  FFMA.FTZ R158, R158, UR21, -R10.reuse ;  /* 0x000000159e9e7c23 */ /* 0x100fe2000801080a */
[--C-:B------:R-:W-:Y:S01]  /*6320*/  FFMA.FTZ R159, R159, UR21, -R10.reuse ;  /* 0x000000159f9f7c23 */ /* 0x100fe2000801080a */
[----:B------:R0:W-:Y:S01]  /*6330*/  MUFU.EX2 R189, R154 ;  /* 0x0000009a00bd7308 */ /* 0x0001e20000000800 */
[--C-:B------:R-:W-:Y:S01]  /*6340*/  FFMA.FTZ R162, R162, UR21, -R10.reuse ;  /* 0x00000015a2a27c23 */ /* 0x100fe2000801080a */
[--C-:B------:R-:W-:Y:S01]  /*6350*/  FFMA.FTZ R163, R163, UR21, -R10.reuse ;  /* 0x00000015a3a37c23 */ /* 0x100fe2000801080a */
[--C-:B------:R-:W-:Y:S01]  /*6360*/  FFMA.FTZ R166, R166, UR21, -R10.reuse ;  /* 0x00000015a6a67c23 */ /* 0x100fe2000801080a */
[--C-:B------:R-:W-:Y:S01]  /*6370*/  FFMA.FTZ R167, R167, UR21, -R10.reuse ;  /* 0x00000015a7a77c23 */ /* 0x100fe2000801080a */
[--C-:B------:R-:W-:Y:S01]  /*6380*/  FFMA.FTZ R170, R170, UR21, -R10.reuse ;  /* 0x00000015aaaa7c23 */ /* 0x100fe2000801080a */
[--C-:B------:R-:W-:Y:S01]  /*6390*/  FFMA.FTZ R171, R171, UR21, -R10.reuse ;  /* 0x00000015abab7c23 */ /* 0x100fe2000801080a */
[--C-:B------:R-:W-:Y:S01]  /*63a0*/  FFMA.FTZ R174, R174, UR21, -R10.reuse ;  /* 0x00000015aeae7c23 */ /* 0x100fe2000801080a */
[----:B------:R-:W2:Y:S01]  /*63b0*/  MUFU.EX2 R8, R8 ;  /* 0x0000000800087308 */ /* 0x000ea20000000800 */
[--C-:B------:R-:W-:Y:S01]  /*63c0*/  FFMA.FTZ R175, R175, UR21, -R10.reuse ;  /* 0x00000015afaf7c23 */ /* 0x100fe2000801080a */
[--C-:B------:R-:W-:Y:S01]  /*63d0*/  FFMA.FTZ R178, R178, UR21, -R10.reuse ;  /* 0x00000015b2b27c23 */ /* 0x100fe2000801080a */
[--C-:B------:R-:W-:Y:S01]  /*63e0*/  FFMA.FTZ R179, R179, UR21, -R10.reuse ;  /* 0x00000015b3b37c23 */ /* 0x100fe2000801080a */
[--C-:B------:R-:W-:Y:S01]  /*63f0*/  FFMA.FTZ R182, R182, UR21, -R10.reuse ;  /* 0x00000015b6b67c23 */ /* 0x100fe2000801080a */
[----:B------:R-:W-:Y:S01]  /*6400*/  FFMA.FTZ R183, R183, UR21, -R10 ;  /* 0x00000015b7b77c23 */ /* 0x000fe2000801080a */
[----:B------:R-:W-:Y:S01]  /*6410*/  IMAD.U32 R10, RZ, RZ, UR23 ;  /* 0x00000017ff0a7e24 */ /* 0x000fe2000f8e00ff */
[----:B0-----:R-:W-:Y:S01]  /*6420*/  F2FP.BF16.F32.PACK_AB R154, R165, R164 ;  /* 0x000000a4a59a723e */ /* 0x001fe200000010ff */
[----:B------:R-:W0:Y:S02]  /*6430*/  MUFU.EX2 R155, R155 ;  /* 0x0000009b009b7308 */ /* 0x000e240000000800 */
[----:B------:R-:W-:-:S05]  /*6440*/  @!P1 VIADD R11, R10, 0x28c40 ;  /* 0x00028c400a0b9836 */ /* 0x000fca0000000000 */
[----:B------:R-:W-:Y:S01]  /*6450*/  @!P1 PRMT R11, RZ, 0x654, R11 ;  /* 0x00000654ff0b9816 */ /* 0x000fe2000000000b */
[----:B------:R3:W4:Y:S01]  /*6460*/  MUFU.EX2 R191, R158 ;  /* 0x0000009e00bf7308 */ /* 0x0007220000000800 */
[----:B--2---:R-:W-:Y:S01]  /*6470*/  FFMA.FTZ R6, R8, R6, R189 ;  /* 0x0000000608067223 */ /* 0x004fe200000100bd */
[-C--:B------:R-:W-:Y:S01]  /*6480*/  FMUL.FTZ R26, R26, R8.reuse ;  /* 0x000000081a1a7220 */ /* 0x080fe20000410000 */
[----:B------:R2:W-:Y:S01]  /*6490*/  @!P1 SYNCS.ARRIVE.TRANS64.RED.A1T0 RZ, [R11+URZ], RZ ;  /* 0x000000ff0bff99a7 */ /* 0x0005e2000810043f */
[-C--:B------:R-:W-:Y:S01]  /*64a0*/  FMUL.FTZ R27, R27, R8.reuse ;  /* 0x000000081b1b7220 */ /* 0x080fe20000410000 */
[-C--:B------:R-:W-:Y:S01]  /*64b0*/  FMUL.FTZ R30, R30, R8.reuse ;  /* 0x000000081e1e7220 */ /* 0x080fe20000410000 */
[-C--:B------:R-:W-:Y:S01]  /*64c0*/  FMUL.FTZ R31, R31, R8.reuse ;  /* 0x000000081f1f7220 */ /* 0x080fe20000410000 */
[----:B------:R-:W-:Y:S01]  /*64d0*/  FMUL.FTZ R34, R34, R8 ;  /* 0x0000000822227220 */ /* 0x000fe20000410000 */
[----:B------:R-:W5:Y:S01]  /*64e0*/  MUFU.EX2 R159, R159 ;  /* 0x0000009f009f7308 */ /* 0x000f620000000800 */
[C---:B0-----:R-:W-:Y:S01]  /*64f0*/  FADD.FTZ R6, R155.reuse, R6 ;  /* 0x000000069b067221 */ /* 0x041fe20000010000 */
[----:B------:R-:W-:Y:S01]  /*6500*/  F2FP.BF16.F32.PACK_AB R189, R155, R189 ;  /* 0x000000bd9bbd723e */ /* 0x000fe200000010ff */
[----:B--2---:R-:W-:Y:S01]  /*6510*/  IMAD.U32 R11, RZ, RZ, UR22 ;  /* 0x00000016ff0b7e24 */ /* 0x004fe2000f8e00ff */
[----:B---3--:R-:W-:Y:S01]  /*6520*/  F2FP.BF16.F32.PACK_AB R158, R173, R172 ;  /* 0x000000acad9e723e */ /* 0x008fe200000010ff */
[-C--:B------:R-:W-:Y:S01]  /*6530*/  FMUL.FTZ R35, R35, R8.reuse ;  /* 0x0000000823237220 */ /* 0x080fe20000410000 */
[-C--:B------:R-:W-:Y:S01]  /*6540*/  FMUL.FTZ R38, R38, R8.reuse ;  /* 0x0000000826267220 */ /* 0x080fe20000410000 */
[----:B------:R-:W-:Y:S01]  /*6550*/  @!P2 IMAD R11, R11, 0x40, R16 ;  /* 0x000000400b0ba824 */ /* 0x000fe200078e0210 */
[----:B------:R0:W2:Y:S01]  /*6560*/  MUFU.EX2 R153, R162 ;  /* 0x000000a200997308 */ /* 0x0000a20000000800 */
[----:B----4-:R-:W-:Y:S01]  /*6570*/  FADD.FTZ R6, R191, R6 ;  /* 0x00000006bf067221 */ /* 0x010fe20000010000 */
[-C--:B------:R-:W-:Y:S01]  /*6580*/  FMUL.FTZ R39, R39, R8.reuse ;  /* 0x0000000827277220 */ /* 0x080fe20000410000 */
[-C--:B------:R-:W-:Y:S01]  /*6590*/  FMUL.FTZ R42, R42, R8.reuse ;  /* 0x000000082a2a7220 */ /* 0x080fe20000410000 */
[----:B------:R-:W-:Y:S01]  /*65a0*/  @!P2 LEA R11, R11, UR38, 0x2 ;  /* 0x000000260b0bac11 */ /* 0x000fe2000f8e10ff */
[-C--:B------:R-:W-:Y:S01]  /*65b0*/  FMUL.FTZ R43, R43, R8.reuse ;  /* 0x000000082b2b7220 */ /* 0x080fe20000410000 */
[-C--:B------:R-:W-:Y:S01]  /*65c0*/  FMUL.FTZ R46, R46, R8.reuse ;  /* 0x000000082e2e7220 */ /* 0x080fe20000410000 */
[-C--:B------:R-:W-:Y:S01]  /*65d0*/  FMUL.FTZ R47, R47, R8.reuse ;  /* 0x000000082f2f7220 */ /* 0x080fe20000410000 */
[----:B------:R-:W3:Y:S01]  /*65e0*/  MUFU.EX2 R163, R163 ;  /* 0x000000a300a37308 */ /* 0x000ee20000000800 */
[C---:B-----5:R-:W-:Y:S01]  /*65f0*/  FADD.FTZ R6, R159.reuse, R6 ;  /* 0x000000069f067221 */ /* 0x060fe20000010000 */
[----:B------:R4:W-:Y:S01]  /*6600*/  @!P2 STS [R11+0x28800], R9 ;  /* 0x028800090b00a388 */ /* 0x0009e20000000800 */
[----:B------:R-:W-:Y:S01]  /*6610*/  F2FP.BF16.F32.PACK_AB R191, R159, R191 ;  /* 0x000000bf9fbf723e */ /* 0x000fe200000010ff */
[----:B------:R-:W-:Y:S01]  /*6620*/  FMUL.FTZ R50, R50, R8 ;  /* 0x0000000832327220 */ /* 0x000fe20000410000 */
[----:B0-----:R-:W-:Y:S01]  /*6630*/  F2FP.BF16.F32.PACK_AB R162, R181, R180 ;  /* 0x000000b4b5a2723e */ /* 0x001fe200000010ff */
[----:B------:R4:W-:Y:S01]  /*6640*/  @!P2 STS [R11+0x28820], R8 ;  /* 0x028820080b00a388 */ /* 0x0009e20000000800 */
[-C--:B------:R-:W-:Y:S01]  /*6650*/  FMUL.FTZ R51, R51, R8.reuse ;  /* 0x0000000833337220 */ /* 0x080fe20000410000 */
[----:B------:R-:W0:Y:S01]  /*6660*/  MUFU.EX2 R166, R166 ;  /* 0x000000a600a67308 */ /* 0x000e220000000800 */
[----:B--2---:R-:W-:Y:S01]  /*6670*/  FADD.FTZ R6, R153, R6 ;  /* 0x0000000699067221 */ /* 0x004fe20000010000 */
[----:B------:R-:W-:Y:S01]  /*6680*/  BAR.SYNC.DEFER_BLOCKING 0xf, 0x100 ;  /* 0x03c4000000007b1d */ /* 0x000fe20000010000 */
[-C--:B------:R-:W-:Y:S01]  /*6690*/  FMUL.FTZ R54, R54, R8.reuse ;  /* 0x0000000836367220 */ /* 0x080fe20000410000 */
[-C--:B------:R-:W-:Y:S01]  /*66a0*/  FMUL.FTZ R55, R55, R8.reuse ;  /* 0x0000000837377220 */ /* 0x080fe20000410000 */
[-C--:B------:R-:W-:Y:S01]  /*66b0*/  FMUL.FTZ R58, R58, R8.reuse ;  /* 0x000000083a3a7220 */ /* 0x080fe20000410000 */
[-C--:B------:R-:W-:Y:S01]  /*66c0*/  FMUL.FTZ R59, R59, R8.reuse ;  /* 0x000000083b3b7220 */ /* 0x080fe20000410000 */
[-C--:B------:R-:W-:Y:S01]  /*66d0*/  FMUL.FTZ R62, R62, R8.reuse ;  /* 0x000000083e3e7220 */ /* 0x080fe20000410000 */
[----:B------:R-:W2:Y:S01]  /*66e0*/  MUFU.EX2 R167, R167 ;  /* 0x000000a700a77308 */ /* 0x000ea20000000800 */
[C---:B---3--:R-:W-:Y:S01]  /*66f0*/  FADD.FTZ R6, R163.reuse, R6 ;  /* 0x00000006a3067221 */ /* 0x048fe20000010000 */
[----:B------:R-:W-:Y:S01]  /*6700*/  F2FP.BF16.F32.PACK_AB R153, R163, R153 ;  /* 0x00000099a399723e */ /* 0x000fe200000010ff */
[-C--:B------:R-:W-:Y:S01]  /*6710*/  FMUL.FTZ R63, R63, R8.reuse ;  /* 0x000000083f3f7220 */ /* 0x080fe20000410000 */
[-C--:B------:R-:W-:Y:S01]  /*6720*/  FMUL.FTZ R66, R66, R8.reuse ;  /* 0x0000000842427220 */ /* 0x080fe20000410000 */
[-C--:B------:R-:W-:Y:S01]  /*6730*/  FMUL.FTZ R67, R67, R8.reuse ;  /* 0x0000000843437220 */ /* 0x080fe20000410000 */
[-C--:B------:R-:W-:Y:S01]  /*6740*/  FMUL.FTZ R70, R70, R8.reuse ;  /* 0x0000000846467220 */ /* 0x080fe20000410000 */
[-C--:B------:R-:W-:Y:S01]  /*6750*/  FMUL.FTZ R71, R71, R8.reuse ;  /* 0x0000000847477220 */ /* 0x080fe20000410000 */
[----:B------:R-:W3:Y:S01]  /*6760*/  MUFU.EX2 R157, R170 ;  /* 0x000000aa009d7308 */ /* 0x000ee20000000800 */
[----:B0-----:R-:W-:Y:S01]  /*6770*/  FADD.FTZ R6, R166, R6 ;  /* 0x00000006a6067221 */ /* 0x001fe20000010000 */
[-C--:B------:R-:W-:Y:S01]  /*6780*/  FMUL.FTZ R74, R74, R8.reuse ;  /* 0x000000084a4a7220 */ /* 0x080fe20000410000 */
[-C--:B------:R-:W-:Y:S01]  /*6790*/  FMUL.FTZ R75, R75, R8.reuse ;  /* 0x000000084b4b7220 */ /* 0x080fe20000410000 */
[-C--:B------:R-:W-:Y:S01]  /*67a0*/  FMUL.FTZ R78, R78, R8.reuse ;  /* 0x000000084e4e7220 */ /* 0x080fe20000410000 */
[-C--:B------:R-:W-:Y:S01]  /*67b0*/  FMUL.FTZ R79, R79, R8.reuse ;  /* 0x000000084f4f7220 */ /* 0x080fe20000410000 */
[-C--:B------:R-:W-:Y:S01]  /*67c0*/  FMUL.FTZ R82, R82, R8.reuse ;  /* 0x0000000852527220 */ /* 0x080fe20000410000 */
[----:B------:R-:W-:Y:S01]  /*67d0*/  FMUL.FTZ R83, R83, R8 ;  /* 0x0000000853537220 */ /* 0x000fe20000410000 */
[----:B------:R-:W0:Y:S01]  /*67e0*/  MUFU.EX2 R171, R171 ;  /* 0x000000ab00ab7308 */ /* 0x000e220000000800 */
[C---:B--2---:R-:W-:Y:S01]  /*67f0*/  FADD.FTZ R6, R167.reuse, R6 ;  /* 0x00000006a7067221 */ /* 0x044fe20000010000 */
[----:B------:R-:W-:Y:S01]  /*6800*/  F2FP.BF16.F32.PACK_AB R155, R167, R166 ;  /* 0x000000a6a79b723e */ /* 0x000fe200000010ff */
[----:B------:R4:W-:Y:S01]  /*6810*/  STSM.16.M88.4 [R18+0x26800], R188 ;  /* 0x026800bc12007844 */ /* 0x0009e20000000200 */
[-C--:B------:R-:W-:Y:S01]  /*6820*/  FMUL.FTZ R86, R86, R8.reuse ;  /* 0x0000000856567220 */ /* 0x080fe20000410000 */
[-C--:B------:R-:W-:Y:S01]  /*6830*/  FMUL.FTZ R87, R87, R8.reuse ;  /* 0x0000000857577220 */ /* 0x080fe20000410000 */
[-C--:B------:R-:W-:Y:S01]  /*6840*/  FMUL.FTZ R90, R90, R8.reuse ;  /* 0x000000085a5a7220 */ /* 0x080fe20000410000 */
[----:B------:R4:W-:Y:S01]  /*6850*/  STSM.16.M88.4 [R19], R152 ;  /* 0x0000009813007844 */ /* 0x0009e20000000200 */
        /* <DEDUP_REMOVED lines=23> */
[----:B------:R-:W-:Y:S01]  /*69d0*/  FMUL.FTZ R123, R123, R8 ;  /* 0x000000087b7b7220 */ /* 0x000fe20000410000 */
[----:B------:R-:W2:Y:S01]  /*69e0*/  MUFU.EX2 R179, R179 ;  /* 0x000000b300b37308 */ /* 0x000ea20000000800 */
[C---:B---3--:R-:W-:Y:S01]  /*69f0*/  FADD.FTZ R6, R175.reuse, R6 ;  /* 0x00000006af067221 */ /* 0x048fe20000010000 */
[----:B------:R-:W-:Y:S01]  /*6a00*/  F2FP.BF16.F32.PACK_AB R159, R175, R174 ;  /* 0x000000aeaf9f723e */ /* 0x000fe200000010ff */
[-C--:B------:R-:W-:Y:S01]  /*6a10*/  FMUL.FTZ R126, R126, R8.reuse ;  /* 0x000000087e7e7220 */ /* 0x080fe20000410000 */
[-C--:B------:R-:W-:Y:S01]  /*6a20*/  FMUL.FTZ R127, R127, R8.reuse ;  /* 0x000000087f7f7220 */ /* 0x080fe20000410000 */
[-C--:B------:R-:W-:Y:S01]  /*6a30*/  FMUL.FTZ R130, R130, R8.reuse ;  /* 0x0000000882827220 */ /* 0x080fe20000410000 */
[-C--:B------:R-:W-:Y:S01]  /*6a40*/  FMUL.FTZ R131, R131, R8.reuse ;  /* 0x0000000883837220 */ /* 0x080fe20000410000 */
[----:B------:R4:W-:Y:S01]  /*6a50*/  STSM.16.M88.4 [R23], R156 ;  /* 0x0000009c17007844 */ /* 0x0009e20000000200 */
[----:B------:R-:W3:Y:S01]  /*6a60*/  MUFU.EX2 R182, R182 ;  /* 0x000000b600b67308 */ /* 0x000ee20000000800 */
[----:B0-----:R-:W-:Y:S01]  /*6a70*/  FADD.FTZ R6, R161, R6 ;  /* 0x00000006a1067221 */ /* 0x001fe20000010000 */
[-C--:B------:R-:W-:Y:S01]  /*6a80*/  FMUL.FTZ R134, R134, R8.reuse ;  /* 0x0000000886867220 */ /* 0x080fe20000410000 */
[-C--:B------:R-:W-:Y:S01]  /*6a90*/  FMUL.FTZ R135, R135, R8.reuse ;  /* 0x0000000887877220 */ /* 0x080fe20000410000 */
[-C--:B------:R-:W-:Y:S01]  /*6aa0*/  FMUL.FTZ R138, R138, R8.reuse ;  /* 0x000000088a8a7220 */ /* 0x080fe20000410000 */
[-C--:B------:R-:W-:Y:S01]  /*6ab0*/  FMUL.FTZ R139, R139, R8.reuse ;  /* 0x000000088b8b7220 */ /* 0x080fe20000410000 */
[-C--:B------:R-:W-:Y:S01]  /*6ac0*/  FMUL.FTZ R142, R142, R8.reuse ;  /* 0x000000088e8e7220 */ /* 0x080fe20000410000 */
[-C--:B------:R-:W-:Y:S01]  /*6ad0*/  FMUL.FTZ R143, R143, R8.reuse ;  /* 0x000000088f8f7220 */ /* 0x080fe20000410000 */
[----:B------:R-:W0:Y:S01]  /*6ae0*/  MUFU.EX2 R163, R183 ;  /* 0x000000b700a37308 */ /* 0x000e220000000800 */
[C---:B--2---:R-:W-:Y:S01]  /*6af0*/  FADD.FTZ R6, R179.reuse, R6 ;  /* 0x00000006b3067221 */ /* 0x044fe20000010000 */
[----:B------:R-:W-:Y:S01]  /*6b00*/  F2FP.BF16.F32.PACK_AB R161, R179, R161 ;  /* 0x000000a1b3a1723e */ /* 0x000fe200000010ff */
[-C--:B------:R-:W-:Y:S01]  /*6b10*/  FMUL.FTZ R146, R146, R8.reuse ;  /* 0x0000000892927220 */ /* 0x080fe20000410000 */
[-C--:B------:R-:W-:Y:S01]  /*6b20*/  FMUL.FTZ R147, R147, R8.reuse ;  /* 0x0000000893937220 */ /* 0x080fe20000410000 */
[-C--:B------:R-:W-:Y:S01]  /*6b30*/  FMUL.FTZ R150, R150, R8.reuse ;  /* 0x0000000896967220 */ /* 0x080fe20000410000 */
[----:B------:R-:W-:Y:S01]  /*6b40*/  FMUL.FTZ R151, R151, R8 ;  /* 0x0000000897977220 */ /* 0x000fe20000410000 */
[----:B---3--:R-:W-:-:S04]  /*6b50*/  FADD.FTZ R6, R182, R6 ;  /* 0x00000006b6067221 */ /* 0x008fc80000010000 */
[C---:B0-----:R-:W-:Y:S01]  /*6b60*/  FADD.FTZ R6, R163.reuse, R6 ;  /* 0x00000006a3067221 */ /* 0x041fe20000010000 */
[----:B------:R-:W-:-:S05]  /*6b70*/  F2FP.BF16.F32.PACK_AB R163, R163, R182 ;  /* 0x000000b6a3a3723e */ /* 0x000fca00000010ff */
[----:B------:R4:W-:Y:S01]  /*6b80*/  STSM.16.M88.4 [R22], R160 ;  /* 0x000000a016007844 */ /* 0x0009e20000000200 */
[----:B------:R-:W-:Y:S05]  /*6b90*/  @!P0 BRA `(.L_x_412) ;  /* 0x0000000000048947 */ /* 0x000fea0003800000 */
[----:B------:R-:W-:Y:S01]  /*6ba0*/  BPT.TRAP 0x1 ;  /* 0x000000040000795c */ /* 0x000fe20000300000 */
.L_x_412:
[----:B------:R0:W2:Y:S01]  /*6bb0*/  SYNCS.PHASECHK.TRANS64.TRYWAIT P2, [UR23+0x28c50], R7 ;  /* 0x028c5007ff0075a7 */ /* 0x0000a20008040157 */
[----:B------:R-:W-:Y:S05]  /*6bc0*/  @!P0 BRA `(.L_x_413) ;  /* 0x0000000000048947 */ /* 0x000fea0003800000 */
[----:B------:R-:W-:Y:S01]  /*6bd0*/  BPT.TRAP 0x1 ;  /* 0x000000040000795c */ /* 0x000fe20000300000 */
.L_x_413:
[----:B--2---:R-:W-:Y:S05]  /*6be0*/  @P2 BRA `(.L_x_414) ;  /* 0x0000000000082947 */ /* 0x004fea0003800000 */
[----:B------:R-:W2:Y:S02]  /*6bf0*/  SYNCS.PHASECHK.TRANS64.TRYWAIT P2, [UR23+0x28c50], R7 ;  /* 0x028c5007ff0075a7 */ /* 0x000ea40008040157 */
[----:B--2---:R-:W-:Y:S05]  /*6c00*/  @!P2 BRA `(.L_x_415) ;  /* 0x000000c800c8a947 */ /* 0x004fea0003800000 */
.L_x_414:
[----:B------:R-:W-:Y:S01]  /*6c10*/  ULEA UR10, UR37, UR54, 0xc ;  /* 0x00000036250a7291 */ /* 0x000fe2000f8e603f */
[----:B------:R-:W-:Y:S01]  /*6c20*/  WARPGROUP.ARRIVE ;  /* 0x00000000000079c5 */ /* 0x000fe20000000000 */
[----:B------:R-:W-:Y:S01]  /*6c30*/  UMOV UR7, 0x40000040 ;  /* 0x4000004000077882 */ /* 0x000fe20000000000 */
[----:B------:R-:W-:Y:S01]  /*6c40*/  PLOP3.LUT P2, PT, PT, PT, UP0, 0x80, 0x0 ;  /* 0x000000000000781c */ /* 0x000fe20003f4f008 */
[----:B--2---:R-:W-:Y:S01]  /*6c50*/  @!P1 VIADD R10, R10, 0x28c60 ;  /* 0x00028c600a0a9836 */ /* 0x004fe20000000000 */
[----:B------:R-:W-:Y:S01]  /*6c60*/  UMOV UR22, UR37 ;  /* 0x0000002500167c82 */ /* 0x000fe20008000000 */
[----:B----4-:R-:W-:Y:S01]  /*6c70*/  IMAD.MOV.U32 R8, RZ, RZ, R0 ;  /* 0x000000ffff087224 */ /* 0x010fe200078e0000 */
[----:B------:R-:W-:Y:S01]  /*6c80*/  UMOV UR6, UR10 ;  /* 0x0000000a00067c82 */ /* 0x000fe20008000000 */
[----:B------:R-:W-:Y:S01]  /*6c90*/  IMAD.MOV.U32 R9, RZ, RZ, R4 ;  /* 0x000000ffff097224 */ /* 0x000fe200078e0004 */
[----:B------:R-:W-:Y:S01]  /*6ca0*/  HGMMA.64x256x16.F32.BF16 R24, R188, gdesc[UR4].tnspB, R24, gsb0 ;  /* 0x43e00004bc187df0 */ /* 0x000fe20008001818 */
[----:B------:R-:W-:Y:S01]  /*6cb0*/  UIADD3 UR6, UR10, 0x80, URZ ;  /* 0x000000800a067890 */ /* 0x000fe2000fffe03f */
[----:B------:R-:W-:Y:S01]  /*6cc0*/  @!P1 PRMT R10, RZ, 0x654, R10 ;  /* 0x00000654ff0a9816 */ /* 0x000fe2000000000a */
[----:B------:R-:W-:Y:S01]  /*6cd0*/  UMOV UR7, 0x40000040 ;  /* 0x4000004000077882 */ /* 0x000fe20000000000 */
[----:B------:R-:W-:-:S02]  /*6ce0*/  WARPGROUP.DEPBAR.LE gsb0, 0x0 ;  /* 0x00008000000079c5 */ /* 0x000fc40000010000 */
[----:B------:R-:W-:-:S15]  /*6cf0*/  WARPGROUP.ARRIVE ;  /* 0x00000000000079c5 */ /* 0x000fde0000000000 */
[----:B------:R-:W-:-:S07]  /*6d00*/  NOP ;  /* 0x0000000000007918 */ /* 0x000fce0000000000 */
        /* <DEDUP_REMOVED lines=19> */
[----:B--2---:R-:W2:Y:S02]  /*6e40*/  FENCE.VIEW.ASYNC.S ;  /* 0x00000000000073c6 */ /* 0x004ea40000000000 */
[----:B--2---:R-:W-:Y:S01]  /*6e50*/  NOP ;  /* 0x0000000000007918 */ /* 0x004fe20000000000 */
[----:B------:R-:W-:Y:S06]  /*6e60*/  BAR.ARV 0xe, 0x100 ;  /* 0x0384000000007b1d */ /* 0x000fec0000002000 */
[----:B------:R2:W-:Y:S01]  /*6e70*/  @!P1 SYNCS.ARRIVE.TRANS64.RED.A1T0 RZ, [R10+URZ], RZ ;  /* 0x000000ff0aff99a7 */ /* 0x0005e2000810043f */
[----:B------:R-:W-:Y:S05]  /*6e80*/  @P2 BRA `(.L_x_416) ;  /* 0xffffffe400d02947 */ /* 0x000fea000383ffff */
.L_x_407:
[----:B------:R-:W3:Y:S01]  /*6e90*/  SHFL.BFLY PT, R8, R5, 0x2, 0x1f ;  /* 0x0c401f0005087f89 */ /* 0x000ee200000e0000 */
[----:B------:R-:W-:Y:S08]  /*6ea0*/  BAR.ARV 0x8, 0x100 ;  /* 0x0204000000007b1d */ /* 0x000ff00000002000 */
[----:B------:R-:W-:Y:S01]  /*6eb0*/  BAR.SYNC.DEFER_BLOCKING 0xf, 0x100 ;  /* 0x03c4000000007b1d */ /* 0x000fe20000010000 */
[----:B------:R-:W-:Y:S01]  /*6ec0*/  ISETP.NE.AND P2, PT, R17, RZ, PT ;  /* 0x000000ff1100720c */ /* 0x000fe20003f45270 */
[----:B------:R-:W-:Y:S01]  /*6ed0*/  IMAD.MOV.U32 R13, RZ, RZ, -0x800000 ;  /* 0xff800000ff0d7424 */ /* 0x000fe200078e00ff */
[----:B------:R-:W-:Y:S01]  /*6ee0*/  UIADD3 UR48, UR48, 0x1, URZ ;  /* 0x0000000130307890 */ /* 0x000fe2000fffe03f */
[----:B------:R-:W-:-:S02]  /*6ef0*/  IMAD.MOV.U32 R12, RZ, RZ, -0x800000 ;  /* 0xff800000ff0c7424 */ /* 0x000fc400078e00ff */
[----:B01----:R-:W0:Y:S01]  /*6f00*/  SHFL.BFLY PT, R7, R6, 0x2, 0x1f ;  /* 0x0c401f0006077f89 */ /* 0x003e2200000e0000 */
[----:B---3--:R-:W-:Y:S01]  /*6f10*/  FADD.FTZ R8, R8, R5 ;  /* 0x0000000508087221 */ /* 0x008fe20000010000 */
[----:B------:R-:W-:-:S04]  /*6f20*/  IMAD.MOV.U32 R5, RZ, RZ, RZ ;  /* 0x000000ffff057224 */ /* 0x000fc800078e00ff */
[----:B------:R-:W1:Y:S01]  /*6f30*/  SHFL.BFLY PT, R3, R8, 0x1, 0x1f ;  /* 0x0c201f0008037f89 */ /* 0x000e6200000e0000 */
[----:B0-----:R-:W-:Y:S01]  /*6f40*/  FADD.FTZ R7, R7, R6 ;  /* 0x0000000607077221 */ /* 0x001fe20000010000 */
[----:B------:R-:W-:-:S04]  /*6f50*/  IMAD.U32 R6, RZ, RZ, UR21 ;  /* 0x00000015ff067e24 */ /* 0x000fc8000f8e00ff */
[----:B--2---:R-:W0:Y:S01]  /*6f60*/  SHFL.BFLY PT, R10, R7, 0x1, 0x1f ;  /* 0x0c201f00070a7f89 */ /* 0x004e2200000e0000 */
[----:B-1----:R-:W-:-:S05]  /*6f70*/  FADD.FTZ R9, R8, R3 ;  /* 0x0000000308097221 */ /* 0x002fca0000010000 */
[----:B------:R-:W-:-:S13]  /*6f80*/  FSETP.NE.FTZ.AND P0, PT, R9, RZ, PT ;  /* 0x000000ff0900720b */ /* 0x000fda0003f15000 */
[----:B------:R-:W1:Y:S01]  /*6f90*/  @P0 MUFU.LG2 R3, R9 ;  /* 0x0000000900030308 */ /* 0x000e620000000c00 */
[----:B0-----:R-:W-:Y:S01]  /*6fa0*/  FADD.FTZ R10, R7, R10 ;  /* 0x0000000a070a7221 */ /* 0x001fe20000010000 */
[----:B------:R-:W-:-:S04]  /*6fb0*/  @P0 FMUL.FTZ R7, R6, 0.69314718246459960938 ;  /* 0x3f31721806070820 */ /* 0x000fc80000410000 */
[----:B------:R-:W-:Y:S02]  /*6fc0*/  FSETP.NE.FTZ.AND P1, PT, R10, RZ, PT ;  /* 0x000000ff0a00720b */ /* 0x000fe40003f35000 */
[----:B------:R-:W0:Y:S01]  /*6fd0*/  @P0 MUFU.RCP R5, R9 ;  /* 0x0000000900050308 */ /* 0x000e220000001000 */
[----:B-1----:R-:W-:Y:S01]  /*6fe0*/  @P0 FMUL.FTZ R6, R3, 0.69314718246459960938 ;  /* 0x3f31721803060820 */ /* 0x002fe20000410000 */
[----:B------:R-:W-:-:S03]  /*6ff0*/  IMAD.MOV.U32 R3, RZ, RZ, RZ ;  /* 0x000000ffff037224 */ /* 0x000fc600078e00ff */
[----:B------:R-:W-:Y:S01]  /*7000*/  @P0 FFMA.FTZ R13, R7, R4, R6 ;  /* 0x00000004070d0223 */ /* 0x000fe20000010006 */
[----:B------:R-:W-:-:S05]  /*7010*/  IMAD.U32 R7, RZ, RZ, UR37 ;  /* 0x00000025ff077e24 */ /* 0x000fca000f8e00ff */
[----:B------:R-:W-:Y:S01]  /*7020*/  @P1 MUFU.LG2 R6, R10 ;  /* 0x0000000a00061308 */ /* 0x000fe20000000c00 */
[----:B------:R-:W-:Y:S01]  /*7030*/  UIADD3 UR37, UR37, 0x1, URZ ;  /* 0x0000000125257890 */ /* 0x000fe2000fffe03f */
[-C--:B0-----:R-:W-:Y:S01]  /*7040*/  FMUL.FTZ R24, R24, R5.reuse ;  /* 0x0000000518187220 */ /* 0x081fe20000410000 */
[----:B------:R-:W-:Y:S02]  /*7050*/  @!P2 IMAD R4, R7, 0x40, R16 ;  /* 0x000000400704a824 */ /* 0x000fe400078e0210 */
[-C--:B------:R-:W-:Y:S01]  /*7060*/  FMUL.FTZ R25, R25, R5.reuse ;  /* 0x0000000519197220 */ /* 0x080fe20000410000 */
[----:B------:R-:W-:Y:S01]  /*7070*/  UISETP.NE.AND UP0, UPT, UR37, 0x2, UPT ;  /* 0x000000022500788c */ /* 0x000fe2000bf05270 */
[-C--:B------:R-:W-:Y:S01]  /*7080*/  FMUL.FTZ R28, R28, R5.reuse ;  /* 0x000000051c1c7220 */ /* 0x080fe20000410000 */
[-C--:B------:R-:W-:Y:S01]  /*7090*/  FMUL.FTZ R29, R29, R5.reuse ;  /* 0x000000051d1d7220 */ /* 0x080fe20000410000 */
[----:B------:R-:W0:Y:S01]  /*70a0*/  @P1 MUFU.RCP R3, R10 ;  /* 0x0000000a00031308 */ /* 0x000e220000001000 */
[----:B------:R-:W-:Y:S01]  /*70b0*/  @!P2 LEA R4, R4, UR38, 0x2 ;  /* 0x000000260404ac11 */ /* 0x000fe2000f8e10ff */
[-C--:B------:R-:W-:Y:S01]  /*70c0*/  FMUL.FTZ R32, R32, R5.reuse ;  /* 0x0000000520207220 */ /* 0x080fe20000410000 */
[-C--:B------:R-:W-:Y:S01]  /*70d0*/  FMUL.FTZ R33, R33, R5.reuse ;  /* 0x0000000521217220 */ /* 0x080fe20000410000 */
[-C--:B------:R-:W-:Y:S01]  /*70e0*/  FMUL.FTZ R36, R36, R5.reuse ;  /* 0x0000000524247220 */ /* 0x080fe20000410000 */
[-C--:B------:R-:W-:Y:S01]  /*70f0*/  FMUL.FTZ R37, R37, R5.reuse ;  /* 0x0000000525257220 */ /* 0x080fe20000410000 */
[----:B------:R-:W-:Y:S01]  /*7100*/  @!P2 STS [R4+0x28800], R5 ;  /* 0x028800050400a388 */ /* 0x000fe20000000800 */
        /* <DEDUP_REMOVED lines=20> */
[----:B0-----:R-:W-:-:S02]  /*7250*/  IMAD.U32 R4, RZ, RZ, UR21 ;  /* 0x00000015ff047e24 */ /* 0x001fc4000f8e00ff */
        /* <DEDUP_REMOVED lines=38> */
[----:B------:R-:W-:Y:S01]  /*74c0*/  @P1 FMUL.FTZ R5, R6, 0.69314718246459960938 ;  /* 0x3f31721806051820 */ /* 0x000fe20000410000 */
[----:B------:R-:W-:Y:S01]  /*74d0*/  USEL UR4, URZ, 0x1, UP0 ;  /* 0x000000013f047887 */ /* 0x000fe20008000000 */
        /* <DEDUP_REMOVED lines=66> */
[----:B------:R-:W-:-:S02]  /*7900*/  USEL UR37, UR37, URZ, UP0 ;  /* 0x0000003f25257287 */ /* 0x000fc40008000000 */
[----:B------:R-:W-:Y:S01]  /*7910*/  ULOP3.LUT UR47, UR47, UR4, URZ, 0x3c, !UPT ;  /* 0x000000042f2f7292 */ /* 0x000fe2000f8e3c3f */
[----:B------:R-:W-:Y:S11]  /*7920*/  BAR.ARV 0xe, 0x100 ;  /* 0x0384000000007b1d */ /* 0x000ff60000002000 */
.L_x_387:
[----:B------:R-:W0:Y:S08]  /*7930*/  S2UR UR4, SR_CgaCtaId ;  /* 0x00000000000479c3 */ /* 0x000e300000008800 */
[----:B------:R-:W-:Y:S06]  /*7940*/  BAR.SYNC.DEFER_BLOCKING 0x5, 0x180 ;  /* 0x0146000000007b1d */ /* 0x000fec0000010000 */
[----:B------:R-:W-:Y:S01]  /*7950*/  UMOV UR38, 0x400 ;  /* 0x0000040000267882 */ /* 0x000fe20000000000 */
[----:B------:R-:W-:Y:S01]  /*7960*/  BSSY B0, `(.L_x_417) ;  /* 0x000049c000007945 */ /* 0x000fe20003800000 */
[----:B0-----:R-:W-:-:S09]  /*7970*/  ULEA UR38, UR4, UR38, 0x18 ;  /* 0x0000002604267291 */ /* 0x001fd2000f8ec03f */
[----:B------:R-:W0:Y:S02]  /*7980*/  LDS.128 R4, [UR38+0x28cd0] ;  /* 0x028cd026ff047984 */ /* 0x000e240008000c00 */
[----:B0-----:R-:W-:Y:S02]  /*7990*/  R2UR UR5, R5 ;  /* 0x00000000050572ca */ /* 0x001fe400000e0000 */
[----:B------:R-:W-:Y:S02]  /*79a0*/  R2UR UR6, R6 ;  /* 0x00000000060672ca */ /* 0x000fe400000e0000 */
[----:B------:R-:W-:Y:S01]  /*79b0*/  R2UR UR7, R7 ;  /* 0x00000000070772ca */ /* 0x000fe200000e0000 */
[----:B------:R-:W-:Y:S06]  /*79c0*/  BAR.ARV 0x4, 0x180 ;  /* 0x0106000000007b1d */ /* 0x000fec0000002000 */
[----:B------:R-:W-:Y:S08]  /*79d0*/  @P0 BRA `(.L_x_418) ;  /* 0x0000003800540947 */ /* 0x000ff00003800000 */
[----:B------:R-:W2:Y:S01]  /*79e0*/  LDL R0, [R1+0x60] ;  /* 0x0000600001007983 */ /* 0x000ea20000100800 */
[----:B------:R-:W0:Y:S01]  /*79f0*/  S2UR UR4, SR_SWINHI ;  /* 0x00000000000479c3 */ /* 0x000e220000002f00 */
[----:B------:R-:W-:Y:S01]  /*7a00*/  F2FP.BF16.F32.PACK_AB R6, R29, R28 ;  /* 0x0000001c1d06723e */ /* 0x000fe200000010ff */
[----:B------:R-:W-:Y:S01]  /*7a10*/  USHF.L.U64.HI UR12, UR39, 0x2, UR42 ;  /* 0x00000002270c7899 */ /* 0x000fe2000801022a */
[----:B------:R-:W-:Y:S01]  /*7a20*/  F2FP.BF16.F32.PACK_AB R7, R31, R30 ;  /* 0x0000001e1f07723e */ /* 0x000fe200000010ff */
[----:B------:R-:W-:Y:S01]  /*7a30*/  ULDC.64 UR10, c[0x0][0xc00] ;  /* 0x00030000000a7ab9 */ /* 0x000fe20000000a00 */
[----:B------:R-:W-:Y:S02]  /*7a40*/  F2FP.BF16.F32.PACK_AB R9, R35, R34 ;  /* 0x000000222309723e */ /* 0x000fe400000010ff */
[----:B------:R-:W-:Y:S02]  /*7a50*/  F2FP.BF16.F32.PACK_AB R10, R37, R36 ;  /* 0x00000024250a723e */ /* 0x000fe400000010ff */
[----:B------:R-:W-:Y:S01]  /*7a60*/  F2FP.BF16.F32.PACK_AB R11, R39, R38 ;  /* 0x00000026270b723e */ /* 0x000fe200000010ff */
[----:B------:R-:W-:Y:S01]  /*7a70*/  UMOV UR8, UR38 ;  /* 0x0000002600087c82 */ /* 0x000fe20008000000 */
[----:B0-----:R-:W-:Y:S01]  /*7a80*/  UMOV UR9, UR4 ;  /* 0x0000000400097c82 */ /* 0x001fe20008000000 */
[----:B------:R-:W-:Y:S01]  /*7a90*/  USHF.L.U32 UR4, UR39, 0x2, URZ ;  /* 0x0000000227047899 */ /* 0x000fe2000800063f */
[----:B------:R-:W-:-:S02]  /*7aa0*/  IMAD.U32 R14, RZ, RZ, UR8 ;  /* 0x00000008ff0e7e24 */ /* 0x000fc4000f8e00ff */
[----:B------:R-:W-:Y:S01]  /*7ab0*/  IMAD.U32 R15, RZ, RZ, UR9 ;  /* 0x00000009ff0f7e24 */ /* 0x000fe2000f8e00ff */
[----:B------:R-:W-:Y:S02]  /*7ac0*/  ULDC.64 UR8, c[0x0][0xc08] ;  /* 0x0003020000087ab9 */ /* 0x000fe40000000a00 */
[----:B------:R-:W-:-:S04]  /*7ad0*/  UISETP.NE.U32.AND UP0, UPT, UR8, URZ, UPT ;  /* 0x0000003f0800728c */ /* 0x000fc8000bf05070 */
[----:B------:R-:W-:Y:S01]  /*7ae0*/  UISETP.NE.AND.EX UP0, UPT, UR9, URZ, UPT, UP0 ;  /* 0x0000003f0900728c */ /* 0x000fe2000bf05300 */
[----:B------:R-:W-:Y:S05]  /*7af0*/  BAR.SYNC.DEFER_BLOCKING 0x1, 0x100 ;  /* 0x0044000000007b1d */ /* 0x000fea0000010000 */
[----:B------:R-:W-:-:S05]  /*7b00*/  PLOP3.LUT P1, PT, PT, PT, UP0, 0x80, 0x0 ;  /* 0x000000000000781c */ /* 0x000fca0003f2f008 */
[----:B------:R-:W-:-:S04]  /*7b10*/  @UP0 UIADD3 UR8, UP1, UR4, UR8, URZ ;  /* 0x0000000804080290 */ /* 0x000fc8000ff3e03f */
[----:B------:R-:W-:Y:S02]  /*7b20*/  @UP0 UIADD3.X UR9, UR12, UR9, URZ, UP1, !UPT ;  /* 0x000000090c090290 */ /* 0x000fe40008ffe43f */
[----:B------:R-:W-:Y:S01]  /*7b30*/  UIADD3 UR4, UP0, UR4, UR10, URZ ;  /* 0x0000000a04047290 */ /* 0x000fe2000ff1e03f */
[----:B--2---:R-:W-:-:S03]  /*7b40*/  IMAD.WIDE R20, R0, 0x2, R14 ;  /* 0x0000000200147825 */ /* 0x004fc600078e020e */
[C---:B------:R-:W-:Y:S02]  /*7b50*/  LOP3.LUT R5, R20.reuse, 0x380, RZ, 0xc0, !PT ;  /* 0x0000038014057812 */ /* 0x040fe400078ec0ff */
[----:B------:R-:W-:Y:S02]  /*7b60*/  IADD3 R8, P0, R20, 0x20, RZ ;  /* 0x0000002014087810 */ /* 0x000fe40007f1e0ff */
[----:B------:R-:W-:Y:S02]  /*7b70*/  SHF.R.U64 R5, R5, 0x3, RZ ;  /* 0x0000000305057819 */ /* 0x000fe400000012ff */
[----:B------:R-:W-:Y:S02]  /*7b80*/  LOP3.LUT R3, R8, 0x380, RZ, 0xc0, !PT ;  /* 0x0000038008037812 */ /* 0x000fe400078ec0ff */
[----:B------:R-:W-:Y:S01]  /*7b90*/  LOP3.LUT R4, R5, R20, RZ, 0x3c, !PT ;  /* 0x0000001405047212 */ /* 0x000fe200078e3cff */
[----:B------:R-:W-:Y:S01]  /*7ba0*/  IMAD.MOV.U32 R5, RZ, RZ, R21 ;  /* 0x000000ffff057224 */ /* 0x000fe200078e0015 */
[----:B------:R-:W-:-:S04]  /*7bb0*/  SHF.R.U64 R3, R3, 0x3, RZ ;  /* 0x0000000303037819 */ /* 0x000fc800000012ff */
[----:B------:R-:W-:Y:S02]  /*7bc0*/  MOV R0, R4 ;  /* 0x0000000400007202 */ /* 0x000fe40000000f00 */
[----:B------:R-:W-:Y:S02]  /*7bd0*/  F2FP.BF16.F32.PACK_AB R4, R25, R24 ;  /* 0x000000181904723e */ /* 0x000fe400000010ff */
[----:B------:R-:W-:-:S05]  /*7be0*/  F2FP.BF16.F32.PACK_AB R5, R27, R26 ;  /* 0x0000001a1b05723e */ /* 0x000fca00000010ff */
[----:B------:R0:W-:Y:S02]  /*7bf0*/  STSM.16.M88.4 [R0], R4 ;  /* 0x0000000400007844 */ /* 0x0001e40000000200 */
[----:B0-----:R-:W-:Y:S01]  /*7c00*/  IMAD.X R5, RZ, RZ, R21, P0 ;  /* 0x000000ffff057224 */ /* 0x001fe200000e0615 */
[----:B------:R-:W-:Y:S02]  /*7c10*/  LOP3.LUT R4, R3, R8, RZ, 0x3c, !PT ;  /* 0x0000000803047212 */ /* 0x000fe400078e3cff */
[----:B------:R-:W-:Y:S02]  /*7c20*/  F2FP.BF16.F32.PACK_AB R8, R33, R32 ;  /* 0x000000202108723e */ /* 0x000fe400000010ff */
[----:B------:R-:W-:Y:S02]  /*7c30*/  MOV R3, R4 ;  /* 0x0000000400037202 */ /* 0x000fe40000000f00 */
[----:B------:R-:W-:Y:S02]  /*7c40*/  IADD3 R5, P0, R20, 0x40, RZ ;  /* 0x0000004014057810 */ /* 0x000fe40007f1e0ff */
[----:B------:R-:W-:Y:S01]  /*7c50*/  F2FP.BF16.F32.PACK_AB R6, R45, R44 ;  /* 0x0000002c2d06723e */ /* 0x000fe200000010ff */
[----:B------:R0:W-:Y:S01]  /*7c60*/  STSM.16.M88.4 [R3], R8 ;  /* 0x0000000803007844 */ /* 0x0001e20000000200 */
[----:B------:R-:W-:-:S02]  /*7c70*/  LOP3.LUT R4, R5, 0x380, RZ, 0xc0, !PT ;  /* 0x0000038005047812 */ /* 0x000fc400078ec0ff */
[----:B------:R-:W-:Y:S02]  /*7c80*/  F2FP.BF16.F32.PACK_AB R7, R47, R46 ;  /* 0x0000002e2f07723e */ /* 0x000fe400000010ff */
[----:B------:R-:W-:-:S04]  /*7c90*/  SHF.R.U64 R4, R4, 0x3, RZ ;  /* 0x0000000304047819 */ /* 0x000fc800000012ff */
[----:B------:R-:W-:Y:S01]  /*7ca0*/  LOP3.LUT R4, R4, R5, RZ, 0x3c, !PT ;  /* 0x0000000504047212 */ /* 0x000fe200078e3cff */
[----:B------:R-:W-:-:S05]  /*7cb0*/  IMAD.X R5, RZ, RZ, R21, P0 ;  /* 0x000000ffff057224 */ /* 0x000fca00000e0615 */
[----:B------:R-:W-:Y:S02]  /*7cc0*/  MOV R0, R4 ;  /* 0x0000000400007202 */ /* 0x000fe40000000f00 */
[----:B0-----:R-:W-:Y:S02]  /*7cd0*/  IADD3 R8, P0, R20, 0x60, RZ ;  /* 0x0000006014087810 */ /* 0x001fe40007f1e0ff */
[----:B------:R-:W-:Y:S02]  /*7ce0*/  F2FP.BF16.F32.PACK_AB R4, R41, R40 ;  /* 0x000000282904723e */ /* 0x000fe400000010ff */
[----:B------:R-:W-:Y:S02]  /*7cf0*/  LOP3.LUT R3, R8, 0x380, RZ, 0xc0, !PT ;  /* 0x0000038008037812 */ /* 0x000fe400078ec0ff */
[----:B------:R-:W-:Y:S02]  /*7d00*/  F2FP.BF16.F32.PACK_AB R5, R43, R42 ;  /* 0x0000002a2b05723e */ /* 0x000fe400000010ff */
[----:B------:R-:W-:-:S02]  /*7d10*/  SHF.R.U64 R3, R3, 0x3, RZ ;  /* 0x0000000303037819 */ /* 0x000fc400000012ff */
[----:B------:R-:W-:Y:S01]  /*7d20*/  F2FP.BF16.F32.PACK_AB R9, R51, R50 ;  /* 0x000000323309723e */ /* 0x000fe200000010ff */
[----:B------:R0:W-:Y:S01]  /*7d30*/  STSM.16.M88.4 [R0], R4 ;  /* 0x0000000400007844 */ /* 0x0001e20000000200 */
[----:B------:R-:W-:Y:S02]  /*7d40*/  F2FP.BF16.F32.PACK_AB R10, R53, R52 ;  /* 0x00000034350a723e */ /* 0x000fe400000010ff */
[----:B------:R-:W-:Y:S01]  /*7d50*/  F2FP.BF16.F32.PACK_AB R11, R55, R54 ;  /* 0x00000036370b723e */ /* 0x000fe200000010ff */
[----:B0-----:R-:W-:Y:S01]  /*7d60*/  IMAD.X R5, RZ, RZ, R21, P0 ;  /* 0x000000ffff057224 */ /* 0x001fe200000e0615 */
[----:B------:R-:W-:Y:S02]  /*7d70*/  LOP3.LUT R4, R3, R8, RZ, 0x3c, !PT ;  /* 0x0000000803047212 */ /* 0x000fe400078e3cff */
[----:B------:R-:W-:Y:S02]  /*7d80*/  F2FP.BF16.F32.PACK_AB R8, R49, R48 ;  /* 0x000000303108723e */ /* 0x000fe400000010ff */
[----:B------:R-:W-:-:S02]  /*7d90*/  MOV R3, R4 ;  /* 0x0000000400037202 */ /* 0x000fc40000000f00 */
[----:B------:R-:W-:Y:S02]  /*7da0*/  IADD3 R5, P0, R20, 0x2000, RZ ;  /* 0x0000200014057810 */ /* 0x000fe40007f1e0ff */
[----:B------:R-:W-:Y:S01]  /*7db0*/  F2FP.BF16.F32.PACK_AB R6, R61, R60 ;  /* 0x0000003c3d06723e */ /* 0x000fe200000010ff */
[----:B------:R0:W-:Y:S01]  /*7dc0*/  STSM.16.M88.4 [R3], R8 ;  /* 0x0000000803007844 */ /* 0x0001e20000000200 */
[----:B------:R-:W-:Y:S02]  /*7dd0*/  LOP3.LUT R4, R5, 0x380, RZ, 0xc0, !PT ;  /* 0x0000038005047812 */ /* 0x000fe400078ec0ff */
        /* <DEDUP_REMOVED lines=117> */
[----:B------:R-:W-:Y:S01]  /*8530*/  LOP3.LUT R3, R8, 0x380, RZ, 0xc0, !PT ;  /* 0x0000038008037812 */ /* 0x000fe200078ec0ff */
[----:B------:R-:W-:Y:S01]  /*8540*/  IMAD.X R21, RZ, RZ, R21, P0 ;  /* 0x000000ffff157224 */ /* 0x000fe200000e0615 */
[----:B------:R-:W-:Y:S02]  /*8550*/  F2FP.BF16.F32.PACK_AB R5, R139, R138 ;  /* 0x0000008a8b05723e */ /* 0x000fe400000010ff */
[----:B------:R-:W-:-:S02]  /*8560*/  SHF.R.U64 R3, R3, 0x3, RZ ;  /* 0x0000000303037819 */ /* 0x000fc400000012ff */
[----:B------:R-:W-:Y:S01]  /*8570*/  ISETP.NE.U32.AND P0, PT, RZ, UR10, PT ;  /* 0x0000000aff007c0c */ /* 0x000fe2000bf05070 */
[----:B------:R0:W-:Y:S01]  /*8580*/  STSM.16.M88.4 [R0], R4 ;  /* 0x0000000400007844 */ /* 0x0001e20000000200 */
[----:B------:R-:W-:Y:S02]  /*8590*/  LOP3.LUT R20, R3, R8, RZ, 0x3c, !PT ;  /* 0x0000000803147212 */ /* 0x000fe400078e3cff */
[----:B------:R-:W-:Y:S02]  /*85a0*/  ISETP.NE.AND.EX P0, PT, RZ, UR11, PT, P0 ;  /* 0x0000000bff007c0c */ /* 0x000fe4000bf05300 */
[----:B------:R-:W-:Y:S02]  /*85b0*/  MOV R20, R20 ;  /* 0x0000001400147202 */ /* 0x000fe40000000f00 */
[----:B0-----:R-:W-:Y:S02]  /*85c0*/  F2FP.BF16.F32.PACK_AB R4, R145, R144 ;  /* 0x000000909104723e */ /* 0x001fe400000010ff */
[----:B------:R-:W-:-:S02]  /*85d0*/  F2FP.BF16.F32.PACK_AB R5, R147, R146 ;  /* 0x000000929305723e */ /* 0x000fc400000010ff */
[----:B------:R-:W-:Y:S02]  /*85e0*/  F2FP.BF16.F32.PACK_AB R6, R149, R148 ;  /* 0x000000949506723e */ /* 0x000fe400000010ff */
[----:B------:R-:W-:-:S05]  /*85f0*/  F2FP.BF16.F32.PACK_AB R7, R151, R150 ;  /* 0x000000969707723e */ /* 0x000fca00000010ff */
[----:B------:R0:W-:Y:S02]  /*8600*/  STSM.16.M88.4 [R20], R4 ;  /* 0x0000000414007844 */ /* 0x0001e40000000200 */
[----:B0-----:R-:W-:Y:S01]  /*8610*/  IMAD.U32 R4, RZ, RZ, UR8 ;  /* 0x00000008ff047e24 */ /* 0x001fe2000f8e00ff */
[----:B------:R-:W-:Y:S01]  /*8620*/  UIADD3.X UR8, UR12, UR11, URZ, UP0, !UPT ;  /* 0x0000000b0c087290 */ /* 0x000fe200087fe43f */
[----:B------:R-:W-:Y:S01]  /*8630*/  IMAD.U32 R5, RZ, RZ, UR9 ;  /* 0x00000009ff057e24 */ /* 0x000fe2000f8e00ff */
[----:B------:R-:W-:Y:S06]  /*8640*/  BAR.SYNC.DEFER_BLOCKING 0x1, 0x100 ;  /* 0x0044000000007b1d */ /* 0x000fec0000010000 */
[----:B------:R0:W2:Y:S02]  /*8650*/  @P1 LDG.E R3, desc[UR40][R4.64] ;  /* 0x0000002804031981 */ /* 0x0000a4000c1e1900 */
[----:B0-----:R-:W-:Y:S01]  /*8660*/  IMAD.U32 R4, RZ, RZ, UR4 ;  /* 0x00000004ff047e24 */ /* 0x001fe2000f8e00ff */
[----:B------:R-:W-:Y:S01]  /*8670*/  UISETP.NE.AND UP0, UPT, UR46, URZ, UPT ;  /* 0x0000003f2e00728c */ /* 0x000fe2000bf05270 */
[----:B------:R-:W-:Y:S01]  /*8680*/  IMAD.U32 R5, RZ, RZ, UR8 ;  /* 0x00000008ff057e24 */ /* 0x000fe2000f8e00ff */
[----:B------:R-:W-:-:S04]  /*8690*/  ULDC UR4, c[0x0][0xad4] ;  /* 0x0002b50000047ab9 */ /* 0x000fc80000000800 */
[----:B------:R0:W5:Y:S01]  /*86a0*/  @P0 LDG.E R0, desc[UR40][R4.64] ;  /* 0x0000002804000981 */ /* 0x000162000c1e1900 */
[----:B------:R-:W-:Y:S01]  /*86b0*/  ULDC UR8, c[0x0][0xa88] ;  /* 0x0002a20000087ab9 */ /* 0x000fe20000000800 */
[----:B------:R-:W-:Y:S01]  /*86c0*/  USEL UR46, UR46, UR4, UP0 ;  /* 0x000000042e2e7287 */ /* 0x000fe20008000000 */
[----:B--2---:R-:W-:Y:S01]  /*86d0*/  @P1 R2UR UR8, R3 ;  /* 0x00000000030812ca */ /* 0x004fe200000e0000 */
[----:B0-----:R-:W-:-:S14]  /*86e0*/  @P1 BRA `(.L_x_419) ;  /* 0x0000000000181947 */ /* 0x001fdc0003800000 */
[----:B------:R-:W-:Y:S05]  /*86f0*/  @!P0 BRA `(.L_x_419) ;  /* 0x0000000000148947 */ /* 0x000fea0003800000 */
[----:B------:R-:W2:Y:S04]  /*8700*/  LDG.E R6, desc[UR40][R4.64] ;  /* 0x0000002804067981 */ /* 0x000ea8000c1e1900 */
[----:B------:R-:W3:Y:S01]  /*8710*/  LDG.E R3, desc[UR40][R4.64+0x4] ;  /* 0x0000042804037981 */ /* 0x000ee2000c1e1900 */
[----:B--2---:R-:W-:Y:S02]  /*8720*/  R2UR UR4, R6 ;  /* 0x00000000060472ca */ /* 0x004fe400000e0000 */
[----:B---3--:R-:W-:-:S13]  /*8730*/  R2UR UR8, R3 ;  /* 0x00000000030872ca */ /* 0x008fda00000e0000 */
[----:B------:R-:W-:-:S12]  /*8740*/  UIADD3 UR8, -UR4, UR8, URZ ;  /* 0x0000000804087290 */ /* 0x000fd8000fffe13f */
.L_x_419:
[----:B------:R-:W0:Y:S01]  /*8750*/  SHFL.IDX PT, R3, R224, RZ, 0x1f ;  /* 0x00001fffe0037589 */ /* 0x000e2200000e0000 */
[----:B------:R-:W-:Y:S01]  /*8760*/  UMOV UR4, URZ ;  /* 0x0000003f00047c82 */ /* 0x000fe20008000000 */
[----:B-----5:R-:W-:Y:S01]  /*8770*/  @P0 R2UR UR4, R0 ;  /* 0x00000000000402ca */ /* 0x020fe200000e0000 */
[----:B------:R-:W-:Y:S02]  /*8780*/  UISETP.NE.U32.AND UP0, UPT, UR10, URZ, UPT ;  /* 0x0000003f0a00728c */ /* 0x000fe4000bf05070 */
[----:B------:R-:W-:Y:S02]  /*8790*/  UISETP.GT.AND UP1, UPT, UR46, 0x1, UPT ;  /* 0x000000012e00788c */ /* 0x000fe4000bf24270 */
[----:B------:R-:W-:-:S04]  /*87a0*/  UISETP.NE.AND.EX UP0, UPT, UR11, URZ, UPT, UP0 ;  /* 0x0000003f0b00728c */ /* 0x000fc8000bf05300 */
[----:B------:R-:W-:Y:S01]  /*87b0*/  PLOP3.LUT P1, PT, PT, PT, UP1, 0x80, 0x0 ;  /* 0x000000000000781c */ /* 0x000fe20003f2f018 */
[----:B------:R-:W-:-:S03]  /*87c0*/  USEL UR9, UR39, URZ, !UP0 ;  /* 0x0000003f27097287 */ /* 0x000fc6000c000000 */
[----:B------:R-:W-:Y:S01]  /*87d0*/  USHF.R.S32.HI UR18, URZ, 0x1f, UR4 ;  /* 0x0000001f3f127899 */ /* 0x000fe20008011404 */
[----:B0-----:R-:W-:-:S13]  /*87e0*/  ISETP.NE.AND P0, PT, R3, RZ, PT ;  /* 0x000000ff0300720c */ /* 0x001fda0003f05270 */
[----:B------:R-:W-:Y:S05]  /*87f0*/  @P0 BRA `(.L_x_420) ;  /* 0x0000000400080947 */ /* 0x000fea0003800000 */
[----:B------:R-:W2:Y:S01]  /*8800*/  LDL R6, [R1+0x58] ;  /* 0x0000580001067983 */ /* 0x000ea20000100800 */
[----:B------:R-:W0:Y:S01]  /*8810*/  LDC R0, c[0x0][0xbe8] ;  /* 0x0002fa00ff007b82 */ /* 0x000e220000000800 */
[----:B------:R-:W-:Y:S01]  /*8820*/  UISETP.GT.AND UP1, UPT, UR46, 0x1, UPT ;  /* 0x000000012e00788c */ /* 0x000fe2000bf24270 */
[----:B------:R-:W-:Y:S01]  /*8830*/  IMAD.U32 R9, RZ, RZ, UR43 ;  /* 0x0000002bff097e24 */ /* 0x000fe2000f8e00ff */
[----:B------:R-:W3:Y:S01]  /*8840*/  LDL R10, [R1+0x5c] ;  /* 0x00005c00010a7983 */ /* 0x000ee20000100800 */
[----:B------:R-:W-:Y:S01]  /*8850*/  UMOV UR19, 0x9b8 ;  /* 0x000009b800137882 */ /* 0x000fe20000000000 */
[----:B0-----:R-:W-:Y:S01]  /*8860*/  ISETP.NE.AND P0, PT, R0, 0x1, PT ;  /* 0x000000010000780c */ /* 0x001fe20003f05270 */
[----:B------:R-:W-:Y:S02]  /*8870*/  USEL UR19, UR19, 0x978, UP1 ;  /* 0x0000097813137887 */ /* 0x000fe40008800000 */
[----:B------:R-:W-:-:S10]  /*8880*/  UISETP.NE.U32.AND UP0, UPT, UR10, URZ, UPT ;  /* 0x0000003f0a00728c */ /* 0x000fd4000bf05070 */
[----:B------:R-:W0:Y:S08]  /*8890*/  @P0 LDC R4, c[0x0][0xbec] ;  /* 0x0002fb00ff040b82 */ /* 0x000e300000000800 */
[----:B------:R-:W1:Y:S01]  /*88a0*/  @P0 LDC R5, c[0x0][0xbf0] ;  /* 0x0002fc00ff050b82 */ /* 0x000e620000000800 */
[----:B------:R-:W-:Y:S02]  /*88b0*/  UISETP.NE.AND.EX UP0, UPT, UR11, URZ, UPT, UP0 ;  /* 0x0000003f0b00728c */ /* 0x000fe4000bf05300 */
[----:B------:R-:W-:-:S02]  /*88c0*/  USEL UR16, UR45, URZ, UP1 ;  /* 0x0000003f2d107287 */ /* 0x000fc40008800000 */
[----:B------:R-:W-:Y:S01]  /*88d0*/  USEL UR39, UR39, URZ, !UP0 ;  /* 0x0000003f27277287 */ /* 0x000fe2000c000000 */
[----:B------:R-:W-:Y:S01]  /*88e0*/  ULDC.64 UR14, c[0x0][UR19+0x228] ;  /* 0x00008a00130e7abb */ /* 0x000fe20008000a00 */
[----:B------:R-:W-:Y:S01]  /*88f0*/  ULDC.64 UR12, c[0x0][UR19+0x220] ;  /* 0x00008800130c7abb */ /* 0x000fe20008000a00 */
[----:B------:R-:W-:Y:S02]  /*8900*/  UIMAD.WIDE.U32 UR20, UR14, UR16, URZ ;  /* 0x000000100e1472a5 */ /* 0x000fe4000f8e003f */
[----:B------:R-:W-:Y:S02]  /*8910*/  UIMAD UR22, UR15, UR16, URZ ;  /* 0x000000100f1672a4 */ /* 0x000fe4000f8e023f */
[----:B------:R-:W-:Y:S01]  /*8920*/  UIMAD.WIDE.U32 UR14, UR12, UR39, URZ ;  /* 0x000000270c0e72a5 */ /* 0x000fe2000f8e003f */
[----:B------:R-:W-:Y:S01]  /*8930*/  ULDC.64 UR10, c[0x0][UR19+0x218] ;  /* 0x00008600130a7abb */ /* 0x000fe20008000a00 */
[----:B------:R-:W-:Y:S02]  /*8940*/  USEL UR42, UR42, URZ, !UP0 ;  /* 0x0000003f2a2a7287 */ /* 0x000fe4000c000000 */
[----:B------:R-:W-:-:S02]  /*8950*/  UIMAD UR39, UR13, UR39, URZ ;  /* 0x000000270d2772a4 */ /* 0x000fc4000f8e023f */
[----:B------:R-:W-:Y:S02]  /*8960*/  UIMAD.WIDE.U32 UR16, UR10, UR44, URZ ;  /* 0x0000002c0a1072a5 */ /* 0x000fe4000f8e003f */
[----:B------:R-:W-:Y:S02]  /*8970*/  UIMAD UR10, UR11, UR44, URZ ;  /* 0x0000002c0b0a72a4 */ /* 0x000fe4000f8e023f */
[----:B------:R-:W-:Y:S02]  /*8980*/  UIMAD UR39, UR12, UR42, UR39 ;  /* 0x0000002a0c2772a4 */ /* 0x000fe4000f8e0227 */
[----:B------:R-:W-:Y:S02]  /*8990*/  UIADD3 UR22, UR21, UR22, URZ ;  /* 0x0000001615167290 */ /* 0x000fe4000fffe03f */
[----:B------:R-:W-:Y:S02]  /*89a0*/  UIADD3 UR11, UR17, UR10, URZ ;  /* 0x0000000a110b7290 */ /* 0x000fe4000fffe03f */
[----:B------:R-:W-:-:S02]  /*89b0*/  UIADD3 UR16, UP0, UP2, UR14, UR16, UR4 ;  /* 0x000000100e107290 */ /* 0x000fc4000fa1e004 */
[----:B------:R-:W-:-:S04]  /*89c0*/  UIADD3 UR10, UR15, UR39, URZ ;  /* 0x000000270f0a7290 */ /* 0x000fc8000fffe03f */
[----:B------:R-:W-:Y:S01]  /*89d0*/  UIADD3.X UR10, UR10, UR11, UR18, UP0, UP2 ;  /* 0x0000000b0a0a7290 */ /* 0x000fe200087e4412 */
[----:B------:R-:W-:Y:S02]  /*89e0*/  IMAD.U32 R11, RZ, RZ, UR43 ;  /* 0x0000002bff0b7e24 */ /* 0x000fe4000f8e00ff */
[----:B--2---:R-:W-:-:S04]  /*89f0*/  IMAD R9, R9, 0x40, R6 ;  /* 0x0000004009097824 */ /* 0x004fc800078e0206 */
[----:B0-----:R-:W-:-:S04]  /*8a00*/  @P0 IMAD.HI.U32 R4, R9, R4, RZ ;  /* 0x0000000409040227 */ /* 0x001fc800078e00ff */
[----:B------:R-:W-:Y:S01]  /*8a10*/  IMAD.MOV.U32 R3, RZ, RZ, R9 ;  /* 0x000000ffff037224 */ /* 0x000fe200078e0009 */
[----:B-1----:R-:W-:Y:S01]  /*8a20*/  @P0 SHF.R.U32.HI R3, RZ, R5, R4 ;  /* 0x00000005ff030219 */ /* 0x002fe20000011604 */
[----:B------:R-:W-:Y:S02]  /*8a30*/  IMAD.U32 R4, RZ, RZ, UR20 ;  /* 0x00000014ff047e24 */ /* 0x000fe4000f8e00ff */
[----:B------:R-:W-:Y:S02]  /*8a40*/  IMAD.U32 R6, RZ, RZ, UR22 ;  /* 0x00000016ff067e24 */ /* 0x000fe4000f8e00ff */
[--C-:B------:R-:W-:Y:S01]  /*8a50*/  IMAD.MOV R7, RZ, RZ, -R3.reuse ;  /* 0x000000ffff077224 */ /* 0x100fe200078e0a03 */
[----:B------:R-:W-:Y:S02]  /*8a60*/  IADD3 R4, P0, P2, R3, UR16, R4 ;  /* 0x0000001003047c10 */ /* 0x000fe4000fa1e004 */
[----:B------:R-:W-:Y:S01]  /*8a70*/  SHF.R.S32.HI R3, RZ, 0x1f, R3 ;  /* 0x0000001fff037819 */ /* 0x000fe20000011403 */
[----:B------:R-:W-:-:S03]  /*8a80*/  IMAD R7, R0, R7, R9 ;  /* 0x0000000700077224 */ /* 0x000fc600078e0209 */
[----:B------:R-:W-:Y:S01]  /*8a90*/  IADD3.X R5, R3, UR10, R6, P0, P2 ;  /* 0x0000000a03057c10 */ /* 0x000fe200087e4406 */
[----:B------:R-:W-:Y:S01]  /*8aa0*/  ULDC.64 UR10, c[0x0][UR19+0x210] ;  /* 0x00008400130a7abb */ /* 0x000fe20008000a00 */
[----:B------:R-:W-:Y:S01]  /*8ab0*/  SHF.R.S32.HI R3, RZ, 0x1f, R7 ;  /* 0x0000001fff037819 */ /* 0x000fe20000011407 */
[C---:B------:R-:W-:Y:S02]  /*8ac0*/  IMAD R6, R7.reuse, UR11, RZ ;  /* 0x0000000b07067c24 */ /* 0x040fe4000f8e02ff */
[----:B------:R-:W-:-:S04]  /*8ad0*/  IMAD.WIDE.U32 R4, R7, UR10, R4 ;  /* 0x0000000a07047c25 */ /* 0x000fc8000f8e0004 */
[----:B------:R-:W-:Y:S01]  /*8ae0*/  IMAD R3, R3, UR10, R6 ;  /* 0x0000000a03037c24 */ /* 0x000fe2000f8e0206 */
[----:B------:R-:W-:Y:S01]  /*8af0*/  ULDC.64 UR10, c[0x0][0xba8] ;  /* 0x0002ea00000a7ab9 */ /* 0x000fe20000000a00 */
[----:B------:R-:W-:Y:S01]  /*8b00*/  @!UP1 ULDC UR10, c[0x0][0xb50] ;  /* 0x0002d400000a9ab9 */ /* 0x000fe20000000800 */
[----:B------:R-:W-:Y:S01]  /*8b10*/  @!UP1 ULDC UR11, c[0x0][0xb54] ;  /* 0x0002d500000b9ab9 */ /* 0x000fe20000000800 */
[----:B------:R-:W-:Y:S01]  /*8b20*/  IMAD.IADD R3, R5, 0x1, R3 ;  /* 0x0000000105037824 */ /* 0x000fe200078e0203 */
[----:B------:R-:W-:-:S04]  /*8b30*/  LEA R8, P0, R4, UR10, 0x2 ;  /* 0x0000000a04087c11 */ /* 0x000fc8000f8010ff */
[----:B------:R-:W-:Y:S01]  /*8b40*/  LEA.HI.X R3, R4, UR11, R3, 0x2, P0 ;  /* 0x0000000b04037c11 */ /* 0x000fe200080f1403 */
[----:B---3--:R-:W-:Y:S01]  /*8b50*/  IMAD.MOV R4, RZ, RZ, -R10 ;  /* 0x000000ffff047224 */ /* 0x008fe200078e0a0a */
[----:B------:R-:W-:Y:S01]  /*8b60*/  SHFL.IDX PT, R6, R8, 0x1, 0x1c1f ;  /* 0x003c1f0008067f89 */ /* 0x000fe200000e0000 */
[----:B------:R-:W-:-:S03]  /*8b70*/  IMAD R9, R0, UR8, RZ ;  /* 0x0000000800097c24 */ /* 0x000fc6000f8e02ff */
[----:B------:R-:W-:Y:S01]  /*8b80*/  ISETP.NE.AND P0, PT, R227, R4, PT ;  /* 0x00000004e300720c */ /* 0x000fe20003f05270 */
[----:B------:R-:W-:Y:S01]  /*8b90*/  SHFL.IDX PT, R5, R3, RZ, 0x1c1f ;  /* 0x001c1fff03057589 */ /* 0x000fe200000e0000 */
[----:B------:R-:W-:-:S03]  /*8ba0*/  IMAD R0, R11, 0x40, R16 ;  /* 0x000000400b007824 */ /* 0x000fc600078e0210 */
[----:B------:R-:W0:Y:S04]  /*8bb0*/  SHFL.IDX PT, R4, R8, RZ, 0x1c1f ;  /* 0x001c1fff08047589 */ /* 0x000e2800000e0000 */
[----:B------:R-:W1:Y:S01]  /*8bc0*/  SHFL.IDX PT, R7, R3, 0x1, 0x1c1f ;  /* 0x003c1f0003077f89 */ /* 0x000e6200000e0000 */
[C---:B------:R-:W-:Y:S01]  /*8bd0*/  ISETP.GE.OR P2, PT, R0.reuse, R9, P0 ;  /* 0x000000090000720c */ /* 0x040fe20000746670 */
[----:B------:R-:W-:-:S05]  /*8be0*/  VIADD R0, R0, 0x8 ;  /* 0x0000000800007836 */ /* 0x000fca0000000000 */
[----:B------:R-:W-:-:S07]  /*8bf0*/  ISETP.GE.OR P0, PT, R0, R9, P0 ;  /* 0x000000090000720c */ /* 0x000fce0000706670 */
[----:B0-----:R0:W-:Y:S06]  /*8c00*/  @!P2 ST.E desc[UR40][R4.64], R13 ;  /* 0x0000000d0400a985 */ /* 0x0011ec000c101928 */
[----:B-1----:R0:W-:Y:S02]  /*8c10*/  @!P0 ST.E desc[UR40][R6.64], R12 ;  /* 0x0000000c06008985 */ /* 0x0021e4000c101928 */
.L_x_420:
[----:B------:R-:W-:Y:S05]  /*8c20*/  @P1 BRA `(.L_x_421) ;  /* 0x0000001000541947 */ /* 0x000fea0003800000 */
[----:B------:R-:W1:Y:S01]  /*8c30*/  S2R R0, SR_TID.X ;  /* 0x0000000000007919 */ /* 0x000e620000002100 */
[----:B------:R-:W2:Y:S01]  /*8c40*/  LDC R80, c[0x0][0xbe8] ;  /* 0x0002fa00ff507b82 */ /* 0x000ea20000000800 */
[----:B------:R-:W-:Y:S01]  /*8c50*/  ULDC UR14, c[0x0][0xac8] ;  /* 0x0002b200000e7ab9 */ /* 0x000fe20000000800 */
[----:B------:R-:W-:Y:S01]  /*8c60*/  ULDC.64 UR12, c[0x0][0xaa0] ;  /* 0x0002a800000c7ab9 */ /* 0x000fe20000000a00 */
[----:B-1----:R-:W-:-:S05]  /*8c70*/  VIADD R0, R0, 0xffffff80 ;  /* 0xffffff8000007836 */ /* 0x002fca0000000000 */
[----:B------:R-:W-:-:S04]  /*8c80*/  SHF.R.S32.HI R3, RZ, 0x1f, R0 ;  /* 0x0000001fff037819 */ /* 0x000fc80000011400 */
[----:B------:R-:W-:-:S04]  /*8c90*/  LEA.HI R20, R3, R0, RZ, 0x3 ;  /* 0x0000000003147211 */ /* 0x000fc800078f18ff */
[----:B------:R-:W-:-:S05]  /*8ca0*/  SHF.R.S32.HI R3, RZ, 0x3, R20 ;  /* 0x00000003ff037819 */ /* 0x000fca0000011414 */
[----:B0-----:R-:W-:-:S04]  /*8cb0*/  IMAD R5, R3, 0x40, R2 ;  /* 0x0000004003057824 */ /* 0x001fc800078e0202 */
[----:B------:R-:W-:-:S03]  /*8cc0*/  IMAD.WIDE R14, R5, 0x2, R14 ;  /* 0x00000002050e7825 */ /* 0x000fc600078e020e */
[C---:B------:R-:W-:Y:S02]  /*8cd0*/  IADD3 R33, P0, R14.reuse, 0x5000, RZ ;  /* 0x000050000e217810 */ /* 0x040fe40007f1e0ff */
[C---:B------:R-:W-:Y:S02]  /*8ce0*/  IADD3 R41, P2, R14.reuse, 0x7000, RZ ;  /* 0x000070000e297810 */ /* 0x040fe40007f5e0ff */
[----:B------:R-:W-:Y:S02]  /*8cf0*/  LOP3.LUT R32, R33, 0x380, RZ, 0xc0, !PT ;  /* 0x0000038021207812 */ /* 0x000fe400078ec0ff */
[----:B------:R-:W-:Y:S02]  /*8d00*/  IADD3 R37, P1, R14, 0x6000, RZ ;  /* 0x000060000e257810 */ /* 0x000fe40007f3e0ff */
[----:B------:R-:W-:Y:S02]  /*8d10*/  LOP3.LUT R40, R41, 0x380, RZ, 0xc0, !PT ;  /* 0x0000038029287812 */ /* 0x000fe400078ec0ff */
[----:B------:R-:W-:-:S02]  /*8d20*/  SHF.R.U64 R32, R32, 0x3, RZ ;  /* 0x0000000320207819 */ /* 0x000fc400000012ff */
[----:B------:R-:W-:Y:S02]  /*8d30*/  LOP3.LUT R36, R37, 0x380, RZ, 0xc0, !PT ;  /* 0x0000038025247812 */ /* 0x000fe400078ec0ff */
[----:B------:R-:W-:Y:S02]  /*8d40*/  SHF.R.U64 R40, R40, 0x3, RZ ;  /* 0x0000000328287819 */ /* 0x000fe400000012ff */
[----:B------:R-:W-:Y:S01]  /*8d50*/  LOP3.LUT R32, R32, R33, RZ, 0x3c, !PT ;  /* 0x0000002120207212 */ /* 0x000fe200078e3cff */
[--C-:B------:R-:W-:Y:S01]  /*8d60*/  IMAD.X R33, RZ, RZ, R15.reuse, P0 ;  /* 0x000000ffff217224 */ /* 0x100fe200000e060f */
[----:B------:R-:W-:Y:S02]  /*8d70*/  SHF.R.U64 R36, R36, 0x3, RZ ;  /* 0x0000000324247819 */ /* 0x000fe400000012ff */
[----:B------:R-:W-:Y:S02]  /*8d80*/  IADD3 R61, P0, R14, 0xc000, RZ ;  /* 0x0000c0000e3d7810 */ /* 0x000fe40007f1e0ff */
[----:B------:R-:W-:Y:S01]  /*8d90*/  LOP3.LUT R40, R40, R41, RZ, 0x3c, !PT ;  /* 0x0000002928287212 */ /* 0x000fe200078e3cff */
[--C-:B------:R-:W-:Y:S01]  /*8da0*/  IMAD.X R41, RZ, RZ, R15.reuse, P2 ;  /* 0x000000ffff297224 */ /* 0x100fe200010e060f */
[----:B------:R-:W-:Y:S01]  /*8db0*/  IADD3 R69, P2, R14, 0xe000, RZ ;  /* 0x0000e0000e457810 */ /* 0x000fe20007f5e0ff */
[----:B------:R-:W-:Y:S01]  /*8dc0*/  UIMAD UR18, UR18, UR12, URZ ;  /* 0x0000000c121272a4 */ /* 0x000fe2000f8e023f */
[----:B------:R-:W-:Y:S01]  /*8dd0*/  LOP3.LUT R36, R36, R37, RZ, 0x3c, !PT ;  /* 0x0000002524247212 */ /* 0x000fe200078e3cff */
[----:B------:R-:W-:Y:S01]  /*8de0*/  IMAD.X R37, RZ, RZ, R15, P1 ;  /* 0x000000ffff257224 */ /* 0x000fe200008e060f */
[----:B------:R-:W-:Y:S01]  /*8df0*/  LOP3.LUT R60, R61, 0x380, RZ, 0xc0, !PT ;  /* 0x000003803d3c7812 */ /* 0x000fe200078ec0ff */
[----:B------:R-:W-:Y:S01]  /*8e00*/  UIMAD.WIDE.U32 UR10, UR4, UR12, URZ ;  /* 0x0000000c040a72a5 */ /* 0x000fe2000f8e003f */
[----:B------:R-:W-:Y:S01]  /*8e10*/  IADD3 R65, P1, R14, 0xd000, RZ ;  /* 0x0000d0000e417810 */ /* 0x000fe20007f3e0ff */
[----:B------:R-:W-:Y:S01]  /*8e20*/  IMAD.U32 R81, RZ, RZ, UR43 ;  /* 0x0000002bff517e24 */ /* 0x000fe2000f8e00ff */
[----:B------:R-:W-:-:S02]  /*8e30*/  LOP3.LUT R68, R69, 0x380, RZ, 0xc0, !PT ;  /* 0x0000038045447812 */ /* 0x000fc400078ec0ff */
[----:B------:R-:W-:Y:S02]  /*8e40*/  LOP3.LUT R77, R20, 0xfffffff8, RZ, 0xc0, !PT ;  /* 0xfffffff8144d7812 */ /* 0x000fe400078ec0ff */
[C---:B------:R-:W-:Y:S02]  /*8e50*/  IADD3 R9, P3, R14.reuse, 0x1000, RZ ;  /* 0x000010000e097810 */ /* 0x040fe40007f7e0ff */
[C---:B------:R-:W-:Y:S02]  /*8e60*/  IADD3 R13, P4, R14.reuse, 0x2000, RZ ;  /* 0x000020000e0d7810 */ /* 0x040fe40007f9e0ff */
[C---:B------:R-:W-:Y:S02]  /*8e70*/  IADD3 R25, P5, R14.reuse, 0x3000, RZ ;  /* 0x000030000e197810 */ /* 0x040fe40007fbe0ff */
[----:B------:R-:W-:Y:S01]  /*8e80*/  IADD3 R29, P6, R14, 0x4000, RZ ;  /* 0x000040000e1d7810 */ /* 0x000fe20007fde0ff */
[----:B------:R-:W-:Y:S01]  /*8e90*/  UIMAD UR18, UR4, UR13, UR18 ;  /* 0x0000000d041272a4 */ /* 0x000fe2000f8e0212 */
[----:B------:R-:W-:Y:S01]  /*8ea0*/  SHF.R.U64 R60, R60, 0x3, RZ ;  /* 0x000000033c3c7819 */ /* 0x000fe200000012ff */
[----:B------:R-:W5:Y:S01]  /*8eb0*/  LD.E.128 R32, desc[UR40][R32.64] ;  /* 0x0000002820207980 */ /* 0x000f62000c101d00 */
[----:B------:R-:W-:Y:S01]  /*8ec0*/  LOP3.LUT R64, R65, 0x380, RZ, 0xc0, !PT ;  /* 0x0000038041407812 */ /* 0x000fe200078ec0ff */
[----:B------:R-:W-:Y:S01]  /*8ed0*/  ULDC.64 UR12, c[0x0][0xae8] ;  /* 0x0002ba00000c7ab9 */ /* 0x000fe20000000a00 */
[----:B------:R-:W-:Y:S01]  /*8ee0*/  SHF.R.U64 R68, R68, 0x3, RZ ;  /* 0x0000000344447819 */ /* 0x000fe200000012ff */
[----:B------:R-:W5:Y:S01]  /*8ef0*/  LD.E.128 R36, desc[UR40][R36.64] ;  /* 0x0000002824247980 */ /* 0x000f62000c101d00 */
[----:B------:R-:W-:Y:S01]  /*8f00*/  LOP3.LUT R60, R60, R61, RZ, 0x3c, !PT ;  /* 0x0000003d3c3c7212 */ /* 0x000fe200078e3cff */
[----:B------:R-:W-:Y:S01]  /*8f10*/  IMAD.X R61, RZ, RZ, R15, P0 ;  /* 0x000000ffff3d7224 */ /* 0x000fe200000e060f */
[----:B------:R-:W-:Y:S01]  /*8f20*/  SHF.R.U64 R64, R64, 0x3, RZ ;  /* 0x0000000340407819 */ /* 0x000fe200000012ff */
[----:B------:R-:W5:Y:S01]  /*8f30*/  LD.E.128 R40, desc[UR40][R40.64] ;  /* 0x0000002828287980 */ /* 0x000f62000c101d00 */
[----:B------:R-:W-:-:S02]  /*8f40*/  ISETP.GE.AND P0, PT, R192, UR14, PT ;  /* 0x0000000ec0007c0c */ /* 0x000fc4000bf06270 */
[----:B------:R-:W-:Y:S01]  /*8f50*/  LOP3.LUT R68, R68, R69, RZ, 0x3c, !PT ;  /* 0x0000004544447212 */ /* 0x000fe200078e3cff */
[--C-:B------:R-:W-:Y:S01]  /*8f60*/  IMAD.X R69, RZ, RZ, R15.reuse, P2 ;  /* 0x000000ffff457224 */ /* 0x100fe200010e060f */
[----:B--2---:R-:W-:Y:S02]  /*8f70*/  ISETP.NE.AND P2, PT, R80, 0x1, PT ;  /* 0x000000015000780c */ /* 0x004fe40003f45270 */
[----:B------:R-:W-:Y:S02]  /*8f80*/  LOP3.LUT R8, R9, 0x380, RZ, 0xc0, !PT ;  /* 0x0000038009087812 */ /* 0x000fe400078ec0ff */
[----:B------:R-:W-:Y:S02]  /*8f90*/  LOP3.LUT R12, R13, 0x380, RZ, 0xc0, !PT ;  /* 0x000003800d0c7812 */ /* 0x000fe400078ec0ff */
[----:B------:R-:W-:Y:S02]  /*8fa0*/  LOP3.LUT R24, R25, 0x380, RZ, 0xc0, !PT ;  /* 0x0000038019187812 */ /* 0x000fe400078ec0ff */
[----:B------:R-:W-:Y:S01]  /*8fb0*/  LOP3.LUT R28, R29, 0x380, RZ, 0xc0, !PT ;  /* 0x000003801d1c7812 */ /* 0x000fe200078ec0ff */
[----:B------:R-:W-:Y:S01]  /*8fc0*/  UIADD3 UR11, UR11, UR18, URZ ;  /* 0x000000120b0b7290 */ /* 0x000fe2000fffe03f */
[----:B------:R-:W-:Y:S01]  /*8fd0*/  LOP3.LUT R64, R64, R65, RZ, 0x3c, !PT ;  /* 0x0000004140407212 */ /* 0x000fe200078e3cff */
[----:B------:R-:W-:Y:S01]  /*8fe0*/  IMAD.X R65, RZ, RZ, R15, P1 ;  /* 0x000000ffff417224 */ /* 0x000fe200008e060f */
[----:B------:R-:W-:Y:S01]  /*8ff0*/  SEL R76, RZ, 0xffffffff, P0 ;  /* 0xffffffffff4c7807 */ /* 0x000fe20000000000 */
[----:B------:R-:W0:Y:S01]  /*9000*/  @P2 LDC R79, c[0x0][0xbf0] ;  /* 0x0002fc00ff4f2b82 */ /* 0x000e220000000800 */
[----:B------:R-:W-:Y:S01]  /*9010*/  ISETP.GE.AND P1, PT, R2, UR14, PT ;  /* 0x0000000e02007c0c */ /* 0x000fe2000bf26270 */
[----:B------:R-:W-:Y:S01]  /*9020*/  USHF.R.S32.HI UR4, URZ, 0x1f, UR9 ;  /* 0x0000001f3f047899 */ /* 0x000fe20008011409 */
[----:B------:R-:W-:Y:S01]  /*9030*/  SHF.R.U64 R8, R8, 0x3, RZ ;  /* 0x0000000308087819 */ /* 0x000fe200000012ff */
[----:B------:R-:W-:Y:S01]  /*9040*/  IMAD.SHL.U32 R76, R76, 0x2, RZ ;  /* 0x000000024c4c7824 */ /* 0x000fe200078e00ff */
[----:B------:R-:W-:Y:S01]  /*9050*/  SEL R21, RZ, 0x1, P1 ;  /* 0x00000001ff157807 */ /* 0x000fe20000800000 */
[----:B------:R-:W5:Y:S01]  /*9060*/  LD.E.128 R60, desc[UR40][R60.64] ;  /* 0x000000283c3c7980 */ /* 0x000f62000c101d00 */
[----:B------:R-:W-:-:S02]  /*9070*/  ISETP.GE.AND P0, PT, R187, UR14, PT ;  /* 0x0000000ebb007c0c */ /* 0x000fc4000bf06270 */
[----:B------:R-:W-:Y:S01]  /*9080*/  LOP3.LUT R21, R76, 0x2, R21, 0xe2, !PT ;  /* 0x000000024c157812 */ /* 0x000fe200078ee215 */
[----:B------:R-:W-:Y:S01]  /*9090*/  IMAD.IADD R76, R0, 0x1, -R77 ;  /* 0x00000001004c7824 */ /* 0x000fe200078e0a4d */
[----:B------:R-:W-:Y:S01]  /*90a0*/  LOP3.LUT R8, R8, R9, RZ, 0x3c, !PT ;  /* 0x0000000908087212 */ /* 0x000fe200078e3cff */
[----:B------:R-:W1:Y:S01]  /*90b0*/  @P2 LDC R77, c[0x0][0xbec] ;  /* 0x0002fb00ff4d2b82 */ /* 0x000e620000000800 */
[----:B------:R-:W-:Y:S01]  /*90c0*/  SEL R20, RZ, 0xffffffff, P0 ;  /* 0xffffffffff147807 */ /* 0x000fe20000000000 */
[----:B------:R-:W-:Y:S01]  /*90d0*/  IMAD.X R9, RZ, RZ, R15, P3 ;  /* 0x000000ffff097224 */ /* 0x000fe200018e060f */
[----:B------:R-:W-:Y:S01]  /*90e0*/  ISETP.GE.AND P0, PT, R186, UR14, PT ;  /* 0x0000000eba007c0c */ /* 0x000fe2000bf06270 */
[----:B------:R-:W5:Y:S01]  /*90f0*/  LD.E.128 R68, desc[UR40][R68.64] ;  /* 0x0000002844447980 */ /* 0x000f62000c101d00 */
[----:B------:R-:W-:Y:S01]  /*9100*/  IADD3 R45, P3, R14, 0x8000, RZ ;  /* 0x000080000e2d7810 */ /* 0x000fe20007f7e0ff */
[----:B------:R-:W-:Y:S01]  /*9110*/  IMAD.SHL.U32 R20, R20, 0x4, RZ ;  /* 0x0000000414147824 */ /* 0x000fe200078e00ff */
[----:B------:R-:W-:-:S02]  /*9120*/  SEL R0, RZ, 0xffffffff, P0 ;  /* 0xffffffffff007807 */ /* 0x000fc40000000000 */
[----:B------:R-:W-:Y:S02]  /*9130*/  SHF.R.U64 R12, R12, 0x3, RZ ;  /* 0x000000030c0c7819 */ /* 0x000fe400000012ff */
[----:B------:R-:W-:Y:S02]  /*9140*/  SHF.R.U64 R24, R24, 0x3, RZ ;  /* 0x0000000318187819 */ /* 0x000fe400000012ff */
[----:B------:R-:W-:Y:S01]  /*9150*/  SHF.R.U64 R28, R28, 0x3, RZ ;  /* 0x000000031c1c7819 */ /* 0x000fe200000012ff */
[----:B------:R-:W-:Y:S01]  /*9160*/  UIMAD.WIDE.U32 UR10, UR44, UR12, UR10 ;  /* 0x0000000c2c0a72a5 */ /* 0x000fe2000f8e000a */
[----:B------:R-:W-:Y:S01]  /*9170*/  LOP3.LUT R44, R45, 0x380, RZ, 0xc0, !PT ;  /* 0x000003802d2c7812 */ /* 0x000fe200078ec0ff */
[----:B------:R-:W5:Y:S01]  /*9180*/  LD.E.128 R8, desc[UR40][R8.64] ;  /* 0x0000002808087980 */ /* 0x000f62000c101d00 */
[----:B------:R-:W-:Y:S01]  /*9190*/  LOP3.LUT R21, R20, 0x4, R21, 0xe2, !PT ;  /* 0x0000000414157812 */ /* 0x000fe200078ee215 */
[----:B------:R-:W-:Y:S01]  /*91a0*/  IMAD.SHL.U32 R20, R0, 0x8, RZ ;  /* 0x0000000800147824 */ /* 0x000fe200078e00ff */
[----:B------:R-:W-:Y:S01]  /*91b0*/  SHF.R.U64 R44, R44, 0x3, RZ ;  /* 0x000000032c2c7819 */ /* 0x000fe200000012ff */
[----:B------:R-:W-:Y:S01]  /*91c0*/  IMAD R0, R76, 0x20, R3 ;  /* 0x000000204c007824 */ /* 0x000fe200078e0203 */
[----:B------:R-:W-:Y:S01]  /*91d0*/  ISETP.GE.AND P0, PT, R185, UR14, PT ;  /* 0x0000000eb9007c0c */ /* 0x000fe2000bf06270 */
[----:B------:R-:W5:Y:S01]  /*91e0*/  LD.E.128 R64, desc[UR40][R64.64] ;  /* 0x0000002840407980 */ /* 0x000f62000c101d00 */
[----:B------:R-:W-:Y:S01]  /*91f0*/  LOP3.LUT R12, R12, R13, RZ, 0x3c, !PT ;  /* 0x0000000d0c0c7212 */ /* 0x000fe200078e3cff */
[----:B------:R-:W-:Y:S01]  /*9200*/  IMAD R78, R81, 0x40, R0 ;  /* 0x00000040514e7824 */ /* 0x000fe200078e0200 */
[----:B------:R-:W-:Y:S01]  /*9210*/  LOP3.LUT R24, R24, R25, RZ, 0x3c, !PT ;  /* 0x0000001918187212 */ /* 0x000fe200078e3cff */
[--C-:B------:R-:W-:Y:S01]  /*9220*/  IMAD.X R13, RZ, RZ, R15.reuse, P4 ;  /* 0x000000ffff0d7224 */ /* 0x100fe200020e060f */
[----:B------:R-:W-:Y:S01]  /*9230*/  LOP3.LUT R28, R28, R29, RZ, 0x3c, !PT ;  /* 0x0000001d1c1c7212 */ /* 0x000fe200078e3cff */
[--C-:B------:R-:W-:Y:S01]  /*9240*/  IMAD.X R25, RZ, RZ, R15.reuse, P5 ;  /* 0x000000ffff197224 */ /* 0x100fe200028e060f */
[----:B------:R-:W-:Y:S01]  /*9250*/  LOP3.LUT R44, R44, R45, RZ, 0x3c, !PT ;  /* 0x0000002d2c2c7212 */ /* 0x000fe200078e3cff */
[----:B------:R-:W-:Y:S01]  /*9260*/  IMAD.X R29, RZ, RZ, R15, P6 ;  /* 0x000000ffff1d7224 */ /* 0x000fe200030e060f */
[----:B------:R-:W-:Y:S01]  /*9270*/  LOP3.LUT R21, R20, 0x8, R21, 0xe2, !PT ;  /* 0x0000000814157812 */ /* 0x000fe200078ee215 */
[----:B------:R-:W-:Y:S01]  /*9280*/  IMAD.X R45, RZ, RZ, R15, P3 ;  /* 0x000000ffff2d7224 */ /* 0x000fe200018e060f */
[C---:B------:R-:W-:Y:S01]  /*9290*/  IADD3 R49, P4, R14.reuse, 0x9000, RZ ;  /* 0x000090000e317810 */ /* 0x040fe20007f9e0ff */
[----:B------:R-:W-:Y:S01]  /*92a0*/  UIMAD UR11, UR44, UR13, UR11 ;  /* 0x0000000d2c0b72a4 */ /* 0x000fe2000f8e020b */
[----:B------:R-:W-:Y:S01]  /*92b0*/  IADD3 R53, P5, R14, 0xa000, RZ ;  /* 0x0000a0000e357810 */ /* 0x000fe20007fbe0ff */
[----:B-1----:R-:W-:Y:S01]  /*92c0*/  @P2 IMAD.HI.U32 R0, R78, R77, RZ ;  /* 0x0000004d4e002227 */ /* 0x002fe200078e00ff */
[C---:B------:R-:W-:Y:S01]  /*92d0*/  IADD3 R57, P6, R14.reuse, 0xb000, RZ ;  /* 0x0000b0000e397810 */ /* 0x040fe20007fde0ff */
[----:B------:R-:W-:Y:S01]  /*92e0*/  ULDC.64 UR12, c[0x0][0xaf0] ;  /* 0x0002bc00000c7ab9 */ /* 0x000fe20000000a00 */
[----:B------:R-:W-:Y:S01]  /*92f0*/  SEL R20, RZ, 0xffffffff, P0 ;  /* 0xffffffffff147807 */ /* 0x000fe20000000000 */
[----:B------:R-:W5:Y:S01]  /*9300*/  LD.E.128 R24, desc[UR40][R24.64] ;  /* 0x0000002818187980 */ /* 0x000f62000c101d00 */
[----:B------:R-:W-:Y:S01]  /*9310*/  IADD3 R7, P3, R14, 0xf000, RZ ;  /* 0x0000f0000e077810 */ /* 0x000fe20007f7e0ff */
[----:B------:R-:W-:Y:S01]  /*9320*/  UIMAD UR4, UR4, UR12, URZ ;  /* 0x0000000c040472a4 */ /* 0x000fe2000f8e023f */
[----:B------:R-:W-:Y:S01]  /*9330*/  ISETP.GE.AND P0, PT, R184, UR14, PT ;  /* 0x0000000eb8007c0c */ /* 0x000fe2000bf06270 */
[----:B------:R-:W-:Y:S01]  /*9340*/  IMAD.SHL.U32 R76, R20, 0x10, RZ ;  /* 0x00000010144c7824 */ /* 0x000fe200078e00ff */
[----:B------:R-:W-:Y:S01]  /*9350*/  LOP3.LUT R48, R49, 0x380, RZ, 0xc0, !PT ;  /* 0x0000038031307812 */ /* 0x000fe200078ec0ff */
[----:B------:R-:W5:Y:S01]  /*9360*/  LD.E.128 R28, desc[UR40][R28.64] ;  /* 0x000000281c1c7980 */ /* 0x000f62000c101d00 */
[----:B------:R-:W-:-:S02]  /*9370*/  LOP3.LUT R52, R53, 0x380, RZ, 0xc0, !PT ;  /* 0x0000038035347812 */ /* 0x000fc400078ec0ff */
[----:B------:R-:W-:Y:S02]  /*9380*/  LOP3.LUT R56, R57, 0x380, RZ, 0xc0, !PT ;  /* 0x0000038039387812 */ /* 0x000fe400078ec0ff */
[----:B------:R-:W-:Y:S01]  /*9390*/  LOP3.LUT R5, R14, 0x380, RZ, 0xc0, !PT ;  /* 0x000003800e057812 */ /* 0x000fe200078ec0ff */
[----:B------:R-:W-:Y:S01]  /*93a0*/  IMAD.MOV.U32 R77, RZ, RZ, R78 ;  /* 0x000000ffff4d7224 */ /* 0x000fe200078e004e */
[----:B------:R-:W-:Y:S01]  /*93b0*/  LOP3.LUT R6, R7, 0x380, RZ, 0xc0, !PT ;  /* 0x0000038007067812 */ /* 0x000fe200078ec0ff */
[----:B------:R-:W-:Y:S01]  /*93c0*/  UIMAD.WIDE.U32 UR10, UR9, UR12, UR10 ;  /* 0x0000000c090a72a5 */ /* 0x000fe2000f8e000a */
[----:B------:R-:W-:Y:S01]  /*93d0*/  SEL R20, RZ, 0xffffffff, P0 ;  /* 0xffffffffff147807 */ /* 0x000fe20000000000 */
[----:B------:R-:W-:Y:S01]  /*93e0*/  UIMAD UR4, UR9, UR13, UR4 ;  /* 0x0000000d090472a4 */ /* 0x000fe2000f8e0204 */
[----:B0-----:R-:W-:Y:S01]  /*93f0*/  @P2 SHF.R.U32.HI R77, RZ, R79, R0 ;  /* 0x0000004fff4d2219 */ /* 0x001fe20000011600 */
[----:B------:R-:W-:Y:S01]  /*9400*/  IMAD.X R73, RZ, RZ, R15, P3 ;  /* 0x000000ffff497224 */ /* 0x000fe200018e060f */
[----:B------:R-:W-:Y:S01]  /*9410*/  SHF.R.U64 R48, R48, 0x3, RZ ;  /* 0x0000000330307819 */ /* 0x000fe200000012ff */
[----:B------:R-:W5:Y:S01]  /*9420*/  LD.E.128 R44, desc[UR40][R44.64] ;  /* 0x000000282c2c7980 */ /* 0x000f62000c101d00 */
[----:B------:R-:W-:-:S02]  /*9430*/  SHF.R.U64 R52, R52, 0x3, RZ ;  /* 0x0000000334347819 */ /* 0x000fc400000012ff */
[----:B------:R-:W-:Y:S02]  /*9440*/  SHF.R.U64 R56, R56, 0x3, RZ ;  /* 0x0000000338387819 */ /* 0x000fe400000012ff */
[----:B------:R-:W-:Y:S02]  /*9450*/  SHF.R.U64 R5, R5, 0x3, RZ ;  /* 0x0000000305057819 */ /* 0x000fe400000012ff */
[----:B------:R-:W-:Y:S02]  /*9460*/  SHF.R.U64 R6, R6, 0x3, RZ ;  /* 0x0000000306067819 */ /* 0x000fe400000012ff */
[----:B------:R-:W-:Y:S01]  /*9470*/  LOP3.LUT R0, R76, 0x10, R21, 0xe2, !PT ;  /* 0x000000104c007812 */ /* 0x000fe200078ee215 */
[----:B------:R-:W-:Y:S01]  /*9480*/  UIADD3 UR4, UR11, UR4, URZ ;  /* 0x000000040b047290 */ /* 0x000fe2000fffe03f */
[--C-:B------:R-:W-:Y:S01]  /*9490*/  SHF.R.S32.HI R76, RZ, 0x1f, R77.reuse ;  /* 0x0000001fff4c7819 */ /* 0x100fe2000001144d */
[----:B------:R-:W-:Y:S01]  /*94a0*/  IMAD.SHL.U32 R81, R20, 0x20, RZ ;  /* 0x0000002014517824 */ /* 0x000fe200078e00ff */
[----:B------:R-:W-:Y:S01]  /*94b0*/  LOP3.LUT R48, R48, R49, RZ, 0x3c, !PT ;  /* 0x0000003130307212 */ /* 0x000fe200078e3cff */
[----:B------:R-:W-:Y:S01]  /*94c0*/  IMAD.MOV R79, RZ, RZ, -R77 ;  /* 0x000000ffff4f7224 */ /* 0x000fe200078e0a4d */
[----:B------:R-:W-:Y:S01]  /*94d0*/  LOP3.LUT R52, R52, R53, RZ, 0x3c, !PT ;  /* 0x0000003534347212 */ /* 0x000fe200078e3cff */
[--C-:B------:R-:W-:Y:S01]  /*94e0*/  IMAD.X R49, RZ, RZ, R15.reuse, P4 ;  /* 0x000000ffff317224 */ /* 0x100fe200020e060f */
[----:B------:R-:W-:Y:S01]  /*94f0*/  LOP3.LUT R56, R56, R57, RZ, 0x3c, !PT ;  /* 0x0000003938387212 */ /* 0x000fe200078e3cff */
[--C-:B------:R-:W-:Y:S01]  /*9500*/  IMAD.X R53, RZ, RZ, R15.reuse, P5 ;  /* 0x000000ffff357224 */ /* 0x100fe200028e060f */
[----:B------:R-:W-:Y:S01]  /*9510*/  LOP3.LUT R4, R5, R14, RZ, 0x3c, !PT ;  /* 0x0000000e05047212 */ /* 0x000fe200078e3cff */
[--C-:B------:R-:W-:Y:S01]  /*9520*/  IMAD.X R57, RZ, RZ, R15.reuse, P6 ;  /* 0x000000ffff397224 */ /* 0x100fe200030e060f */
[----:B------:R-:W-:Y:S01]  /*9530*/  LOP3.LUT R72, R6, R7, RZ, 0x3c, !PT ;  /* 0x0000000706487212 */ /* 0x000fe200078e3cff */
[----:B------:R-:W-:Y:S01]  /*9540*/  IMAD.MOV.U32 R5, RZ, RZ, R15 ;  /* 0x000000ffff057224 */ /* 0x000fe200078e000f */
[----:B------:R-:W5:Y:S01]  /*9550*/  LD.E.128 R48, desc[UR40][R48.64] ;  /* 0x0000002830307980 */ /* 0x000f62000c101d00 */
[----:B------:R-:W-:-:S02]  /*9560*/  IMAD.U32 R20, RZ, RZ, UR10 ;  /* 0x0000000aff147e24 */ /* 0x000fc4000f8e00ff */
[----:B------:R-:W-:Y:S01]  /*9570*/  IMAD.U32 R21, RZ, RZ, UR11 ;  /* 0x0000000bff157e24 */ /* 0x000fe2000f8e00ff */
[----:B------:R-:W-:Y:S01]  /*9580*/  ULDC.64 UR10, c[0x0][0xae0] ;  /* 0x0002b800000a7ab9 */ /* 0x000fe20000000a00 */
[----:B------:R-:W-:Y:S01]  /*9590*/  IMAD R79, R80, R79, R78 ;  /* 0x0000004f504f7224 */ /* 0x000fe200078e024e */
[----:B------:R-:W5:Y:S01]  /*95a0*/  LD.E.128 R4, desc[UR40][R4.64] ;  /* 0x0000002804047980 */ /* 0x000f62000c101d00 */
[----:B------:R-:W-:Y:S01]  /*95b0*/  IMAD R76, R76, UR10, RZ ;  /* 0x0000000a4c4c7c24 */ /* 0x000fe2000f8e02ff */
[----:B------:R-:W-:Y:S01]  /*95c0*/  LOP3.LUT R0, R81, 0x20, R0, 0xe2, !PT ;  /* 0x0000002051007812 */ /* 0x000fe200078ee200 */
[----:B------:R-:W-:Y:S01]  /*95d0*/  IMAD.U32 R21, RZ, RZ, UR4 ;  /* 0x00000004ff157e24 */ /* 0x000fe2000f8e00ff */
[----:B------:R-:W5:Y:S01]  /*95e0*/  LD.E.128 R12, desc[UR40][R12.64] ;  /* 0x000000280c0c7980 */ /* 0x000f62000c101d00 */
[----:B------:R-:W-:Y:S01]  /*95f0*/  IMAD R81, R77, UR11, R76 ;  /* 0x0000000b4d517c24 */ /* 0x000fe2000f8e024c */
[----:B------:R-:W-:Y:S02]  /*9600*/  ISETP.GE.AND P0, PT, R226, UR14, PT ;  /* 0x0000000ee2007c0c */ /* 0x000fe4000bf06270 */
[----:B------:R-:W5:Y:S01]  /*9610*/  LD.E.128 R52, desc[UR40][R52.64] ;  /* 0x0000002834347980 */ /* 0x000f62000c101d00 */
[----:B------:R-:W-:-:S03]  /*9620*/  SHF.R.S32.HI R76, RZ, 0x1f, R79 ;  /* 0x0000001fff4c7819 */ /* 0x000fc6000001144f */
[----:B------:R-:W5:Y:S01]  /*9630*/  LD.E.128 R56, desc[UR40][R56.64] ;  /* 0x0000002838387980 */ /* 0x000f62000c101d00 */
[----:B------:R-:W-:Y:S01]  /*9640*/  IMAD.WIDE.U32 R20, R77, UR10, R20 ;  /* 0x0000000a4d147c25 */ /* 0x000fe2000f8e0014 */
[----:B------:R-:W-:Y:S02]  /*9650*/  ULDC.64 UR10, c[0x0][0xad8] ;  /* 0x0002b600000a7ab9 */ /* 0x000fe40000000a00 */
[----:B------:R-:W5:Y:S01]  /*9660*/  LD.E.128 R72, desc[UR40][R72.64] ;  /* 0x0000002848487980 */ /* 0x000f62000c101d00 */
[----:B------:R-:W-:Y:S01]  /*9670*/  IMAD.U32 R88, RZ, RZ, UR43 ;  /* 0x0000002bff587e24 */ /* 0x000fe2000f8e00ff */
[----:B------:R-:W-:Y:S01]  /*9680*/  @!PT LDS RZ, [RZ] ;  /* 0x00000000fffff984 */ /* 0x000fe20000000800 */
[----:B------:R-:W-:Y:S01]  /*9690*/  @!PT LDS RZ, [RZ] ;  /* 0x00000000fffff984 */ /* 0x000fe20000000800 */
[----:B------:R-:W-:Y:S01]  /*96a0*/  @!PT LDS RZ, [RZ] ;  /* 0x00000000fffff984 */ /* 0x000fe20000000800 */
[----:B------:R-:W-:Y:S01]  /*96b0*/  @!PT LDS RZ, [RZ] ;  /* 0x00000000fffff984 */ /* 0x000fe20000000800 */
[----:B------:R0:W-:Y:S06]  /*96c0*/  MEMBAR.ALL.CTA ;  /* 0x0000000000007992 */ /* 0x0001ec0000008000 */
[----:B0-----:R-:W0:Y:S01]  /*96d0*/  FENCE.VIEW.ASYNC.S ;  /* 0x00000000000073c6 */ /* 0x001e220000000000 */
[----:B------:R-:W-:Y:S01]  /*96e0*/  SEL R77, RZ, 0x40, P0 ;  /* 0x00000040ff4d7807 */ /* 0x000fe20000000000 */
[----:B------:R-:W-:Y:S01]  /*96f0*/  IMAD.IADD R21, R21, 0x1, R81 ;  /* 0x0000000115157824 */ /* 0x000fe200078e0251 */
[----:B------:R-:W-:Y:S01]  /*9700*/  ISETP.GE.AND P0, PT, R225, UR14, PT ;  /* 0x0000000ee1007c0c */ /* 0x000fe2000bf06270 */
[----:B------:R-:W-:-:S02]  /*9710*/  IMAD R76, R76, UR10, RZ ;  /* 0x0000000a4c4c7c24 */ /* 0x000fc4000f8e02ff */
[----:B------:R-:W-:Y:S02]  /*9720*/  IMAD R88, R88, 0x40, R3 ;  /* 0x0000004058587824 */ /* 0x000fe400078e0203 */
[----:B------:R-:W-:Y:S01]  /*9730*/  IMAD R89, R80, UR8, RZ ;  /* 0x0000000850597c24 */ /* 0x000fe2000f8e02ff */
[----:B------:R-:W-:Y:S01]  /*9740*/  LOP3.LUT R0, R0, R77, RZ, 0xfc, !PT ;  /* 0x0000004d00007212 */ /* 0x000fe200078efcff */
[C---:B------:R-:W-:Y:S01]  /*9750*/  IMAD R77, R79.reuse, UR11, R76 ;  /* 0x0000000b4f4d7c24 */ /* 0x040fe2000f8e024c */
[----:B------:R-:W-:Y:S01]  /*9760*/  UIADD3 UR4, UR38, 0x28c20, URZ ;  /* 0x00028c2026047890 */ /* 0x000fe2000fffe03f */
[----:B------:R-:W-:Y:S01]  /*9770*/  IMAD.WIDE.U32 R20, R79, UR10, R20 ;  /* 0x0000000a4f147c25 */ /* 0x000fe2000f8e0014 */
[----:B------:R-:W-:Y:S01]  /*9780*/  SEL R3, RZ, 0x80, P0 ;  /* 0x00000080ff037807 */ /* 0x000fe20000000000 */
[----:B------:R-:W-:Y:S01]  /*9790*/  ULDC.64 UR10, c[0x0][0xa80] ;  /* 0x0002a000000a7ab9 */ /* 0x000fe20000000a00 */
[----:B------:R-:W-:Y:S01]  /*97a0*/  ISETP.GE.AND P0, PT, R88, R89, PT ;  /* 0x000000595800720c */ /* 0x000fe20003f06270 */
[----:B------:R-:W-:Y:S01]  /*97b0*/  IMAD.IADD R21, R21, 0x1, R77 ;  /* 0x0000000115157824 */ /* 0x000fe200078e024d */
[----:B------:R-:W-:Y:S01]  /*97c0*/  UPRMT UR4, URZ, 0x654, UR4 ;  /* 0x000006543f047896 */ /* 0x000fe20008000004 */
[----:B------:R-:W-:-:S04]  /*97d0*/  LEA R86, P1, R20, UR10, 0x1 ;  /* 0x0000000a14567c11 */ /* 0x000fc8000f8208ff */
[----:B------:R-:W-:Y:S01]  /*97e0*/  LEA.HI.X R87, R20, UR11, R21, 0x1, P1 ;  /* 0x0000000b14577c11 */ /* 0x000fe200088f0c15 */
[----:B------:R-:W-:Y:S01]  /*97f0*/  BSSY B1, `(.L_x_422) ;  /* 0x000002c000017945 */ /* 0x000fe20003800000 */
[----:B0-----:R0:W1:Y:S02]  /*9800*/  SHFL.IDX PT, R20, R86, RZ, 0x181f ;  /* 0x00181fff56147589 */ /* 0x00106400000e0000 */
[----:B------:R-:W-:Y:S02]  /*9810*/  SYNCS.ARRIVE.TRANS64.RED.A1T0 RZ, [UR4], RZ ;  /* 0x000000ffffff79a7 */ /* 0x000fe40008100404 */
[----:B------:R0:W2:Y:S01]  /*9820*/  SHFL.IDX PT, R21, R87, RZ, 0x181f ;  /* 0x00181fff57157589 */ /* 0x0000a200000e0000 */
[----:B------:R-:W-:Y:S02]  /*9830*/  LOP3.LUT R3, R0, R3, RZ, 0xfc, !PT ;  /* 0x0000000300037212 */ /* 0x000fe400078efcff */
[----:B------:R-:W-:Y:S01]  /*9840*/  SHF.R.S32.HI R152, RZ, 0x1f, R192 ;  /* 0x0000001fff987819 */ /* 0x000fe200000114c0 */
[----:B------:R-:W-:Y:S06]  /*9850*/  @P0 BRA `(.L_x_423) ;  /* 0x0000000000940947 */ /* 0x000fec0003800000 */
[----:B------:R-:W-:Y:S02]  /*9860*/  ISETP.GE.AND P1, PT, R192, UR14, PT ;  /* 0x0000000ec0007c0c */ /* 0x000fe4000bf26270 */
[----:B------:R-:W-:Y:S02]  /*9870*/  ISETP.GE.AND P0, PT, R2, UR14, PT ;  /* 0x0000000e02007c0c */ /* 0x000fe4000bf06270 */
[----:B------:R-:W-:Y:S02]  /*9880*/  ISETP.GE.AND P4, PT, R187, UR14, PT ;  /* 0x0000000ebb007c0c */ /* 0x000fe4000bf86270 */
[----:B------:R-:W-:Y:S02]  /*9890*/  ISETP.GE.AND P3, PT, R186, UR14, PT ;  /* 0x0000000eba007c0c */ /* 0x000fe4000bf66270 */
[----:B------:R-:W-:Y:S02]  /*98a0*/  SHF.R.S32.HI R80, RZ, 0x1f, R187 ;  /* 0x0000001fff507819 */ /* 0x000fe400000114bb */
[----:B------:R-:W-:-:S02]  /*98b0*/  SHF.R.S32.HI R81, RZ, 0x1f, R186 ;  /* 0x0000001fff517819 */ /* 0x000fc400000114ba */
[----:B------:R-:W-:Y:S02]  /*98c0*/  SHF.R.S32.HI R90, RZ, 0x1f, R185 ;  /* 0x0000001fff5a7819 */ /* 0x000fe400000114b9 */
[-C--:B-1----:R-:W-:Y:S01]  /*98d0*/  @!P1 LEA R76, P2, R192, R20.reuse, 0x1 ;  /* 0x00000014c04c9211 */ /* 0x082fe200078408ff */
[----:B--2---:R-:W-:Y:S02]  /*98e0*/  @!P0 IMAD.WIDE R78, R2, 0x2, R20 ;  /* 0x00000002024e8825 */ /* 0x004fe400078e0214 */
[----:B------:R-:W-:Y:S02]  /*98f0*/  @!P4 LEA R84, P5, R187, R20, 0x1 ;  /* 0x00000014bb54c211 */ /* 0x000fe400078a08ff */
[----:B------:R-:W-:Y:S01]  /*9900*/  @!P1 LEA.HI.X R77, R192, R21, R152, 0x1, P2 ;  /* 0x00000015c04d9211 */ /* 0x000fe200010f0c98 */
[----:B-----5:R1:W-:Y:S01]  /*9910*/  @!P0 ST.E.128 desc[UR40][R78.64], R4 ;  /* 0x000000044e008985 */ /* 0x0203e2000c101d28 */
[----:B------:R-:W-:Y:S02]  /*9920*/  ISETP.GE.AND P2, PT, R185, UR14, PT ;  /* 0x0000000eb9007c0c */ /* 0x000fe4000bf46270 */
[----:B------:R-:W-:Y:S01]  /*9930*/  LOP3.LUT P0, RZ, R0, 0x40, RZ, 0xc0, !PT ;  /* 0x0000004000ff7812 */ /* 0x000fe2000780c0ff */
[----:B------:R2:W-:Y:S01]  /*9940*/  @!P1 ST.E.128 desc[UR40][R76.64], R12 ;  /* 0x0000000c4c009985 */ /* 0x0005e2000c101d28 */
[----:B------:R-:W-:-:S02]  /*9950*/  ISETP.GE.AND P1, PT, R184, UR14, PT ;  /* 0x0000000eb8007c0c */ /* 0x000fc4000bf26270 */
[CC--:B------:R-:W-:Y:S02]  /*9960*/  @!P3 LEA R82, P6, R186.reuse, R20.reuse, 0x1 ;  /* 0x00000014ba52b211 */ /* 0x0c0fe400078c08ff */
[-C--:B------:R-:W-:Y:S02]  /*9970*/  @!P4 LEA.HI.X R85, R187, R21.reuse, R80, 0x1, P5 ;  /* 0x00000015bb55c211 */ /* 0x080fe400028f0c50 */
[-C--:B------:R-:W-:Y:S02]  /*9980*/  @!P3 LEA.HI.X R83, R186, R21.reuse, R81, 0x1, P6 ;  /* 0x00000015ba53b211 */ /* 0x080fe400030f0c51 */
[----:B------:R-:W-:Y:S01]  /*9990*/  LOP3.LUT P6, RZ, R3, 0x80, RZ, 0xc0, !PT ;  /* 0x0000008003ff7812 */ /* 0x000fe200078cc0ff */
[----:B------:R3:W-:Y:S01]  /*99a0*/  @!P4 ST.E.128 desc[UR40][R84.64], R28 ;  /* 0x0000001c5400c985 */ /* 0x0007e2000c101d28 */
[C---:B------:R-:W-:Y:S02]  /*99b0*/  @!P2 LEA R80, P5, R185.reuse, R20, 0x1 ;  /* 0x00000014b950a211 */ /* 0x040fe400078a08ff */
[----:B-1----:R-:W-:Y:S01]  /*99c0*/  SHF.R.S32.HI R5, RZ, 0x1f, R184 ;  /* 0x0000001fff057819 */ /* 0x002fe200000114b8 */
[----:B------:R3:W-:Y:S01]  /*99d0*/  @!P3 ST.E.128 desc[UR40][R82.64], R36 ;  /* 0x000000245200b985 */ /* 0x0007e2000c101d28 */
[----:B------:R-:W-:-:S02]  /*99e0*/  @!P2 LEA.HI.X R81, R185, R21, R90, 0x1, P5 ;  /* 0x00000015b951a211 */ /* 0x000fc400028f0c5a */
[CC--:B------:R-:W-:Y:S02]  /*99f0*/  @!P1 LEA R6, P5, R184.reuse, R20.reuse, 0x1 ;  /* 0x00000014b8069211 */ /* 0x0c0fe400078a08ff */
[----:B--2---:R-:W-:Y:S01]  /*9a00*/  SHF.R.S32.HI R15, RZ, 0x1f, R226 ;  /* 0x0000001fff0f7819 */ /* 0x004fe200000114e2 */
[----:B------:R3:W-:Y:S01]  /*9a10*/  @!P2 ST.E.128 desc[UR40][R80.64], R44 ;  /* 0x0000002c5000a985 */ /* 0x0007e2000c101d28 */
[-C--:B------:R-:W-:Y:S02]  /*9a20*/  @!P1 LEA.HI.X R7, R184, R21.reuse, R5, 0x1, P5 ;  /* 0x00000015b8079211 */ /* 0x080fe400028f0c05 */
[C---:B------:R-:W-:Y:S02]  /*9a30*/  @P0 LEA R4, P5, R226.reuse, R20, 0x1 ;  /* 0x00000014e2040211 */ /* 0x040fe400078a08ff */
[----:B------:R-:W-:Y:S01]  /*9a40*/  SHF.R.S32.HI R13, RZ, 0x1f, R225 ;  /* 0x0000001fff0d7819 */ /* 0x000fe200000114e1 */
[----:B------:R3:W-:Y:S01]  /*9a50*/  @!P1 ST.E.128 desc[UR40][R6.64], R52 ;  /* 0x0000003406009985 */ /* 0x0007e2000c101d28 */
[----:B------:R-:W-:-:S02]  /*9a60*/  @P0 LEA.HI.X R5, R226, R21, R15, 0x1, P5 ;  /* 0x00000015e2050211 */ /* 0x000fc400028f0c0f */
[----:B------:R-:W-:-:S03]  /*9a70*/  @P6 LEA R12, P5, R225, R20, 0x1 ;  /* 0x00000014e10c6211 */ /* 0x000fc600078a08ff */
[----:B------:R3:W-:Y:S01]  /*9a80*/  @P0 ST.E.128 desc[UR40][R4.64], R60 ;  /* 0x0000003c04000985 */ /* 0x0007e2000c101d28 */
[----:B------:R-:W-:-:S05]  /*9a90*/  @P6 LEA.HI.X R13, R225, R21, R13, 0x1, P5 ;  /* 0x00000015e10d6211 */ /* 0x000fca00028f0c0d */
[----:B------:R3:W-:Y:S04]  /*9aa0*/  @P6 ST.E.128 desc[UR40][R12.64], R68 ;  /* 0x000000440c006985 */ /* 0x0007e8000c101d28 */
.L_x_423:
[----:B------:R-:W-:Y:S05]  /*9ab0*/  BSYNC B1 ;  /* 0x0000000000017941 */ /* 0x000fea0003800000 */
.L_x_422:
[----:B---3-5:R-:W-:Y:S01]  /*9ac0*/  VIADD R6, R88, 0x20 ;  /* 0x0000002058067836 */ /* 0x028fe20000000000 */
[----:B------:R3:W4:Y:S04]  /*9ad0*/  SHFL.IDX PT, R5, R87, 0x1, 0x181f ;  /* 0x00381f0057057f89 */ /* 0x00072800000e0000 */
[----:B------:R-:W-:Y:S01]  /*9ae0*/  ISETP.GE.AND P0, PT, R6, R89, PT ;  /* 0x000000590600720c */ /* 0x000fe20003f06270 */
[----:B------:R3:W0:-:S12]  /*9af0*/  SHFL.IDX PT, R4, R86, 0x1, 0x181f ;  /* 0x00381f0056047f89 */ /* 0x00061800000e0000 */
[----:B---3--:R-:W-:Y:S05]  /*9b00*/  @P0 BRA `(.L_x_424) ;  /* 0x0000002800040947 */ /* 0x008fea0003800000 */
[----:B------:R-:W-:Y:S02]  /*9b10*/  ISETP.GE.AND P0, PT, R192, UR14, PT ;  /* 0x0000000ec0007c0c */ /* 0x000fe4000bf06270 */
[----:B------:R-:W-:Y:S02]  /*9b20*/  ISETP.GE.AND P5, PT, R2, UR14, PT ;  /* 0x0000000e02007c0c */ /* 0x000fe4000bfa6270 */
[----:B------:R-:W-:Y:S02]  /*9b30*/  ISETP.GE.AND P2, PT, R187, UR14, PT ;  /* 0x0000000ebb007c0c */ /* 0x000fe4000bf46270 */
[----:B------:R-:W-:Y:S02]  /*9b40*/  ISETP.GE.AND P1, PT, R186, UR14, PT ;  /* 0x0000000eba007c0c */ /* 0x000fe4000bf26270 */
[----:B------:R-:W-:Y:S02]  /*9b50*/  ISETP.GE.AND P3, PT, R185, UR14, PT ;  /* 0x0000000eb9007c0c */ /* 0x000fe4000bf66270 */
[----:B------:R-:W-:-:S02]  /*9b60*/  SHF.R.S32.HI R15, RZ, 0x1f, R187 ;  /* 0x0000001fff0f7819 */ /* 0x000fc400000114bb */
[----:B--2---:R-:W-:Y:S02]  /*9b70*/  SHF.R.S32.HI R21, RZ, 0x1f, R186 ;  /* 0x0000001fff157819 */ /* 0x004fe400000114ba */
[----:B0-----:R-:W-:Y:S01]  /*9b80*/  @!P0 LEA R12, P4, R192, R4, 0x1 ;  /* 0x00000004c00c8211 */ /* 0x001fe200078808ff */
[----:B----4-:R-:W-:Y:S01]  /*9b90*/  @!P5 IMAD.WIDE R6, R2, 0x2, R4 ;  /* 0x000000020206d825 */ /* 0x010fe200078e0204 */
[----:B------:R-:W-:Y:S02]  /*9ba0*/  SHF.R.S32.HI R31, RZ, 0x1f, R184 ;  /* 0x0000001fff1f7819 */ /* 0x000fe400000114b8 */
[----:B------:R-:W-:Y:S02]  /*9bb0*/  @!P0 LEA.HI.X R13, R192, R5, R152, 0x1, P4 ;  /* 0x00000005c00d8211 */ /* 0x000fe400020f0c98 */
[----:B------:R-:W-:Y:S01]  /*9bc0*/  ISETP.GE.AND P4, PT, R184, UR14, PT ;  /* 0x0000000eb8007c0c */ /* 0x000fe2000bf86270 */
[----:B------:R0:W-:Y:S01]  /*9bd0*/  @!P5 ST.E.128 desc[UR40][R6.64], R8 ;  /* 0x000000080600d985 */ /* 0x0001e2000c101d28 */
[----:B------:R-:W-:-:S02]  /*9be0*/  LOP3.LUT P5, RZ, R0, 0x40, RZ, 0xc0, !PT ;  /* 0x0000004000ff7812 */ /* 0x000fc400078ac0ff */
[CC--:B------:R-:W-:Y:S01]  /*9bf0*/  @!P2 LEA R14, P6, R187.reuse, R4.reuse, 0x1 ;  /* 0x00000004bb0ea211 */ /* 0x0c0fe200078c08ff */
[----:B------:R3:W-:Y:S01]  /*9c00*/  @!P0 ST.E.128 desc[UR40][R12.64], R24 ;  /* 0x000000180c008985 */ /* 0x0007e2000c101d28 */
[----:B------:R-:W-:Y:S02]  /*9c10*/  SHF.R.S32.HI R0, RZ, 0x1f, R185 ;  /* 0x0000001fff007819 */ /* 0x000fe400000114b9 */
[----:B------:R-:W-:Y:S02]  /*9c20*/  @!P2 LEA.HI.X R15, R187, R5, R15, 0x1, P6 ;  /* 0x00000005bb0fa211 */ /* 0x000fe400030f0c0f */
[-C--:B-1----:R-:W-:Y:S02]  /*9c30*/  @!P1 LEA R20, P6, R186, R4.reuse, 0x1 ;  /* 0x00000004ba149211 */ /* 0x082fe400078c08ff */
[----:B------:R-:W-:Y:S01]  /*9c40*/  SHF.R.S32.HI R37, RZ, 0x1f, R226 ;  /* 0x0000001fff257819 */ /* 0x000fe200000114e2 */
[----:B------:R3:W-:Y:S01]  /*9c50*/  @!P2 ST.E.128 desc[UR40][R14.64], R32 ;  /* 0x000000200e00a985 */ /* 0x0007e2000c101d28 */
[----:B------:R-:W-:-:S02]  /*9c60*/  @!P3 LEA R28, P2, R185, R4, 0x1 ;  /* 0x00000004b91cb211 */ /* 0x000fc400078408ff */
[-C--:B------:R-:W-:Y:S02]  /*9c70*/  @!P4 LEA R30, P0, R184, R4.reuse, 0x1 ;  /* 0x00000004b81ec211 */ /* 0x080fe400078008ff */
[-C--:B------:R-:W-:Y:S02]  /*9c80*/  @!P1 LEA.HI.X R21, R186, R5.reuse, R21, 0x1, P6 ;  /* 0x00000005ba159211 */ /* 0x080fe400030f0c15 */
[----:B0-----:R-:W-:Y:S02]  /*9c90*/  @P5 LEA R6, P6, R226, R4, 0x1 ;  /* 0x00000004e2065211 */ /* 0x001fe400078c08ff */
[-C--:B------:R-:W-:Y:S01]  /*9ca0*/  @!P3 LEA.HI.X R29, R185, R5.reuse, R0, 0x1, P2 ;  /* 0x00000005b91db211 */ /* 0x080fe200010f0c00 */
[----:B------:R3:W-:Y:S01]  /*9cb0*/  @!P1 ST.E.128 desc[UR40][R20.64], R40 ;  /* 0x0000002814009985 */ /* 0x0007e2000c101d28 */
[-C--:B------:R-:W-:Y:S02]  /*9cc0*/  @!P4 LEA.HI.X R31, R184, R5.reuse, R31, 0x1, P0 ;  /* 0x00000005b81fc211 */ /* 0x080fe400000f0c1f */
[----:B------:R-:W-:Y:S01]  /*9cd0*/  @P5 LEA.HI.X R7, R226, R5, R37, 0x1, P6 ;  /* 0x00000005e2075211 */ /* 0x000fe200030f0c25 */
[----:B------:R3:W-:Y:S01]  /*9ce0*/  @!P3 ST.E.128 desc[UR40][R28.64], R48 ;  /* 0x000000301c00b985 */ /* 0x0007e2000c101d28 */
[----:B------:R-:W-:-:S03]  /*9cf0*/  LOP3.LUT P0, RZ, R3, 0x80, RZ, 0xc0, !PT ;  /* 0x0000008003ff7812 */ /* 0x000fc6000780c0ff */
[----:B------:R3:W-:Y:S04]  /*9d00*/  @!P4 ST.E.128 desc[UR40][R30.64], R56 ;  /* 0x000000381e00c985 */ /* 0x0007e8000c101d28 */
[----:B------:R3:W-:Y:S06]  /*9d10*/  @P5 ST.E.128 desc[UR40][R6.64], R64 ;  /* 0x0000004006005985 */ /* 0x0007ec000c101d28 */
[----:B------:R-:W-:Y:S05]  /*9d20*/  @!P0 BRA `(.L_x_424) ;  /* 0x00000024007c8947 */ /* 0x000fea0003800000 */
[----:B------:R-:W-:Y:S02]  /*9d30*/  LEA R4, P0, R225, R4, 0x1 ;  /* 0x00000004e1047211 */ /* 0x000fe400078008ff */
[----:B------:R-:W-:-:S04]  /*9d40*/  SHF.R.S32.HI R0, RZ, 0x1f, R225 ;  /* 0x0000001fff007819 */ /* 0x000fc800000114e1 */
[----:B------:R-:W-:-:S05]  /*9d50*/  LEA.HI.X R5, R225, R5, R0, 0x1, P0 ;  /* 0x00000005e1057211 */ /* 0x000fca00000f0c00 */
[----:B------:R0:W-:Y:S01]  /*9d60*/  ST.E.128 desc[UR40][R4.64], R72 ;  /* 0x0000004804007985 */ /* 0x0001e2000c101d28 */
[----:B------:R-:W-:Y:S05]  /*9d70*/  BRA `(.L_x_424) ;  /* 0x0000002400687947 */ /* 0x000fea0003800000 */
.L_x_421:
[----:B------:R-:W2:Y:S01]  /*9d80*/  LDL R0, [R1+0x58] ;  /* 0x0000580001007983 */ /* 0x000ea20000100800 */
[----:B------:R-:W-:Y:S01]  /*9d90*/  ULDC.64 UR12, c[0x0][0xb08] ;  /* 0x0002c200000c7ab9 */ /* 0x000fe20000000a00 */
[----:B------:R-:W-:Y:S01]  /*9da0*/  ULDC UR14, c[0x0][0xbe8] ;  /* 0x0002fa00000e7ab9 */ /* 0x000fe20000000800 */
[----:B------:R-:W-:Y:S01]  /*9db0*/  UIMAD UR18, UR18, UR12, URZ ;  /* 0x0000000c121272a4 */ /* 0x000fe2000f8e023f */
[----:B0-----:R-:W-:Y:S01]  /*9dc0*/  IMAD.U32 R6, RZ, RZ, UR43 ;  /* 0x0000002bff067e24 */ /* 0x001fe2000f8e00ff */
[----:B------:R-:W-:Y:S01]  /*9dd0*/  UIMAD.WIDE.U32 UR10, UR4, UR12, URZ ;  /* 0x0000000c040a72a5 */ /* 0x000fe2000f8e003f */
[----:B------:R-:W-:Y:S01]  /*9de0*/  BSSY B1, `(.L_x_425) ;  /* 0x00000cc000017945 */ /* 0x000fe20003800000 */
[----:B------:R-:W-:Y:S01]  /*9df0*/  UIMAD UR18, UR4, UR13, UR18 ;  /* 0x0000000d041272a4 */ /* 0x000fe2000f8e0212 */
[----:B------:R-:W-:Y:S01]  /*9e00*/  SHF.R.S32.HI R21, RZ, 0x1f, R203 ;  /* 0x0000001fff157819 */ /* 0x000fe200000114cb */
[----:B------:R-:W-:Y:S01]  /*9e10*/  UISETP.NE.AND UP0, UPT, UR14, 0x1, UPT ;  /* 0x000000010e00788c */ /* 0x000fe2000bf05270 */
[----:B------:R-:W-:Y:S01]  /*9e20*/  SHF.R.S32.HI R152, RZ, 0x1f, R204 ;  /* 0x0000001fff987819 */ /* 0x000fe200000114cc */
[----:B------:R-:W-:Y:S01]  /*9e30*/  UIADD3 UR11, UR11, UR18, URZ ;  /* 0x000000120b0b7290 */ /* 0x000fe2000fffe03f */
[----:B------:R-:W-:Y:S01]  /*9e40*/  SHF.R.S32.HI R153, RZ, 0x1f, R205 ;  /* 0x0000001fff997819 */ /* 0x000fe200000114cd */
[----:B------:R-:W-:Y:S01]  /*9e50*/  ULDC.64 UR12, c[0x0][0xb38] ;  /* 0x0002ce00000c7ab9 */ /* 0x000fe20000000a00 */
[----:B------:R-:W-:Y:S01]  /*9e60*/  USHF.R.S32.HI UR4, URZ, 0x1f, UR9 ;  /* 0x0000001f3f047899 */ /* 0x000fe20008011409 */
[----:B------:R-:W-:Y:S01]  /*9e70*/  PLOP3.LUT P0, PT, PT, PT, UP0, 0x80, 0x0 ;  /* 0x000000000000781c */ /* 0x000fe20003f0f008 */
[----:B------:R-:W-:Y:S01]  /*9e80*/  UIMAD.WIDE.U32 UR10, UR44, UR12, UR10 ;  /* 0x0000000c2c0a72a5 */ /* 0x000fe2000f8e000a */
[----:B------:R-:W-:Y:S01]  /*9e90*/  SHF.R.S32.HI R154, RZ, 0x1f, R206 ;  /* 0x0000001fff9a7819 */ /* 0x000fe200000114ce */
[----:B------:R-:W-:Y:S01]  /*9ea0*/  UIMAD UR8, UR8, UR14, URZ ;  /* 0x0000000e080872a4 */ /* 0x000fe2000f8e023f */
[----:B------:R-:W-:Y:S01]  /*9eb0*/  SHF.R.S32.HI R155, RZ, 0x1f, R207 ;  /* 0x0000001fff9b7819 */ /* 0x000fe200000114cf */
[----:B------:R-:W-:Y:S01]  /*9ec0*/  UIMAD UR11, UR44, UR13, UR11 ;  /* 0x0000000d2c0b72a4 */ /* 0x000fe2000f8e020b */
[----:B------:R-:W-:-:S02]  /*9ed0*/  SHF.R.S32.HI R156, RZ, 0x1f, R208 ;  /* 0x0000001fff9c7819 */ /* 0x000fc400000114d0 */
[----:B------:R-:W-:Y:S01]  /*9ee0*/  ULDC.64 UR12, c[0x0][0xb40] ;  /* 0x0002d000000c7ab9 */ /* 0x000fe20000000a00 */
[----:B------:R-:W-:Y:S01]  /*9ef0*/  SHF.R.S32.HI R157, RZ, 0x1f, R209 ;  /* 0x0000001fff9d7819 */ /* 0x000fe200000114d1 */
[----:B------:R-:W-:Y:S01]  /*9f00*/  UIMAD UR4, UR4, UR12, URZ ;  /* 0x0000000c040472a4 */ /* 0x000fe2000f8e023f */
[----:B------:R-:W-:Y:S01]  /*9f10*/  SHF.R.S32.HI R158, RZ, 0x1f, R210 ;  /* 0x0000001fff9e7819 */ /* 0x000fe200000114d2 */
[----:B------:R-:W-:Y:S01]  /*9f20*/  UIMAD.WIDE.U32 UR10, UR9, UR12, UR10 ;  /* 0x0000000c090a72a5 */ /* 0x000fe2000f8e000a */
[----:B------:R-:W-:Y:S01]  /*9f30*/  SHF.R.S32.HI R159, RZ, 0x1f, R211 ;  /* 0x0000001fff9f7819 */ /* 0x000fe200000114d3 */
[----:B------:R-:W-:Y:S01]  /*9f40*/  UIMAD UR4, UR9, UR13, UR4 ;  /* 0x0000000d090472a4 */ /* 0x000fe2000f8e0204 */
[----:B------:R-:W-:Y:S02]  /*9f50*/  SHF.R.S32.HI R160, RZ, 0x1f, R212 ;  /* 0x0000001fffa07819 */ /* 0x000fe400000114d4 */
[----:B------:R-:W-:Y:S01]  /*9f60*/  @UP0 ULDC UR9, c[0x0][0xbec] ;  /* 0x0002fb0000090ab9 */ /* 0x000fe20000000800 */
[----:B------:R-:W-:Y:S01]  /*9f70*/  UIADD3 UR11, UR11, UR4, URZ ;  /* 0x000000040b0b7290 */ /* 0x000fe2000fffe03f */
[----:B------:R-:W-:Y:S01]  /*9f80*/  SHF.R.S32.HI R161, RZ, 0x1f, R213 ;  /* 0x0000001fffa17819 */ /* 0x000fe200000114d5 */
[----:B------:R-:W-:Y:S01]  /*9f90*/  ULDC.64 UR12, c[0x0][0xb48] ;  /* 0x0002d200000c7ab9 */ /* 0x000fe20000000a00 */
[----:B------:R-:W-:Y:S01]  /*9fa0*/  @UP0 ULDC UR4, c[0x0][0xbf0] ;  /* 0x0002fc0000040ab9 */ /* 0x000fe20000000800 */
[----:B------:R-:W-:Y:S01]  /*9fb0*/  UIMAD.WIDE.U32 UR10, UR45, UR12, UR10 ;  /* 0x0000000c2d0a72a5 */ /* 0x000fe2000f8e000a */
[----:B------:R-:W-:-:S02]  /*9fc0*/  SHF.R.S32.HI R162, RZ, 0x1f, R214 ;  /* 0x0000001fffa27819 */ /* 0x000fc400000114d6 */
[----:B------:R-:W-:Y:S01]  /*9fd0*/  SHF.R.S32.HI R163, RZ, 0x1f, R215 ;  /* 0x0000001fffa37819 */ /* 0x000fe200000114d7 */
[----:B------:R-:W-:Y:S01]  /*9fe0*/  UIMAD UR45, UR45, UR13, UR11 ;  /* 0x0000000d2d2d72a4 */ /* 0x000fe2000f8e020b */
[----:B------:R-:W-:Y:S01]  /*9ff0*/  SHF.R.S32.HI R164, RZ, 0x1f, R216 ;  /* 0x0000001fffa47819 */ /* 0x000fe200000114d8 */
[----:B------:R-:W-:Y:S01]  /*a000*/  IMAD.U32 R5, RZ, RZ, UR11 ;  /* 0x0000000bff057e24 */ /* 0x000fe2000f8e00ff */
[----:B------:R-:W-:Y:S01]  /*a010*/  ULDC.64 UR12, c[0x0][0xb30] ;  /* 0x0002cc00000c7ab9 */ /* 0x000fe20000000a00 */
[----:B------:R-:W-:Y:S01]  /*a020*/  IMAD.U32 R4, RZ, RZ, UR10 ;  /* 0x0000000aff047e24 */ /* 0x000fe2000f8e00ff */
[----:B------:R-:W-:Y:S01]  /*a030*/  ULDC.64 UR10, c[0x0][0xb28] ;  /* 0x0002ca00000a7ab9 */ /* 0x000fe20000000a00 */
[----:B------:R-:W-:Y:S01]  /*a040*/  IMAD.U32 R5, RZ, RZ, UR45 ;  /* 0x0000002dff057e24 */ /* 0x000fe2000f8e00ff */
[----:B------:R-:W-:Y:S02]  /*a050*/  SHF.R.S32.HI R165, RZ, 0x1f, R217 ;  /* 0x0000001fffa57819 */ /* 0x000fe400000114d9 */
[----:B------:R-:W-:-:S02]  /*a060*/  SHF.R.S32.HI R166, RZ, 0x1f, R218 ;  /* 0x0000001fffa67819 */ /* 0x000fc400000114da */
[----:B------:R-:W-:Y:S02]  /*a070*/  SHF.R.S32.HI R167, RZ, 0x1f, R219 ;  /* 0x0000001fffa77819 */ /* 0x000fe400000114db */
[----:B------:R-:W-:Y:S02]  /*a080*/  SHF.R.S32.HI R168, RZ, 0x1f, R220 ;  /* 0x0000001fffa87819 */ /* 0x000fe400000114dc */
[----:B------:R-:W-:Y:S02]  /*a090*/  SHF.R.S32.HI R13, RZ, 0x1f, R221 ;  /* 0x0000001fff0d7819 */ /* 0x000fe400000114dd */
[----:B------:R-:W-:Y:S02]  /*a0a0*/  SHF.R.S32.HI R169, RZ, 0x1f, R222 ;  /* 0x0000001fffa97819 */ /* 0x000fe400000114de */
[----:B------:R-:W-:Y:S02]  /*a0b0*/  SHF.R.S32.HI R170, RZ, 0x1f, R223 ;  /* 0x0000001fffaa7819 */ /* 0x000fe400000114df */
[----:B------:R-:W-:Y:S01]  /*a0c0*/  SHF.R.S32.HI R171, RZ, 0x1f, R17 ;  /* 0x0000001fffab7819 */ /* 0x000fe20000011411 */
[----:B--2---:R-:W-:-:S04]  /*a0d0*/  IMAD R6, R6, 0x40, R0 ;  /* 0x0000004006067824 */ /* 0x004fc800078e0200 */
[----:B------:R-:W-:-:S04]  /*a0e0*/  @P0 IMAD.HI.U32 R0, R6, UR9, RZ ;  /* 0x0000000906000c27 */ /* 0x000fc8000f8e00ff */
[----:B------:R-:W-:Y:S01]  /*a0f0*/  IMAD.MOV.U32 R3, RZ, RZ, R6 ;  /* 0x000000ffff037224 */ /* 0x000fe200078e0006 */
[----:B------:R-:W-:Y:S01]  /*a100*/  @P0 SHF.R.U32.HI R3, RZ, UR4, R0 ;  /* 0x00000004ff030c19 */ /* 0x000fe20008011600 */
[----:B------:R-:W-:-:S03]  /*a110*/  UIADD3 UR4, UR38, 0x28c20, URZ ;  /* 0x00028c2026047890 */ /* 0x000fc6000fffe03f */
[--C-:B------:R-:W-:Y:S01]  /*a120*/  SHF.R.S32.HI R0, RZ, 0x1f, R3.reuse ;  /* 0x0000001fff007819 */ /* 0x100fe20000011403 */
[----:B------:R-:W-:Y:S01]  /*a130*/  IMAD.MOV R7, RZ, RZ, -R3 ;  /* 0x000000ffff077224 */ /* 0x000fe200078e0a03 */
[----:B------:R-:W-:Y:S01]  /*a140*/  UPRMT UR4, URZ, 0x654, UR4 ;  /* 0x000006543f047896 */ /* 0x000fe20008000004 */
[----:B------:R-:W-:-:S04]  /*a150*/  IMAD.WIDE.U32 R4, R3, UR12, R4 ;  /* 0x0000000c03047c25 */ /* 0x000fc8000f8e0004 */
[----:B------:R-:W-:Y:S02]  /*a160*/  IMAD R0, R0, UR12, RZ ;  /* 0x0000000c00007c24 */ /* 0x000fe4000f8e02ff */
[----:B------:R-:W-:Y:S02]  /*a170*/  IMAD R7, R7, UR14, R6 ;  /* 0x0000000e07077c24 */ /* 0x000fe4000f8e0206 */
[----:B------:R-:W-:Y:S01]  /*a180*/  IMAD R9, R3, UR13, R0 ;  /* 0x0000000d03097c24 */ /* 0x000fe2000f8e0200 */
[----:B------:R-:W-:Y:S02]  /*a190*/  SYNCS.ARRIVE.TRANS64.RED.A1T0 RZ, [UR4], RZ ;  /* 0x000000ffffff79a7 */ /* 0x000fe40008100404 */
[----:B------:R-:W-:Y:S01]  /*a1a0*/  SHF.R.S32.HI R0, RZ, 0x1f, R7 ;  /* 0x0000001fff007819 */ /* 0x000fe20000011407 */
[----:B------:R-:W-:Y:S02]  /*a1b0*/  IMAD.IADD R5, R5, 0x1, R9 ;  /* 0x0000000105057824 */ /* 0x000fe400078e0209 */
[----:B------:R-:W-:-:S02]  /*a1c0*/  IMAD.U32 R9, RZ, RZ, UR43 ;  /* 0x0000002bff097e24 */ /* 0x000fc4000f8e00ff */
[----:B------:R-:W-:Y:S02]  /*a1d0*/  IMAD R0, R0, UR10, RZ ;  /* 0x0000000a00007c24 */ /* 0x000fe4000f8e02ff */
[----:B------:R-:W-:-:S04]  /*a1e0*/  IMAD.WIDE.U32 R4, R7, UR10, R4 ;  /* 0x0000000a07047c25 */ /* 0x000fc8000f8e0004 */
[----:B------:R-:W-:Y:S01]  /*a1f0*/  IMAD R3, R7, UR11, R0 ;  /* 0x0000000b07037c24 */ /* 0x000fe2000f8e0200 */
[----:B------:R-:W-:Y:S01]  /*a200*/  ULDC.64 UR10, c[0x0][0xb00] ;  /* 0x0002c000000a7ab9 */ /* 0x000fe20000000a00 */
[----:B------:R-:W-:Y:S02]  /*a210*/  IMAD R0, R9, 0x40, R16 ;  /* 0x0000004009007824 */ /* 0x000fe400078e0210 */
[----:B------:R-:W-:Y:S01]  /*a220*/  IMAD.IADD R5, R5, 0x1, R3 ;  /* 0x0000000105057824 */ /* 0x000fe200078e0203 */
[----:B------:R-:W-:Y:S02]  /*a230*/  LEA R3, P1, R4, UR10, 0x2 ;  /* 0x0000000a04037c11 */ /* 0x000fe4000f8210ff */
[----:B------:R-:W-:Y:S02]  /*a240*/  ISETP.GE.AND P0, PT, R0, UR8, PT ;  /* 0x0000000800007c0c */ /* 0x000fe4000bf06270 */
[----:B------:R-:W-:Y:S01]  /*a250*/  LEA.HI.X R10, R4, UR11, R5, 0x2, P1 ;  /* 0x0000000b040a7c11 */ /* 0x000fe200088f1405 */
[----:B------:R0:W1:Y:S04]  /*a260*/  SHFL.IDX PT, R11, R3, RZ, 0x1c1f ;  /* 0x001c1fff030b7589 */ /* 0x00006800000e0000 */
[----:B------:R0:W2:Y:S06]  /*a270*/  SHFL.IDX PT, R12, R10, RZ, 0x1c1f ;  /* 0x001c1fff0a0c7589 */ /* 0x0000ac00000e0000 */
[----:B------:R-:W-:Y:S05]  /*a280*/  @P0 BRA `(.L_x_426) ;  /* 0x0000000800040947 */ /* 0x000fea0003800000 */
[----:B------:R-:W-:Y:S02]  /*a290*/  ULDC UR4, c[0x0][0xac8] ;  /* 0x0002b20000047ab9 */ /* 0x000fe40000000800 */
[----:B------:R-:W-:Y:S02]  /*a2a0*/  ISETP.GE.AND P3, PT, R17, UR4, PT ;  /* 0x0000000411007c0c */ /* 0x000fe4000bf66270 */
[----:B------:R-:W-:Y:S02]  /*a2b0*/  ISETP.GE.AND P4, PT, R223, UR4, PT ;  /* 0x00000004df007c0c */ /* 0x000fe4000bf86270 */
[----:B------:R-:W-:Y:S02]  /*a2c0*/  ISETP.GE.AND P2, PT, R222, UR4, PT ;  /* 0x00000004de007c0c */ /* 0x000fe4000bf46270 */
[----:B------:R-:W-:-:S07]  /*a2d0*/  ISETP.GE.AND P1, PT, R221, UR4, PT ;  /* 0x00000004dd007c0c */ /* 0x000fce000bf26270 */
[-C--:B-1----:R-:W-:Y:S02]  /*a2e0*/  @!P3 LEA R4, P0, R17, R11.reuse, 0x2 ;  /* 0x0000000b1104b211 */ /* 0x082fe400078010ff */
[----:B------:R-:W-:Y:S02]  /*a2f0*/  @!P4 LEA R6, P5, R223, R11, 0x2 ;  /* 0x0000000bdf06c211 */ /* 0x000fe400078a10ff */
[-C--:B--2---:R-:W-:Y:S02]  /*a300*/  @!P3 LEA.HI.X R5, R17, R12.reuse, R171, 0x2, P0 ;  /* 0x0000000c1105b211 */ /* 0x084fe400000f14ab */
[----:B------:R-:W-:Y:S02]  /*a310*/  ISETP.GE.AND P0, PT, R220, UR4, PT ;  /* 0x00000004dc007c0c */ /* 0x000fe4000bf06270 */
[----:B------:R-:W-:Y:S01]  /*a320*/  @!P4 LEA.HI.X R7, R223, R12, R170, 0x2, P5 ;  /* 0x0000000cdf07c211 */ /* 0x000fe200028f14aa */
[----:B------:R1:W-:Y:S01]  /*a330*/  @!P3 ST.E.64 desc[UR40][R4.64], R24 ;  /* 0x000000180400b985 */ /* 0x0003e2000c101b28 */
[----:B------:R-:W-:-:S03]  /*a340*/  ISETP.GE.AND P3, PT, R219, UR4, PT ;  /* 0x00000004db007c0c */ /* 0x000fc6000bf66270 */
[----:B------:R2:W-:Y:S01]  /*a350*/  @!P4 ST.E.64 desc[UR40][R6.64], R28 ;  /* 0x0000001c0600c985 */ /* 0x0005e2000c101b28 */
[----:B------:R-:W-:Y:S02]  /*a360*/  ISETP.GE.AND P4, PT, R218, UR4, PT ;  /* 0x00000004da007c0c */ /* 0x000fe4000bf86270 */
[CC--:B-1----:R-:W-:Y:S02]  /*a370*/  @!P2 LEA R4, P6, R222.reuse, R11.reuse, 0x2 ;  /* 0x0000000bde04a211 */ /* 0x0c2fe400078c10ff */
[CC--:B--2---:R-:W-:Y:S02]  /*a380*/  @!P1 LEA R6, P5, R221.reuse, R11.reuse, 0x2 ;  /* 0x0000000bdd069211 */ /* 0x0c4fe400078a10ff */
[-C--:B------:R-:W-:Y:S02]  /*a390*/  @!P2 LEA.HI.X R5, R222, R12.reuse, R169, 0x2, P6 ;  /* 0x0000000cde05a211 */ /* 0x080fe400030f14a9 */
[----:B------:R-:W-:Y:S02]  /*a3a0*/  @!P0 LEA R8, P6, R220, R11, 0x2 ;  /* 0x0000000bdc088211 */ /* 0x000fe400078c10ff */
[----:B------:R-:W-:Y:S01]  /*a3b0*/  @!P1 LEA.HI.X R7, R221, R12, R13, 0x2, P5 ;  /* 0x0000000cdd079211 */ /* 0x000fe200028f140d */
[----:B------:R1:W-:Y:S01]  /*a3c0*/  @!P2 ST.E.64 desc[UR40][R4.64], R32 ;  /* 0x000000200400a985 */ /* 0x0003e2000c101b28 */
[----:B------:R-:W-:-:S02]  /*a3d0*/  ISETP.GE.AND P5, PT, R217, UR4, PT ;  /* 0x00000004d9007c0c */ /* 0x000fc4000bfa6270 */
[----:B------:R-:W-:Y:S01]  /*a3e0*/  @!P0 LEA.HI.X R9, R220, R12, R168, 0x2, P6 ;  /* 0x0000000cdc098211 */ /* 0x000fe200030f14a8 */
[----:B------:R2:W-:Y:S04]  /*a3f0*/  @!P1 ST.E.64 desc[UR40][R6.64], R36 ;  /* 0x0000002406009985 */ /* 0x0005e8000c101b28 */
[----:B------:R3:W-:Y:S01]  /*a400*/  @!P0 ST.E.64 desc[UR40][R8.64], R40 ;  /* 0x0000002808008985 */ /* 0x0007e2000c101b28 */
[----:B------:R-:W-:Y:S02]  /*a410*/  ISETP.GE.AND P0, PT, R216, UR4, PT ;  /* 0x00000004d8007c0c */ /* 0x000fe4000bf06270 */
[-C--:B-1----:R-:W-:Y:S02]  /*a420*/  @!P3 LEA R4, P1, R219, R11.reuse, 0x2 ;  /* 0x0000000bdb04b211 */ /* 0x082fe400078210ff */
[----:B--2---:R-:W-:-:S02]  /*a430*/  @!P4 LEA R6, P2, R218, R11, 0x2 ;  /* 0x0000000bda06c211 */ /* 0x004fc400078410ff */
[-C--:B------:R-:W-:Y:S02]  /*a440*/  @!P3 LEA.HI.X R5, R219, R12.reuse, R167, 0x2, P1 ;  /* 0x0000000cdb05b211 */ /* 0x080fe400008f14a7 */
[----:B------:R-:W-:Y:S02]  /*a450*/  ISETP.GE.AND P1, PT, R215, UR4, PT ;  /* 0x00000004d7007c0c */ /* 0x000fe4000bf26270 */
[----:B------:R-:W-:Y:S01]  /*a460*/  @!P4 LEA.HI.X R7, R218, R12, R166, 0x2, P2 ;  /* 0x0000000cda07c211 */ /* 0x000fe200010f14a6 */
[----:B------:R1:W-:Y:S01]  /*a470*/  @!P3 ST.E.64 desc[UR40][R4.64], R44 ;  /* 0x0000002c0400b985 */ /* 0x0003e2000c101b28 */
[----:B------:R-:W-:Y:S02]  /*a480*/  ISETP.GE.AND P2, PT, R214, UR4, PT ;  /* 0x00000004d6007c0c */ /* 0x000fe4000bf46270 */
[----:B---3--:R-:W-:Y:S01]  /*a490*/  @!P5 LEA R8, P6, R217, R11, 0x2 ;  /* 0x0000000bd908d211 */ /* 0x008fe200078c10ff */
[----:B------:R2:W-:Y:S01]  /*a4a0*/  @!P4 ST.E.64 desc[UR40][R6.64], R48 ;  /* 0x000000300600c985 */ /* 0x0005e2000c101b28 */
[----:B------:R-:W-:-:S02]  /*a4b0*/  ISETP.GE.AND P3, PT, R213, UR4, PT ;  /* 0x00000004d5007c0c */ /* 0x000fc4000bf66270 */
[----:B------:R-:W-:Y:S02]  /*a4c0*/  @!P5 LEA.HI.X R9, R217, R12, R165, 0x2, P6 ;  /* 0x0000000cd909d211 */ /* 0x000fe400030f14a5 */
[----:B------:R-:W-:-:S03]  /*a4d0*/  ISETP.GE.AND P4, PT, R212, UR4, PT ;  /* 0x00000004d4007c0c */ /* 0x000fc6000bf86270 */
[----:B------:R3:W-:Y:S01]  /*a4e0*/  @!P5 ST.E.64 desc[UR40][R8.64], R52 ;  /* 0x000000340800d985 */ /* 0x0007e2000c101b28 */
[CC--:B-1----:R-:W-:Y:S02]  /*a4f0*/  @!P0 LEA R4, P6, R216.reuse, R11.reuse, 0x2 ;  /* 0x0000000bd8048211 */ /* 0x0c2fe400078c10ff */
[CC--:B--2---:R-:W-:Y:S02]  /*a500*/  @!P1 LEA R6, P5, R215.reuse, R11.reuse, 0x2 ;  /* 0x0000000bd7069211 */ /* 0x0c4fe400078a10ff */
[-C--:B------:R-:W-:Y:S02]  /*a510*/  @!P0 LEA.HI.X R5, R216, R12.reuse, R164, 0x2, P6 ;  /* 0x0000000cd8058211 */ /* 0x080fe400030f14a4 */
[----:B------:R-:W-:Y:S02]  /*a520*/  @!P1 LEA.HI.X R7, R215, R12, R163, 0x2, P5 ;  /* 0x0000000cd7079211 */ /* 0x000fe400028f14a3 */
[----:B------:R-:W-:Y:S01]  /*a530*/  ISETP.GE.AND P5, PT, R211, UR4, PT ;  /* 0x00000004d3007c0c */ /* 0x000fe2000bfa6270 */
[----:B------:R1:W-:Y:S01]  /*a540*/  @!P0 ST.E.64 desc[UR40][R4.64], R56 ;  /* 0x0000003804008985 */ /* 0x0003e2000c101b28 */
[----:B---3--:R-:W-:-:S02]  /*a550*/  @!P2 LEA R8, P6, R214, R11, 0x2 ;  /* 0x0000000bd608a211 */ /* 0x008fc400078c10ff */
[----:B------:R-:W-:Y:S01]  /*a560*/  ISETP.GE.AND P0, PT, R210, UR4, PT ;  /* 0x00000004d2007c0c */ /* 0x000fe2000bf06270 */
[----:B------:R2:W-:Y:S01]  /*a570*/  @!P1 ST.E.64 desc[UR40][R6.64], R60 ;  /* 0x0000003c06009985 */ /* 0x0005e2000c101b28 */
        /* <DEDUP_REMOVED lines=9> */
[----:B---3--:R-:W-:-:S03]  /*a610*/  @!P5 LEA R8, P6, R211, R11, 0x2 ;  /* 0x0000000bd308d211 */ /* 0x008fc600078c10ff */
[----:B------:R2:W-:Y:S01]  /*a620*/  @!P4 ST.E.64 desc[UR40][R6.64], R72 ;  /* 0x000000480600c985 */ /* 0x0005e2000c101b28 */
[----:B------:R-:W-:-:S05]  /*a630*/  @!P5 LEA.HI.X R9, R211, R12, R159, 0x2, P6 ;  /* 0x0000000cd309d211 */ /* 0x000fca00030f149f */
[----:B------:R3:W-:Y:S01]  /*a640*/  @!P5 ST.E.64 desc[UR40][R8.64], R76 ;  /* 0x0000004c0800d985 */ /* 0x0007e2000c101b28 */
[----:B------:R-:W-:Y:S02]  /*a650*/  ISETP.GE.AND P5, PT, R207, UR4, PT ;  /* 0x00000004cf007c0c */ /* 0x000fe4000bfa6270 */
[----:B-1----:R-:W-:-:S04]  /*a660*/  @!P0 LEA R4, P4, R210, R11, 0x2 ;  /* 0x0000000bd2048211 */ /* 0x002fc800078810ff */
[-C--:B------:R-:W-:Y:S02]  /*a670*/  @!P0 LEA.HI.X R5, R210, R12.reuse, R158, 0x2, P4 ;  /* 0x0000000cd2058211 */ /* 0x080fe400020f149e */
[----:B------:R-:W-:Y:S02]  /*a680*/  ISETP.GE.AND P4, PT, R206, UR4, PT ;  /* 0x00000004ce007c0c */ /* 0x000fe4000bf86270 */
[CC--:B--2---:R-:W-:Y:S01]  /*a690*/  @!P1 LEA R6, P3, R209.reuse, R11.reuse, 0x2 ;  /* 0x0000000bd1069211 */ /* 0x0c4fe200078610ff */
[----:B------:R1:W-:Y:S01]  /*a6a0*/  @!P0 ST.E.64 desc[UR40][R4.64], R80 ;  /* 0x0000005004008985 */ /* 0x0003e2000c101b28 */
[----:B---3--:R-:W-:Y:S02]  /*a6b0*/  @!P2 LEA R8, P6, R208, R11, 0x2 ;  /* 0x0000000bd008a211 */ /* 0x008fe400078c10ff */
[----:B------:R-:W-:Y:S02]  /*a6c0*/  @!P1 LEA.HI.X R7, R209, R12, R157, 0x2, P3 ;  /* 0x0000000cd1079211 */ /* 0x000fe400018f149d */
[----:B------:R-:W-:-:S02]  /*a6d0*/  ISETP.GE.AND P3, PT, R205, UR4, PT ;  /* 0x00000004cd007c0c */ /* 0x000fc4000bf66270 */
[----:B------:R-:W-:Y:S01]  /*a6e0*/  @!P2 LEA.HI.X R9, R208, R12, R156, 0x2, P6 ;  /* 0x0000000cd009a211 */ /* 0x000fe200030f149c */
[----:B------:R2:W-:Y:S01]  /*a6f0*/  @!P1 ST.E.64 desc[UR40][R6.64], R84 ;  /* 0x0000005406009985 */ /* 0x0005e2000c101b28 */
[----:B------:R-:W-:-:S03]  /*a700*/  ISETP.GE.AND P1, PT, R203, UR4, PT ;  /* 0x00000004cb007c0c */ /* 0x000fc6000bf26270 */
[----:B------:R3:W-:Y:S01]  /*a710*/  @!P2 ST.E.64 desc[UR40][R8.64], R88 ;  /* 0x000000580800a985 */ /* 0x0007e2000c101b28 */
[----:B------:R-:W-:Y:S02]  /*a720*/  ISETP.GE.AND P2, PT, R204, UR4, PT ;  /* 0x00000004cc007c0c */ /* 0x000fe4000bf46270 */
[----:B-1----:R-:W-:-:S04]  /*a730*/  @!P5 LEA R4, P6, R207, R11, 0x2 ;  /* 0x0000000bcf04d211 */ /* 0x002fc800078c10ff */
[----:B------:R-:W-:Y:S02]  /*a740*/  @!P5 LEA.HI.X R5, R207, R12, R155, 0x2, P6 ;  /* 0x0000000ccf05d211 */ /* 0x000fe400030f149b */
[----:B--2---:R-:W-:-:S03]  /*a750*/  @!P4 LEA R6, P0, R206, R11, 0x2 ;  /* 0x0000000bce06c211 */ /* 0x004fc600078010ff */
[----:B------:R1:W-:Y:S01]  /*a760*/  @!P5 ST.E.64 desc[UR40][R4.64], R92 ;  /* 0x0000005c0400d985 */ /* 0x0003e2000c101b28 */
[----:B------:R-:W-:Y:S02]  /*a770*/  ISETP.GE.AND P5, PT, R201, UR4, PT ;  /* 0x00000004c9007c0c */ /* 0x000fe4000bfa6270 */
[-C--:B------:R-:W-:Y:S02]  /*a780*/  @!P4 LEA.HI.X R7, R206, R12.reuse, R154, 0x2, P0 ;  /* 0x0000000cce07c211 */ /* 0x080fe400000f149a */
[----:B------:R-:W-:Y:S02]  /*a790*/  ISETP.GE.AND P0, PT, R202, UR4, PT ;  /* 0x00000004ca007c0c */ /* 0x000fe4000bf06270 */
[C---:B---3--:R-:W-:Y:S01]  /*a7a0*/  @!P3 LEA R8, P6, R205.reuse, R11, 0x2 ;  /* 0x0000000bcd08b211 */ /* 0x048fe200078c10ff */
[----:B------:R2:W-:Y:S01]  /*a7b0*/  @!P4 ST.E.64 desc[UR40][R6.64], R96 ;  /* 0x000000600600c985 */ /* 0x0005e2000c101b28 */
[----:B------:R-:W-:Y:S02]  /*a7c0*/  ISETP.GE.AND P4, PT, R200, UR4, PT ;  /* 0x00000004c8007c0c */ /* 0x000fe4000bf86270 */
[----:B------:R-:W-:-:S02]  /*a7d0*/  @!P3 LEA.HI.X R9, R205, R12, R153, 0x2, P6 ;  /* 0x0000000ccd09b211 */ /* 0x000fc400030f1499 */
[----:B-1----:R-:W-:-:S03]  /*a7e0*/  @!P2 LEA R4, P6, R204, R11, 0x2 ;  /* 0x0000000bcc04a211 */ /* 0x002fc600078c10ff */
[----:B------:R1:W-:Y:S01]  /*a7f0*/  @!P3 ST.E.64 desc[UR40][R8.64], R100 ;  /* 0x000000640800b985 */ /* 0x0003e2000c101b28 */
[----:B------:R-:W-:Y:S02]  /*a800*/  @!P2 LEA.HI.X R5, R204, R12, R152, 0x2, P6 ;  /* 0x0000000ccc05a211 */ /* 0x000fe400030f1498 */
[----:B--2---:R-:W-:-:S03]  /*a810*/  @!P1 LEA R6, P3, R203, R11, 0x2 ;  /* 0x0000000bcb069211 */ /* 0x004fc600078610ff */
[----:B------:R2:W-:Y:S01]  /*a820*/  @!P2 ST.E.64 desc[UR40][R4.64], R104 ;  /* 0x000000680400a985 */ /* 0x0005e2000c101b28 */
[-C--:B------:R-:W-:Y:S02]  /*a830*/  @!P1 LEA.HI.X R7, R203, R12.reuse, R21, 0x2, P3 ;  /* 0x0000000ccb079211 */ /* 0x080fe400018f1415 */
[----:B------:R-:W-:Y:S02]  /*a840*/  ISETP.GE.AND P3, PT, R199, UR4, PT ;  /* 0x00000004c7007c0c */ /* 0x000fe4000bf66270 */
[CC--:B-1----:R-:W-:Y:S01]  /*a850*/  @!P0 LEA R8, P6, R202.reuse, R11.reuse, 0x2 ;  /* 0x0000000bca088211 */ /* 0x0c2fe200078c10ff */
[----:B------:R1:W-:Y:S03]  /*a860*/  @!P1 ST.E.64 desc[UR40][R6.64], R108 ;  /* 0x0000006c06009985 */ /* 0x0003e6000c101b28 */
[----:B------:R-:W-:Y:S02]  /*a870*/  @!P0 LEA.HI.X R9, R202, R12, R237, 0x2, P6 ;  /* 0x0000000cca098211 */ /* 0x000fe400030f14ed */
[----:B--2---:R-:W-:-:S03]  /*a880*/  @!P5 LEA R4, P1, R201, R11, 0x2 ;  /* 0x0000000bc904d211 */ /* 0x004fc600078210ff */
[----:B------:R2:W-:Y:S01]  /*a890*/  @!P0 ST.E.64 desc[UR40][R8.64], R112 ;  /* 0x0000007008008985 */ /* 0x0005e2000c101b28 */
[----:B------:R-:W-:Y:S02]  /*a8a0*/  ISETP.GE.AND P0, PT, R198, UR4, PT ;  /* 0x00000004c6007c0c */ /* 0x000fe4000bf06270 */
[-C--:B------:R-:W-:Y:S02]  /*a8b0*/  @!P5 LEA.HI.X R5, R201, R12.reuse, R236, 0x2, P1 ;  /* 0x0000000cc905d211 */ /* 0x080fe400008f14ec */
[----:B------:R-:W-:Y:S02]  /*a8c0*/  ISETP.GE.AND P1, PT, R197, UR4, PT ;  /* 0x00000004c5007c0c */ /* 0x000fe4000bf26270 */
[C---:B-1----:R-:W-:Y:S01]  /*a8d0*/  @!P4 LEA R6, P2, R200.reuse, R11, 0x2 ;  /* 0x0000000bc806c211 */ /* 0x042fe200078410ff */
[----:B------:R1:W-:Y:S03]  /*a8e0*/  @!P5 ST.E.64 desc[UR40][R4.64], R116 ;  /* 0x000000740400d985 */ /* 0x0003e6000c101b28 */
[----:B------:R-:W-:-:S02]  /*a8f0*/  @!P4 LEA.HI.X R7, R200, R12, R235, 0x2, P2 ;  /* 0x0000000cc807c211 */ /* 0x000fc400010f14eb */
[----:B------:R-:W-:Y:S02]  /*a900*/  ISETP.GE.AND P2, PT, R194, UR4, PT ;  /* 0x00000004c2007c0c */ /* 0x000fe4000bf46270 */
[CC--:B--2---:R-:W-:Y:S01]  /*a910*/  @!P3 LEA R8, P6, R199.reuse, R11.reuse, 0x2 ;  /* 0x0000000bc708b211 */ /* 0x0c4fe200078c10ff */
[----:B------:R2:W-:Y:S01]  /*a920*/  @!P4 ST.E.64 desc[UR40][R6.64], R120 ;  /* 0x000000780600c985 */ /* 0x0005e2000c101b28 */
[----:B------:R-:W-:Y:S02]  /*a930*/  ISETP.GE.AND P4, PT, R196, UR4, PT ;  /* 0x00000004c4007c0c */ /* 0x000fe4000bf86270 */
[----:B------:R-:W-:Y:S02]  /*a940*/  @!P3 LEA.HI.X R9, R199, R12, R234, 0x2, P6 ;  /* 0x0000000cc709b211 */ /* 0x000fe400030f14ea */
[----:B-1----:R-:W-:-:S03]  /*a950*/  @!P0 LEA R4, P5, R198, R11, 0x2 ;  /* 0x0000000bc6048211 */ /* 0x002fc600078a10ff */
[----:B------:R1:W-:Y:S01]  /*a960*/  @!P3 ST.E.64 desc[UR40][R8.64], R124 ;  /* 0x0000007c0800b985 */ /* 0x0003e2000c101b28 */
[----:B------:R-:W-:Y:S02]  /*a970*/  ISETP.GE.AND P3, PT, R195, UR4, PT ;  /* 0x00000004c3007c0c */ /* 0x000fe4000bf66270 */
[-C--:B------:R-:W-:Y:S02]  /*a980*/  @!P0 LEA.HI.X R5, R198, R12.reuse, R233, 0x2, P5 ;  /* 0x0000000cc6058211 */ /* 0x080fe400028f14e9 */
[----:B------:R-:W-:Y:S02]  /*a990*/  ISETP.GE.AND P5, PT, R193, UR4, PT ;  /* 0x00000004c1007c0c */ /* 0x000fe4000bfa6270 */
[C---:B--2---:R-:W-:Y:S01]  /*a9a0*/  @!P1 LEA R6, P6, R197.reuse, R11, 0x2 ;  /* 0x0000000bc5069211 */ /* 0x044fe200078c10ff */
[----:B------:R2:W-:Y:S03]  /*a9b0*/  @!P0 ST.E.64 desc[UR40][R4.64], R128 ;  /* 0x0000008004008985 */ /* 0x0005e6000c101b28 */
[----:B------:R-:W-:-:S03]  /*a9c0*/  @!P1 LEA.HI.X R7, R197, R12, R232, 0x2, P6 ;  /* 0x0000000cc5079211 */ /* 0x000fc600030f14e8 */
[CC--:B-1----:R-:W-:Y:S02]  /*a9d0*/  @!P3 LEA R8, P6, R195.reuse, R11.reuse, 0x2 ;  /* 0x0000000bc308b211 */ /* 0x0c2fe400078c10ff */
[----:B------:R1:W-:Y:S02]  /*a9e0*/  @!P1 ST.E.64 desc[UR40][R6.64], R132 ;  /* 0x0000008406009985 */ /* 0x0003e4000c101b28 */
[----:B------:R-:W-:Y:S02]  /*a9f0*/  @!P3 LEA.HI.X R9, R195, R12, R230, 0x2, P6 ;  /* 0x0000000cc309b211 */ /* 0x000fe400030f14e6 */
[----:B--2---:R-:W-:-:S04]  /*aa00*/  @!P4 LEA R4, P0, R196, R11, 0x2 ;  /* 0x0000000bc404c211 */ /* 0x004fc800078010ff */
[-C--:B------:R-:W-:Y:S02]  /*aa10*/  @!P4 LEA.HI.X R5, R196, R12.reuse, R231, 0x2, P0 ;  /* 0x0000000cc405c211 */ /* 0x080fe400000f14e7 */
[CC--:B------:R-:W-:Y:S02]  /*aa20*/  @!P5 LEA R14, P0, R193.reuse, R11.reuse, 0x2 ;  /* 0x0000000bc10ed211 */ /* 0x0c0fe400078010ff */
[C---:B-1----:R-:W-:Y:S01]  /*aa30*/  @!P2 LEA R6, P1, R194.reuse, R11, 0x2 ;  /* 0x0000000bc206a211 */ /* 0x042fe200078210ff */
[----:B------:R3:W-:Y:S01]  /*aa40*/  @!P4 ST.E.64 desc[UR40][R4.64], R136 ;  /* 0x000000880400c985 */ /* 0x0007e2000c101b28 */
[-C--:B------:R-:W-:Y:S02]  /*aa50*/  @!P5 LEA.HI.X R15, R193, R12.reuse, R228, 0x2, P0 ;  /* 0x0000000cc10fd211 */ /* 0x080fe400000f14e4 */
[----:B------:R-:W-:Y:S01]  /*aa60*/  @!P2 LEA.HI.X R7, R194, R12, R229, 0x2, P1 ;  /* 0x0000000cc207a211 */ /* 0x000fe200008f14e5 */
[----:B------:R3:W-:Y:S04]  /*aa70*/  @!P3 ST.E.64 desc[UR40][R8.64], R140 ;  /* 0x0000008c0800b985 */ /* 0x0007e8000c101b28 */
[----:B------:R3:W-:Y:S04]  /*aa80*/  @!P2 ST.E.64 desc[UR40][R6.64], R144 ;  /* 0x000000900600a985 */ /* 0x0007e8000c101b28 */
[----:B------:R3:W-:Y:S02]  /*aa90*/  @!P5 ST.E.64 desc[UR40][R14.64], R148 ;  /* 0x000000940e00d985 */ /* 0x0007e4000c101b28 */
.L_x_426:
[----:B------:R-:W-:Y:S05]  /*aaa0*/  BSYNC B1 ;  /* 0x0000000000017941 */ /* 0x000fea0003800000 */
.L_x_425:
[----:B------:R-:W-:Y:S01]  /*aab0*/  VIADD R0, R0, 0x8 ;  /* 0x0000000800007836 */ /* 0x000fe20000000000 */
[----:B------:R4:W0:Y:S04]  /*aac0*/  SHFL.IDX PT, R20, R10, 0x1, 0x1c1f ;  /* 0x003c1f000a147f89 */ /* 0x00082800000e0000 */
[----:B------:R-:W-:Y:S01]  /*aad0*/  ISETP.GE.AND P0, PT, R0, UR8, PT ;  /* 0x0000000800007c0c */ /* 0x000fe2000bf06270 */
[----:B------:R4:W0:-:S12]  /*aae0*/  SHFL.IDX PT, R24, R3, 0x1, 0x1c1f ;  /* 0x003c1f0003187f89 */ /* 0x00081800000e0000 */
[----:B----4-:R-:W-:Y:S05]  /*aaf0*/  @P0 BRA `(.L_x_424) ;  /* 0x0000001800080947 */ /* 0x010fea0003800000 */
[----:B------:R-:W-:Y:S02]  /*ab00*/  ULDC UR4, c[0x0][0xac8] ;  /* 0x0002b20000047ab9 */ /* 0x000fe40000000800 */
[----:B------:R-:W-:Y:S02]  /*ab10*/  ISETP.GE.AND P4, PT, R17, UR4, PT ;  /* 0x0000000411007c0c */ /* 0x000fe4000bf86270 */
[----:B------:R-:W-:Y:S02]  /*ab20*/  ISETP.GE.AND P2, PT, R223, UR4, PT ;  /* 0x00000004df007c0c */ /* 0x000fe4000bf46270 */
[----:B------:R-:W-:Y:S02]  /*ab30*/  ISETP.GE.AND P1, PT, R222, UR4, PT ;  /* 0x00000004de007c0c */ /* 0x000fe4000bf26270 */
[----:B------:R-:W-:-:S07]  /*ab40*/  ISETP.GE.AND P0, PT, R221, UR4, PT ;  /* 0x00000004dd007c0c */ /* 0x000fce000bf06270 */
[-C--:B0-----:R-:W-:Y:S02]  /*ab50*/  @!P4 LEA R10, P3, R17, R24.reuse, 0x2 ;  /* 0x00000018110ac211 */ /* 0x081fe400078610ff */
[----:B---3--:R-:W-:Y:S02]  /*ab60*/  @!P2 LEA R4, P6, R223, R24, 0x2 ;  /* 0x00000018df04a211 */ /* 0x008fe400078c10ff */
[----:B-1----:R-:W-:Y:S02]  /*ab70*/  @!P4 LEA.HI.X R11, R17, R20, R171, 0x2, P3 ;  /* 0x00000014110bc211 */ /* 0x002fe400018f14ab */
[----:B------:R-:W-:Y:S02]  /*ab80*/  ISETP.GE.AND P3, PT, R220, UR4, PT ;  /* 0x00000004dc007c0c */ /* 0x000fe4000bf66270 */
[----:B------:R-:W-:Y:S01]  /*ab90*/  @!P1 LEA R6, P5, R222, R24, 0x2 ;  /* 0x00000018de069211 */ /* 0x000fe200078a10ff */
[----:B------:R0:W-:Y:S01]  /*aba0*/  @!P4 ST.E.64 desc[UR40][R10.64], R26 ;  /* 0x0000001a0a00c985 */ /* 0x0001e2000c101b28 */
[----:B------:R-:W-:-:S02]  /*abb0*/  ISETP.GE.AND P4, PT, R219, UR4, PT ;  /* 0x00000004db007c0c */ /* 0x000fc4000bf86270 */
[----:B------:R-:W-:Y:S02]  /*abc0*/  @!P2 LEA.HI.X R5, R223, R20, R170, 0x2, P6 ;  /* 0x00000014df05a211 */ /* 0x000fe400030f14aa */
[C---:B------:R-:W-:Y:S02]  /*abd0*/  @!P0 LEA R8, P6, R221.reuse, R24, 0x2 ;  /* 0x00000018dd088211 */ /* 0x040fe400078c10ff */
[-C--:B------:R-:W-:Y:S01]  /*abe0*/  @!P1 LEA.HI.X R7, R222, R20.reuse, R169, 0x2, P5 ;  /* 0x00000014de079211 */ /* 0x080fe200028f14a9 */
[----:B------:R1:W-:Y:S01]  /*abf0*/  @!P2 ST.E.64 desc[UR40][R4.64], R30 ;  /* 0x0000001e0400a985 */ /* 0x0003e2000c101b28 */
[----:B------:R-:W-:Y:S02]  /*ac00*/  ISETP.GE.AND P5, PT, R218, UR4, PT ;  /* 0x00000004da007c0c */ /* 0x000fe4000bfa6270 */
[----:B------:R-:W-:Y:S01]  /*ac10*/  @!P0 LEA.HI.X R9, R221, R20, R13, 0x2, P6 ;  /* 0x00000014dd098211 */ /* 0x000fe200030f140d */
[----:B------:R3:W-:Y:S01]  /*ac20*/  @!P1 ST.E.64 desc[UR40][R6.64], R34 ;  /* 0x0000002206009985 */ /* 0x0007e2000c101b28 */
[----:B0-----:R-:W-:-:S03]  /*ac30*/  @!P3 LEA R10, P1, R220, R24, 0x2 ;  /* 0x00000018dc0ab211 */ /* 0x001fc600078210ff */
[----:B------:R0:W-:Y:S01]  /*ac40*/  @!P0 ST.E.64 desc[UR40][R8.64], R38 ;  /* 0x0000002608008985 */ /* 0x0001e2000c101b28 */
[----:B------:R-:W-:Y:S02]  /*ac50*/  ISETP.GE.AND P0, PT, R217, UR4, PT ;  /* 0x00000004d9007c0c */ /* 0x000fe4000bf06270 */
[C---:B--2---:R-:W-:Y:S02]  /*ac60*/  @!P4 LEA R12, P2, R219.reuse, R24, 0x2 ;  /* 0x00000018db0cc211 */ /* 0x044fe400078410ff */
[-C--:B------:R-:W-:Y:S02]  /*ac70*/  @!P3 LEA.HI.X R11, R220, R20.reuse, R168, 0x2, P1 ;  /* 0x00000014dc0bb211 */ /* 0x080fe400008f14a8 */
[----:B------:R-:W-:Y:S02]  /*ac80*/  ISETP.GE.AND P1, PT, R216, UR4, PT ;  /* 0x00000004d8007c0c */ /* 0x000fe4000bf26270 */
[----:B------:R-:W-:Y:S01]  /*ac90*/  @!P4 LEA.HI.X R13, R219, R20, R167, 0x2, P2 ;  /* 0x00000014db0dc211 */ /* 0x000fe200010f14a7 */
[----:B------:R2:W-:Y:S01]  /*aca0*/  @!P3 ST.E.64 desc[UR40][R10.64], R42 ;  /* 0x0000002a0a00b985 */ /* 0x0005e2000c101b28 */
[----:B------:R-:W-:-:S02]  /*acb0*/  ISETP.GE.AND P2, PT, R215, UR4, PT ;  /* 0x00000004d7007c0c */ /* 0x000fc4000bf46270 */
[----:B------:R-:W-:Y:S01]  /*acc0*/  @!P5 LEA R14, P6, R218, R24, 0x2 ;  /* 0x00000018da0ed211 */ /* 0x000fe200078c10ff */
[----:B------:R4:W-:Y:S01]  /*acd0*/  @!P4 ST.E.64 desc[UR40][R12.64], R46 ;  /* 0x0000002e0c00c985 */ /* 0x0009e2000c101b28 */
[----:B------:R-:W-:Y:S02]  /*ace0*/  ISETP.GE.AND P3, PT, R214, UR4, PT ;  /* 0x00000004d6007c0c */ /* 0x000fe4000bf66270 */
[----:B------:R-:W-:Y:S02]  /*acf0*/  @!P5 LEA.HI.X R15, R218, R20, R166, 0x2, P6 ;  /* 0x00000014da0fd211 */ /* 0x000fe400030f14a6 */
[-C--:B-1----:R-:W-:Y:S02]  /*ad00*/  @!P0 LEA R4, P6, R217, R24.reuse, 0x2 ;  /* 0x00000018d9048211 */ /* 0x082fe400078c10ff */
[----:B------:R-:W-:Y:S01]  /*ad10*/  ISETP.GE.AND P4, PT, R213, UR4, PT ;  /* 0x00000004d5007c0c */ /* 0x000fe2000bf86270 */
[----:B------:R1:W-:Y:S01]  /*ad20*/  @!P5 ST.E.64 desc[UR40][R14.64], R50 ;  /* 0x000000320e00d985 */ /* 0x0003e2000c101b28 */
[----:B---3--:R-:W-:-:S02]  /*ad30*/  @!P1 LEA R6, P5, R216, R24, 0x2 ;  /* 0x00000018d8069211 */ /* 0x008fc400078a10ff */
[----:B------:R-:W-:Y:S02]  /*ad40*/  @!P0 LEA.HI.X R5, R217, R20, R165, 0x2, P6 ;  /* 0x00000014d9058211 */ /* 0x000fe400030f14a5 */
[C---:B0-----:R-:W-:Y:S02]  /*ad50*/  @!P2 LEA R8, P6, R215.reuse, R24, 0x2 ;  /* 0x00000018d708a211 */ /* 0x041fe400078c10ff */
[-C--:B------:R-:W-:Y:S01]  /*ad60*/  @!P1 LEA.HI.X R7, R216, R20.reuse, R164, 0x2, P5 ;  /* 0x00000014d8079211 */ /* 0x080fe200028f14a4 */
[----:B------:R0:W-:Y:S01]  /*ad70*/  @!P0 ST.E.64 desc[UR40][R4.64], R54 ;  /* 0x0000003604008985 */ /* 0x0001e2000c101b28 */
[----:B------:R-:W-:Y:S02]  /*ad80*/  ISETP.GE.AND P5, PT, R212, UR4, PT ;  /* 0x00000004d4007c0c */ /* 0x000fe4000bfa6270 */
[----:B------:R-:W-:Y:S01]  /*ad90*/  @!P2 LEA.HI.X R9, R215, R20, R163, 0x2, P6 ;  /* 0x00000014d709a211 */ /* 0x000fe200030f14a3 */
[----:B------:R3:W-:Y:S01]  /*ada0*/  @!P1 ST.E.64 desc[UR40][R6.64], R58 ;  /* 0x0000003a06009985 */ /* 0x0007e2000c101b28 */
[----:B------:R-:W-:-:S02]  /*adb0*/  ISETP.GE.AND P0, PT, R211, UR4, PT ;  /* 0x00000004d3007c0c */ /* 0x000fc4000bf06270 */
[-C--:B--2---:R-:W-:Y:S01]  /*adc0*/  @!P3 LEA R10, P6, R214, R24.reuse, 0x2 ;  /* 0x00000018d60ab211 */ /* 0x084fe200078c10ff */
[----:B------:R2:W-:Y:S01]  /*add0*/  @!P2 ST.E.64 desc[UR40][R8.64], R62 ;  /* 0x0000003e0800a985 */ /* 0x0005e2000c101b28 */
[C---:B----4-:R-:W-:Y:S02]  /*ade0*/  @!P4 LEA R12, P2, R213.reuse, R24, 0x2 ;  /* 0x00000018d50cc211 */ /* 0x050fe400078410ff */
[----:B------:R-:W-:Y:S02]  /*adf0*/  ISETP.GE.AND P1, PT, R210, UR4, PT ;  /* 0x00000004d2007c0c */ /* 0x000fe4000bf26270 */
[-C--:B------:R-:W-:Y:S02]  /*ae00*/  @!P3 LEA.HI.X R11, R214, R20.reuse, R162, 0x2, P6 ;  /* 0x00000014d60bb211 */ /* 0x080fe400030f14a2 */
[----:B------:R-:W-:Y:S02]  /*ae10*/  @!P4 LEA.HI.X R13, R213, R20, R161, 0x2, P2 ;  /* 0x00000014d50dc211 */ /* 0x000fe400010f14a1 */
[----:B------:R-:W-:Y:S01]  /*ae20*/  ISETP.GE.AND P2, PT, R209, UR4, PT ;  /* 0x00000004d1007c0c */ /* 0x000fe2000bf46270 */
[----:B------:R-:W-:Y:S01]  /*ae30*/  @!P3 ST.E.64 desc[UR40][R10.64], R66 ;  /* 0x000000420a00b985 */ /* 0x000fe2000c101b28 */
[----:B-1----:R-:W-:-:S03]  /*ae40*/  @!P5 LEA R14, P6, R212, R24, 0x2 ;  /* 0x00000018d40ed211 */ /* 0x002fc600078c10ff */
[----:B------:R1:W-:Y:S01]  /*ae50*/  @!P4 ST.E.64 desc[UR40][R12.64], R70 ;  /* 0x000000460c00c985 */ /* 0x0003e2000c101b28 */
[----:B------:R-:W-:Y:S02]  /*ae60*/  @!P5 LEA.HI.X R15, R212, R20, R160, 0x2, P6 ;  /* 0x00000014d40fd211 */ /* 0x000fe400030f14a0 */
[CC--:B0-----:R-:W-:Y:S02]  /*ae70*/  @!P0 LEA R4, P4, R211.reuse, R24.reuse, 0x2 ;  /* 0x00000018d3048211 */ /* 0x0c1fe400078810ff */
[----:B---3--:R-:W-:Y:S01]  /*ae80*/  @!P1 LEA R6, P3, R210, R24, 0x2 ;  /* 0x00000018d2069211 */ /* 0x008fe200078610ff */
[----:B------:R0:W-:Y:S01]  /*ae90*/  @!P5 ST.E.64 desc[UR40][R14.64], R74 ;  /* 0x0000004a0e00d985 */ /* 0x0001e2000c101b28 */
[----:B------:R-:W-:Y:S02]  /*aea0*/  @!P0 LEA.HI.X R5, R211, R20, R159, 0x2, P4 ;  /* 0x00000014d3058211 */ /* 0x000fe400020f149f */
[----:B------:R-:W-:Y:S02]  /*aeb0*/  ISETP.GE.AND P4, PT, R207, UR4, PT ;  /* 0x00000004cf007c0c */ /* 0x000fe4000bf86270 */
[----:B------:R-:W-:Y:S01]  /*aec0*/  ISETP.GE.AND P5, PT, R208, UR4, PT ;  /* 0x00000004d0007c0c */ /* 0x000fe2000bfa6270 */
[----:B------:R3:W-:Y:S01]  /*aed0*/  @!P0 ST.E.64 desc[UR40][R4.64], R78 ;  /* 0x0000004e04008985 */ /* 0x0007e2000c101b28 */
[----:B--2---:R-:W-:-:S02]  /*aee0*/  @!P2 LEA R8, P6, R209, R24, 0x2 ;  /* 0x00000018d108a211 */ /* 0x004fc400078c10ff */
[-C--:B------:R-:W-:Y:S02]  /*aef0*/  @!P1 LEA.HI.X R7, R210, R20.reuse, R158, 0x2, P3 ;  /* 0x00000014d2079211 */ /* 0x080fe400018f149e */
[----:B------:R-:W-:Y:S02]  /*af00*/  ISETP.GE.AND P3, PT, R206, UR4, PT ;  /* 0x00000004ce007c0c */ /* 0x000fe4000bf66270 */
[----:B------:R-:W-:Y:S01]  /*af10*/  @!P2 LEA.HI.X R9, R209, R20, R157, 0x2, P6 ;  /* 0x00000014d109a211 */ /* 0x000fe200030f149d */
[----:B------:R2:W-:Y:S01]  /*af20*/  @!P1 ST.E.64 desc[UR40][R6.64], R82 ;  /* 0x0000005206009985 */ /* 0x0005e2000c101b28 */
[----:B------:R-:W-:Y:S02]  /*af30*/  ISETP.GE.AND P1, PT, R204, UR4, PT ;  /* 0x00000004cc007c0c */ /* 0x000fe4000bf26270 */
[----:B-1----:R-:W-:Y:S01]  /*af40*/  @!P4 LEA R12, P0, R207, R24, 0x2 ;  /* 0x00000018cf0cc211 */ /* 0x002fe200078010ff */
[----:B------:R1:W-:Y:S01]  /*af50*/  @!P2 ST.E.64 desc[UR40][R8.64], R86 ;  /* 0x000000560800a985 */ /* 0x0003e2000c101b28 */
[----:B------:R-:W-:-:S02]  /*af60*/  ISETP.GE.AND P2, PT, R205, UR4, PT ;  /* 0x00000004cd007c0c */ /* 0x000fc4000bf46270 */
[C---:B------:R-:W-:Y:S02]  /*af70*/  @!P5 LEA R10, P6, R208.reuse, R24, 0x2 ;  /* 0x00000018d00ad211 */ /* 0x040fe400078c10ff */
[-C--:B------:R-:W-:Y:S02]  /*af80*/  @!P4 LEA.HI.X R13, R207, R20.reuse, R155, 0x2, P0 ;  /* 0x00000014cf0dc211 */ /* 0x080fe400000f149b */
[----:B------:R-:W-:Y:S02]  /*af90*/  @!P5 LEA.HI.X R11, R208, R20, R156, 0x2, P6 ;  /* 0x00000014d00bd211 */ /* 0x000fe400030f149c */
[----:B------:R-:W-:Y:S02]  /*afa0*/  ISETP.GE.AND P0, PT, R203, UR4, PT ;  /* 0x00000004cb007c0c */ /* 0x000fe4000bf06270 */
[----:B0-----:R-:W-:Y:S01]  /*afb0*/  @!P3 LEA R14, P6, R206, R24, 0x2 ;  /* 0x00000018ce0eb211 */ /* 0x001fe200078c10ff */
[----:B------:R0:W-:Y:S01]  /*afc0*/  @!P5 ST.E.64 desc[UR40][R10.64], R90 ;  /* 0x0000005a0a00d985 */ /* 0x0001e2000c101b28 */
[----:B------:R-:W-:-:S02]  /*afd0*/  ISETP.GE.AND P5, PT, R202, UR4, PT ;  /* 0x00000004ca007c0c */ /* 0x000fc4000bfa6270 */
[----:B------:R-:W-:Y:S01]  /*afe0*/  @!P3 LEA.HI.X R15, R206, R20, R154, 0x2, P6 ;  /* 0x00000014ce0fb211 */ /* 0x000fe200030f149a */
[----:B------:R4:W-:Y:S01]  /*aff0*/  @!P4 ST.E.64 desc[UR40][R12.64], R94 ;  /* 0x0000005e0c00c985 */ /* 0x0009e2000c101b28 */
[-C--:B---3--:R-:W-:Y:S02]  /*b000*/  @!P2 LEA R4, P6, R205, R24.reuse, 0x2 ;  /* 0x00000018cd04a211 */ /* 0x088fe400078c10ff */
[----:B------:R-:W-:Y:S01]  /*b010*/  ISETP.GE.AND P4, PT, R201, UR4, PT ;  /* 0x00000004c9007c0c */ /* 0x000fe2000bf86270 */
[----:B------:R3:W-:Y:S01]  /*b020*/  @!P3 ST.E.64 desc[UR40][R14.64], R98 ;  /* 0x000000620e00b985 */ /* 0x0007e2000c101b28 */
[----:B--2---:R-:W-:Y:S02]  /*b030*/  @!P1 LEA R6, P3, R204, R24, 0x2 ;  /* 0x00000018cc069211 */ /* 0x004fe400078610ff */
[----:B------:R-:W-:Y:S02]  /*b040*/  @!P2 LEA.HI.X R5, R205, R20, R153, 0x2, P6 ;  /* 0x00000014cd05a211 */ /* 0x000fe400030f1499 */
[----:B-1----:R-:W-:-:S02]  /*b050*/  @!P0 LEA R8, P6, R203, R24, 0x2 ;  /* 0x00000018cb088211 */ /* 0x002fc400078c10ff */
[-C--:B------:R-:W-:Y:S01]  /*b060*/  @!P1 LEA.HI.X R7, R204, R20.reuse, R152, 0x2, P3 ;  /* 0x00000014cc079211 */ /* 0x080fe200018f1498 */
[----:B------:R1:W-:Y:S01]  /*b070*/  @!P2 ST.E.64 desc[UR40][R4.64], R102 ;  /* 0x000000660400a985 */ /* 0x0003e2000c101b28 */
[----:B------:R-:W-:Y:S02]  /*b080*/  ISETP.GE.AND P3, PT, R200, UR4, PT ;  /* 0x00000004c8007c0c */ /* 0x000fe4000bf66270 */
[----:B------:R-:W-:Y:S01]  /*b090*/  @!P0 LEA.HI.X R9, R203, R20, R21, 0x2, P6 ;  /* 0x00000014cb098211 */ /* 0x000fe200030f1415 */
[----:B------:R2:W-:Y:S01]  /*b0a0*/  @!P1 ST.E.64 desc[UR40][R6.64], R106 ;  /* 0x0000006a06009985 */ /* 0x0005e2000c101b28 */
[-C--:B0-----:R-:W-:Y:S02]  /*b0b0*/  @!P5 LEA R10, P1, R202, R24.reuse, 0x2 ;  /* 0x00000018ca0ad211 */ /* 0x081fe400078210ff */
[----:B----4-:R-:W-:Y:S01]  /*b0c0*/  @!P4 LEA R12, P2, R201, R24, 0x2 ;  /* 0x00000018c90cc211 */ /* 0x010fe200078410ff */
[----:B------:R0:W-:Y:S01]  /*b0d0*/  @!P0 ST.E.64 desc[UR40][R8.64], R110 ;  /* 0x0000006e08008985 */ /* 0x0001e2000c101b28 */
[----:B------:R-:W-:-:S02]  /*b0e0*/  ISETP.GE.AND P0, PT, R199, UR4, PT ;  /* 0x00000004c7007c0c */ /* 0x000fc4000bf06270 */
[----:B------:R-:W-:Y:S02]  /*b0f0*/  @!P5 LEA.HI.X R11, R202, R20, R237, 0x2, P1 ;  /* 0x00000014ca0bd211 */ /* 0x000fe400008f14ed */
[----:B------:R-:W-:Y:S02]  /*b100*/  ISETP.GE.AND P1, PT, R198, UR4, PT ;  /* 0x00000004c6007c0c */ /* 0x000fe4000bf26270 */
[C---:B---3--:R-:W-:Y:S01]  /*b110*/  @!P3 LEA R14, P6, R200.reuse, R24, 0x2 ;  /* 0x00000018c80eb211 */ /* 0x048fe200078c10ff */
[----:B------:R3:W-:Y:S01]  /*b120*/  @!P5 ST.E.64 desc[UR40][R10.64], R114 ;  /* 0x000000720a00d985 */ /* 0x0007e2000c101b28 */
[-C--:B------:R-:W-:Y:S02]  /*b130*/  @!P4 LEA.HI.X R13, R201, R20.reuse, R236, 0x2, P2 ;  /* 0x00000014c90dc211 */ /* 0x080fe400010f14ec */
[----:B------:R-:W-:Y:S02]  /*b140*/  @!P3 LEA.HI.X R15, R200, R20, R235, 0x2, P6 ;  /* 0x00000014c80fb211 */ /* 0x000fe400030f14eb */
[----:B------:R-:W-:Y:S01]  /*b150*/  ISETP.GE.AND P2, PT, R195, UR4, PT ;  /* 0x00000004c3007c0c */ /* 0x000fe2000bf46270 */
[----:B------:R4:W-:Y:S01]  /*b160*/  @!P4 ST.E.64 desc[UR40][R12.64], R118 ;  /* 0x000000760c00c985 */ /* 0x0009e2000c101b28 */
[----:B------:R-:W-:-:S02]  /*b170*/  ISETP.GE.AND P4, PT, R197, UR4, PT ;  /* 0x00000004c5007c0c */ /* 0x000fc4000bf86270 */
[C---:B-1----:R-:W-:Y:S01]  /*b180*/  @!P0 LEA R4, P5, R199.reuse, R24, 0x2 ;  /* 0x00000018c7048211 */ /* 0x042fe200078a10ff */
[----:B------:R1:W-:Y:S01]  /*b190*/  @!P3 ST.E.64 desc[UR40][R14.64], R122 ;  /* 0x0000007a0e00b985 */ /* 0x0003e2000c101b28 */
[----:B------:R-:W-:Y:S02]  /*b1a0*/  ISETP.GE.AND P3, PT, R196, UR4, PT ;  /* 0x00000004c4007c0c */ /* 0x000fe4000bf66270 */
[----:B------:R-:W-:Y:S02]  /*b1b0*/  @!P0 LEA.HI.X R5, R199, R20, R234, 0x2, P5 ;  /* 0x00000014c7058211 */ /* 0x000fe400028f14ea */
[----:B------:R-:W-:Y:S02]  /*b1c0*/  ISETP.GE.AND P5, PT, R194, UR4, PT ;  /* 0x00000004c2007c0c */ /* 0x000fe4000bfa6270 */
[-C--:B--2---:R-:W-:Y:S01]  /*b1d0*/  @!P1 LEA R6, P6, R198, R24.reuse, 0x2 ;  /* 0x00000018c6069211 */ /* 0x084fe200078c10ff */
[----:B------:R2:W-:Y:S02]  /*b1e0*/  @!P0 ST.E.64 desc[UR40][R4.64], R126 ;  /* 0x0000007e04008985 */ /* 0x0005e4000c101b28 */
[----:B0-----:R-:W-:-:S02]  /*b1f0*/  @!P4 LEA R8, P0, R197, R24, 0x2 ;  /* 0x00000018c508c211 */ /* 0x001fc400078010ff */
[----:B------:R-:W-:Y:S02]  /*b200*/  @!P1 LEA.HI.X R7, R198, R20, R233, 0x2, P6 ;  /* 0x00000014c6079211 */ /* 0x000fe400030f14e9 */
[----:B---3--:R-:W-:Y:S02]  /*b210*/  @!P3 LEA R10, P6, R196, R24, 0x2 ;  /* 0x00000018c40ab211 */ /* 0x008fe400078c10ff */
[----:B------:R-:W-:Y:S01]  /*b220*/  @!P4 LEA.HI.X R9, R197, R20, R232, 0x2, P0 ;  /* 0x00000014c509c211 */ /* 0x000fe200000f14e8 */
[----:B------:R2:W-:Y:S01]  /*b230*/  @!P1 ST.E.64 desc[UR40][R6.64], R130 ;  /* 0x0000008206009985 */ /* 0x0005e2000c101b28 */
[-C--:B----4-:R-:W-:Y:S02]  /*b240*/  @!P2 LEA R12, P1, R195, R24.reuse, 0x2 ;  /* 0x00000018c30ca211 */ /* 0x090fe400078210ff */
[----:B-1----:R-:W-:Y:S01]  /*b250*/  @!P5 LEA R14, P0, R194, R24, 0x2 ;  /* 0x00000018c20ed211 */ /* 0x002fe200078010ff */
[----:B------:R2:W-:Y:S01]  /*b260*/  @!P4 ST.E.64 desc[UR40][R8.64], R134 ;  /* 0x000000860800c985 */ /* 0x0005e2000c101b28 */
[----:B------:R-:W-:-:S02]  /*b270*/  @!P3 LEA.HI.X R11, R196, R20, R231, 0x2, P6 ;  /* 0x00000014c40bb211 */ /* 0x000fc400030f14e7 */
[-C--:B------:R-:W-:Y:S02]  /*b280*/  @!P2 LEA.HI.X R13, R195, R20.reuse, R230, 0x2, P1 ;  /* 0x00000014c30da211 */ /* 0x080fe400008f14e6 */
[----:B------:R-:W-:Y:S01]  /*b290*/  @!P5 LEA.HI.X R15, R194, R20, R229, 0x2, P0 ;  /* 0x00000014c20fd211 */ /* 0x000fe200000f14e5 */
[----:B------:R2:W-:Y:S01]  /*b2a0*/  @!P3 ST.E.64 desc[UR40][R10.64], R138 ;  /* 0x0000008a0a00b985 */ /* 0x0005e2000c101b28 */
[----:B------:R-:W-:-:S03]  /*b2b0*/  ISETP.GE.AND P0, PT, R193, UR4, PT ;  /* 0x00000004c1007c0c */ /* 0x000fc6000bf06270 */
[----:B------:R2:W-:Y:S04]  /*b2c0*/  @!P2 ST.E.64 desc[UR40][R12.64], R142 ;  /* 0x0000008e0c00a985 */ /* 0x0005e8000c101b28 */
[----:B------:R2:W-:Y:S06]  /*b2d0*/  @!P5 ST.E.64 desc[UR40][R14.64], R146 ;  /* 0x000000920e00d985 */ /* 0x0005ec000c101b28 */
[----:B------:R-:W-:Y:S05]  /*b2e0*/  @P0 BRA `(.L_x_424) ;  /* 0x00000010000c0947 */ /* 0x000fea0003800000 */
[----:B--2---:R-:W-:-:S04]  /*b2f0*/  LEA R4, P0, R193, R24, 0x2 ;  /* 0x00000018c1047211 */ /* 0x004fc800078010ff */
[----:B------:R-:W-:-:S05]  /*b300*/  LEA.HI.X R5, R193, R20, R228, 0x2, P0 ;  /* 0x00000014c1057211 */ /* 0x000fca00000f14e4 */
[----:B------:R0:W-:Y:S01]  /*b310*/  ST.E.64 desc[UR40][R4.64], R150 ;  /* 0x0000009604007985 */ /* 0x0001e2000c101b28 */
[----:B------:R-:W-:Y:S05]  /*b320*/  BRA `(.L_x_424) ;  /* 0x0000000c00fc7947 */ /* 0x000fea0003800000 */
.L_x_418:
[----:B------:R-:W-:Y:S02]  /*b330*/  ULDC.64 UR8, c[0x0][0xc00] ;  /* 0x0003000000087ab9 */ /* 0x000fe40000000a00 */
[----:B------:R-:W-:-:S04]  /*b340*/  UISETP.NE.U32.AND UP0, UPT, UR8, URZ, UPT ;  /* 0x0000003f0800728c */ /* 0x000fc8000bf05070 */
[----:B------:R-:W-:-:S03]  /*b350*/  UISETP.NE.AND.EX UP0, UPT, UR9, URZ, UPT, UP0 ;  /* 0x0000003f0900728c */ /* 0x000fc6000bf05300 */
[----:B------:R-:W-:Y:S02]  /*b360*/  ULDC.64 UR8, c[0x0][0xc00] ;  /* 0x0003000000087ab9 */ /* 0x000fe40000000a00 */
[----:B------:R-:W-:Y:S01]  /*b370*/  UIMAD.WIDE UR8, UR39, 0x4, UR8 ;  /* 0x00000004270878a5 */ /* 0x000fe2000f8e0208 */
[----:B------:R-:W-:-:S05]  /*b380*/  PLOP3.LUT P1, PT, PT, PT, UP0, 0x80, 0x0 ;  /* 0x000000000000781c */ /* 0x000fca0003f2f008 */
[----:B------:R-:W-:Y:S02]  /*b390*/  IMAD.U32 R4, RZ, RZ, UR8 ;  /* 0x00000008ff047e24 */ /* 0x000fe4000f8e00ff */
[----:B------:R-:W-:Y:S01]  /*b3a0*/  IMAD.U32 R5, RZ, RZ, UR9 ;  /* 0x00000009ff057e24 */ /* 0x000fe2000f8e00ff */
[----:B------:R-:W-:Y:S02]  /*b3b0*/  ULDC.64 UR8, c[0x0][0xc08] ;  /* 0x0003020000087ab9 */ /* 0x000fe40000000a00 */
[----:B------:R-:W-:-:S03]  /*b3c0*/  UISETP.NE.U32.AND UP1, UPT, UR8, URZ, UPT ;  /* 0x0000003f0800728c */ /* 0x000fc6000bf25070 */
[----:B------:R-:W2:Y:S01]  /*b3d0*/  @P1 LDG.E R8, desc[UR40][R4.64] ;  /* 0x0000002804081981 */ /* 0x000ea2000c1e1900 */
[----:B------:R-:W-:Y:S01]  /*b3e0*/  UISETP.NE.AND.EX UP1, UPT, UR9, URZ, UPT, UP1 ;  /* 0x0000003f0900728c */ /* 0x000fe2000bf25310 */
[----:B------:R-:W-:Y:S02]  /*b3f0*/  ULDC UR4, c[0x0][0xa88] ;  /* 0x0002a20000047ab9 */ /* 0x000fe40000000800 */
[----:B------:R-:W-:-:S03]  /*b400*/  IMAD.U32 R0, RZ, RZ, UR4 ;  /* 0x00000004ff007e24 */ /* 0x000fc6000f8e00ff */
[----:B------:R-:W-:-:S05]  /*b410*/  PLOP3.LUT P2, PT, PT, PT, UP1, 0x80, 0x0 ;  /* 0x000000000000781c */ /* 0x000fca0003f4f018 */
[----:B------:R-:W-:Y:S02]  /*b420*/  @UP1 ULDC.64 UR8, c[0x0][0xc08] ;  /* 0x0003020000081ab9 */ /* 0x000fe40000000a00 */
[----:B------:R-:W-:-:S06]  /*b430*/  @UP1 UIMAD.WIDE UR8, UR39, 0x4, UR8 ;  /* 0x00000004270818a5 */ /* 0x000fcc000f8e0208 */
[----:B------:R-:W-:Y:S02]  /*b440*/  IMAD.U32 R6, RZ, RZ, UR8 ;  /* 0x00000008ff067e24 */ /* 0x000fe4000f8e00ff */
[----:B------:R-:W-:-:S05]  /*b450*/  IMAD.U32 R7, RZ, RZ, UR9 ;  /* 0x00000009ff077e24 */ /* 0x000fca000f8e00ff */
[----:B------:R0:W5:Y:S01]  /*b460*/  @P2 LDG.E R0, desc[UR40][R6.64] ;  /* 0x0000002806002981 */ /* 0x000162000c1e1900 */
[----:B------:R-:W-:Y:S01]  /*b470*/  UMOV UR4, URZ ;  /* 0x0000003f00047c82 */ /* 0x000fe20008000000 */
[----:B------:R-:W-:Y:S01]  /*b480*/  UISETP.NE.AND UP1, UPT, UR46, URZ, UPT ;  /* 0x0000003f2e00728c */ /* 0x000fe2000bf25270 */
[----:B------:R-:W1:Y:S10]  /*b490*/  S2R R3, SR_TID.X ;  /* 0x0000000000037919 */ /* 0x000e740000002100 */
[----:B------:R-:W-:Y:S01]  /*b4a0*/  @!UP1 ULDC UR46, c[0x0][0xad4] ;  /* 0x0002b500002e9ab9 */ /* 0x000fe20000000800 */
[----:B--2---:R-:W-:Y:S01]  /*b4b0*/  @P1 R2UR UR4, R8 ;  /* 0x00000000080412ca */ /* 0x004fe200000e0000 */
[----:B-1----:R-:W-:-:S05]  /*b4c0*/  VIADD R8, R3, 0xffffff80 ;  /* 0xffffff8003087836 */ /* 0x002fca0000000000 */
[----:B------:R-:W-:-:S07]  /*b4d0*/  ISETP.GT.AND P0, PT, R8, 0x3f, PT ;  /* 0x0000003f0800780c */ /* 0x000fce0003f04270 */
[----:B------:R-:W-:Y:S01]  /*b4e0*/  USHF.R.S32.HI UR19, URZ, 0x1f, UR4 ;  /* 0x0000001f3f137899 */ /* 0x000fe20008011404 */
[----:B0-----:R-:W-:Y:S11]  /*b4f0*/  @P2 BRA `(.L_x_427) ;  /* 0x0000000000102947 */ /* 0x001ff60003800000 */
[----:B------:R-:W-:Y:S05]  /*b500*/  @!P1 BRA `(.L_x_427) ;  /* 0x00000000000c9947 */ /* 0x000fea0003800000 */
[----:B------:R-:W2:Y:S04]  /*b510*/  LDG.E R3, desc[UR40][R4.64] ;  /* 0x0000002804037981 */ /* 0x000ea8000c1e1900 */
[----:B-----5:R-:W2:Y:S02]  /*b520*/  LDG.E R0, desc[UR40][R4.64+0x4] ;  /* 0x0000042804007981 */ /* 0x020ea4000c1e1900 */
[----:B--2---:R-:W-:-:S07]  /*b530*/  IMAD.IADD R0, R0, 0x1, -R3 ;  /* 0x0000000100007824 */ /* 0x004fce00078e0a03 */
.L_x_427:
[----:B------:R-:W-:Y:S01]  /*b540*/  USEL UR39, UR39, URZ, !UP0 ;  /* 0x0000003f27277287 */ /* 0x000fe2000c000000 */
[----:B------:R-:W-:Y:S01]  /*b550*/  BSSY B1, `(.L_x_428) ;  /* 0x0000039000017945 */ /* 0x000fe20003800000 */
[----:B------:R-:W-:-:S03]  /*b560*/  USEL UR42, UR42, URZ, !UP0 ;  /* 0x0000003f2a2a7287 */ /* 0x000fc6000c000000 */
[----:B------:R-:W-:Y:S09]  /*b570*/  @P0 BRA `(.L_x_429) ;  /* 0x0000000000d80947 */ /* 0x000ff20003800000 */
[----:B------:R-:W0:Y:S01]  /*b580*/  S2R R3, SR_TID.X ;  /* 0x0000000000037919 */ /* 0x000e220000002100 */
[----:B------:R-:W1:Y:S01]  /*b590*/  LDC R9, c[0x0][0xbe8] ;  /* 0x0002fa00ff097b82 */ /* 0x000e620000000800 */
[----:B------:R-:W-:-:S04]  /*b5a0*/  IMAD.U32 R4, RZ, RZ, UR43 ;  /* 0x0000002bff047e24 */ /* 0x000fc8000f8e00ff */
[----:B0-----:R-:W-:Y:S02]  /*b5b0*/  IMAD R3, R4, 0x40, R3 ;  /* 0x0000004004037824 */ /* 0x001fe400078e0203 */
[----:B-1---5:R-:W-:Y:S02]  /*b5c0*/  IMAD R4, R0, R9, RZ ;  /* 0x0000000900047224 */ /* 0x022fe400078e02ff */
[----:B------:R-:W-:-:S05]  /*b5d0*/  VIADD R6, R3, 0xffffff80 ;  /* 0xffffff8003067836 */ /* 0x000fca0000000000 */
[----:B------:R-:W-:-:S13]  /*b5e0*/  ISETP.GE.AND P0, PT, R6, R4, PT ;  /* 0x000000040600720c */ /* 0x000fda0003f06270 */
[----:B------:R-:W-:Y:S05]  /*b5f0*/  @P0 BRA `(.L_x_429) ;  /* 0x0000000000b80947 */ /* 0x000fea0003800000 */
[----:B------:R-:W-:Y:S01]  /*b600*/  ISETP.NE.AND P0, PT, R9, 0x1, PT ;  /* 0x000000010900780c */ /* 0x000fe20003f05270 */
[----:B------:R-:W-:Y:S01]  /*b610*/  UISETP.GT.AND UP0, UPT, UR46, 0x1, UPT ;  /* 0x000000012e00788c */ /* 0x000fe2000bf04270 */
[----:B------:R-:W-:-:S03]  /*b620*/  UMOV UR17, 0x9b8 ;  /* 0x000009b800117882 */ /* 0x000fc60000000000 */
[----:B------:R-:W-:Y:S02]  /*b630*/  USEL UR17, UR17, 0x978, UP0 ;  /* 0x0000097811117887 */ /* 0x000fe40008000000 */
[----:B------:R-:W-:-:S06]  /*b640*/  USEL UR16, UR45, URZ, UP0 ;  /* 0x0000003f2d107287 */ /* 0x000fcc0008000000 */
[----:B------:R-:W0:Y:S04]  /*b650*/  @P0 LDC R3, c[0x0][0xbec] ;  /* 0x0002fb00ff030b82 */ /* 0x000e280000000800 */
[----:B------:R-:W-:Y:S01]  /*b660*/  ULDC.64 UR8, c[0x0][UR17+0x218] ;  /* 0x0000860011087abb */ /* 0x000fe20008000a00 */
[----:B------:R-:W-:Y:S01]  /*b670*/  ULDC.64 UR12, c[0x0][UR17+0x220] ;  /* 0x00008800110c7abb */ /* 0x000fe20008000a00 */
[----:B------:R-:W-:Y:S01]  /*b680*/  ULDC.64 UR14, c[0x0][UR17+0x228] ;  /* 0x00008a00110e7abb */ /* 0x000fe20008000a00 */
[----:B------:R-:W-:Y:S01]  /*b690*/  UIMAD.WIDE.U32 UR10, UR8, UR44, URZ ;  /* 0x0000002c080a72a5 */ /* 0x000fe2000f8e003f */
[----:B------:R-:W1:Y:S01]  /*b6a0*/  @P0 LDC R5, c[0x0][0xbf0] ;  /* 0x0002fc00ff050b82 */ /* 0x000e620000000800 */
[----:B------:R-:W-:Y:S02]  /*b6b0*/  UIMAD UR18, UR9, UR44, URZ ;  /* 0x0000002c091272a4 */ /* 0x000fe4000f8e023f */
[----:B------:R-:W-:-:S02]  /*b6c0*/  UIMAD UR13, UR13, UR39, URZ ;  /* 0x000000270d0d72a4 */ /* 0x000fc4000f8e023f */
[----:B------:R-:W-:Y:S02]  /*b6d0*/  UIMAD.WIDE.U32 UR20, UR14, UR16, URZ ;  /* 0x000000100e1472a5 */ /* 0x000fe4000f8e003f */
[----:B------:R-:W-:Y:S02]  /*b6e0*/  UIMAD.WIDE.U32 UR8, UR12, UR39, URZ ;  /* 0x000000270c0872a5 */ /* 0x000fe4000f8e003f */
[----:B------:R-:W-:Y:S02]  /*b6f0*/  UIMAD UR14, UR15, UR16, URZ ;  /* 0x000000100f0e72a4 */ /* 0x000fe4000f8e023f */
[----:B------:R-:W-:Y:S02]  /*b700*/  UIMAD UR13, UR12, UR42, UR13 ;  /* 0x0000002a0c0d72a4 */ /* 0x000fe4000f8e020d */
[----:B------:R-:W-:Y:S02]  /*b710*/  UIADD3 UR10, UP1, UP2, UR8, UR10, UR4 ;  /* 0x0000000a080a7290 */ /* 0x000fe4000fa3e004 */
[----:B------:R-:W-:Y:S01]  /*b720*/  UIADD3 UR14, UR21, UR14, URZ ;  /* 0x0000000e150e7290 */ /* 0x000fe2000fffe03f */
[----:B0-----:R-:W-:Y:S01]  /*b730*/  @P0 IMAD.HI.U32 R4, R6, R3, RZ ;  /* 0x0000000306040227 */ /* 0x001fe200078e00ff */
[----:B------:R-:W-:-:S02]  /*b740*/  UIADD3 UR18, UR11, UR18, URZ ;  /* 0x000000120b127290 */ /* 0x000fc4000fffe03f */
[----:B------:R-:W-:Y:S01]  /*b750*/  UIADD3 UR13, UR9, UR13, URZ ;  /* 0x0000000d090d7290 */ /* 0x000fe2000fffe03f */
[----:B------:R-:W-:Y:S02]  /*b760*/  IMAD.MOV.U32 R3, RZ, RZ, R6 ;  /* 0x000000ffff037224 */ /* 0x000fe400078e0006 */
[----:B------:R-:W-:Y:S01]  /*b770*/  IMAD.U32 R10, RZ, RZ, UR14 ;  /* 0x0000000eff0a7e24 */ /* 0x000fe2000f8e00ff */
[----:B------:R-:W-:Y:S01]  /*b780*/  ULDC.64 UR8, c[0x0][UR17+0x210] ;  /* 0x0000840011087abb */ /* 0x000fe20008000a00 */
[----:B-1----:R-:W-:Y:S01]  /*b790*/  @P0 SHF.R.U32.HI R3, RZ, R5, R4 ;  /* 0x00000005ff030219 */ /* 0x002fe20000011604 */
[----:B------:R-:W-:Y:S02]  /*b7a0*/  IMAD.U32 R4, RZ, RZ, UR20 ;  /* 0x00000014ff047e24 */ /* 0x000fe4000f8e00ff */
[----:B------:R-:W-:Y:S01]  /*b7b0*/  IMAD.U32 R5, RZ, RZ, UR21 ;  /* 0x00000015ff057e24 */ /* 0x000fe2000f8e00ff */
[--C-:B------:R-:W-:Y:S01]  /*b7c0*/  SHF.R.S32.HI R5, RZ, 0x1f, R3.reuse ;  /* 0x0000001fff057819 */ /* 0x100fe20000011403 */
[----:B------:R-:W-:Y:S01]  /*b7d0*/  IMAD.MOV R7, RZ, RZ, -R3 ;  /* 0x000000ffff077224 */ /* 0x000fe200078e0a03 */
[----:B------:R-:W-:Y:S01]  /*b7e0*/  IADD3 R4, P0, P1, R3, UR10, R4 ;  /* 0x0000000a03047c10 */ /* 0x000fe2000f91e004 */
[----:B------:R-:W-:-:S02]  /*b7f0*/  UIADD3.X UR10, UR13, UR18, UR19, UP1, UP2 ;  /* 0x000000120d0a7290 */ /* 0x000fc40008fe4413 */
[----:B------:R-:W-:-:S04]  /*b800*/  IMAD R7, R9, R7, R6 ;  /* 0x0000000709077224 */ /* 0x000fc800078e0206 */
[----:B------:R-:W-:Y:S01]  /*b810*/  IADD3.X R5, R5, UR10, R10, P0, P1 ;  /* 0x0000000a05057c10 */ /* 0x000fe200087e240a */
[C---:B------:R-:W-:Y:S01]  /*b820*/  IMAD R6, R7.reuse, UR9, RZ ;  /* 0x0000000907067c24 */ /* 0x040fe2000f8e02ff */
[----:B------:R-:W-:Y:S01]  /*b830*/  SHF.R.S32.HI R3, RZ, 0x1f, R7 ;  /* 0x0000001fff037819 */ /* 0x000fe20000011407 */
[----:B------:R-:W-:Y:S01]  /*b840*/  ULDC.64 UR10, c[0x0][0xba8] ;  /* 0x0002ea00000a7ab9 */ /* 0x000fe20000000a00 */
[----:B------:R-:W-:Y:S01]  /*b850*/  @!UP0 ULDC UR10, c[0x0][0xb50] ;  /* 0x0002d400000a8ab9 */ /* 0x000fe20000000800 */
[----:B------:R-:W-:Y:S01]  /*b860*/  IMAD.WIDE.U32 R4, R7, UR8, R4 ;  /* 0x0000000807047c25 */ /* 0x000fe2000f8e0004 */
[----:B------:R-:W-:-:S03]  /*b870*/  @!UP0 ULDC UR11, c[0x0][0xb54] ;  /* 0x0002d500000b8ab9 */ /* 0x000fc60000000800 */
[----:B------:R-:W-:Y:S01]  /*b880*/  IMAD R3, R3, UR8, R6 ;  /* 0x0000000803037c24 */ /* 0x000fe2000f8e0206 */
[----:B------:R-:W-:-:S03]  /*b890*/  LEA R6, P0, R4, UR10, 0x2 ;  /* 0x0000000a04067c11 */ /* 0x000fc6000f8010ff */
[----:B------:R-:W-:-:S05]  /*b8a0*/  IMAD.IADD R3, R5, 0x1, R3 ;  /* 0x0000000105037824 */ /* 0x000fca00078e0203 */
[----:B------:R-:W-:Y:S01]  /*b8b0*/  LEA.HI.X R7, R4, UR11, R3, 0x2, P0 ;  /* 0x0000000b04077c11 */ /* 0x000fe200080f1403 */
[----:B------:R-:W-:-:S05]  /*b8c0*/  IMAD.MOV.U32 R3, RZ, RZ, -0x800000 ;  /* 0xff800000ff037424 */ /* 0x000fca00078e00ff */
[----:B------:R0:W-:Y:S02]  /*b8d0*/  STG.E desc[UR40][R6.64], R3 ;  /* 0x0000000306007986 */ /* 0x0001e4000c101928 */
.L_x_429:
[----:B------:R-:W-:Y:S05]  /*b8e0*/  BSYNC B1 ;  /* 0x0000000000017941 */ /* 0x000fea0003800000 */
.L_x_428:
[----:B------:R-:W-:-:S06]  /*b8f0*/  UISETP.GT.AND UP0, UPT, UR46, 0x1, UPT ;  /* 0x000000012e00788c */ /* 0x000fcc000bf04270 */
[----:B------:R-:W-:-:S13]  /*b900*/  PLOP3.LUT P0, PT, PT, PT, UP0, 0x80, 0x0 ;  /* 0x000000000000781c */ /* 0x000fda0003f0f008 */
[----:B------:R-:W-:Y:S05]  /*b910*/  @P0 BRA `(.L_x_424) ;  /* 0x0000000800800947 */ /* 0x000fea0003800000 */
[----:B------:R-:W1:Y:S01]  /*b920*/  LDC R11, c[0x0][0xbe8] ;  /* 0x0002fa00ff0b7b82 */ /* 0x000e620000000800 */
[----:B0-----:R-:W-:Y:S01]  /*b930*/  SHF.R.S32.HI R3, RZ, 0x1f, R8 ;  /* 0x0000001fff037819 */ /* 0x001fe20000011408 */
[----:B------:R-:W-:Y:S01]  /*b940*/  ULDC.64 UR12, c[0x0][0xaa0] ;  /* 0x0002a800000c7ab9 */ /* 0x000fe20000000a00 */
[----:B------:R-:W-:Y:S01]  /*b950*/  BSSY B1, `(.L_x_430) ;  /* 0x0000078000017945 */ /* 0x000fe20003800000 */
[----:B------:R-:W-:Y:S01]  /*b960*/  UIMAD UR10, UR19, UR12, URZ ;  /* 0x0000000c130a72a4 */ /* 0x000fe2000f8e023f */
[----:B------:R-:W-:Y:S01]  /*b970*/  LEA.HI R3, R3, R8, RZ, 0x3 ;  /* 0x0000000803037211 */ /* 0x000fe200078f18ff */
[----:B------:R-:W-:Y:S01]  /*b980*/  UIMAD.WIDE.U32 UR8, UR4, UR12, URZ ;  /* 0x0000000c040872a5 */ /* 0x000fe2000f8e003f */
[----:B------:R-:W-:Y:S01]  /*b990*/  SHF.R.S32.HI R27, RZ, 0x1f, R187 ;  /* 0x0000001fff1b7819 */ /* 0x000fe200000114bb */
[----:B------:R-:W-:Y:S01]  /*b9a0*/  UIMAD UR10, UR4, UR13, UR10 ;  /* 0x0000000d040a72a4 */ /* 0x000fe2000f8e020a */
[----:B------:R-:W-:Y:S01]  /*b9b0*/  LOP3.LUT R7, R3, 0xfffffff8, RZ, 0xc0, !PT ;  /* 0xfffffff803077812 */ /* 0x000fe200078ec0ff */
[----:B------:R-:W-:Y:S01]  /*b9c0*/  ULDC UR12, c[0x0][0xac8] ;  /* 0x0002b200000c7ab9 */ /* 0x000fe20000000800 */
[----:B------:R-:W-:Y:S01]  /*b9d0*/  SHF.R.S32.HI R26, RZ, 0x3, R3 ;  /* 0x00000003ff1a7819 */ /* 0x000fe20000011403 */
[----:B------:R-:W-:Y:S01]  /*b9e0*/  UIADD3 UR9, UR9, UR10, URZ ;  /* 0x0000000a09097290 */ /* 0x000fe2000fffe03f */
[----:B------:R-:W-:Y:S01]  /*b9f0*/  ISETP.GE.AND P2, PT, R192, UR12, PT ;  /* 0x0000000cc0007c0c */ /* 0x000fe2000bf46270 */
[----:B------:R-:W-:Y:S01]  /*ba00*/  IMAD.IADD R9, R8, 0x1, -R7 ;  /* 0x0000000108097824 */ /* 0x000fe200078e0a07 */
[----:B------:R-:W-:Y:S01]  /*ba10*/  ULDC.64 UR10, c[0x0][0xae8] ;  /* 0x0002ba00000a7ab9 */ /* 0x000fe20000000a00 */
[----:B------:R-:W-:Y:S01]  /*ba20*/  IMAD.U32 R8, RZ, RZ, UR43 ;  /* 0x0000002bff087e24 */ /* 0x000fe2000f8e00ff */
[----:B------:R-:W-:Y:S01]  /*ba30*/  ISETP.GE.AND P1, PT, R187, UR12, PT ;  /* 0x0000000cbb007c0c */ /* 0x000fe2000bf26270 */
[----:B------:R-:W-:Y:S01]  /*ba40*/  IMAD R3, R9, 0x20, R26 ;  /* 0x0000002009037824 */ /* 0x000fe200078e021a */
[----:B------:R-:W-:Y:S01]  /*ba50*/  UIMAD.WIDE.U32 UR8, UR44, UR10, UR8 ;  /* 0x0000000a2c0872a5 */ /* 0x000fe2000f8e0008 */
[----:B------:R-:W-:-:S02]  /*ba60*/  ISETP.GE.AND P3, PT, R2, UR12, PT ;  /* 0x0000000c02007c0c */ /* 0x000fc4000bf66270 */
[----:B------:R-:W-:Y:S01]  /*ba70*/  IMAD R8, R8, 0x40, R3 ;  /* 0x0000004008087824 */ /* 0x000fe200078e0203 */
[----:B------:R-:W-:Y:S01]  /*ba80*/  SEL R3, RZ, 0xffffffff, P2 ;  /* 0xffffffffff037807 */ /* 0x000fe20001000000 */
[----:B------:R-:W-:Y:S01]  /*ba90*/  UIMAD UR9, UR44, UR11, UR9 ;  /* 0x0000000b2c0972a4 */ /* 0x000fe2000f8e0209 */
[----:B-1----:R-:W-:Y:S01]  /*baa0*/  ISETP.NE.AND P0, PT, R11, 0x1, PT ;  /* 0x000000010b00780c */ /* 0x002fe20003f05270 */
[----:B-----5:R-:W-:Y:S01]  /*bab0*/  IMAD R25, R0, R11, RZ ;  /* 0x0000000b00197224 */ /* 0x020fe200078e02ff */
[----:B------:R-:W-:Y:S01]  /*bac0*/  SEL R9, RZ, 0xffffffff, P1 ;  /* 0xffffffffff097807 */ /* 0x000fe20000800000 */
[----:B------:R-:W-:Y:S01]  /*bad0*/  IMAD.SHL.U32 R13, R3, 0x2, RZ ;  /* 0x00000002030d7824 */ /* 0x000fe200078e00ff */
[----:B------:R-:W-:Y:S01]  /*bae0*/  SEL R6, RZ, 0x1, P3 ;  /* 0x00000001ff067807 */ /* 0x000fe20001800000 */
[----:B------:R-:W-:Y:S01]  /*baf0*/  ULDC.64 UR10, c[0x0][0xaf0] ;  /* 0x0002bc00000a7ab9 */ /* 0x000fe20000000a00 */
[----:B------:R-:W-:Y:S01]  /*bb00*/  IMAD.MOV.U32 R3, RZ, RZ, R8 ;  /* 0x000000ffff037224 */ /* 0x000fe200078e0008 */
[----:B------:R-:W-:Y:S01]  /*bb10*/  UIMAD UR42, UR42, UR10, URZ ;  /* 0x0000000a2a2a72a4 */ /* 0x000fe2000f8e023f */
[----:B------:R-:W-:Y:S01]  /*bb20*/  IMAD.SHL.U32 R9, R9, 0x4, RZ ;  /* 0x0000000409097824 */ /* 0x000fe200078e00ff */
[----:B------:R-:W-:Y:S01]  /*bb30*/  LOP3.LUT R6, R13, 0x2, R6, 0xe2, !PT ;  /* 0x000000020d067812 */ /* 0x000fe200078ee206 */
[----:B------:R-:W-:Y:S01]  /*bb40*/  UIMAD.WIDE.U32 UR8, UR39, UR10, UR8 ;  /* 0x0000000a270872a5 */ /* 0x000fe2000f8e0008 */
[----:B------:R-:W-:Y:S01]  /*bb50*/  ISETP.GE.AND P1, PT, R225, UR12, PT ;  /* 0x0000000ce1007c0c */ /* 0x000fe2000bf26270 */
[----:B------:R-:W-:Y:S01]  /*bb60*/  UIMAD UR4, UR39, UR11, UR42 ;  /* 0x0000000b270472a4 */ /* 0x000fe2000f8e022a */
[----:B------:R-:W0:Y:S01]  /*bb70*/  @P0 LDC R5, c[0x0][0xbec] ;  /* 0x0002fb00ff050b82 */ /* 0x000e220000000800 */
[----:B------:R-:W-:-:S02]  /*bb80*/  LOP3.LUT R10, R9, 0x4, R6, 0xe2, !PT ;  /* 0x00000004090a7812 */ /* 0x000fc400078ee206 */
[----:B------:R-:W-:Y:S01]  /*bb90*/  UIADD3 UR4, UR9, UR4, URZ ;  /* 0x0000000409047290 */ /* 0x000fe2000fffe03f */
[----:B------:R-:W-:Y:S02]  /*bba0*/  SEL R0, RZ, 0x80, P1 ;  /* 0x00000080ff007807 */ /* 0x000fe40000800000 */
[----:B------:R-:W-:Y:S02]  /*bbb0*/  SHF.R.S32.HI R28, RZ, 0x1f, R225 ;  /* 0x0000001fff1c7819 */ /* 0x000fe400000114e1 */
[----:B------:R-:W1:Y:S01]  /*bbc0*/  @P0 LDC R7, c[0x0][0xbf0] ;  /* 0x0002fc00ff070b82 */ /* 0x000e620000000800 */
[----:B------:R-:W-:Y:S02]  /*bbd0*/  SHF.R.S32.HI R29, RZ, 0x1f, R186 ;  /* 0x0000001fff1d7819 */ /* 0x000fe400000114ba */
[----:B------:R-:W-:Y:S02]  /*bbe0*/  SHF.R.S32.HI R31, RZ, 0x1f, R226 ;  /* 0x0000001fff1f7819 */ /* 0x000fe400000114e2 */
[----:B------:R-:W-:-:S02]  /*bbf0*/  SHF.R.S32.HI R30, RZ, 0x1f, R185 ;  /* 0x0000001fff1e7819 */ /* 0x000fc400000114b9 */
[----:B------:R-:W-:Y:S02]  /*bc00*/  SHF.R.S32.HI R33, RZ, 0x1f, R184 ;  /* 0x0000001fff217819 */ /* 0x000fe400000114b8 */
[----:B------:R-:W-:Y:S01]  /*bc10*/  SHF.R.S32.HI R32, RZ, 0x1f, R192 ;  /* 0x0000001fff207819 */ /* 0x000fe200000114c0 */
[----:B0-----:R-:W-:-:S04]  /*bc20*/  @P0 IMAD.HI.U32 R4, R8, R5, RZ ;  /* 0x0000000508040227 */ /* 0x001fc800078e00ff */
[----:B------:R-:W-:Y:S02]  /*bc30*/  IMAD.U32 R5, RZ, RZ, UR9 ;  /* 0x00000009ff057e24 */ /* 0x000fe4000f8e00ff */
[----:B------:R-:W-:Y:S01]  /*bc40*/  IMAD.U32 R5, RZ, RZ, UR4 ;  /* 0x00000004ff057e24 */ /* 0x000fe2000f8e00ff */
[----:B-1----:R-:W-:Y:S01]  /*bc50*/  @P0 SHF.R.U32.HI R3, RZ, R7, R4 ;  /* 0x00000007ff030219 */ /* 0x002fe20000011604 */
[----:B------:R-:W-:Y:S01]  /*bc60*/  IMAD.U32 R4, RZ, RZ, UR8 ;  /* 0x00000008ff047e24 */ /* 0x000fe2000f8e00ff */
[----:B------:R-:W-:Y:S01]  /*bc70*/  ISETP.GE.AND P0, PT, R186, UR12, PT ;  /* 0x0000000cba007c0c */ /* 0x000fe2000bf06270 */
[----:B------:R-:W-:Y:S01]  /*bc80*/  ULDC.64 UR8, c[0x0][0xae0] ;  /* 0x0002b80000087ab9 */ /* 0x000fe20000000a00 */
[--C-:B------:R-:W-:Y:S01]  /*bc90*/  SHF.R.S32.HI R6, RZ, 0x1f, R3.reuse ;  /* 0x0000001fff067819 */ /* 0x100fe20000011403 */
[----:B------:R-:W-:Y:S01]  /*bca0*/  IMAD.MOV R7, RZ, RZ, -R3 ;  /* 0x000000ffff077224 */ /* 0x000fe200078e0a03 */
[----:B------:R-:W-:Y:S01]  /*bcb0*/  SEL R9, RZ, 0xffffffff, P0 ;  /* 0xffffffffff097807 */ /* 0x000fe20000000000 */
[----:B------:R-:W-:Y:S01]  /*bcc0*/  IMAD.WIDE.U32 R4, R3, UR8, R4 ;  /* 0x0000000803047c25 */ /* 0x000fe2000f8e0004 */
[----:B------:R-:W-:-:S03]  /*bcd0*/  ISETP.GE.AND P0, PT, R185, UR12, PT ;  /* 0x0000000cb9007c0c */ /* 0x000fc6000bf06270 */
[----:B------:R-:W-:Y:S02]  /*bce0*/  IMAD R6, R6, UR8, RZ ;  /* 0x0000000806067c24 */ /* 0x000fe4000f8e02ff */
[----:B------:R-:W-:Y:S02]  /*bcf0*/  IMAD.SHL.U32 R13, R9, 0x8, RZ ;  /* 0x00000008090d7824 */ /* 0x000fe400078e00ff */
[----:B------:R-:W-:Y:S01]  /*bd00*/  IMAD R9, R3, UR9, R6 ;  /* 0x0000000903097c24 */ /* 0x000fe2000f8e0206 */
[----:B------:R-:W-:Y:S01]  /*bd10*/  SEL R6, RZ, 0xffffffff, P0 ;  /* 0xffffffffff067807 */ /* 0x000fe20000000000 */
[----:B------:R-:W-:Y:S01]  /*bd20*/  IMAD R7, R11, R7, R8 ;  /* 0x000000070b077224 */ /* 0x000fe200078e0208 */
[----:B------:R-:W-:Y:S01]  /*bd30*/  ISETP.GE.AND P0, PT, R184, UR12, PT ;  /* 0x0000000cb8007c0c */ /* 0x000fe2000bf06270 */
[----:B------:R-:W-:Y:S01]  /*bd40*/  IMAD.IADD R5, R5, 0x1, R9 ;  /* 0x0000000105057824 */ /* 0x000fe200078e0209 */
[----:B------:R-:W-:Y:S01]  /*bd50*/  LOP3.LUT R10, R13, 0x8, R10, 0xe2, !PT ;  /* 0x000000080d0a7812 */ /* 0x000fe200078ee20a */
[----:B------:R-:W-:Y:S01]  /*bd60*/  IMAD.SHL.U32 R13, R6, 0x10, RZ ;  /* 0x00000010060d7824 */ /* 0x000fe200078e00ff */
[----:B------:R-:W-:Y:S01]  /*bd70*/  SEL R8, RZ, 0xffffffff, P0 ;  /* 0xffffffffff087807 */ /* 0x000fe20000000000 */
[----:B------:R-:W-:Y:S01]  /*bd80*/  ULDC.64 UR8, c[0x0][0xad8] ;  /* 0x0002b60000087ab9 */ /* 0x000fe20000000a00 */
[----:B------:R-:W-:Y:S01]  /*bd90*/  SHF.R.S32.HI R3, RZ, 0x1f, R7 ;  /* 0x0000001fff037819 */ /* 0x000fe20000011407 */
[----:B------:R-:W-:Y:S01]  /*bda0*/  IMAD.WIDE.U32 R4, R7, UR8, R4 ;  /* 0x0000000807047c25 */ /* 0x000fe2000f8e0004 */
[----:B------:R-:W-:-:S02]  /*bdb0*/  LOP3.LUT R10, R13, 0x10, R10, 0xe2, !PT ;  /* 0x000000100d0a7812 */ /* 0x000fc400078ee20a */
[----:B------:R-:W-:Y:S01]  /*bdc0*/  ISETP.GE.AND P0, PT, R226, UR12, PT ;  /* 0x0000000ce2007c0c */ /* 0x000fe2000bf06270 */
[----:B------:R-:W-:Y:S02]  /*bdd0*/  IMAD.SHL.U32 R9, R8, 0x20, RZ ;  /* 0x0000002008097824 */ /* 0x000fe400078e00ff */
[----:B------:R-:W-:-:S03]  /*bde0*/  IMAD R6, R3, UR8, RZ ;  /* 0x0000000803067c24 */ /* 0x000fc6000f8e02ff */
[----:B------:R-:W-:Y:S01]  /*bdf0*/  LOP3.LUT R10, R9, 0x20, R10, 0xe2, !PT ;  /* 0x00000020090a7812 */ /* 0x000fe200078ee20a */
[----:B------:R-:W-:Y:S01]  /*be00*/  IMAD R3, R7, UR9, R6 ;  /* 0x0000000907037c24 */ /* 0x000fe2000f8e0206 */
[----:B------:R-:W-:Y:S01]  /*be10*/  ULDC.64 UR8, c[0x0][0xa80] ;  /* 0x0002a00000087ab9 */ /* 0x000fe20000000a00 */
[----:B------:R-:W-:Y:S01]  /*be20*/  IMAD.U32 R9, RZ, RZ, UR43 ;  /* 0x0000002bff097e24 */ /* 0x000fe2000f8e00ff */
[----:B------:R-:W-:Y:S01]  /*be30*/  SEL R7, RZ, 0x40, P0 ;  /* 0x00000040ff077807 */ /* 0x000fe20000000000 */
[----:B------:R-:W-:Y:S01]  /*be40*/  IMAD.IADD R3, R5, 0x1, R3 ;  /* 0x0000000105037824 */ /* 0x000fe200078e0203 */
[----:B------:R-:W-:Y:S01]  /*be50*/  LEA R20, P0, R4, UR8, 0x1 ;  /* 0x0000000804147c11 */ /* 0x000fe2000f8008ff */
[----:B------:R-:W-:Y:S01]  /*be60*/  IMAD R26, R9, 0x40, R26 ;  /* 0x00000040091a7824 */ /* 0x000fe200078e021a */
[----:B------:R-:W-:Y:S02]  /*be70*/  LOP3.LUT R21, R10, R7, RZ, 0xfc, !PT ;  /* 0x000000070a157212 */ /* 0x000fe400078efcff */
[----:B------:R-:W-:Y:S01]  /*be80*/  LEA.HI.X R3, R4, UR9, R3, 0x1, P0 ;  /* 0x0000000904037c11 */ /* 0x000fe200080f0c03 */
[----:B------:R0:W1:Y:S01]  /*be90*/  SHFL.IDX PT, R6, R20, RZ, 0x181f ;  /* 0x00181fff14067589 */ /* 0x00006200000e0000 */
[----:B------:R-:W-:-:S02]  /*bea0*/  ISETP.GE.AND P0, PT, R26, R25, PT ;  /* 0x000000191a00720c */ /* 0x000fc40003f06270 */
[----:B------:R-:W-:Y:S01]  /*beb0*/  LOP3.LUT R24, R21, R0, RZ, 0xfc, !PT ;  /* 0x0000000015187212 */ /* 0x000fe200078efcff */
[----:B------:R0:W2:Y:S10]  /*bec0*/  SHFL.IDX PT, R7, R3, RZ, 0x181f ;  /* 0x00181fff03077589 */ /* 0x0000b400000e0000 */
[----:B0-----:R-:W-:Y:S05]  /*bed0*/  @P0 BRA `(.L_x_431) ;  /* 0x00000000007c0947 */ /* 0x001fea0003800000 */
[----:B------:R-:W-:Y:S02]  /*bee0*/  ISETP.GE.AND P2, PT, R192, UR12, PT ;  /* 0x0000000cc0007c0c */ /* 0x000fe4000bf46270 */
[----:B------:R-:W-:Y:S02]  /*bef0*/  ISETP.GE.AND P1, PT, R2, UR12, PT ;  /* 0x0000000c02007c0c */ /* 0x000fe4000bf26270 */
[----:B------:R-:W-:Y:S02]  /*bf00*/  ISETP.GE.AND P5, PT, R187, UR12, PT ;  /* 0x0000000cbb007c0c */ /* 0x000fe4000bfa6270 */
[----:B------:R-:W-:-:S07]  /*bf10*/  ISETP.GE.AND P3, PT, R186, UR12, PT ;  /* 0x0000000cba007c0c */ /* 0x000fce000bf66270 */
[-C--:B-1----:R-:W-:Y:S02]  /*bf20*/  @!P2 LEA R8, P0, R192, R6.reuse, 0x1 ;  /* 0x00000006c008a211 */ /* 0x082fe400078008ff */
[----:B--2---:R-:W-:Y:S02]  /*bf30*/  @!P1 IMAD.WIDE R4, R2, 0x2, R6 ;  /* 0x0000000202049825 */ /* 0x004fe400078e0206 */
[----:B------:R-:W-:Y:S02]  /*bf40*/  @!P2 LEA.HI.X R9, R192, R7, R32, 0x1, P0 ;  /* 0x00000007c009a211 */ /* 0x000fe400000f0c20 */
[----:B------:R-:W-:Y:S01]  /*bf50*/  @!P5 LEA R10, P4, R187, R6, 0x1 ;  /* 0x00000006bb0ad211 */ /* 0x000fe200078808ff */
[----:B------:R-:W-:Y:S01]  /*bf60*/  @!P1 ST.E.128 desc[UR40][R4.64], RZ ;  /* 0x000000ff04009985 */ /* 0x000fe2000c101d28 */
[----:B------:R-:W-:Y:S02]  /*bf70*/  ISETP.GE.AND P1, PT, R184, UR12, PT ;  /* 0x0000000cb8007c0c */ /* 0x000fe4000bf26270 */
[----:B------:R-:W-:Y:S01]  /*bf80*/  LOP3.LUT P0, RZ, R21, 0x40, RZ, 0xc0, !PT ;  /* 0x0000004015ff7812 */ /* 0x000fe2000780c0ff */
[----:B------:R0:W-:Y:S01]  /*bf90*/  @!P2 ST.E.128 desc[UR40][R8.64], RZ ;  /* 0x000000ff0800a985 */ /* 0x0001e2000c101d28 */
[----:B------:R-:W-:-:S02]  /*bfa0*/  ISETP.GE.AND P2, PT, R185, UR12, PT ;  /* 0x0000000cb9007c0c */ /* 0x000fc4000bf46270 */
[-C--:B------:R-:W-:Y:S02]  /*bfb0*/  @!P5 LEA.HI.X R11, R187, R7.reuse, R27, 0x1, P4 ;  /* 0x00000007bb0bd211 */ /* 0x080fe400020f0c1b */
[----:B------:R-:W-:Y:S02]  /*bfc0*/  LOP3.LUT P4, RZ, R24, 0x80, RZ, 0xc0, !PT ;  /* 0x0000008018ff7812 */ /* 0x000fe4000788c0ff */
[CC--:B------:R-:W-:Y:S01]  /*bfd0*/  @!P3 LEA R12, P6, R186.reuse, R6.reuse, 0x1 ;  /* 0x00000006ba0cb211 */ /* 0x0c0fe200078c08ff */
[----:B------:R3:W-:Y:S03]  /*bfe0*/  @!P5 ST.E.128 desc[UR40][R10.64], RZ ;  /* 0x000000ff0a00d985 */ /* 0x0007e6000c101d28 */
[----:B------:R-:W-:Y:S02]  /*bff0*/  @!P3 LEA.HI.X R13, R186, R7, R29, 0x1, P6 ;  /* 0x00000007ba0db211 */ /* 0x000fe400030f0c1d */
[----:B0-----:R-:W-:-:S02]  /*c000*/  @!P1 LEA R8, P6, R184, R6, 0x1 ;  /* 0x00000006b8089211 */ /* 0x001fc400078c08ff */
[CC--:B------:R-:W-:Y:S01]  /*c010*/  @!P2 LEA R4, P5, R185.reuse, R6.reuse, 0x1 ;  /* 0x00000006b904a211 */ /* 0x0c0fe200078a08ff */
[----:B------:R3:W-:Y:S01]  /*c020*/  @!P3 ST.E.128 desc[UR40][R12.64], RZ ;  /* 0x000000ff0c00b985 */ /* 0x0007e2000c101d28 */
[-C--:B------:R-:W-:Y:S02]  /*c030*/  @P0 LEA R14, P3, R226, R6.reuse, 0x1 ;  /* 0x00000006e20e0211 */ /* 0x080fe400078608ff */
[-C--:B------:R-:W-:Y:S02]  /*c040*/  @!P2 LEA.HI.X R5, R185, R7.reuse, R30, 0x1, P5 ;  /* 0x00000007b905a211 */ /* 0x080fe400028f0c1e */
[----:B------:R-:W-:Y:S02]  /*c050*/  @P4 LEA R6, P5, R225, R6, 0x1 ;  /* 0x00000006e1064211 */ /* 0x000fe400078a08ff */
[-C--:B------:R-:W-:Y:S01]  /*c060*/  @!P1 LEA.HI.X R9, R184, R7.reuse, R33, 0x1, P6 ;  /* 0x00000007b8099211 */ /* 0x080fe200030f0c21 */
[----:B------:R3:W-:Y:S01]  /*c070*/  @!P2 ST.E.128 desc[UR40][R4.64], RZ ;  /* 0x000000ff0400a985 */ /* 0x0007e2000c101d28 */
[----:B------:R-:W-:-:S02]  /*c080*/  @P0 LEA.HI.X R15, R226, R7, R31, 0x1, P3 ;  /* 0x00000007e20f0211 */ /* 0x000fc400018f0c1f */
[----:B------:R-:W-:Y:S01]  /*c090*/  @P4 LEA.HI.X R7, R225, R7, R28, 0x1, P5 ;  /* 0x00000007e1074211 */ /* 0x000fe200028f0c1c */
[----:B------:R3:W-:Y:S04]  /*c0a0*/  @!P1 ST.E.128 desc[UR40][R8.64], RZ ;  /* 0x000000ff08009985 */ /* 0x0007e8000c101d28 */
[----:B------:R3:W-:Y:S04]  /*c0b0*/  @P0 ST.E.128 desc[UR40][R14.64], RZ ;  /* 0x000000ff0e000985 */ /* 0x0007e8000c101d28 */
[----:B------:R3:W-:Y:S02]  /*c0c0*/  @P4 ST.E.128 desc[UR40][R6.64], RZ ;  /* 0x000000ff06004985 */ /* 0x0007e4000c101d28 */
.L_x_431:
[----:B------:R-:W-:Y:S05]  /*c0d0*/  BSYNC B1 ;  /* 0x0000000000017941 */ /* 0x000fea0003800000 */
.L_x_430:
[----:B------:R-:W-:Y:S01]  /*c0e0*/  VIADD R0, R26, 0x20 ;  /* 0x000000201a007836 */ /* 0x000fe20000000000 */
[----:B--23--:R0:W2:Y:S04]  /*c0f0*/  SHFL.IDX PT, R7, R3, 0x1, 0x181f ;  /* 0x00381f0003077f89 */ /* 0x00c0a800000e0000 */
[----:B------:R-:W-:Y:S01]  /*c100*/  ISETP.GE.AND P0, PT, R0, R25, PT ;  /* 0x000000190000720c */ /* 0x000fe20003f06270 */
[----:B-1----:R0:W1:-:S12]  /*c110*/  SHFL.IDX PT, R6, R20, 0x1, 0x181f ;  /* 0x00381f0014067f89 */ /* 0x00205800000e0000 */
[----:B0-----:R-:W-:Y:S05]  /*c120*/  @P0 BRA `(.L_x_424) ;  /* 0x00000000007c0947 */ /* 0x001fea0003800000 */
[----:B------:R-:W-:Y:S02]  /*c130*/  ISETP.GE.AND P1, PT, R2, UR12, PT ;  /* 0x0000000c02007c0c */ /* 0x000fe4000bf26270 */
[----:B------:R-:W-:Y:S02]  /*c140*/  ISETP.GE.AND P5, PT, R192, UR12, PT ;  /* 0x0000000cc0007c0c */ /* 0x000fe4000bfa6270 */
[----:B------:R-:W-:Y:S02]  /*c150*/  ISETP.GE.AND P4, PT, R187, UR12, PT ;  /* 0x0000000cbb007c0c */ /* 0x000fe4000bf86270 */
[----:B------:R-:W-:Y:S02]  /*c160*/  ISETP.GE.AND P3, PT, R186, UR12, PT ;  /* 0x0000000cba007c0c */ /* 0x000fe4000bf66270 */
[----:B------:R-:W-:-:S05]  /*c170*/  ISETP.GE.AND P2, PT, R185, UR12, PT ;  /* 0x0000000cb9007c0c */ /* 0x000fca000bf46270 */
[----:B-12---:R-:W-:Y:S02]  /*c180*/  @!P1 IMAD.WIDE R4, R2, 0x2, R6 ;  /* 0x0000000202049825 */ /* 0x006fe400078e0206 */
[CC--:B------:R-:W-:Y:S02]  /*c190*/  @!P5 LEA R8, P0, R192.reuse, R6.reuse, 0x1 ;  /* 0x00000006c008d211 */ /* 0x0c0fe400078008ff */
[-C--:B------:R-:W-:Y:S01]  /*c1a0*/  @!P4 LEA R10, P6, R187, R6.reuse, 0x1 ;  /* 0x00000006bb0ac211 */ /* 0x080fe200078c08ff */
[----:B------:R0:W-:Y:S01]  /*c1b0*/  @!P1 ST.E.128 desc[UR40][R4.64], RZ ;  /* 0x000000ff04009985 */ /* 0x0001e2000c101d28 */
[----:B------:R-:W-:Y:S02]  /*c1c0*/  @!P5 LEA.HI.X R9, R192, R7, R32, 0x1, P0 ;  /* 0x00000007c009d211 */ /* 0x000fe400000f0c20 */
[----:B------:R-:W-:Y:S02]  /*c1d0*/  ISETP.GE.AND P1, PT, R184, UR12, PT ;  /* 0x0000000cb8007c0c */ /* 0x000fe4000bf26270 */
[----:B------:R-:W-:Y:S01]  /*c1e0*/  LOP3.LUT P0, RZ, R21, 0x40, RZ, 0xc0, !PT ;  /* 0x0000004015ff7812 */ /* 0x000fe2000780c0ff */
[----:B------:R1:W-:Y:S01]  /*c1f0*/  @!P5 ST.E.128 desc[UR40][R8.64], RZ ;  /* 0x000000ff0800d985 */ /* 0x0003e2000c101d28 */
[----:B------:R-:W-:-:S02]  /*c200*/  @!P3 LEA R12, P5, R186, R6, 0x1 ;  /* 0x00000006ba0cb211 */ /* 0x000fc400078a08ff */
[-C--:B------:R-:W-:Y:S02]  /*c210*/  @!P4 LEA.HI.X R11, R187, R7.reuse, R27, 0x1, P6 ;  /* 0x00000007bb0bc211 */ /* 0x080fe400030f0c1b */
[CC--:B------:R-:W-:Y:S02]  /*c220*/  @!P2 LEA R14, P6, R185.reuse, R6.reuse, 0x1 ;  /* 0x00000006b90ea211 */ /* 0x0c0fe400078c08ff */
[-C--:B------:R-:W-:Y:S01]  /*c230*/  @!P3 LEA.HI.X R13, R186, R7.reuse, R29, 0x1, P5 ;  /* 0x00000007ba0db211 */ /* 0x080fe200028f0c1d */
[----:B------:R1:W-:Y:S01]  /*c240*/  @!P4 ST.E.128 desc[UR40][R10.64], RZ ;  /* 0x000000ff0a00c985 */ /* 0x0003e2000c101d28 */
[----:B------:R-:W-:Y:S02]  /*c250*/  LOP3.LUT P5, RZ, R24, 0x80, RZ, 0xc0, !PT ;  /* 0x0000008018ff7812 */ /* 0x000fe400078ac0ff */
[----:B------:R-:W-:Y:S01]  /*c260*/  @!P2 LEA.HI.X R15, R185, R7, R30, 0x1, P6 ;  /* 0x00000007b90fa211 */ /* 0x000fe200030f0c1e */
[----:B------:R1:W-:Y:S01]  /*c270*/  @!P3 ST.E.128 desc[UR40][R12.64], RZ ;  /* 0x000000ff0c00b985 */ /* 0x0003e2000c101d28 */
[----:B0-----:R-:W-:-:S03]  /*c280*/  @!P1 LEA R4, P6, R184, R6, 0x1 ;  /* 0x00000006b8049211 */ /* 0x001fc600078c08ff */
[----:B------:R1:W-:Y:S01]  /*c290*/  @!P2 ST.E.128 desc[UR40][R14.64], RZ ;  /* 0x000000ff0e00a985 */ /* 0x0003e2000c101d28 */
[----:B------:R-:W-:Y:S02]  /*c2a0*/  @!P1 LEA.HI.X R5, R184, R7, R33, 0x1, P6 ;  /* 0x00000007b8059211 */ /* 0x000fe400030f0c21 */
[----:B------:R-:W-:-:S03]  /*c2b0*/  @P0 LEA R20, P6, R226, R6, 0x1 ;  /* 0x00000006e2140211 */ /* 0x000fc600078c08ff */
[----:B------:R1:W-:Y:S01]  /*c2c0*/  @!P1 ST.E.128 desc[UR40][R4.64], RZ ;  /* 0x000000ff04009985 */ /* 0x0003e2000c101d28 */
[----:B------:R-:W-:Y:S02]  /*c2d0*/  @P0 LEA.HI.X R21, R226, R7, R31, 0x1, P6 ;  /* 0x00000007e2150211 */ /* 0x000fe400030f0c1f */
[----:B------:R-:W-:-:S03]  /*c2e0*/  @P5 LEA R6, P6, R225, R6, 0x1 ;  /* 0x00000006e1065211 */ /* 0x000fc600078c08ff */
[----:B------:R1:W-:Y:S01]  /*c2f0*/  @P0 ST.E.128 desc[UR40][R20.64], RZ ;  /* 0x000000ff14000985 */ /* 0x0003e2000c101d28 */
[----:B------:R-:W-:-:S05]  /*c300*/  @P5 LEA.HI.X R7, R225, R7, R28, 0x1, P6 ;  /* 0x00000007e1075211 */ /* 0x000fca00030f0c1c */
[----:B------:R1:W-:Y:S04]  /*c310*/  @P5 ST.E.128 desc[UR40][R6.64], RZ ;  /* 0x000000ff06005985 */ /* 0x0003e8000c101d28 */
.L_x_424:
[----:B------:R-:W-:Y:S05]  /*c320*/  BSYNC B0 ;  /* 0x0000000000007941 */ /* 0x000fea0003800000 */
.L_x_417:
[----:B------:R-:W-:Y:S02]  /*c330*/  ULDC UR4, c[0x0][0xc3c] ;  /* 0x00030f0000047ab9 */ /* 0x000fe40000000800 */
[----:B------:R-:W-:-:S06]  /*c340*/  UISETP.GE.AND UP0, UPT, UR7, UR4, UPT ;  /* 0x000000040700728c */ /* 0x000fcc000bf06270 */
[----:B------:R-:W-:-:S13]  /*c350*/  PLOP3.LUT P0, PT, PT, PT, UP0, 0x80, 0x0 ;  /* 0x000000000000781c */ /* 0x000fda0003f0f008 */
[----:B------:R-:W-:Y:S05]  /*c360*/  @!P0 BRA `(.L_x_432) ;  /* 0xffffff5000248947 */ /* 0x000fea000383ffff */
[----:B------:R-:W-:Y:S05]  /*c370*/  EXIT ;  /* 0x000000000000794d */ /* 0x000fea0003800000 */
.L_x_382:
[----:B------:R-:W-:-:S08]  /*c380*/  NOP ;  /* 0x0000000000007918 */ /* 0x000fd00000000000 */
[----:B------:R-:W0:-:S00]  /*c390*/  USETMAXREG.DEALLOC.CTAPOOL 0x18 ;  /* 0x00000018000079c8 */ /* 0x000e0000080e0500 */
[----:B0-----:R-:W-:Y:S01]  /*c3a0*/  LOP3.LUT R0, R0, 0x3, RZ, 0xc0, !PT ;  /* 0x0000000300007812 */ /* 0x001fe200078ec0ff */
[----:B------:R-:W-:-:S05]  /*c3b0*/  IMAD.MOV.U32 R7, RZ, RZ, RZ ;  /* 0x000000ffff077224 */ /* 0x000fca00078e00ff */
[----:B------:R-:W0:Y:S02]  /*c3c0*/  SHFL.IDX PT, R0, R0, RZ, 0x1f ;  /* 0x00001fff00007589 */ /* 0x000e2400000e0000 */
[----:B0-----:R-:W-:-:S04]  /*c3d0*/  ISETP.NE.AND P0, PT, R0, RZ, PT ;  /* 0x000000ff0000720c */ /* 0x001fc80003f05270 */
[----:B------:R-:W-:-:S05]  /*c3e0*/  P2R R0, PR, RZ, 0x1 ;  /* 0x00000001ff007803 */ /* 0x000fca0000000000 */
[----:B------:R0:W-:Y:S04]  /*c3f0*/  STL [R1+0x60], R0 ;  /* 0x0000600001007387 */ /* 0x0001e80000100800 */
[----:B------:R-:W-:Y:S05]  /*c400*/  @!P0 BRA `(.L_x_433) ;  /* 0x0000000000248947 */ /* 0x000fea0003800000 */
[----:B------:R-:W1:Y:S08]  /*c410*/  S2UR UR5, SR_CgaCtaId ;  /* 0x00000000000579c3 */ /* 0x000e700000008800 */
[----:B------:R-:W-:Y:S06]  /*c420*/  BAR.SYNC.DEFER_BLOCKING 0x5, 0x180 ;  /* 0x0146000000007b1d */ /* 0x000fec0000010000 */
[----:B------:R-:W-:-:S02]  /*c430*/  UMOV UR4, 0x400 ;  /* 0x0000040000047882 */ /* 0x000fc40000000000 */
[----:B-1----:R-:W-:-:S09]  /*c440*/  ULEA UR4, UR5, UR4, 0x18 ;  /* 0x0000000405047291 */ /* 0x002fd2000f8ec03f */
[----:B------:R-:W1:Y:S04]  /*c450*/  LDS.128 R8, [UR4+0x28cd0] ;  /* 0x028cd004ff087984 */ /* 0x000e680008000c00 */
[----:B-1----:R2:W-:Y:S04]  /*c460*/  STL.64 [R1], R8 ;  /* 0x0000000801007387 */ /* 0x0025e80000100a00 */
[----:B------:R2:W-:Y:S01]  /*c470*/  STL.64 [R1+0x8], R10 ;  /* 0x0000080a01007387 */ /* 0x0005e20000100a00 */
[----:B------:R-:W-:Y:S06]  /*c480*/  BAR.ARV 0x4, 0x180 ;  /* 0x0106000000007b1d */ /* 0x000fec0000002000 */
[----:B------:R-:W-:Y:S05]  /*c490*/  BRA `(.L_x_434) ;  /* 0x0000000800a47947 */ /* 0x000fea0003800000 */
.L_x_433:
[----:B0-----:R-:W-:Y:S01]  /*c4a0*/  LOP3.LUT R0, R6, 0x1f, RZ, 0xc0, !PT ;  /* 0x0000001f06007812 */ /* 0x001fe200078ec0ff */
[----:B------:R-:W-:Y:S01]  /*c4b0*/  ULDC UR4, c[0x0][0xc3c] ;  /* 0x00030f0000047ab9 */ /* 0x000fe20000000800 */
[----:B------:R-:W-:Y:S01]  /*c4c0*/  IMAD.MOV.U32 R10, RZ, RZ, RZ ;  /* 0x000000ffff0a7224 */ /* 0x000fe200078e00ff */
[----:B------:R-:W0:Y:S01]  /*c4d0*/  S2UR UR6, SR_CTAID.X ;  /* 0x00000000000679c3 */ /* 0x000e220000002500 */
[----:B------:R-:W-:Y:S01]  /*c4e0*/  ISETP.NE.AND P0, PT, R0, 0x1f, PT ;  /* 0x0000001f0000780c */ /* 0x000fe20003f05270 */
[----:B------:R-:W-:-:S03]  /*c4f0*/  ULDC UR5, c[0x0][0xc38] ;  /* 0x00030e0000057ab9 */ /* 0x000fc60000000800 */
[----:B------:R-:W-:-:S13]  /*c500*/  ISETP.GE.OR P1, PT, R0, UR4, !P0 ;  /* 0x0000000400007c0c */ /* 0x000fda000c726670 */
[----:B------:R-:W1:Y:S08]  /*c510*/  @!P1 LDC.64 R2, c[0x0][0xc80] ;  /* 0x00032000ff029b82 */ /* 0x000e700000000a00 */
[----:B------:R-:W2:Y:S01]  /*c520*/  @!P1 LDC.64 R4, c[0x0][0xc78] ;  /* 0x00031e00ff049b82 */ /* 0x000ea20000000a00 */
[----:B-1----:R-:W-:-:S05]  /*c530*/  @!P1 IMAD.WIDE.U32 R2, R0, 0x4, R2 ;  /* 0x0000000400029825 */ /* 0x002fca00078e0002 */
[----:B------:R2:W3:Y:S02]  /*c540*/  @!P1 LDG.E R7, desc[UR40][R2.64] ;  /* 0x0000002802079981 */ /* 0x0004e4000c1e1900 */
[----:B--2---:R-:W-:-:S05]  /*c550*/  @!P1 IMAD.WIDE.U32 R2, R0, 0x4, R4 ;  /* 0x0000000400029825 */ /* 0x004fca00078e0004 */
[----:B------:R-:W3:Y:S01]  /*c560*/  @!P1 LDG.E R10, desc[UR40][R2.64] ;  /* 0x00000028020a9981 */ /* 0x000ee2000c1e1900 */
[C---:B------:R-:W-:Y:S01]  /*c570*/  ISETP.NE.AND P1, PT, R0.reuse, RZ, PT ;  /* 0x000000ff0000720c */ /* 0x040fe20003f25270 */
[----:B------:R-:W-:Y:S01]  /*c580*/  UMOV UR4, URZ ;  /* 0x0000003f00047c82 */ /* 0x000fe20008000000 */
[C---:B------:R-:W-:Y:S02]  /*c590*/  ISETP.GE.U32.AND P2, PT, R0.reuse, 0x2, PT ;  /* 0x000000020000780c */ /* 0x040fe40003f46070 */
[C---:B------:R-:W-:Y:S02]  /*c5a0*/  ISETP.GE.U32.AND P3, PT, R0.reuse, 0x4, PT ;  /* 0x000000040000780c */ /* 0x040fe40003f66070 */
[C---:B------:R-:W-:Y:S02]  /*c5b0*/  ISETP.GE.U32.AND P4, PT, R0.reuse, 0x8, PT ;  /* 0x000000080000780c */ /* 0x040fe40003f86070 */
[----:B------:R-:W-:Y:S01]  /*c5c0*/  ISETP.GE.U32.AND P5, PT, R0, 0x10, PT ;  /* 0x000000100000780c */ /* 0x000fe20003fa6070 */
[----:B---3--:R-:W-:-:S05]  /*c5d0*/  IMAD R4, R7, R10, RZ ;  /* 0x0000000a07047224 */ /* 0x008fca00078e02ff */
[----:B------:R-:W1:Y:S02]  /*c5e0*/  SHFL.UP PT, R5, R4, 0x1, RZ ;  /* 0x0420000004057989 */ /* 0x000e6400000e00ff */
[----:B-1----:R-:W-:-:S05]  /*c5f0*/  SEL R5, R5, RZ, P1 ;  /* 0x000000ff05057207 */ /* 0x002fca0000800000 */
[----:B------:R-:W-:-:S05]  /*c600*/  IMAD.IADD R5, R4, 0x1, R5 ;  /* 0x0000000104057824 */ /* 0x000fca00078e0205 */
        /* <DEDUP_REMOVED lines=12> */
[----:B------:R-:W1:Y:S02]  /*c6d0*/  SHFL.IDX PT, R8, R2, 0x1f, 0x1f ;  /* 0x03e01f0002087f89 */ /* 0x000e6400000e0000 */
[----:B-1----:R-:W-:-:S04]  /*c6e0*/  IMAD R8, R8, UR5, RZ ;  /* 0x0000000508087c24 */ /* 0x002fc8000f8e02ff */
[----:B------:R-:W-:Y:S01]  /*c6f0*/  IMAD.MOV.U32 R11, RZ, RZ, R8 ;  /* 0x000000ffff0b7224 */ /* 0x000fe200078e0008 */
[----:B0-----:R-:W-:-:S13]  /*c700*/  ISETP.GT.AND P6, PT, R8, UR6, PT ;  /* 0x0000000608007c0c */ /* 0x001fda000bfc4270 */
[----:B------:R-:W-:Y:S05]  /*c710*/  @P6 BRA `(.L_x_435) ;  /* 0x0000000000a46947 */ /* 0x000fea0003800000 */
[----:B------:R-:W-:Y:S01]  /*c720*/  IMAD.MOV.U32 R8, RZ, RZ, R11 ;  /* 0x000000ffff087224 */ /* 0x000fe200078e000b */
[----:B------:R-:W-:Y:S01]  /*c730*/  UMOV UR4, URZ ;  /* 0x0000003f00047c82 */ /* 0x000fe20008000000 */
[----:B------:R-:W-:-:S05]  /*c740*/  ULDC UR5, c[0x0][0xc38] ;  /* 0x00030e0000057ab9 */ /* 0x000fca0000000800 */
.L_x_437:
[----:B------:R-:W0:Y:S01]  /*c750*/  LDC R2, c[0x0][0xc3c] ;  /* 0x00030f00ff027b82 */ /* 0x000e220000000800 */
[----:B------:R-:W-:Y:S01]  /*c760*/  ULDC UR7, c[0x0][0xc3c] ;  /* 0x00030f0000077ab9 */ /* 0x000fe20000000800 */
[----:B------:R-:W-:Y:S01]  /*c770*/  UIADD3 UR4, UR4, 0x1f, URZ ;  /* 0x0000001f04047890 */ /* 0x000fe2000fffe03f */
[----:B------:R-:W-:-:S05]  /*c780*/  IMAD.U32 R3, RZ, RZ, UR7 ;  /* 0x00000007ff037e24 */ /* 0x000fca000f8e00ff */
[----:B------:R1:W-:Y:S01]  /*c790*/  STL [R1+0xc], R3 ;  /* 0x00000c0301007387 */ /* 0x0003e20000100800 */
[----:B0-----:R-:W-:-:S13]  /*c7a0*/  ISETP.LE.AND P6, PT, R2, UR4, PT ;  /* 0x0000000402007c0c */ /* 0x001fda000bfc3270 */
[----:B-1----:R-:W-:Y:S05]  /*c7b0*/  @P6 BRA `(.L_x_436) ;  /* 0x0000000400a46947 */ /* 0x002fea0003800000 */
[----:B------:R-:W-:Y:S02]  /*c7c0*/  VIADD R9, R0, UR4 ;  /* 0x0000000400097c36 */ /* 0x000fe40008000000 */
[----:B------:R-:W-:-:S03]  /*c7d0*/  IMAD.MOV.U32 R7, RZ, RZ, RZ ;  /* 0x000000ffff077224 */ /* 0x000fc600078e00ff */
[----:B------:R-:W-:-:S13]  /*c7e0*/  ISETP.GE.OR P6, PT, R9, R2, !P0 ;  /* 0x000000020900720c */ /* 0x000fda00047c6670 */
[----:B------:R-:W0:Y:S08]  /*c7f0*/  @!P6 LDC.64 R2, c[0x0][0xc80] ;  /* 0x00032000ff02eb82 */ /* 0x000e300000000a00 */
[----:B------:R-:W1:Y:S01]  /*c800*/  @!P6 LDC.64 R4, c[0x0][0xc78] ;  /* 0x00031e00ff04eb82 */ /* 0x000e620000000a00 */
[----:B------:R-:W-:Y:S02]  /*c810*/  IMAD.MOV.U32 R10, RZ, RZ, RZ ;  /* 0x000000ffff0a7224 */ /* 0x000fe400078e00ff */
[----:B0-----:R-:W-:-:S05]  /*c820*/  @!P6 IMAD.WIDE R2, R9, 0x4, R2 ;  /* 0x000000040902e825 */ /* 0x001fca00078e0202 */
[----:B------:R1:W2:Y:S02]  /*c830*/  @!P6 LDG.E R7, desc[UR40][R2.64] ;  /* 0x000000280207e981 */ /* 0x0002a4000c1e1900 */
[----:B-1----:R-:W-:-:S05]  /*c840*/  @!P6 IMAD.WIDE R2, R9, 0x4, R4 ;  /* 0x000000040902e825 */ /* 0x002fca00078e0204 */
[----:B------:R-:W2:Y:S02]  /*c850*/  @!P6 LDG.E R10, desc[UR40][R2.64] ;  /* 0x00000028020ae981 */ /* 0x000ea4000c1e1900 */
[----:B--2---:R-:W-:-:S05]  /*c860*/  IMAD R11, R7, R10, RZ ;  /* 0x0000000a070b7224 */ /* 0x004fca00078e02ff */
[----:B------:R-:W0:Y:S02]  /*c870*/  SHFL.UP PT, R4, R11, 0x1, RZ ;  /* 0x042000000b047989 */ /* 0x000e2400000e00ff */
[----:B0-----:R-:W-:-:S05]  /*c880*/  SEL R4, R4, RZ, P1 ;  /* 0x000000ff04047207 */ /* 0x001fca0000800000 */
[----:B------:R-:W-:-:S05]  /*c890*/  IMAD.IADD R4, R11, 0x1, R4 ;  /* 0x000000010b047824 */ /* 0x000fca00078e0204 */
        /* <DEDUP_REMOVED lines=12> */
[----:B------:R-:W0:Y:S02]  /*c960*/  SHFL.IDX PT, R4, R2, 0x1f, 0x1f ;  /* 0x03e01f0002047f89 */ /* 0x000e2400000e0000 */
[----:B0-----:R-:W-:-:S04]  /*c970*/  IMAD R11, R4, UR5, RZ ;  /* 0x00000005040b7c24 */ /* 0x001fc8000f8e02ff */
[----:B------:R-:W-:-:S05]  /*c980*/  IMAD.IADD R8, R11, 0x1, R8 ;  /* 0x000000010b087824 */ /* 0x000fca00078e0208 */
[----:B------:R-:W-:-:S13]  /*c990*/  ISETP.GT.AND P6, PT, R8, UR6, PT ;  /* 0x0000000608007c0c */ /* 0x000fda000bfc4270 */
[----:B------:R-:W-:Y:S05]  /*c9a0*/  @!P6 BRA `(.L_x_437) ;  /* 0xfffffffc0068e947 */ /* 0x000fea000383ffff */
.L_x_435:
[----:B------:R-:W-:Y:S02]  /*c9b0*/  IMAD.IADD R11, R8, 0x1, -R11 ;  /* 0x00000001080b7824 */ /* 0x000fe400078e0a0b */
[----:B------:R-:W-:Y:S02]  /*c9c0*/  IMAD.MOV.U32 R14, RZ, RZ, RZ ;  /* 0x000000ffff0e7224 */ /* 0x000fe400078e00ff */
[----:B------:R-:W-:-:S05]  /*c9d0*/  IMAD R3, R2, UR5, R11 ;  /* 0x0000000502037c24 */ /* 0x000fca000f8e020b */
[----:B------:R-:W-:-:S13]  /*c9e0*/  ISETP.GT.AND P0, PT, R3, UR6, PT ;  /* 0x0000000603007c0c */ /* 0x000fda000bf04270 */
[----:B------:R-:W-:-:S04]  /*c9f0*/  VOTE.ANY R12, PT, !P0 ;  /* 0x00000000000c7806 */ /* 0x000fc800040e0100 */
[----:B------:R-:W0:Y:S01]  /*ca00*/  POPC R4, R12 ;  /* 0x0000000c00047309 */ /* 0x000e220000000000 */
[----:B------:R-:W-:Y:S01]  /*ca10*/  ISETP.NE.AND P0, PT, R12, RZ, PT ;  /* 0x000000ff0c00720c */ /* 0x000fe20003f05270 */
[----:B0-----:R-:W0:Y:S04]  /*ca20*/  SHFL.IDX PT, R7, R7, R4, 0x1f ;  /* 0x00001f0407077589 */ /* 0x001e2800000e0000 */
[----:B------:R-:W1:Y:S01]  /*ca30*/  SHFL.IDX PT, R9, R10, R4, 0x1f ;  /* 0x00001f040a097589 */ /* 0x000e6200000e0000 */
[----:B0-----:R-:W-:-:S04]  /*ca40*/  IABS R5, R7 ;  /* 0x0000000700057213 */ /* 0x001fc80000000000 */
[----:B------:R-:W0:Y:S01]  /*ca50*/  I2F.RP R13, R5 ;  /* 0x00000005000d7306 */ /* 0x000e220000209400 */
[----:B-1----:R-:W-:-:S07]  /*ca60*/  IABS R8, R9 ;  /* 0x0000000900087213 */ /* 0x002fce0000000000 */
[----:B------:R-:W-:Y:S08]  /*ca70*/  I2F.RP R12, R8 ;  /* 0x00000008000c7306 */ /* 0x000ff00000209400 */
[----:B0-----:R-:W0:Y:S02]  /*ca80*/  MUFU.RCP R13, R13 ;  /* 0x0000000d000d7308 */ /* 0x001e240000001000 */
[----:B0-----:R-:W-:-:S06]  /*ca90*/  VIADD R3, R13, 0xffffffe ;  /* 0x0ffffffe0d037836 */ /* 0x001fcc0000000000 */
[----:B------:R-:W0:Y:S02]  /*caa0*/  F2I.FTZ.U32.TRUNC.NTZ R3, R3 ;  /* 0x0000000300037305 */ /* 0x000e24000021f000 */
[----:B0-----:R-:W-:Y:S01]  /*cab0*/  IMAD.MOV R16, RZ, RZ, -R3 ;  /* 0x000000ffff107224 */ /* 0x001fe200078e0a03 */
[----:B------:R-:W-:Y:S06]  /*cac0*/  @!P0 BRA `(.L_x_438) ;  /* 0x0000000000088947 */ /* 0x000fec0003800000 */
[----:B------:R-:W-:-:S05]  /*cad0*/  VIADD R13, R4, 0xffffffff ;  /* 0xffffffff040d7836 */ /* 0x000fca0000000000 */
[----:B------:R0:W1:Y:S02]  /*cae0*/  SHFL.IDX PT, R14, R2, R13, 0x1f ;  /* 0x00001f0d020e7589 */ /* 0x00006400000e0000 */
.L_x_438:
[----:B-1----:R-:W-:Y:S01]  /*caf0*/  IMAD R10, R14, UR5, R11 ;  /* 0x000000050e0a7c24 */ /* 0x002fe2000f8e020b */
[----:B------:R-:W1:Y:S01]  /*cb00*/  MUFU.RCP R12, R12 ;  /* 0x0000000c000c7308 */ /* 0x000e620000001000 */
[----:B------:R-:W-:Y:S02]  /*cb10*/  IMAD R11, R16, R5, RZ ;  /* 0x00000005100b7224 */ /* 0x000fe400078e02ff */
[----:B0-----:R-:W-:Y:S01]  /*cb20*/  IMAD.MOV.U32 R2, RZ, RZ, RZ ;  /* 0x000000ffff027224 */ /* 0x001fe200078e00ff */
[----:B------:R0:W-:Y:S03]  /*cb30*/  STL [R1], R10 ;  /* 0x0000000a01007387 */ /* 0x0001e60000100800 */
[----:B------:R-:W-:Y:S01]  /*cb40*/  IMAD.HI.U32 R2, R3, R11, R2 ;  /* 0x0000000b03027227 */ /* 0x000fe200078e0002 */
[----:B------:R-:W-:-:S05]  /*cb50*/  IABS R11, R7 ;  /* 0x00000007000b7213 */ /* 0x000fca0000000000 */
[----:B------:R-:W-:Y:S01]  /*cb60*/  IMAD.MOV R14, RZ, RZ, -R11 ;  /* 0x000000ffff0e7224 */ /* 0x000fe200078e0a0b */
[----:B0-----:R-:W-:-:S04]  /*cb70*/  IADD3 R10, -R10, UR6, RZ ;  /* 0x000000060a0a7c10 */ /* 0x001fc8000fffe1ff */
[----:B------:R-:W-:-:S05]  /*cb80*/  IABS R3, R10 ;  /* 0x0000000a00037213 */ /* 0x000fca0000000000 */
[----:B------:R-:W-:-:S04]  /*cb90*/  IMAD.HI.U32 R11, R2, R3, RZ ;  /* 0x00000003020b7227 */ /* 0x000fc800078e00ff */
[----:B------:R-:W-:Y:S02]  /*cba0*/  IMAD R2, R11, R14, R3 ;  /* 0x0000000e0b027224 */ /* 0x000fe400078e0203 */
[----:B-1----:R-:W-:-:S03]  /*cbb0*/  VIADD R3, R12, 0xffffffe ;  /* 0x0ffffffe0c037836 */ /* 0x002fc60000000000 */
[----:B------:R-:W-:-:S03]  /*cbc0*/  ISETP.GT.U32.AND P1, PT, R5, R2, PT ;  /* 0x000000020500720c */ /* 0x000fc60003f24070 */
[----:B------:R-:W0:Y:S10]  /*cbd0*/  F2I.FTZ.U32.TRUNC.NTZ R3, R3 ;  /* 0x0000000300037305 */ /* 0x000e34000021f000 */
[----:B------:R-:W-:-:S02]  /*cbe0*/  @!P1 IMAD.IADD R2, R2, 0x1, -R5 ;  /* 0x0000000102029824 */ /* 0x000fc400078e0a05 */
[----:B------:R-:W-:Y:S01]  /*cbf0*/  @!P1 VIADD R11, R11, 0x1 ;  /* 0x000000010b0b9836 */ /* 0x000fe20000000000 */
[----:B------:R-:W-:Y:S02]  /*cc00*/  ISETP.NE.AND P1, PT, R7, RZ, PT ;  /* 0x000000ff0700720c */ /* 0x000fe40003f25270 */
[----:B------:R-:W-:Y:S01]  /*cc10*/  ISETP.GE.U32.AND P0, PT, R2, R5, PT ;  /* 0x000000050200720c */ /* 0x000fe20003f06070 */
[----:B0-----:R-:W-:Y:S02]  /*cc20*/  IMAD.MOV R5, RZ, RZ, -R3 ;  /* 0x000000ffff057224 */ /* 0x001fe400078e0a03 */
[----:B------:R-:W-:Y:S02]  /*cc30*/  IMAD.MOV.U32 R2, RZ, RZ, RZ ;  /* 0x000000ffff027224 */ /* 0x000fe400078e00ff */
[----:B------:R-:W-:-:S04]  /*cc40*/  IMAD R5, R5, R8, RZ ;  /* 0x0000000805057224 */ /* 0x000fc800078e02ff */
[----:B------:R-:W-:Y:S01]  /*cc50*/  IMAD.HI.U32 R5, R3, R5, R2 ;  /* 0x0000000503057227 */ /* 0x000fe200078e0002 */
[----:B------:R-:W-:Y:S02]  /*cc60*/  LOP3.LUT R2, R10, R7, RZ, 0x3c, !PT ;  /* 0x000000070a027212 */ /* 0x000fe400078e3cff */
[----:B------:R-:W-:Y:S01]  /*cc70*/  IABS R3, R9 ;  /* 0x0000000900037213 */ /* 0x000fe20000000000 */
[----:B------:R-:W-:Y:S01]  /*cc80*/  @P0 VIADD R11, R11, 0x1 ;  /* 0x000000010b0b0836 */ /* 0x000fe20000000000 */
[----:B------:R-:W-:-:S03]  /*cc90*/  ISETP.GE.AND P2, PT, R2, RZ, PT ;  /* 0x000000ff0200720c */ /* 0x000fc60003f46270 */
[----:B------:R-:W-:-:S10]  /*cca0*/  IMAD.MOV R3, RZ, RZ, -R3 ;  /* 0x000000ffff037224 */ /* 0x000fd400078e0a03 */
[----:B------:R-:W-:Y:S01]  /*ccb0*/  @!P2 IMAD.MOV R11, RZ, RZ, -R11 ;  /* 0x000000ffff0ba224 */ /* 0x000fe200078e0a0b */
[----:B------:R-:W-:-:S04]  /*ccc0*/  @!P1 LOP3.LUT R11, RZ, R7, RZ, 0x33, !PT ;  /* 0x00000007ff0b9212 */ /* 0x000fc800078e33ff */
[-C--:B------:R-:W-:Y:S01]  /*ccd0*/  IABS R2, R11.reuse ;  /* 0x0000000b00027213 */ /* 0x080fe20000000000 */
[----:B------:R-:W-:-:S04]  /*cce0*/  IMAD R7, R7, R11, RZ ;  /* 0x0000000b07077224 */ /* 0x000fc800078e02ff */
[----:B------:R-:W-:-:S04]  /*ccf0*/  IMAD.HI.U32 R5, R5, R2, RZ ;  /* 0x0000000205057227 */ /* 0x000fc800078e00ff */
[----:B------:R-:W-:Y:S01]  /*cd00*/  IMAD R3, R5, R3, R2 ;  /* 0x0000000305037224 */ /* 0x000fe200078e0202 */
[----:B------:R-:W-:-:S04]  /*cd10*/  LOP3.LUT R2, R11, R9, RZ, 0x3c, !PT ;  /* 0x000000090b027212 */ /* 0x000fc800078e3cff */
[----:B------:R-:W-:Y:S02]  /*cd20*/  ISETP.GT.U32.AND P1, PT, R8, R3, PT ;  /* 0x000000030800720c */ /* 0x000fe40003f24070 */
[----:B------:R-:W-:-:S11]  /*cd30*/  ISETP.GE.AND P2, PT, R2, RZ, PT ;  /* 0x000000ff0200720c */ /* 0x000fd60003f46270 */
[----:B------:R-:W-:Y:S02]  /*cd40*/  @!P1 IMAD.IADD R3, R3, 0x1, -R8 ;  /* 0x0000000103039824 */ /* 0x000fe400078e0a08 */
[----:B------:R-:W-:Y:S01]  /*cd50*/  @!P1 VIADD R5, R5, 0x1 ;  /* 0x0000000105059836 */ /* 0x000fe20000000000 */
[----:B------:R-:W-:Y:S02]  /*cd60*/  ISETP.NE.AND P1, PT, R9, RZ, PT ;  /* 0x000000ff0900720c */ /* 0x000fe40003f25270 */
[----:B------:R-:W-:-:S13]  /*cd70*/  ISETP.GE.U32.AND P0, PT, R3, R8, PT ;  /* 0x000000080300720c */ /* 0x000fda0003f06070 */
[----:B------:R-:W-:-:S04]  /*cd80*/  @P0 VIADD R5, R5, 0x1 ;  /* 0x0000000105050836 */ /* 0x000fc80000000000 */
[----:B------:R-:W-:Y:S01]  /*cd90*/  @!P2 IMAD.MOV R5, RZ, RZ, -R5 ;  /* 0x000000ffff05a224 */ /* 0x000fe200078e0a05 */
[----:B------:R-:W-:-:S05]  /*cda0*/  @!P1 LOP3.LUT R5, RZ, R9, RZ, 0x33, !PT ;  /* 0x00000009ff059212 */ /* 0x000fca00078e33ff */
[----:B------:R-:W-:-:S04]  /*cdb0*/  IMAD.MOV R2, RZ, RZ, -R5 ;  /* 0x000000ffff027224 */ /* 0x000fc800078e0a05 */
[C---:B------:R-:W-:Y:S02]  /*cdc0*/  IMAD R11, R9.reuse, R2, R11 ;  /* 0x00000002090b7224 */ /* 0x040fe400078e020b */
[----:B------:R-:W-:Y:S02]  /*cdd0*/  IMAD R2, R9, 0x1000000, R5 ;  /* 0x0100000009027824 */ /* 0x000fe400078e0205 */
[----:B------:R-:W-:Y:S02]  /*cde0*/  IMAD.IADD R5, R10, 0x1, -R7 ;  /* 0x000000010a057824 */ /* 0x000fe400078e0a07 */
[----:B------:R-:W-:Y:S02]  /*cdf0*/  IMAD R3, R11, 0x10000, R2 ;  /* 0x000100000b037824 */ /* 0x000fe400078e0202 */
[----:B------:R-:W-:Y:S01]  /*ce00*/  VIADD R2, R4, UR4 ;  /* 0x0000000404027c36 */ /* 0x000fe20008000000 */
[----:B------:R0:W-:Y:S04]  /*ce10*/  STL [R1+0x4], R5 ;  /* 0x0000040501007387 */ /* 0x0001e80000100800 */
[----:B------:R0:W-:Y:S04]  /*ce20*/  STL [R1+0xc], R2 ;  /* 0x00000c0201007387 */ /* 0x0001e80000100800 */
[----:B------:R0:W-:Y:S01]  /*ce30*/  STL [R1+0x8], R3 ;  /* 0x0000080301007387 */ /* 0x0001e20000100800 */
[----:B------:R-:W-:Y:S05]  /*ce40*/  BRA `(.L_x_439) ;  /* 0x0000000000107947 */ /* 0x000fea0003800000 */
.L_x_436:
[----:B------:R-:W-:Y:S01]  /*ce50*/  IMAD.U32 R2, RZ, RZ, UR6 ;  /* 0x00000006ff027e24 */ /* 0x000fe2000f8e00ff */
[----:B------:R1:W-:Y:S04]  /*ce60*/  STL [R1+0x4], RZ ;  /* 0x000004ff01007387 */ /* 0x0003e80000100800 */
[----:B------:R1:W-:Y:S04]  /*ce70*/  STL [R1+0x8], RZ ;  /* 0x000008ff01007387 */ /* 0x0003e80000100800 */
[----:B------:R1:W-:Y:S02]  /*ce80*/  STL [R1], R2 ;  /* 0x0000000201007387 */ /* 0x0003e40000100800 */
.L_x_439:
[----:B------:R-:W2:Y:S04]  /*ce90*/  LDL R8, [R1] ;  /* 0x0000000001087983 */ /* 0x000ea80000100800 */
[----:B------:R-:W2:Y:S04]  /*cea0*/  LDL R9, [R1+0x4] ;  /* 0x0000040001097983 */ /* 0x000ea80000100800 */
[----:B------:R-:W2:Y:S04]  /*ceb0*/  LDL R10, [R1+0x8] ;  /* 0x00000800010a7983 */ /* 0x000ea80000100800 */
[----:B------:R-:W2:Y:S01]  /*cec0*/  LDL R11, [R1+0xc] ;  /* 0x00000c00010b7983 */ /* 0x000ea20000100800 */
[----:B------:R-:W-:-:S13]  /*ced0*/  ISETP.NE.AND P0, PT, R0, RZ, PT ;  /* 0x000000ff0000720c */ /* 0x000fda0003f05270 */
[----:B0-----:R-:W0:Y:S01]  /*cee0*/  @!P0 S2R R3, SR_CgaCtaId ;  /* 0x0000000000038919 */ /* 0x001e220000008800 */
[----:B------:R-:W-:-:S04]  /*cef0*/  @!P0 MOV R0, 0x400 ;  /* 0x0000040000008802 */ /* 0x000fc80000000f00 */
[----:B0-----:R-:W-:-:S05]  /*cf00*/  @!P0 LEA R0, R3, R0, 0x18 ;  /* 0x0000000003008211 */ /* 0x001fca00078ec0ff */
[----:B--2---:R0:W-:Y:S01]  /*cf10*/  @!P0 STS.128 [R0+0x28cd0], R8 ;  /* 0x028cd00800008388 */ /* 0x0041e20000000c00 */
[----:B------:R-:W-:Y:S06]  /*cf20*/  BAR.ARV 0x5, 0x180 ;  /* 0x0146000000007b1d */ /* 0x000fec0000002000 */
.L_x_434:
[----:B0-----:R-:W3:Y:S01]  /*cf30*/  LDL R0, [R1+0xc] ;  /* 0x00000c0001007983 */ /* 0x001ee20000100800 */
[----:B------:R-:W-:Y:S01]  /*cf40*/  ULDC UR4, c[0x0][0xc3c] ;  /* 0x00030f0000047ab9 */ /* 0x000fe20000000800 */
[----:B------:R-:W-:Y:S02]  /*cf50*/  IMAD.MOV.U32 R19, RZ, RZ, RZ ;  /* 0x000000ffff137224 */ /* 0x000fe400078e00ff */
[----:B------:R0:W-:Y:S01]  /*cf60*/  STL [R1+0x50], RZ ;  /* 0x000050ff01007387 */ /* 0x0001e20000100800 */
[----:B---3--:R-:W-:Y:S01]  /*cf70*/  ISETP.GE.AND P0, PT, R0, UR4, PT ;  /* 0x0000000400007c0c */ /* 0x008fe2000bf06270 */
[----:B------:R-:W-:-:S05]  /*cf80*/  IMAD.MOV.U32 R0, RZ, RZ, 0x1 ;  /* 0x00000001ff007424 */ /* 0x000fca00078e00ff */
[----:B------:R0:W-:Y:S07]  /*cf90*/  STL [R1+0x10], R0 ;  /* 0x0000100001007387 */ /* 0x0001ee0000100800 */
[----:B------:R-:W-:Y:S05]  /*cfa0*/  @P0 BRA `(.L_x_440) ;  /* 0x00000060006c0947 */ /* 0x000fea0003800000 */
[----:B------:R-:W3:Y:S01]  /*cfb0*/  S2UR UR5, SR_CgaCtaId ;  /* 0x00000000000579c3 */ /* 0x000ee20000008800 */
[C---:B0-----:R-:W-:Y:S01]  /*cfc0*/  IMAD.SHL.U32 R0, R6.reuse, 0x8, RZ ;  /* 0x0000000806007824 */ /* 0x041fe200078e00ff */
[----:B------:R-:W-:Y:S01]  /*cfd0*/  LOP3.LUT R4, R6, 0x7f, RZ, 0xc0, !PT ;  /* 0x0000007f06047812 */ /* 0x000fe200078ec0ff */
[----:B------:R-:W-:Y:S01]  /*cfe0*/  UMOV UR4, 0x400 ;  /* 0x0000040000047882 */ /* 0x000fe20000000000 */
[----:B------:R-:W-:Y:S01]  /*cff0*/  BSSY B8, `(.L_x_440) ;  /* 0x0000616000087945 */ /* 0x000fe20003800000 */
[----:B------:R-:W-:Y:S01]  /*d000*/  IMAD.MOV.U32 R19, RZ, RZ, RZ ;  /* 0x000000ffff137224 */ /* 0x000fe200078e00ff */
[----:B------:R-:W-:Y:S01]  /*d010*/  LOP3.LUT R3, R0, 0x1f8, RZ, 0xc0, !PT ;  /* 0x000001f800037812 */ /* 0x000fe200078ec0ff */
[----:B-1----:R-:W-:Y:S01]  /*d020*/  IMAD.SHL.U32 R2, R4, 0x8, RZ ;  /* 0x0000000804027824 */ /* 0x002fe200078e00ff */
[----:B------:R-:W-:Y:S01]  /*d030*/  ULDC UR37, c[0x0][0xc] ;  /* 0x0000030000257ab9 */ /* 0x000fe20000000800 */
[----:B------:R-:W-:Y:S01]  /*d040*/  IMAD.MOV.U32 R0, RZ, RZ, 0x1 ;  /* 0x00000001ff007424 */ /* 0x000fe200078e00ff */
[----:B------:R-:W-:Y:S01]  /*d050*/  LOP3.LUT R3, R3, 0x38, R6, 0x78, !PT ;  /* 0x0000003803037812 */ /* 0x000fe200078e7806 */
[----:B------:R-:W-:Y:S01]  /*d060*/  IMAD.SHL.U32 R6, R6, 0x10, RZ ;  /* 0x0000001006067824 */ /* 0x000fe200078e00ff */
[----:B------:R-:W-:-:S02]  /*d070*/  ULDC.64 UR38, c[0x0][0x198] ;  /* 0x0000660000267ab9 */ /* 0x000fc40000000a00 */
[----:B------:R-:W-:Y:S02]  /*d080*/  LOP3.LUT R3, R3, 0x200, R2, 0xf8, !PT ;  /* 0x0000020003037812 */ /* 0x000fe400078ef802 */
[----:B------:R-:W-:-:S04]  /*d090*/  SHF.R.U32.HI R2, RZ, 0x3, R4 ;  /* 0x00000003ff027819 */ /* 0x000fc80000011604 */
[----:B------:R-:W-:Y:S01]  /*d0a0*/  LOP3.LUT R4, R2, 0x70, R6, 0xf8, !PT ;  /* 0x0000007002047812 */ /* 0x000fe200078ef806 */
[----:B---3--:R-:W-:-:S06]  /*d0b0*/  ULEA UR4, UR5, UR4, 0x18 ;  /* 0x0000000405047291 */ /* 0x008fcc000f8ec03f */
[----:B------:R-:W-:-:S04]  /*d0c0*/  IMAD.U32 R18, RZ, RZ, UR4 ;  /* 0x00000004ff127e24 */ /* 0x000fc8000f8e00ff */
[----:B------:R-:W-:-:S05]  /*d0d0*/  IMAD R2, R3, 0x2, R18 ;  /* 0x0000000203027824 */ /* 0x000fca00078e0212 */
[----:B------:R0:W-:Y:S04]  /*d0e0*/  STL [R1+0x54], R2 ;  /* 0x0000540201007387 */ /* 0x0001e80000100800 */
[----:B------:R0:W-:Y:S04]  /*d0f0*/  STL [R1+0x10], R0 ;  /* 0x0000100001007387 */ /* 0x0001e80000100800 */
[----:B------:R0:W-:Y:S02]  /*d100*/  STL [R1+0x50], RZ ;  /* 0x000050ff01007387 */ /* 0x0001e40000100800 */
.L_x_558:
[----:B0--3--:R-:W3:Y:S01]  /*d110*/  LDL R0, [R1+0xc] ;  /* 0x00000c0001007983 */ /* 0x009ee20000100800 */
[----:B------:R-:W3:Y:S01]  /*d120*/  LDC.64 R2, c[0x0][0xc88] ;  /* 0x00032200ff027b82 */ /* 0x000ee20000000a00 */
[----:B------:R-:W-:Y:S05]  /*d130*/  YIELD ;  /* 0x0000000000007946 */ /* 0x000fea0003800000 */
[----:B------:R-:W-:Y:S01]  /*d140*/  ULDC.64 UR4, c[0x0][0xa28] ;  /* 0x00028a0000047ab9 */ /* 0x000fe20000000a00 */
[----:B-1----:R-:W-:Y:S01]  /*d150*/  IMAD.MOV.U32 R6, RZ, RZ, RZ ;  /* 0x000000ffff067224 */ /* 0x002fe200078e00ff */
[----:B------:R-:W-:Y:S01]  /*d160*/  ISETP.NE.U32.AND P0, PT, RZ, UR4, PT ;  /* 0x00000004ff007c0c */ /* 0x000fe2000bf05070 */
[----:B------:R-:W-:Y:S01]  /*d170*/  ULDC.64 UR6, c[0x0][0xa18] ;  /* 0x0002860000067ab9 */ /* 0x000fe20000000a00 */
[----:B------:R-:W-:Y:S01]  /*d180*/  ULDC.64 UR8, c[0x0][0xa08] ;  /* 0x0002820000087ab9 */ /* 0x000fe20000000a00 */
[----:B---3--:R-:W-:-:S05]  /*d190*/  IMAD.WIDE R2, R0, 0x4, R2 ;  /* 0x0000000400027825 */ /* 0x008fca00078e0202 */
[----:B--2---:R-:W2:Y:S01]  /*d1a0*/  LDG.E R10, desc[UR40][R2.64] ;  /* 0x00000028020a7981 */ /* 0x004ea2000c1e1900 */
[----:B------:R-:W-:Y:S01]  /*d1b0*/  ISETP.NE.AND.EX P0, PT, RZ, UR5, PT, P0 ;  /* 0x00000005ff007c0c */ /* 0x000fe2000bf05300 */
[----:B------:R-:W-:Y:S01]  /*d1c0*/  IMAD.MOV.U32 R0, RZ, RZ, RZ ;  /* 0x000000ffff007224 */ /* 0x000fe200078e00ff */
[----:B--2---:R-:W-:Y:S01]  /*d1d0*/  SHF.R.S32.HI R4, RZ, 0x1f, R10 ;  /* 0x0000001fff047819 */ /* 0x004fe2000001140a */
[----:B------:R-:W-:-:S10]  /*d1e0*/  IMAD.SHL.U32 R16, R10, 0x4, RZ ;  /* 0x000000040a107824 */ /* 0x000fd400078e00ff */
[C---:B------:R-:W-:Y:S01]  /*d1f0*/  @P0 LEA R2, P1, R10.reuse, UR4, 0x2 ;  /* 0x000000040a020c11 */ /* 0x040fe2000f8210ff */
[----:B------:R-:W-:Y:S03]  /*d200*/  STL [R1+0x24], R10 ;  /* 0x0000240a01007387 */ /* 0x000fe60000100800 */
[C-C-:B------:R-:W-:Y:S01]  /*d210*/  @P0 LEA.HI.X R3, R10.reuse, UR5, R4.reuse, 0x2, P1 ;  /* 0x000000050a030c11 */ /* 0x140fe200088f1404 */
[----:B------:R-:W-:Y:S01]  /*d220*/  ULDC.64 UR4, c[0x0][0xa00] ;  /* 0x0002800000047ab9 */ /* 0x000fe20000000a00 */
[----:B------:R-:W-:Y:S01]  /*d230*/  SHF.L.U64.HI R9, R10, 0x2, R4 ;  /* 0x000000020a097819 */ /* 0x000fe20000010204 */
[----:B------:R0:W-:Y:S01]  /*d240*/  STL [R1+0x38], R4 ;  /* 0x0000380401007387 */ /* 0x0001e20000100800 */
[----:B------:R-:W-:-:S03]  /*d250*/  ISETP.NE.U32.AND P1, PT, RZ, UR4, PT ;  /* 0x00000004ff007c0c */ /* 0x000fc6000bf25070 */
[----:B------:R1:W5:Y:S01]  /*d260*/  @P0 LDG.E R0, desc[UR40][R2.64] ;  /* 0x0000002802000981 */ /* 0x000362000c1e1900 */
[----:B------:R-:W-:Y:S01]  /*d270*/  ISETP.NE.AND.EX P1, PT, RZ, UR5, PT, P1 ;  /* 0x00000005ff007c0c */ /* 0x000fe2000bf25310 */
[----:B------:R-:W-:Y:S01]  /*d280*/  IMAD.MOV.U32 R8, RZ, RZ, RZ ;  /* 0x000000ffff087224 */ /* 0x000fe200078e00ff */
[----:B------:R-:W-:Y:S01]  /*d290*/  ISETP.NE.U32.AND P2, PT, RZ, UR6, PT ;  /* 0x00000006ff007c0c */ /* 0x000fe2000bf45070 */
[----:B------:R-:W-:Y:S01]  /*d2a0*/  STL [R1+0x14], R9 ;  /* 0x0000140901007387 */ /* 0x000fe20000100800 */
[----:B------:R-:W-:Y:S02]  /*d2b0*/  ISETP.NE.U32.AND P0, PT, RZ, UR8, PT ;  /* 0x00000008ff007c0c */ /* 0x000fe4000bf05070 */
[C---:B0-----:R-:W-:Y:S02]  /*d2c0*/  IADD3 R4, P4, R16.reuse, UR8, RZ ;  /* 0x0000000810047c10 */ /* 0x041fe4000ff9e0ff */
[----:B-1----:R-:W-:Y:S02]  /*d2d0*/  IADD3 R2, P3, R16, UR4, RZ ;  /* 0x0000000410027c10 */ /* 0x002fe4000ff7e0ff */
[----:B------:R-:W-:-:S02]  /*d2e0*/  ISETP.NE.AND.EX P2, PT, RZ, UR7, PT, P2 ;  /* 0x00000007ff007c0c */ /* 0x000fc4000bf45320 */
[C---:B------:R-:W-:Y:S02]  /*d2f0*/  IADD3.X R3, R9.reuse, UR5, RZ, P3, !PT ;  /* 0x0000000509037c10 */ /* 0x040fe40009ffe4ff */
[----:B------:R-:W-:Y:S02]  /*d300*/  ISETP.NE.AND.EX P0, PT, RZ, UR9, PT, P0 ;  /* 0x00000009ff007c0c */ /* 0x000fe4000bf05300 */
[----:B------:R-:W-:Y:S01]  /*d310*/  IADD3.X R5, R9, UR9, RZ, P4, !PT ;  /* 0x0000000909057c10 */ /* 0x000fe2000a7fe4ff */
[----:B------:R-:W2:Y:S01]  /*d320*/  @P1 LDG.E R6, desc[UR40][R2.64] ;  /* 0x0000002802061981 */ /* 0x000ea2000c1e1900 */
[----:B------:R-:W-:Y:S02]  /*d330*/  ULDC UR4, c[0x0][0x288] ;  /* 0x0000a20000047ab9 */ /* 0x000fe40000000800 */
[----:B------:R-:W-:Y:S01]  /*d340*/  IMAD.U32 R11, RZ, RZ, UR4 ;  /* 0x00000004ff0b7e24 */ /* 0x000fe2000f8e00ff */
[----:B------:R-:W-:-:S06]  /*d350*/  ULDC.64 UR4, c[0x0][0x418] ;  /* 0x0001060000047ab9 */ /* 0x000fcc0000000a00 */
[----:B------:R-:W5:Y:S04]  /*d360*/  @P0 LDG.E R8, desc[UR40][R4.64] ;  /* 0x0000002804080981 */ /* 0x000f68000c1e1900 */
[----:B--2---:R0:W-:Y:S02]  /*d370*/  STL [R1+0x30], R6 ;  /* 0x0000300601007387 */ /* 0x0041e40000100800 */
[----:B0-----:R-:W-:-:S04]  /*d380*/  @P2 IADD3 R6, P3, R16, UR6, RZ ;  /* 0x0000000610062c10 */ /* 0x001fc8000ff7e0ff */
[----:B------:R-:W-:-:S05]  /*d390*/  @P2 IADD3.X R7, R9, UR7, RZ, P3, !PT ;  /* 0x0000000709072c10 */ /* 0x000fca0009ffe4ff */
[----:B------:R0:W2:Y:S01]  /*d3a0*/  @P2 LDG.E R11, desc[UR40][R6.64] ;  /* 0x00000028060b2981 */ /* 0x0000a2000c1e1900 */
[----:B------:R-:W-:-:S03]  /*d3b0*/  UISETP.NE.U32.AND UP0, UPT, UR4, URZ, UPT ;  /* 0x0000003f0400728c */ /* 0x000fc6000bf05070 */
[----:B------:R-:W-:Y:S01]  /*d3c0*/  ULDC UR4, c[0x0][0x424] ;  /* 0x0001090000047ab9 */ /* 0x000fe20000000800 */
[----:B------:R-:W-:-:S03]  /*d3d0*/  UISETP.NE.AND.EX UP0, UPT, UR5, URZ, UPT, UP0 ;  /* 0x0000003f0500728c */ /* 0x000fc6000bf05300 */
[----:B------:R-:W-:Y:S01]  /*d3e0*/  ULDC UR5, c[0x0][0x2f0] ;  /* 0x0000bc0000057ab9 */ /* 0x000fe20000000800 */
[----:B------:R-:W-:-:S04]  /*d3f0*/  USEL UR4, UR4, 0x1, UP0 ;  /* 0x0000000104047887 */ /* 0x000fc80008000000 */
[----:B------:R-:W-:-:S06]  /*d400*/  UIMAD UR4, UR4, UR5, URZ ;  /* 0x00000005040472a4 */ /* 0x000fcc000f8e023f */
[----:B0-----:R-:W-:Y:S01]  /*d410*/  IMAD.U32 R6, RZ, RZ, UR4 ;  /* 0x00000004ff067e24 */ /* 0x001fe2000f8e00ff */
[----:B--2---:R0:W-:Y:S01]  /*d420*/  STL [R1+0x40], R11 ;  /* 0x0000400b01007387 */ /* 0x0041e20000100800 */
[----:B------:R-:W-:Y:S05]  /*d430*/  @P2 BRA `(.L_x_441) ;  /* 0x0000000000142947 */ /* 0x000fea0003800000 */
[----:B------:R-:W-:Y:S05]  /*d440*/  @!P1 BRA `(.L_x_441) ;  /* 0x0000000000109947 */ /* 0x000fea0003800000 */
[----:B------:R-:W2:Y:S04]  /*d450*/  LDG.E R7, desc[UR40][R2.64] ;  /* 0x0000002802077981 */ /* 0x000ea8000c1e1900 */
[----:B------:R-:W2:Y:S02]  /*d460*/  LDG.E R2, desc[UR40][R2.64+0x4] ;  /* 0x0000042802027981 */ /* 0x000ea4000c1e1900 */
[----:B--2---:R-:W-:-:S05]  /*d470*/  IMAD.IADD R2, R2, 0x1, -R7 ;  /* 0x0000000102027824 */ /* 0x004fca00078e0a07 */
[----:B------:R1:W-:Y:S02]  /*d480*/  STL [R1+0x40], R2 ;  /* 0x0000400201007387 */ /* 0x0003e40000100800 */
.L_x_441:
[----:B------:R-:W1:Y:S01]  /*d490*/  LDL.LU R7, [R1+0x8] ;  /* 0x0000080001077983 */ /* 0x000e620000300800 */
[----:B------:R-:W-:Y:S02]  /*d4a0*/  ULDC.64 UR4, c[0x0][0xa20] ;  /* 0x0002880000047ab9 */ /* 0x000fe40000000a00 */
[----:B------:R-:W-:-:S04]  /*d4b0*/  ISETP.NE.U32.AND P1, PT, RZ, UR4, PT ;  /* 0x00000004ff007c0c */ /* 0x000fc8000bf25070 */
[----:B------:R-:W-:Y:S02]  /*d4c0*/  ISETP.NE.AND.EX P1, PT, RZ, UR5, PT, P1 ;  /* 0x00000005ff007c0c */ /* 0x000fe4000bf25310 */
[C---:B-1----:R-:W-:Y:S02]  /*d4d0*/  LOP3.LUT R2, R7.reuse, 0xff000000, RZ, 0xc0, !PT ;  /* 0xff00000007027812 */ /* 0x042fe400078ec0ff */
[C---:B------:R-:W-:Y:S02]  /*d4e0*/  LOP3.LUT R3, R7.reuse, 0xff0000, RZ, 0xc0, !PT ;  /* 0x00ff000007037812 */ /* 0x040fe400078ec0ff */
[----:B------:R-:W-:Y:S02]  /*d4f0*/  SHF.R.U32.HI R2, RZ, 0x8, R2 ;  /* 0x00000008ff027819 */ /* 0x000fe40000011602 */
[----:B------:R-:W-:Y:S01]  /*d500*/  LOP3.LUT R17, R7, 0xffff, RZ, 0xc0, !PT ;  /* 0x0000ffff07117812 */ /* 0x000fe200078ec0ff */
[----:B-----5:R-:W-:Y:S01]  /*d510*/  IMAD.IADD R7, R8, 0x1, R0 ;  /* 0x0000000108077824 */ /* 0x020fe200078e0200 */
[----:B------:R-:W-:Y:S01]  /*d520*/  LEA.HI R2, R3, R2, RZ, 0x10 ;  /* 0x0000000203027211 */ /* 0x000fe200078f80ff */
[----:B------:R-:W-:-:S05]  /*d530*/  IMAD.MOV.U32 R3, RZ, RZ, R10 ;  /* 0x000000ffff037224 */ /* 0x000fca00078e000a */
[----:B------:R1:W-:Y:S04]  /*d540*/  STL [R1+0x8], R3 ;  /* 0x0000080301007387 */ /* 0x0003e80000100800 */
[----:B------:R1:W-:Y:S01]  /*d550*/  STL [R1+0x1c], R7 ;  /* 0x00001c0701007387 */ /* 0x0003e20000100800 */
[----:B------:R-:W-:Y:S05]  /*d560*/  @!P1 BRA `(.L_x_442) ;  /* 0x0000000000109947 */ /* 0x000fea0003800000 */
[----:B------:R-:W-:-:S04]  /*d570*/  IADD3 R6, P0, R16, UR4, RZ ;  /* 0x0000000410067c10 */ /* 0x000fc8000ff1e0ff */
[----:B-1----:R-:W-:-:S05]  /*d580*/  IADD3.X R7, R9, UR5, RZ, P0, !PT ;  /* 0x0000000509077c10 */ /* 0x002fca00087fe4ff */
[----:B------:R2:W5:Y:S01]  /*d590*/  LDG.E R6, desc[UR40][R6.64] ;  /* 0x0000002806067981 */ /* 0x000562000c1e1900 */
[----:B------:R-:W-:Y:S05]  /*d5a0*/  BRA `(.L_x_443) ;  /* 0x0000000000107947 */ /* 0x000fea0003800000 */
.L_x_442:
[----:B------:R-:W-:Y:S05]  /*d5b0*/  @!P0 BRA `(.L_x_443) ;  /* 0x00000000000c8947 */ /* 0x000fea0003800000 */
[----:B------:R-:W2:Y:S04]  /*d5c0*/  LDG.E R6, desc[UR40][R4.64] ;  /* 0x0000002804067981 */ /* 0x000ea8000c1e1900 */
[----:B------:R-:W2:Y:S02]  /*d5d0*/  LDG.E R4, desc[UR40][R4.64+0x4] ;  /* 0x0000042804047981 */ /* 0x000ea4000c1e1900 */
[----:B--2---:R-:W-:-:S07]  /*d5e0*/  IMAD.IADD R6, R4, 0x1, -R6 ;  /* 0x0000000104067824 */ /* 0x004fce00078e0a06 */
.L_x_443:
[----:B-----5:R-:W-:Y:S01]  /*d5f0*/  IMAD.IADD R6, R6, 0x1, -R0 ;  /* 0x0000000106067824 */ /* 0x020fe200078e0a00 */
[----:B------:R-:W-:Y:S01]  /*d600*/  LOP3.LUT R9, R2, 0xff, RZ, 0xc0, !PT ;  /* 0x000000ff02097812 */ /* 0x000fe200078ec0ff */
[----:B------:R-:W-:Y:S01]  /*d610*/  IMAD.MOV.U32 R4, RZ, RZ, RZ ;  /* 0x000000ffff047224 */ /* 0x000fe200078e00ff */
[----:B------:R-:W-:Y:S01]  /*d620*/  BSSY B0, `(.L_x_444) ;  /* 0x000002a000007945 */ /* 0x000fe20003800000 */
[C---:B------:R-:W-:Y:S01]  /*d630*/  VIADD R0, R6.reuse, 0x3f ;  /* 0x0000003f06007836 */ /* 0x040fe20000000000 */
[----:B------:R-:W-:Y:S01]  /*d640*/  ISETP.GE.AND P0, PT, R6, 0x1, PT ;  /* 0x000000010600780c */ /* 0x000fe20003f06270 */
[----:B------:R-:W-:-:S03]  /*d650*/  IMAD.MOV.U32 R10, RZ, RZ, R4 ;  /* 0x000000ffff0a7224 */ /* 0x000fc600078e0004 */
[----:B-1----:R-:W-:-:S04]  /*d660*/  SHF.R.S32.HI R3, RZ, 0x1f, R0 ;  /* 0x0000001fff037819 */ /* 0x002fc80000011400 */
[----:B------:R-:W-:-:S04]  /*d670*/  LEA.HI R3, R3, R0, RZ, 0x6 ;  /* 0x0000000003037211 */ /* 0x000fc800078f30ff */
[----:B------:R-:W-:-:S05]  /*d680*/  SHF.R.S32.HI R8, RZ, 0x6, R3 ;  /* 0x00000006ff087819 */ /* 0x000fca0000011403 */
[----:B------:R1:W-:Y:S04]  /*d690*/  STL [R1+0x3c], R8 ;  /* 0x00003c0801007387 */ /* 0x0003e80000100800 */
[----:B------:R1:W-:Y:S04]  /*d6a0*/  STL [R1+0x34], R4 ;  /* 0x0000340401007387 */ /* 0x0003e80000100800 */
[----:B------:R1:W-:Y:S01]  /*d6b0*/  STL [R1+0x58], R9 ;  /* 0x0000580901007387 */ /* 0x0003e20000100800 */
[----:B------:R-:W-:Y:S05]  /*d6c0*/  @!P0 BRA `(.L_x_445) ;  /* 0x00000000007c8947 */ /* 0x000fea0003800000 */
[----:B------:R-:W-:-:S04]  /*d6d0*/  SHF.R.U32.HI R0, RZ, 0x10, R2 ;  /* 0x00000010ff007819 */ /* 0x000fc80000011602 */
[----:B------:R-:W-:-:S13]  /*d6e0*/  ISETP.NE.AND P0, PT, R0, RZ, PT ;  /* 0x000000ff0000720c */ /* 0x000fda0003f05270 */
[----:B------:R-:W1:Y:S02]  /*d6f0*/  @!P0 LDC R0, c[0x0][0x9f0] ;  /* 0x00027c00ff008b82 */ /* 0x000e640000000800 */
[----:B-1----:R-:W-:-:S04]  /*d700*/  IABS R4, R0 ;  /* 0x0000000000047213 */ /* 0x002fc80000000000 */
[----:B------:R-:W1:Y:S08]  /*d710*/  I2F.RP R2, R4 ;  /* 0x0000000400027306 */ /* 0x000e700000209400 */
[----:B-1----:R-:W1:Y:S02]  /*d720*/  MUFU.RCP R2, R2 ;  /* 0x0000000200027308 */ /* 0x002e640000001000 */
[----:B-1----:R-:W-:-:S06]  /*d730*/  VIADD R2, R2, 0xffffffe ;  /* 0x0ffffffe02027836 */ /* 0x002fcc0000000000 */
[----:B------:R-:W1:Y:S02]  /*d740*/  F2I.FTZ.U32.TRUNC.NTZ R3, R2 ;  /* 0x0000000200037305 */ /* 0x000e64000021f000 */
[----:B-1----:R-:W-:-:S04]  /*d750*/  IMAD.MOV R2, RZ, RZ, -R3 ;  /* 0x000000ffff027224 */ /* 0x002fc800078e0a03 */
[----:B------:R-:W-:Y:S02]  /*d760*/  IMAD R5, R2, R4, RZ ;  /* 0x0000000402057224 */ /* 0x000fe400078e02ff */
[----:B------:R-:W-:-:S04]  /*d770*/  IMAD.MOV.U32 R2, RZ, RZ, RZ ;  /* 0x000000ffff027224 */ /* 0x000fc800078e00ff */
[----:B--2---:R-:W-:Y:S01]  /*d780*/  IMAD.HI.U32 R7, R3, R5, R2 ;  /* 0x0000000503077227 */ /* 0x004fe200078e0002 */
[----:B------:R-:W-:Y:S02]  /*d790*/  IABS R2, R0 ;  /* 0x0000000000027213 */ /* 0x000fe40000000000 */
[----:B------:R-:W-:-:S03]  /*d7a0*/  IADD3 R3, R0, -0x1, R8 ;  /* 0xffffffff00037810 */ /* 0x000fc60007ffe008 */
[----:B------:R-:W-:Y:S01]  /*d7b0*/  IMAD.MOV R2, RZ, RZ, -R2 ;  /* 0x000000ffff027224 */ /* 0x000fe200078e0a02 */
[----:B------:R-:W-:Y:S02]  /*d7c0*/  IABS R5, R3 ;  /* 0x0000000300057213 */ /* 0x000fe40000000000 */
[----:B------:R-:W-:Y:S01]  /*d7d0*/  LOP3.LUT R3, R3, R0, RZ, 0x3c, !PT ;  /* 0x0000000003037212 */ /* 0x000fe200078e3cff */
[----:B------:R-:W-:Y:S02]  /*d7e0*/  IMAD.MOV.U32 R6, RZ, RZ, R2 ;  /* 0x000000ffff067224 */ /* 0x000fe400078e0002 */
[----:B------:R-:W-:Y:S01]  /*d7f0*/  IMAD.HI.U32 R2, R7, R5, RZ ;  /* 0x0000000507027227 */ /* 0x000fe200078e00ff */
[----:B------:R-:W-:-:S03]  /*d800*/  ISETP.GE.AND P2, PT, R3, RZ, PT ;  /* 0x000000ff0300720c */ /* 0x000fc60003f46270 */
        /* <DEDUP_REMOVED lines=8> */
[----:B------:R-:W-:-:S05]  /*d890*/  @!P1 LOP3.LUT R2, RZ, R0, RZ, 0x33, !PT ;  /* 0x00000000ff029212 */ /* 0x000fca00078e33ff */
[----:B------:R-:W-:-:S05]  /*d8a0*/  IMAD.MOV.U32 R10, RZ, RZ, R2 ;  /* 0x000000ffff0a7224 */ /* 0x000fca00078e0002 */
[----:B------:R3:W-:Y:S02]  /*d8b0*/  STL [R1+0x34], R10 ;  /* 0x0000340a01007387 */ /* 0x0007e40000100800 */
.L_x_445:
[----:B------:R-:W-:Y:S05]  /*d8c0*/  BSYNC B0 ;  /* 0x0000000000007941 */ /* 0x000fea0003800000 */
.L_x_444:
[----:B------:R-:W-:Y:S01]  /*d8d0*/  IMAD.MOV.U32 R0, RZ, RZ, R10 ;  /* 0x000000ffff007224 */ /* 0x000fe200078e000a */
[----:B------:R-:W-:Y:S03]  /*d8e0*/  BSSY B7, `(.L_x_446) ;  /* 0x00004ad000077945 */ /* 0x000fe60003800000 */
[----:B------:R-:W-:-:S05]  /*d8f0*/  IMAD R2, R9, R0, RZ ;  /* 0x0000000009027224 */ /* 0x000fca00078e02ff */
[----:B------:R-:W-:Y:S01]  /*d900*/  VIADDMNMX R0, R2, R0, R8, PT ;  /* 0x0000000002007246 */ /* 0x000fe20003800108 */
[----:B------:R4:W-:Y:S03]  /*d910*/  STL [R1+0x20], R2 ;  /* 0x0000200201007387 */ /* 0x0009e60000100800 */
[----:B------:R-:W-:Y:S01]  /*d920*/  ISETP.GT.AND P0, PT, R0, R2, PT ;  /* 0x000000020000720c */ /* 0x000fe20003f04270 */
[----:B------:R4:W-:-:S12]  /*d930*/  STL [R1+0x2c], R0 ;  /* 0x00002c0001007387 */ /* 0x0009d80000100800 */
[----:B----4-:R-:W-:Y:S05]  /*d940*/  @P0 BRA `(.L_x_447) ;  /* 0x0000000000480947 */ /* 0x010fea0003800000 */
[----:B------:R-:W4:Y:S02]  /*d950*/  S2R R0, SR_TID.X ;  /* 0x0000000000007919 */ /* 0x000f240000002100 */
[----:B----4-:R-:W-:-:S04]  /*d960*/  LOP3.LUT R0, R0, 0x7f, RZ, 0xc0, !PT ;  /* 0x0000007f00007812 */ /* 0x010fc800078ec0ff */
[----:B------:R-:W-:-:S13]  /*d970*/  ISETP.NE.AND P0, PT, R0, RZ, PT ;  /* 0x000000ff0000720c */ /* 0x000fda0003f05270 */
[----:B------:R-:W-:Y:S05]  /*d980*/  @P0 BRA `(.L_x_448) ;  /* 0x0000004800880947 */ /* 0x000fea0003800000 */
[----:B------:R-:W4:Y:S01]  /*d990*/  S2R R5, SR_LANEID ;  /* 0x0000000000057919 */ /* 0x000f220000000000 */
[----:B------:R-:W-:Y:S01]  /*d9a0*/  VOTEU.ANY UR4, UPT, PT ;  /* 0x0000000000047886 */ /* 0x000fe200038e0100 */
[----:B------:R-:W5:Y:S01]  /*d9b0*/  LDC.64 R2, c[0x0][0xc60] ;  /* 0x00031800ff027b82 */ /* 0x000f620000000a00 */
[----:B------:R-:W4:Y:S02]  /*d9c0*/  FLO.U32 R0, UR4 ;  /* 0x0000000400007d00 */ /* 0x000f2400080e0000 */
[----:B----4-:R-:W-:-:S06]  /*d9d0*/  ISETP.EQ.U32.AND P0, PT, R0, R5, PT ;  /* 0x000000050000720c */ /* 0x010fcc0003f02070 */
[----:B------:R-:W5:Y:S07]  /*d9e0*/  POPC R5, UR4 ;  /* 0x0000000400057d09 */ /* 0x000f6e0008000000 */
[----:B-----5:R-:W4:Y:S01]  /*d9f0*/  @P0 ATOMG.E.ADD.STRONG.GPU PT, R3, desc[UR40][R2.64], R5 ;  /* 0x00000005020309a8 */ /* 0x020f2200081ee1e8 */
[----:B-1----:R-:W1:Y:S02]  /*da00*/  S2R R4, SR_LTMASK ;  /* 0x0000000000047919 */ /* 0x002e640000003900 */
[----:B-1----:R-:W-:-:S04]  /*da10*/  LOP3.LUT R4, R4, UR4, RZ, 0xc0, !PT ;  /* 0x0000000404047c12 */ /* 0x002fc8000f8ec0ff */
[----:B--2---:R-:W1:Y:S01]  /*da20*/  POPC R7, R4 ;  /* 0x0000000400077309 */ /* 0x004e620000000000 */
[----:B----4-:R-:W1:Y:S02]  /*da30*/  SHFL.IDX PT, R0, R3, R0, 0x1f ;  /* 0x00001f0003007589 */ /* 0x010e6400000e0000 */
[----:B-1----:R-:W-:-:S05]  /*da40*/  IADD3 R0, R0, UR37, R7 ;  /* 0x0000002500007c10 */ /* 0x002fca000fffe007 */
[----:B------:R4:W-:Y:S01]  /*da50*/  STL [R1], R0 ;  /* 0x0000000001007387 */ /* 0x0009e20000100800 */
[----:B------:R-:W-:Y:S05]  /*da60*/  BRA `(.L_x_448) ;  /* 0x0000004800507947 */ /* 0x000fea0003800000 */
.L_x_447:
[----:B------:R-:W-:Y:S01]  /*da70*/  VIADD R0, R18, 0x22400 ;  /* 0x0002240012007836 */ /* 0x000fe20000000000 */
[----:B------:R-:W-:Y:S04]  /*da80*/  BSSY B6, `(.L_x_449) ;  /* 0x0000013000067945 */ /* 0x000fe80003800000 */
[----:B------:R-:W-:-:S13]  /*da90*/  LOP3.LUT P0, RZ, R0, 0x3ff, RZ, 0xc0, !PT ;  /* 0x000003ff00ff7812 */ /* 0x000fda000780c0ff */
[----:B------:R-:W-:Y:S05]  /*daa0*/  @!P0 BRA `(.L_x_450) ;  /* 0x0000000000408947 */ /* 0x000fea0003800000 */
[----:B------:R-:W-:Y:S01]  /*dab0*/  MOV R2, 0x0 ;  /* 0x0000000000027802 */ /* 0x000fe20000000f00 */
[----:B------:R-:W-:Y:S01]  /*dac0*/  ULDC.64 UR6, c[0x4][0x90] ;  /* 0x0100240000067ab9 */ /* 0x000fe20000000a00 */
[----:B------:R-:W-:Y:S01]  /*dad0*/  ULDC.64 UR8, c[0x4][0x98] ;  /* 0x0100260000087ab9 */ /* 0x000fe20000000a00 */
[----:B------:R-:W-:Y:S01]  /*dae0*/  ULDC.64 UR4, c[0x4][0x8] ;  /* 0x0100020000047ab9 */ /* 0x000fe20000000a00 */
[----:B-1----:R-:W-:Y:S02]  /*daf0*/  IMAD.U32 R4, RZ, RZ, UR6 ;  /* 0x00000006ff047e24 */ /* 0x002fe4000f8e00ff */
[----:B------:R-:W1:Y:S01]  /*db00*/  LDC.64 R2, c[0x4][R2] ;  /* 0x0100000002027b82 */ /* 0x000e620000000a00 */
[----:B------:R-:W-:Y:S02]  /*db10*/  IMAD.U32 R5, RZ, RZ, UR7 ;  /* 0x00000007ff057e24 */ /* 0x000fe4000f8e00ff */
[----:B------:R-:W-:Y:S02]  /*db20*/  IMAD.U32 R6, RZ, RZ, UR8 ;  /* 0x00000008ff067e24 */ /* 0x000fe4000f8e00ff */
[----:B--2---:R-:W-:-:S02]  /*db30*/  IMAD.U32 R7, RZ, RZ, UR9 ;  /* 0x00000009ff077e24 */ /* 0x004fc4000f8e00ff */
[----:B---3--:R-:W-:Y:S02]  /*db40*/  IMAD.U32 R10, RZ, RZ, UR4 ;  /* 0x00000004ff0a7e24 */ /* 0x008fe4000f8e00ff */
[----:B0-----:R-:W-:Y:S02]  /*db50*/  IMAD.U32 R11, RZ, RZ, UR5 ;  /* 0x00000005ff0b7e24 */ /* 0x001fe4000f8e00ff */
[----:B------:R-:W-:Y:S02]  /*db60*/  IMAD.MOV.U32 R8, RZ, RZ, 0x70 ;  /* 0x00000070ff087424 */ /* 0x000fe400078e00ff */
[----:B------:R-:W-:Y:S02]  /*db70*/  IMAD.MOV.U32 R12, RZ, RZ, 0x1 ;  /* 0x00000001ff0c7424 */ /* 0x000fe400078e00ff */
[----:B------:R-:W-:-:S07]  /*db80*/  IMAD.MOV.U32 R13, RZ, RZ, RZ ;  /* 0x000000ffff0d7224 */ /* 0x000fce00078e00ff */
[----:B------:R-:W-:-:S07]  /*db90*/  LEPC R20, `(.L_x_450) ;  /* 0x000000001014794e */ /* 0x000fce0000000000 */
[----:B-1----:R-:W-:Y:S05]  /*dba0*/  CALL.ABS.NOINC R2 ;  /* 0x0000000002007343 */ /* 0x002fea0003c00000 */
.L_x_450:
[----:B------:R-:W-:Y:S05]  /*dbb0*/  BSYNC B6 ;  /* 0x0000000000067941 */ /* 0x000fea0003800000 */
.L_x_449:
        /* <DEDUP_REMOVED lines=8> */
[----:B------:R4:W4:Y:S01]  /*dc40*/  LDC.64 R2, c[0x4][R0] ;  /* 0x0100000000027b82 */ /* 0x0009220000000a00 */
[----:B-1----:R-:W-:Y:S02]  /*dc50*/  IMAD.U32 R4, RZ, RZ, UR6 ;  /* 0x00000006ff047e24 */ /* 0x002fe4000f8e00ff */
        /* <DEDUP_REMOVED lines=9> */
[----:B----4-:R-:W-:Y:S05]  /*dcf0*/  CALL.ABS.NOINC R2 ;  /* 0x0000000002007343 */ /* 0x010fea0003c00000 */
.L_x_453:
        /* <DEDUP_REMOVED lines=16> */
.L_x_452:
[----:B------:R-:W-:Y:S05]  /*de00*/  BSYNC B6 ;  /* 0x0000000000067941 */ /* 0x000fea0003800000 */
.L_x_451:
[----:B-1----:R-:W4:Y:S01]  /*de10*/  LDL.LU R4, [R1+0x14] ;  /* 0x0000140001047983 */ /* 0x002f220000300800 */
[----:B------:R-:W-:-:S03]  /*de20*/  ULDC.64 UR4, c[0x0][0x9f8] ;  /* 0x00027e0000047ab9 */ /* 0x000fc60000000a00 */
[----:B--2---:R-:W2:Y:S01]  /*de30*/  LDL R7, [R1+0x8] ;  /* 0x0000080001077983 */ /* 0x004ea20000100800 */
[----:B------:R-:W-:-:S03]  /*de40*/  ISETP.NE.U32.AND P0, PT, RZ, UR4, PT ;  /* 0x00000004ff007c0c */ /* 0x000fc6000bf05070 */
[----:B------:R-:W5:Y:S01]  /*de50*/  LDL R0, [R1+0x2c] ;  /* 0x00002c0001007983 */ /* 0x000f620000100800 */
[----:B------:R-:W-:-:S13]  /*de60*/  ISETP.NE.AND.EX P0, PT, RZ, UR5, PT, P0 ;  /* 0x00000005ff007c0c */ /* 0x000fda000bf05300 */
[----:B------:R-:W-:-:S04]  /*de70*/  @P0 IADD3 R2, P1, R16, UR4, RZ ;  /* 0x0000000410020c10 */ /* 0x000fc8000ff3e0ff */
[----:B----4-:R-:W-:Y:S01]  /*de80*/  @P0 IADD3.X R3, R4, UR5, RZ, P1, !PT ;  /* 0x0000000504030c10 */ /* 0x010fe20008ffe4ff */
[----:B------:R-:W-:-:S04]  /*de90*/  ULDC.64 UR4, c[0x0][0xa08] ;  /* 0x0002820000047ab9 */ /* 0x000fc80000000a00 */
[----:B--2---:R1:W2:Y:S02]  /*dea0*/  @P0 LDG.E R7, desc[UR40][R2.64] ;  /* 0x0000002802070981 */ /* 0x0042a4000c1e1900 */
[----:B-1----:R-:W1:Y:S01]  /*deb0*/  LDC.64 R2, c[0x0][0x418] ;  /* 0x00010600ff027b82 */ /* 0x002e620000000a00 */
[----:B-----5:R-:W-:Y:S01]  /*dec0*/  VIADD R0, R0, 0xffffffff ;  /* 0xffffffff00007836 */ /* 0x020fe20000000000 */
[----:B--2---:R-:W-:Y:S01]  /*ded0*/  SHF.R.S32.HI R8, RZ, 0x1f, R7 ;  /* 0x0000001fff087819 */ /* 0x004fe20000011407 */
[----:B------:R2:W-:Y:S04]  /*dee0*/  @P0 STL [R1+0x8], R7 ;  /* 0x0000080701000387 */ /* 0x0005e80000100800 */
[----:B------:R2:W-:Y:S01]  /*def0*/  STL [R1+0x14], R8 ;  /* 0x0000140801007387 */ /* 0x0005e20000100800 */
[----:B-1----:R-:W-:Y:S01]  /*df00*/  LOP3.LUT P0, RZ, R2, UR4, RZ, 0xfc, !PT ;  /* 0x0000000402ff7c12 */ /* 0x002fe2000f80fcff */
[----:B------:R-:W-:-:S03]  /*df10*/  UMOV UR4, 0xffffffff ;  /* 0xffffffff00047882 */ /* 0x000fc60000000000 */
[----:B------:R-:W-:-:S04]  /*df20*/  LOP3.LUT P0, RZ, R3, UR5, RZ, 0xfc, P0 ;  /* 0x0000000503ff7c12 */ /* 0x000fc8000800fcff */
[----:B------:R-:W-:Y:S01]  /*df30*/  SEL R16, R7, RZ, !P0 ;  /* 0x000000ff07107207 */ /* 0x000fe20004000000 */
[----:B--2---:R-:W-:Y:S08]  /*df40*/  BRA.DIV UR4, `(.L_x_454) ;  /* 0x0000005a040c7947 */ /* 0x004ff0000b800000 */
[----:B------:R-:W1:Y:S02]  /*df50*/  S2R R4, SR_TID.X ;  /* 0x0000000000047919 */ /* 0x000e640000002100 */
[----:B-1----:R-:W-:-:S04]  /*df60*/  SHF.R.U32.HI R4, RZ, 0x5, R4 ;  /* 0x00000005ff047819 */ /* 0x002fc80000011604 */
[----:B------:R-:W-:-:S05]  /*df70*/  LOP3.LUT R4, R4, 0x3, RZ, 0xc0, !PT ;  /* 0x0000000304047812 */ /* 0x000fca00078ec0ff */
[----:B------:R1:W2:Y:S02]  /*df80*/  SHFL.IDX PT, R14, R4, RZ, 0x1f ;  /* 0x00001fff040e7589 */ /* 0x0002a400000e0000 */
.L_x_575:
[----:B------:R-:W-:Y:S01]  /*df90*/  PLOP3.LUT P1, PT, PT, PT, PT, 0x8, 0x0 ;  /* 0x000000000000781c */ /* 0x000fe20003f2e170 */
[----:B------:R4:W-:Y:S01]  /*dfa0*/  STL [R1+0x28], R0 ;  /* 0x0000280001007387 */ /* 0x0009e20000100800 */
[----:B--2---:R-:W-:Y:S02]  /*dfb0*/  ISETP.NE.AND P0, PT, R14, RZ, PT ;  /* 0x000000ff0e00720c */ /* 0x004fe40003f05270 */
[----:B-1----:R-:W-:-:S05]  /*dfc0*/  P2R R4, PR, RZ, 0x2 ;  /* 0x00000002ff047803 */ /* 0x002fca0000000000 */
[----:B------:R4:W-:Y:S06]  /*dfd0*/  STL [R1+0x18], R4 ;  /* 0x0000180401007387 */ /* 0x0009ec0000100800 */
[----:B------:R-:W-:Y:S05]  /*dfe0*/  @P0 BRA `(.L_x_455) ;  /* 0x0000000400040947 */ /* 0x000fea0003800000 */
[----:B------:R-:W-:-:S03]  /*dff0*/  UMOV UR4, 0xffffffff ;  /* 0xffffffff00047882 */ /* 0x000fc60000000000 */
[----:B------:R-:W-:Y:S05]  /*e000*/  BRA.DIV UR4, `(.L_x_456) ;  /* 0x0000005a04107947 */ /* 0x000fea000b800000 */
[----:B------:R-:W-:-:S13]  /*e010*/  ELECT P6, URZ, PT ;  /* 0x00000000003f782f */ /* 0x000fda00038c0000 */
.L_x_578:
[----:B------:R-:W-:Y:S05]  /*e020*/  @!P6 BRA `(.L_x_455) ;  /* 0x0000000000f4e947 */ /* 0x000fea0003800000 */
[----:B------:R-:W-:-:S04]  /*e030*/  ISETP.NE.U32.AND P0, PT, R2, RZ, PT ;  /* 0x000000ff0200720c */ /* 0x000fc80003f05070 */
[----:B------:R-:W-:-:S13]  /*e040*/  ISETP.NE.AND.EX P0, PT, R3, RZ, PT, P0 ;  /* 0x000000ff0300720c */ /* 0x000fda0003f05300 */
[----:B------:R-:W-:Y:S05]  /*e050*/  @!P0 BRA `(.L_x_457) ;  /* 0x0000000000508947 */ /* 0x000fea0003800000 */
[----:B------:R-:W1:Y:S01]  /*e060*/  LDC R6, c[0x0][0x43c] ;  /* 0x00010f00ff067b82 */ /* 0x000e620000000800 */
[----:B------:R-:W-:Y:S01]  /*e070*/  IMAD.MOV.U32 R9, RZ, RZ, R0 ;  /* 0x000000ffff097224 */ /* 0x000fe200078e0000 */
[----:B------:R-:W-:-:S03]  /*e080*/  ULDC.64 UR4, c[0x0][0x428] ;  /* 0x00010a0000047ab9 */ /* 0x000fc60000000a00 */
[----:B----4-:R-:W-:Y:S01]  /*e090*/  IMAD.MOV.U32 R0, RZ, RZ, R9 ;  /* 0x000000ffff007224 */ /* 0x010fe200078e0009 */
[----:B-1----:R-:W-:-:S13]  /*e0a0*/  ISETP.NE.AND P0, PT, R6, 0x1, PT ;  /* 0x000000010600780c */ /* 0x002fda0003f05270 */
[----:B------:R-:W1:Y:S02]  /*e0b0*/  @P0 LDC.64 R4, c[0x0][0x440] ;  /* 0x00011000ff040b82 */ /* 0x000e640000000a00 */
[----:B-1----:R-:W-:-:S05]  /*e0c0*/  @P0 IMAD.HI.U32 R4, R9, R4, RZ ;  /* 0x0000000409040227 */ /* 0x002fca00078e00ff */
[----:B------:R-:W-:-:S04]  /*e0d0*/  @P0 SHF.R.U32.HI R0, RZ, R5, R4 ;  /* 0x00000005ff000219 */ /* 0x000fc80000011604 */
[--C-:B------:R-:W-:Y:S01]  /*e0e0*/  SHF.R.S32.HI R5, RZ, 0x1f, R0.reuse ;  /* 0x0000001fff057819 */ /* 0x100fe20000011400 */
[----:B------:R-:W-:-:S04]  /*e0f0*/  IMAD.MOV R4, RZ, RZ, -R0 ;  /* 0x000000ffff047224 */ /* 0x000fc800078e0a00 */
[----:B------:R-:W-:Y:S02]  /*e100*/  IMAD R9, R6, R4, R9 ;  /* 0x0000000406097224 */ /* 0x000fe400078e0209 */
[----:B------:R-:W-:Y:S02]  /*e110*/  IMAD R6, R8, UR4, RZ ;  /* 0x0000000408067c24 */ /* 0x000fe4000f8e02ff */
[----:B------:R-:W-:Y:S01]  /*e120*/  IMAD.MOV.U32 R4, RZ, RZ, R0 ;  /* 0x000000ffff047224 */ /* 0x000fe200078e0000 */
[----:B------:R1:W-:Y:S01]  /*e130*/  STL [R1+0x28], R9 ;  /* 0x0000280901007387 */ /* 0x0003e20000100800 */
[C---:B------:R-:W-:Y:S02]  /*e140*/  IMAD R0, R7.reuse, UR5, R6 ;  /* 0x0000000507007c24 */ /* 0x040fe4000f8e0206 */
[----:B------:R-:W-:-:S04]  /*e150*/  IMAD.WIDE.U32 R4, R7, UR4, R4 ;  /* 0x0000000407047c25 */ /* 0x000fc8000f8e0004 */
[----:B------:R-:W-:Y:S01]  /*e160*/  IMAD.IADD R0, R5, 0x1, R0 ;  /* 0x0000000105007824 */ /* 0x000fe200078e0200 */
[----:B------:R-:W-:-:S04]  /*e170*/  LEA R2, P0, R4, R2, 0x2 ;  /* 0x0000000204027211 */ /* 0x000fc800078010ff */
[----:B------:R-:W-:-:S05]  /*e180*/  LEA.HI.X R3, R4, R3, R0, 0x2, P0 ;  /* 0x0000000304037211 */ /* 0x000fca00000f1400 */
[----:B------:R1:W5:Y:S04]  /*e190*/  LDG.E R16, desc[UR40][R2.64] ;  /* 0x0000002802107981 */ /* 0x000368000c1e1900 */
.L_x_457:
[----:B-1----:R-:W2:Y:S01]  /*e1a0*/  LDL R2, [R1+0x10] ;  /* 0x0000100001027983 */ /* 0x002ea20000100800 */
[----:B----4-:R-:W-:Y:S01]  /*e1b0*/  IMAD R0, R19, 0x8, R18 ;  /* 0x0000000813007824 */ /* 0x010fe200078e0212 */
[----:B--2---:R-:W-:-:S04]  /*e1c0*/  SHF.L.U32 R2, R2, 0x1f, RZ ;  /* 0x0000001f02027819 */ /* 0x004fc800000006ff */
[----:B------:R-:W1:Y:S02]  /*e1d0*/  SYNCS.PHASECHK.TRANS64.TRYWAIT P0, [R0+URZ+0x28c40], R2 ;  /* 0x028c4002000075a7 */ /* 0x000e64000800017f */
[----:B-1----:R-:W-:Y:S05]  /*e1e0*/  @!P0 BRA `(.L_x_458) ;  /* 0x0000005400b88947 */ /* 0x002fea0003800000 */
.L_x_579:
[----:B------:R-:W2:Y:S02]  /*e1f0*/  S2R R3, SR_TID.X ;  /* 0x0000000000037919 */ /* 0x000ea40000002100 */
[----:B--2---:R-:W-:-:S04]  /*e200*/  LOP3.LUT R3, R3, 0x7f, RZ, 0xc0, !PT ;  /* 0x0000007f03037812 */ /* 0x004fc800078ec0ff */
[----:B------:R-:W-:-:S13]  /*e210*/  ISETP.NE.AND P0, PT, R3, RZ, PT ;  /* 0x000000ff0300720c */ /* 0x000fda0003f05270 */
[----:B------:R-:W-:Y:S05]  /*e220*/  @P0 BRA `(.L_x_459) ;  /* 0x00000000001c0947 */ /* 0x000fea0003800000 */
[----:B------:R-:W2:Y:S01]  /*e230*/  S2R R3, SR_TID.X ;  /* 0x0000000000037919 */ /* 0x000ea20000002100 */
[----:B-1----:R-:W-:-:S04]  /*e240*/  IMAD.MOV.U32 R2, RZ, RZ, 0x2000 ;  /* 0x00002000ff027424 */ /* 0x002fc800078e00ff */
[----:B------:R4:W-:Y:S01]  /*e250*/  SYNCS.ARRIVE.TRANS64 RZ, [R0+URZ+0x28c30], R2 ;  /* 0x028c300200ff79a7 */ /* 0x0009e2000800003f */
[----:B--2---:R-:W-:-:S04]  /*e260*/  LOP3.LUT R3, R3, 0x1f, RZ, 0xc0, !PT ;  /* 0x0000001f03037812 */ /* 0x004fc800078ec0ff */
[----:B------:R-:W-:-:S13]  /*e270*/  ISETP.NE.AND P0, PT, R3, RZ, PT ;  /* 0x000000ff0300720c */ /* 0x000fda0003f05270 */
[----:B----4-:R-:W-:Y:S05]  /*e280*/  @!P0 BRA `(.L_x_459) ;  /* 0x0000000000048947 */ /* 0x010fea0003800000 */
[----:B------:R-:W-:Y:S01]  /*e290*/  BPT.TRAP 0x1 ;  /* 0x000000040000795c */ /* 0x000fe20000300000 */
.L_x_459:
[----:B------:R-:W2:Y:S04]  /*e2a0*/  LDL R3, [R1+0x28] ;  /* 0x0000280001037983 */ /* 0x000ea80000100800 */
[----:B-1----:R-:W4:Y:S01]  /*e2b0*/  LDL R2, [R1+0x1c] ;  /* 0x00001c0001027983 */ /* 0x002f220000100800 */
[----:B------:R-:W-:Y:S01]  /*e2c0*/  R2UR UR9, R0 ;  /* 0x00000000000972ca */ /* 0x000fe200000e0000 */
[----:B------:R-:W-:Y:S01]  /*e2d0*/  IMAD R0, R19, 0x2000, R18 ;  /* 0x0000200013007824 */ /* 0x000fe200078e0212 */
[----:B------:R-:W-:Y:S01]  /*e2e0*/  UIADD3 UR6, UP0, UR38, 0x370, URZ ;  /* 0x0000037026067890 */ /* 0x000fe2000ff1e03f */
[----:B------:R-:W-:Y:S01]  /*e2f0*/  R2UR UR12, R17 ;  /* 0x00000000110c72ca */ /* 0x000fe200000e0000 */
[----:B------:R-:W-:Y:S01]  /*e300*/  UMOV UR5, 0x14f00000 ;  /* 0x14f0000000057882 */ /* 0x000fe20000000000 */
[----:B-----5:R-:W-:Y:S01]  /*e310*/  R2UR UR13, R16 ;  /* 0x00000000100d72ca */ /* 0x020fe200000e0000 */
[----:B------:R-:W-:Y:S01]  /*e320*/  UIADD3.X UR7, URZ, UR39, URZ, UP0, !UPT ;  /* 0x000000273f077290 */ /* 0x000fe200087fe43f */
[----:B------:R-:W-:Y:S01]  /*e330*/  R2UR UR8, R0 ;  /* 0x00000000000872ca */ /* 0x000fe200000e0000 */
[----:B------:R-:W-:Y:S01]  /*e340*/  UMOV UR10, URZ ;  /* 0x0000003f000a7c82 */ /* 0x000fe20008000000 */
[----:B------:R-:W-:-:S04]  /*e350*/  PLOP3.LUT P0, PT, PT, PT, PT, 0x80, 0x0 ;  /* 0x000000000000781c */ /* 0x000fc80003f0f070 */
[----:B------:R-:W-:Y:S01]  /*e360*/  UIADD3 UR9, UR9, 0x28c30, URZ ;  /* 0x00028c3009097890 */ /* 0x000fe2000fffe03f */
[----:B------:R-:W-:-:S05]  /*e370*/  P2R R0, PR, RZ, 0x1 ;  /* 0x00000001ff007803 */ /* 0x000fca0000000000 */
[----:B------:R1:W-:Y:S01]  /*e380*/  STL [R1+0x18], R0 ;  /* 0x0000180001007387 */ /* 0x0003e20000100800 */
[----:B------:R-:W-:Y:S01]  /*e390*/  UIADD3 UR8, UR8, 0x22400, URZ ;  /* 0x0002240008087890 */ /* 0x000fe2000fffe03f */
[----:B--2---:R-:W-:Y:S02]  /*e3a0*/  R2UR UR11, R3 ;  /* 0x00000000030b72ca */ /* 0x004fe400000e0000 */
[----:B----4-:R-:W-:-:S13]  /*e3b0*/  R2UR UR4, R2 ;  /* 0x00000000020472ca */ /* 0x010fda00000e0000 */
[----:B------:R-:W-:-:S03]  /*e3c0*/  ULEA UR11, UR11, UR4, 0x6 ;  /* 0x000000040b0b7291 */ /* 0x000fc6000f8e303f */
[----:B------:R-:W-:-:S06]  /*e3d0*/  UMOV UR4, 0x0 ;  /* 0x0000000000047882 */ /* 0x000fcc0000000000 */
[----:B------:R1:W-:Y:S02]  /*e3e0*/  UTMALDG.4D [UR8], [UR6], desc[UR4] ;  /* 0x00000408060075b4 */ /* 0x0003e40008019000 */
[----:B-1----:R-:W-:Y:S01]  /*e3f0*/  NOP ;  /* 0x0000000000007918 */ /* 0x002fe20000000000 */
.L_x_455:
[----:B------:R-:W2:Y:S04]  /*e400*/  LDL.LU R3, [R1+0x30] ;  /* 0x0000300001037983 */ /* 0x000ea80000300800 */
[----:B------:R-:W5:Y:S04]  /*e410*/  LDL.LU R5, [R1+0x24] ;  /* 0x0000240001057983 */ /* 0x000f680000300800 */
[----:B----4-:R-:W4:Y:S01]  /*e420*/  LDL.LU R4, [R1+0x38] ;  /* 0x0000380001047983 */ /* 0x010f220000300800 */
[----:B------:R-:W-:Y:S05]  /*e430*/  WARPSYNC.ALL ;  /* 0x0000000000007948 */ /* 0x000fea0003800000 */
[----:B------:R-:W-:Y:S01]  /*e440*/  ULDC.64 UR6, c[0x0][0xa00] ;  /* 0x0002800000067ab9 */ /* 0x000fe20000000a00 */
[----:B------:R-:W-:Y:S01]  /*e450*/  ULDC.64 UR4, c[0x0][0x298] ;  /* 0x0000a60000047ab9 */ /* 0x000fe20000000a00 */
[----:B------:R-:W-:Y:S01]  /*e460*/  BAR.SYNC.DEFER_BLOCKING 0x8, 0x100 ;  /* 0x0204000000007b1d */ /* 0x000fe20000010000 */
[----:B------:R-:W-:Y:S01]  /*e470*/  ISETP.NE.U32.AND P0, PT, RZ, UR6, PT ;  /* 0x00000006ff007c0c */ /* 0x000fe2000bf05070 */
[----:B------:R-:W-:-:S03]  /*e480*/  VIADD R2, R18, 0x20400 ;  /* 0x0002040012027836 */ /* 0x000fc60000000000 */
[----:B------:R-:W-:Y:S01]  /*e490*/  ISETP.NE.AND.EX P0, PT, RZ, UR7, PT, P0 ;  /* 0x00000007ff007c0c */ /* 0x000fe2000bf05300 */
[----:B------:R-:W-:Y:S01]  /*e4a0*/  BSSY B6, `(.L_x_460) ;  /* 0x000001e000067945 */ /* 0x000fe20003800000 */
[----:B------:R-:W-:Y:S02]  /*e4b0*/  LOP3.LUT P1, RZ, R2, 0x3ff, RZ, 0xc0, !PT ;  /* 0x000003ff02ff7812 */ /* 0x000fe4000782c0ff */
[----:B--2---:R-:W-:Y:S02]  /*e4c0*/  SHF.R.S32.HI R0, RZ, 0x1f, R3 ;  /* 0x0000001fff007819 */ /* 0x004fe40000011403 */
[----:B-----5:R-:W-:-:S03]  /*e4d0*/  SEL R5, R5, RZ, !P0 ;  /* 0x000000ff05057207 */ /* 0x020fc60004000000 */
[----:B------:R-:W-:Y:S01]  /*e4e0*/  IMAD R0, R0, UR4, RZ ;  /* 0x0000000400007c24 */ /* 0x000fe2000f8e02ff */
[----:B----4-:R-:W-:-:S03]  /*e4f0*/  SEL R4, R4, RZ, !P0 ;  /* 0x000000ff04047207 */ /* 0x010fc60004000000 */
[C---:B------:R-:W-:Y:S02]  /*e500*/  IMAD R0, R3.reuse, UR5, R0 ;  /* 0x0000000503007c24 */ /* 0x040fe4000f8e0200 */
[----:B------:R-:W-:-:S04]  /*e510*/  IMAD.WIDE.U32 R2, R3, UR4, RZ ;  /* 0x0000000403027c25 */ /* 0x000fc8000f8e00ff */
[----:B------:R-:W-:Y:S01]  /*e520*/  IMAD.IADD R0, R3, 0x1, R0 ;  /* 0x0000000103007824 */ /* 0x000fe200078e0200 */
[----:B------:R1:W-:Y:S04]  /*e530*/  STL.64 [R1+0x48], R2 ;  /* 0x0000480201007387 */ /* 0x0003e80000100a00 */
[----:B------:R1:W-:Y:S04]  /*e540*/  STL [R1+0x24], R5 ;  /* 0x0000240501007387 */ /* 0x0003e80000100800 */
[----:B------:R1:W-:Y:S04]  /*e550*/  STL [R1+0x38], R4 ;  /* 0x0000380401007387 */ /* 0x0003e80000100800 */
[----:B------:R1:W-:Y:S01]  /*e560*/  STL [R1+0x30], R0 ;  /* 0x0000300001007387 */ /* 0x0003e20000100800 */
[----:B------:R-:W-:Y:S05]  /*e570*/  @!P1 BRA `(.L_x_461) ;  /* 0x0000000000409947 */ /* 0x000fea0003800000 */
[----:B-1----:R-:W-:Y:S01]  /*e580*/  MOV R2, 0x0 ;  /* 0x0000000000027802 */ /* 0x002fe20000000f00 */
[----:B------:R-:W-:Y:S01]  /*e590*/  ULDC.64 UR4, c[0x4][0x90] ;  /* 0x0100240000047ab9 */ /* 0x000fe20000000a00 */
[----:B------:R-:W-:Y:S01]  /*e5a0*/  ULDC.64 UR6, c[0x4][0x98] ;  /* 0x0100260000067ab9 */ /* 0x000fe20000000a00 */
[----:B------:R-:W-:Y:S01]  /*e5b0*/  ULDC.64 UR8, c[0x4][0x20] ;  /* 0x0100080000087ab9 */ /* 0x000fe20000000a00 */
[----:B------:R-:W-:Y:S02]  /*e5c0*/  IMAD.U32 R4, RZ, RZ, UR4 ;  /* 0x00000004ff047e24 */ /* 0x000fe4000f8e00ff */
[----:B------:R-:W1:Y:S01]  /*e5d0*/  LDC.64 R2, c[0x4][R2] ;  /* 0x0100000002027b82 */ /* 0x000e620000000a00 */
[----:B------:R-:W-:Y:S02]  /*e5e0*/  IMAD.U32 R5, RZ, RZ, UR5 ;  /* 0x00000005ff057e24 */ /* 0x000fe4000f8e00ff */
[----:B------:R-:W-:Y:S02]  /*e5f0*/  IMAD.U32 R6, RZ, RZ, UR6 ;  /* 0x00000006ff067e24 */ /* 0x000fe4000f8e00ff */
[----:B------:R-:W-:-:S02]  /*e600*/  IMAD.U32 R7, RZ, RZ, UR7 ;  /* 0x00000007ff077e24 */ /* 0x000fc4000f8e00ff */
[----:B---3--:R-:W-:Y:S02]  /*e610*/  IMAD.U32 R10, RZ, RZ, UR8 ;  /* 0x00000008ff0a7e24 */ /* 0x008fe4000f8e00ff */
[----:B0-----:R-:W-:Y:S02]  /*e620*/  IMAD.U32 R11, RZ, RZ, UR9 ;  /* 0x00000009ff0b7e24 */ /* 0x001fe4000f8e00ff */
[----:B------:R-:W-:Y:S02]  /*e630*/  IMAD.MOV.U32 R8, RZ, RZ, 0x70 ;  /* 0x00000070ff087424 */ /* 0x000fe400078e00ff */
[----:B------:R-:W-:Y:S02]  /*e640*/  IMAD.MOV.U32 R12, RZ, RZ, 0x1 ;  /* 0x00000001ff0c7424 */ /* 0x000fe400078e00ff */
[----:B------:R-:W-:-:S07]  /*e650*/  IMAD.MOV.U32 R13, RZ, RZ, RZ ;  /* 0x000000ffff0d7224 */ /* 0x000fce00078e00ff */
[----:B------:R-:W-:-:S07]  /*e660*/  LEPC R20, `(.L_x_461) ;  /* 0x000000001014794e */ /* 0x000fce0000000000 */
[----:B-1----:R-:W-:Y:S05]  /*e670*/  CALL.ABS.NOINC R2 ;  /* 0x0000000002007343 */ /* 0x002fea0003c00000 */
.L_x_461:
[----:B------:R-:W-:Y:S05]  /*e680*/  BSYNC B6 ;  /* 0x0000000000067941 */ /* 0x000fea0003800000 */
.L_x_460:
[----:B-1----:R-:W2:Y:S01]  /*e690*/  LDL.LU R0, [R1+0x38] ;  /* 0x0000380001007983 */ /* 0x002ea20000300800 */
[----:B------:R-:W-:Y:S01]  /*e6a0*/  ULDC.64 UR4, c[0x0][0x2d8] ;  /* 0x0000b60000047ab9 */ /* 0x000fe20000000a00 */
[----:B------:R-:W1:Y:S01]  /*e6b0*/  LDC R7, c[0x0][0x448] ;  /* 0x00011200ff077b82 */ /* 0x000e620000000800 */
[----:B------:R-:W-:Y:S01]  /*e6c0*/  ULDC UR6, c[0x0][0x2b8] ;  /* 0x0000ae0000067ab9 */ /* 0x000fe20000000800 */
[----:B------:R-:W4:Y:S04]  /*e6d0*/  LDL.LU R4, [R1+0x30] ;  /* 0x0000300001047983 */ /* 0x000f280000300800 */
[----:B------:R-:W4:Y:S04]  /*e6e0*/  LDL.LU.64 R2, [R1+0x48] ;  /* 0x0000480001027983 */ /* 0x000f280000300a00 */
[----:B------:R-:W2:Y:S04]  /*e6f0*/  LDL.LU R5, [R1+0x24] ;  /* 0x0000240001057983 */ /* 0x000ea80000300800 */
[----:B---3--:R-:W3:Y:S04]  /*e700*/  LDL R10, [R1+0x4] ;  /* 0x00000400010a7983 */ /* 0x008ee80000100800 */
[----:B------:R0:W5:Y:S01]  /*e710*/  LDL R8, [R1+0x54] ;  /* 0x0000540001087983 */ /* 0x0001620000100800 */
[----:B-1----:R-:W-:-:S13]  /*e720*/  ISETP.NE.AND P0, PT, R7, 0x1, PT ;  /* 0x000000010700780c */ /* 0x002fda0003f05270 */
[----:B------:R-:W1:Y:S01]  /*e730*/  @P0 LDC R6, c[0x0][0x450] ;  /* 0x00011400ff060b82 */ /* 0x000e620000000800 */
[----:B------:R-:W0:Y:S02]  /*e740*/  S2R R9, SR_TID.X ;  /* 0x0000000000097919 */ /* 0x000e240000002100 */
[----:B0-----:R-:W-:-:S05]  /*e750*/  IMAD.SHL.U32 R9, R9, 0x8, RZ ;  /* 0x0000000809097824 */ /* 0x001fca00078e00ff */
[----:B------:R-:W-:Y:S01]  /*e760*/  LOP3.LUT R9, R9, 0x38, RZ, 0xc0, !PT ;  /* 0x0000003809097812 */ /* 0x000fe200078ec0ff */
[----:B----4-:R-:W-:Y:S02]  /*e770*/  IMAD.MOV.U32 R3, RZ, RZ, R4 ;  /* 0x000000ffff037224 */ /* 0x010fe400078e0004 */
[----:B------:R-:W0:Y:S01]  /*e780*/  S2R R4, SR_TID.X ;  /* 0x0000000000047919 */ /* 0x000e220000002100 */
[----:B------:R-:W-:-:S04]  /*e790*/  IMAD.WIDE.U32 R2, R17, UR4, R2 ;  /* 0x0000000411027c25 */ /* 0x000fc8000f8e0002 */
[----:B------:R-:W-:Y:S01]  /*e7a0*/  IMAD R3, R17, UR5, R3 ;  /* 0x0000000511037c24 */ /* 0x000fe2000f8e0203 */
[----:B------:R-:W-:Y:S02]  /*e7b0*/  ULDC.64 UR4, c[0x0][0x2e0] ;  /* 0x0000b80000047ab9 */ /* 0x000fe40000000a00 */
[----:B--2---:R-:W-:Y:S02]  /*e7c0*/  IMAD R0, R0, UR4, RZ ;  /* 0x0000000400007c24 */ /* 0x004fe4000f8e02ff */
[----:B------:R-:W-:-:S04]  /*e7d0*/  IMAD.WIDE.U32 R2, R5, UR4, R2 ;  /* 0x0000000405027c25 */ /* 0x000fc8000f8e0002 */
[----:B------:R-:W-:Y:S01]  /*e7e0*/  IMAD R0, R5, UR5, R0 ;  /* 0x0000000505007c24 */ /* 0x000fe2000f8e0200 */
[----:B------:R-:W-:-:S03]  /*e7f0*/  ULDC.64 UR4, c[0x0][0x2d0] ;  /* 0x0000b40000047ab9 */ /* 0x000fc60000000a00 */
[----:B------:R-:W-:Y:S01]  /*e800*/  IMAD.IADD R3, R3, 0x1, R0 ;  /* 0x0000000103037824 */ /* 0x000fe200078e0200 */
[----:B0-----:R-:W-:-:S04]  /*e810*/  LOP3.LUT R4, R4, 0x7f, RZ, 0xc0, !PT ;  /* 0x0000007f04047812 */ /* 0x001fc800078ec0ff */
[----:B------:R-:W-:Y:S02]  /*e820*/  SHF.R.U32.HI R5, RZ, 0x3, R4 ;  /* 0x00000003ff057819 */ /* 0x000fe40000011604 */
[----:B------:R-:W0:Y:S02]  /*e830*/  S2R R4, SR_TID.X ;  /* 0x0000000000047919 */ /* 0x000e240000002100 */
[----:B0-----:R-:W-:-:S05]  /*e840*/  IMAD.SHL.U32 R4, R4, 0x10, RZ ;  /* 0x0000001004047824 */ /* 0x001fca00078e00ff */
[----:B------:R-:W-:Y:S02]  /*e850*/  LOP3.LUT R4, R5, 0x70, R4, 0xf8, !PT ;  /* 0x0000007005047812 */ /* 0x000fe400078ef804 */
[----:B------:R-:W0:Y:S03]  /*e860*/  @P0 LDC R5, c[0x0][0x44c] ;  /* 0x00011300ff050b82 */ /* 0x000e260000000800 */
[----:B---3--:R-:W-:-:S04]  /*e870*/  IMAD R0, R10, 0x40, R4 ;  /* 0x000000400a007824 */ /* 0x008fc800078e0204 */
[----:B------:R-:W-:Y:S02]  /*e880*/  IMAD.MOV.U32 R4, RZ, RZ, R0 ;  /* 0x000000ffff047224 */ /* 0x000fe400078e0000 */
[----:B0-----:R-:W-:-:S05]  /*e890*/  @P0 IMAD.HI.U32 R5, R0, R5, RZ ;  /* 0x0000000500050227 */ /* 0x001fca00078e00ff */
[----:B-1----:R-:W-:-:S05]  /*e8a0*/  @P0 SHF.R.U32.HI R4, RZ, R6, R5 ;  /* 0x00000006ff040219 */ /* 0x002fca0000011605 */
[----:B------:R-:W-:-:S04]  /*e8b0*/  IMAD.MOV R5, RZ, RZ, -R4 ;  /* 0x000000ffff057224 */ /* 0x000fc800078e0a04 */
[----:B------:R-:W-:Y:S01]  /*e8c0*/  IMAD R0, R7, R5, R0 ;  /* 0x0000000507007224 */ /* 0x000fe200078e0200 */
[----:B------:R-:W-:Y:S01]  /*e8d0*/  SHF.R.S32.HI R5, RZ, 0x1f, R4 ;  /* 0x0000001fff057819 */ /* 0x000fe20000011404 */
[----:B------:R-:W-:-:S04]  /*e8e0*/  IMAD.WIDE.U32 R2, R4, UR4, R2 ;  /* 0x0000000404027c25 */ /* 0x000fc8000f8e0002 */
[----:B------:R-:W-:-:S04]  /*e8f0*/  IMAD R5, R5, UR4, RZ ;  /* 0x0000000405057c24 */ /* 0x000fc8000f8e02ff */
[----:B------:R-:W-:Y:S01]  /*e900*/  IMAD R4, R4, UR5, R5 ;  /* 0x0000000504047c24 */ /* 0x000fe2000f8e0205 */
[----:B------:R-:W-:-:S03]  /*e910*/  ULDC.64 UR4, c[0x0][0x2c8] ;  /* 0x0000b20000047ab9 */ /* 0x000fc60000000a00 */
[----:B------:R-:W-:Y:S01]  /*e920*/  IMAD.IADD R3, R3, 0x1, R4 ;  /* 0x0000000103037824 */ /* 0x000fe200078e0204 */
[----:B------:R-:W-:-:S05]  /*e930*/  SHF.R.S32.HI R4, RZ, 0x1f, R0 ;  /* 0x0000001fff047819 */ /* 0x000fca0000011400 */
[----:B------:R-:W-:Y:S02]  /*e940*/  IMAD R4, R4, UR4, RZ ;  /* 0x0000000404047c24 */ /* 0x000fe4000f8e02ff */
[----:B------:R-:W-:-:S04]  /*e950*/  IMAD.WIDE.U32 R2, R0, UR4, R2 ;  /* 0x0000000400027c25 */ /* 0x000fc8000f8e0002 */
[----:B------:R-:W-:Y:S01]  /*e960*/  IMAD R0, R0, UR5, R4 ;  /* 0x0000000500007c24 */ /* 0x000fe2000f8e0204 */
[----:B------:R-:W-:Y:S02]  /*e970*/  ULDC.64 UR4, c[0x0][0x280] ;  /* 0x0000a00000047ab9 */ /* 0x000fe40000000a00 */
[----:B------:R-:W-:Y:S01]  /*e980*/  LEA R4, P1, R2, UR4, 0x1 ;  /* 0x0000000402047c11 */ /* 0x000fe2000f8208ff */
[----:B------:R-:W-:Y:S01]  /*e990*/  IMAD.IADD R0, R3, 0x1, R0 ;  /* 0x0000000103007824 */ /* 0x000fe200078e0200 */
[----:B------:R-:W-:Y:S01]  /*e9a0*/  UMOV UR4, 0xffffffff ;  /* 0xffffffff00047882 */ /* 0x000fe20000000000 */
[----:B------:R-:W-:-:S03]  /*e9b0*/  ISETP.GE.AND P0, PT, R9, UR6, PT ;  /* 0x0000000609007c0c */ /* 0x000fc6000bf06270 */
[----:B------:R-:W-:Y:S01]  /*e9c0*/  LEA.HI.X R3, R2, UR5, R0, 0x1, P1 ;  /* 0x0000000502037c11 */ /* 0x000fe200088f0c00 */
[----:B------:R-:W-:Y:S09]  /*e9d0*/  BRA.DIV UR4, `(.L_x_462) ;  /* 0x0000004e04d07947 */ /* 0x000ff2000b800000 */
[----:B------:R-:W2:Y:S01]  /*e9e0*/  LDL.LU R6, [R1+0x40] ;  /* 0x0000400001067983 */ /* 0x000ea20000300800 */
[----:B------:R-:W0:Y:S02]  /*e9f0*/  S2R R11, SR_TID.X ;  /* 0x00000000000b7919 */ /* 0x000e240000002100 */
[----:B0-----:R-:W-:-:S04]  /*ea00*/  LOP3.LUT R11, R11, 0x7f, RZ, 0xc0, !PT ;  /* 0x0000007f0b0b7812 */ /* 0x001fc800078ec0ff */
[----:B------:R-:W-:-:S05]  /*ea10*/  SHF.R.U32.HI R11, RZ, 0x3, R11 ;  /* 0x00000003ff0b7819 */ /* 0x000fca000001160b */
[----:B------:R-:W-:-:S04]  /*ea20*/  IMAD R2, R10, 0x40, R11 ;  /* 0x000000400a027824 */ /* 0x000fc800078e020b */
[----:B------:R-:W-:Y:S02]  /*ea30*/  VIADD R5, R2, 0x10 ;  /* 0x0000001002057836 */ /* 0x000fe40000000000 */
[----:B--2---:R-:W-:Y:S02]  /*ea40*/  IMAD R0, R6, R7, RZ ;  /* 0x0000000706007224 */ /* 0x004fe400078e02ff */
[----:B------:R-:W0:Y:S04]  /*ea50*/  SHFL.IDX PT, R7, R4, RZ, 0x181f ;  /* 0x00181fff04077589 */ /* 0x000e2800000e0000 */
[----:B------:R-:W1:Y:S01]  /*ea60*/  SHFL.IDX PT, R6, R3, RZ, 0x181f ;  /* 0x00181fff03067589 */ /* 0x000e6200000e0000 */
[----:B------:R-:W-:-:S13]  /*ea70*/  ISETP.GE.AND P1, PT, R2, R0, PT ;  /* 0x000000000200720c */ /* 0x000fda0003f26270 */
[----:B0-----:R-:W-:-:S05]  /*ea80*/  @!P1 LEA R7, P2, R9, R7, 0x1 ;  /* 0x0000000709079211 */ /* 0x001fca00078408ff */
[----:B-1----:R-:W-:-:S05]  /*ea90*/  @!P1 IMAD.X R6, RZ, RZ, R6, P2 ;  /* 0x000000ffff069224 */ /* 0x002fca00010e0606 */
[----:B------:R-:W-:-:S04]  /*eaa0*/  @!P1 LOP3.LUT R7, R7, R6, RZ, 0x3c, !PT ;  /* 0x0000000607079212 */ /* 0x000fc800078e3cff */
[----:B------:R-:W-:-:S04]  /*eab0*/  @!P1 LOP3.LUT R6, R7, R6, RZ, 0x3c, !PT ;  /* 0x0000000607069212 */ /* 0x000fc800078e3cff */
[----:B------:R-:W-:-:S05]  /*eac0*/  @!P1 LOP3.LUT R7, R7, R6, RZ, 0x3c, !PT ;  /* 0x0000000607079212 */ /* 0x000fca00078e3cff */
[----:B------:R-:W-:Y:S01]  /*ead0*/  @!PT LDS RZ, [RZ] ;  /* 0x00000000fffff984 */ /* 0x000fe20000000800 */
[----:B-----5:R0:W-:Y:S01]  /*eae0*/  @!P1 LDGSTS.E.BYPASS.LTC128B.128 [R8+0x20400], desc[UR40][R6.64], !P0 ;  /* 0x2040000006089fae */ /* 0x0201e2000c101d68 */
[----:B------:R-:W-:-:S03]  /*eaf0*/  ISETP.GE.AND P1, PT, R5, R0, PT ;  /* 0x000000000500720c */ /* 0x000fc60003f26270 */
[----:B------:R-:W1:Y:S04]  /*eb00*/  SHFL.IDX PT, R5, R4, 0x1, 0x181f ;  /* 0x00381f0004057f89 */ /* 0x000e6800000e0000 */
[----:B0-----:R-:W0:Y:S06]  /*eb10*/  SHFL.IDX PT, R6, R3, 0x1, 0x181f ;  /* 0x00381f0003067f89 */ /* 0x001e2c00000e0000 */
[----:B-1----:R-:W-:-:S05]  /*eb20*/  @!P1 LEA R5, P2, R9, R5, 0x1 ;  /* 0x0000000509059211 */ /* 0x002fca00078408ff */
[----:B0-----:R-:W-:-:S04]  /*eb30*/  @!P1 IMAD.X R6, RZ, RZ, R6, P2 ;  /* 0x000000ffff069224 */ /* 0x001fc800010e0606 */
[----:B------:R-:W-:Y:S02]  /*eb40*/  @!P1 IMAD.MOV.U32 R7, RZ, RZ, R6 ;  /* 0x000000ffff079224 */ /* 0x000fe400078e0006 */
[----:B------:R-:W-:Y:S02]  /*eb50*/  @!P1 IMAD.MOV.U32 R6, RZ, RZ, R5 ;  /* 0x000000ffff069224 */ /* 0x000fe400078e0005 */
[----:B------:R-:W-:-:S03]  /*eb60*/  VIADD R5, R2, 0x20 ;  /* 0x0000002002057836 */ /* 0x000fc60000000000 */
[----:B------:R0:W-:Y:S02]  /*eb70*/  @!P1 LDGSTS.E.BYPASS.LTC128B.128 [R8+0x20c00], desc[UR40][R6.64], !P0 ;  /* 0x20c0000006089fae */ /* 0x0001e4000c101d68 */
[----:B------:R-:W-:Y:S02]  /*eb80*/  ISETP.GE.AND P1, PT, R5, R0, PT ;  /* 0x000000000500720c */ /* 0x000fe40003f26270 */
[----:B------:R-:W1:Y:S04]  /*eb90*/  SHFL.IDX PT, R5, R4, 0x2, 0x181f ;  /* 0x00581f0004057f89 */ /* 0x000e6800000e0000 */
[----:B0-----:R-:W0:Y:S07]  /*eba0*/  SHFL.IDX PT, R6, R3, 0x2, 0x181f ;  /* 0x00581f0003067f89 */ /* 0x001e2e00000e0000 */
[----:B-1----:R-:W-:-:S05]  /*ebb0*/  @!P1 LEA R5, P2, R9, R5, 0x1 ;  /* 0x0000000509059211 */ /* 0x002fca00078408ff */
[----:B0-----:R-:W-:-:S04]  /*ebc0*/  @!P1 IMAD.X R6, RZ, RZ, R6, P2 ;  /* 0x000000ffff069224 */ /* 0x001fc800010e0606 */
[----:B------:R-:W-:Y:S02]  /*ebd0*/  @!P1 IMAD.MOV.U32 R7, RZ, RZ, R6 ;  /* 0x000000ffff079224 */ /* 0x000fe400078e0006 */
[----:B------:R-:W-:Y:S02]  /*ebe0*/  @!P1 IMAD.MOV.U32 R6, RZ, RZ, R5 ;  /* 0x000000ffff069224 */ /* 0x000fe400078e0005 */
[----:B------:R0:W1:Y:S04]  /*ebf0*/  SHFL.IDX PT, R5, R3, 0x3, 0x181f ;  /* 0x00781f0003057f89 */ /* 0x00006800000e0000 */
[----:B------:R0:W-:Y:S04]  /*ec00*/  @!P1 LDGSTS.E.BYPASS.LTC128B.128 [R8+0x21400], desc[UR40][R6.64], !P0 ;  /* 0x2140000006089fae */ /* 0x0001e8000c101d68 */
[----:B------:R0:W2:Y:S02]  /*ec10*/  SHFL.IDX PT, R3, R4, 0x3, 0x181f ;  /* 0x00781f0004037f89 */ /* 0x0000a400000e0000 */
.L_x_588:
[----:B------:R-:W-:-:S05]  /*ec20*/  VIADD R2, R2, 0x30 ;  /* 0x0000003002027836 */ /* 0x000fca0000000000 */
[----:B------:R-:W-:-:S13]  /*ec30*/  ISETP.GE.AND P1, PT, R2, R0, PT ;  /* 0x000000000200720c */ /* 0x000fda0003f26270 */
[----:B--2---:R-:W-:-:S05]  /*ec40*/  @!P1 LEA R2, P2, R9, R3, 0x1 ;  /* 0x0000000309029211 */ /* 0x004fca00078408ff */
[----:B01----:R-:W-:-:S05]  /*ec50*/  @!P1 IMAD.X R3, RZ, RZ, R5, P2 ;  /* 0x000000ffff039224 */ /* 0x003fca00010e0605 */
[----:B------:R-:W-:Y:S01]  /*ec60*/  @!PT LDS RZ, [RZ] ;  /* 0x00000000fffff984 */ /* 0x000fe20000000800 */
[----:B------:R-:W-:Y:S01]  /*ec70*/  @!PT LDS RZ, [RZ] ;  /* 0x00000000fffff984 */ /* 0x000fe20000000800 */
[----:B------:R-:W-:Y:S01]  /*ec80*/  @!PT LDS RZ, [RZ] ;  /* 0x00000000fffff984 */ /* 0x000fe20000000800 */
[----:B------:R0:W-:Y:S01]  /*ec90*/  @!P1 LDGSTS.E.BYPASS.LTC128B.128 [R8+0x21c00], desc[UR40][R2.64], !P0 ;  /* 0x21c0000002089fae */ /* 0x0001e2000c101d68 */
[----:B------:R-:W-:Y:S01]  /*eca0*/  PLOP3.LUT P0, PT, PT, PT, PT, 0x80, 0x0 ;  /* 0x000000000000781c */ /* 0x000fe20003f0f070 */
[----:B------:R-:W-:-:S12]  /*ecb0*/  NOP ;  /* 0x0000000000007918 */ /* 0x000fd80000000000 */
.L_x_463:
[----:B------:R-:W-:Y:S02]  /*ecc0*/  PLOP3.LUT P1, PT, P1, P0, PT, 0xa2, 0x0 ;  /* 0x000000000000781c */ /* 0x000fe40000f21472 */
[----:B------:R-:W-:-:S08]  /*ecd0*/  @P0 R2UR P1, UR4, R18 ;  /* 0x00000000120402ca */ /* 0x000fd00000020000 */
[----:B------:R-:W-:-:S05]  /*ece0*/  @P0 PLOP3.LUT P0, PT, P1, PT, PT, 0x80, 0x0 ;  /* 0x000000000000081c */ /* 0x000fca0000f0f070 */
[----:B------:R-:W-:Y:S01]  /*ecf0*/  @!P1 SYNCS.ARRIVE.TRANS64.RED.A0T1 RZ, [UR4+0x28c00], RZ ;  /* 0x028c00ffffff99a7 */ /* 0x000fe20008200404 */
[----:B------:R-:W-:Y:S07]  /*ed00*/  @!P1 ARRIVES.LDGSTSBAR.64.TRANSCNT [UR4+0x28c00] ;  /* 0x028c0000ff0099b0 */ /* 0x000fee0008000a84 */
[----:B------:R-:W-:Y:S05]  /*ed10*/  @P0 BRA.U.ANY `(.L_x_463) ;  /* 0xfffffffd00e80947 */ /* 0x000fea000393ffff */
[----:B0-----:R-:W2:Y:S02]  /*ed20*/  LDL.LU R2, [R1+0x50] ;  /* 0x0000500001027983 */ /* 0x001ea40000300800 */
[----:B--2---:R-:W-:-:S05]  /*ed30*/  VIADD R2, R2, 0x1 ;  /* 0x0000000102027836 */ /* 0x004fca0000000000 */
[----:B------:R0:W-:Y:S01]  /*ed40*/  STL [R1+0x50], R2 ;  /* 0x0000500201007387 */ /* 0x0001e20000100800 */
[----:B------:R-:W-:-:S04]  /*ed50*/  LEA.HI R0, R2, R2, RZ, 0x1 ;  /* 0x0000000202007211 */ /* 0x000fc800078f08ff */
[----:B------:R-:W-:-:S05]  /*ed60*/  LOP3.LUT R0, R0, 0xfffffffe, RZ, 0xc0, !PT ;  /* 0xfffffffe00007812 */ /* 0x000fca00078ec0ff */
[----:B------:R-:W-:-:S05]  /*ed70*/  IMAD.IADD R0, R2, 0x1, -R0 ;  /* 0x0000000102007824 */ /* 0x000fca00078e0a00 */
[----:B------:R-:W-:Y:S01]  /*ed80*/  SHF.L.U32 R0, R0, 0x1f, RZ ;  /* 0x0000001f00007819 */ /* 0x000fe200000006ff */
[----:B------:R-:W-:Y:S01]  /*ed90*/  NOP ;  /* 0x0000000000007918 */ /* 0x000fe20000000000 */
[----:B------:R0:W-:Y:S01]  /*eda0*/  SYNCS.ARRIVE.TRANS64.A1T0 RZ, [R18+URZ+0x28c00], RZ ;  /* 0x028c00ff12ff79a7 */ /* 0x0001e2000810003f */
[----:B------:R-:W-:Y:S01]  /*edb0*/  BSSY B0, `(.L_x_464) ;  /* 0x0000003000007945 */ /* 0x000fe20003800000 */
[----:B------:R-:W1:Y:S03]  /*edc0*/  SYNCS.PHASECHK.TRANS64.TRYWAIT P0, [R18+URZ+0x28c20], R0 ;  /* 0x028c2000120075a7 */ /* 0x000e66000800017f */
[----:B01----:R-:W-:Y:S05]  /*edd0*/  @!P0 BRA `(.L_x_465) ;  /* 0x00000050001c8947 */ /* 0x003fea0003800000 */
.L_x_589:
[----:B------:R-:W-:Y:S05]  /*ede0*/  BSYNC B0 ;  /* 0x0000000000007941 */ /* 0x000fea0003800000 */
.L_x_464:
[----:B------:R-:W2:Y:S01]  /*edf0*/  LDL R2, [R1+0x18] ;  /* 0x0000180001027983 */ /* 0x000ea20000100800 */
[----:B------:R-:W-:Y:S01]  /*ee00*/  BSSY B0, `(.L_x_466) ;  /* 0x0000096000007945 */ /* 0x000fe20003800000 */
[----:B--2---:R-:W-:-:S13]  /*ee10*/  ISETP.NE.AND P0, PT, R2, RZ, PT ;  /* 0x000000ff0200720c */ /* 0x004fda0003f05270 */
[----:B------:R-:W-:Y:S05]  /*ee20*/  @!P0 BRA `(.L_x_467) ;  /* 0x00000008004c8947 */ /* 0x000fea0003800000 */
[----:B------:R-:W2:Y:S01]  /*ee30*/  LDL R2, [R1+0x10] ;  /* 0x0000100001027983 */ /* 0x000ea20000100800 */
[----:B0-----:R-:W-:Y:S01]  /*ee40*/  IMAD R0, R19, 0x8, R18 ;  /* 0x0000000813007824 */ /* 0x001fe200078e0212 */
[----:B------:R-:W-:Y:S01]  /*ee50*/  BSSY B1, `(.L_x_468) ;  /* 0x0000007000017945 */ /* 0x000fe20003800000 */
[----:B------:R-:W0:Y:S02]  /*ee60*/  S2R R3, SR_TID.X ;  /* 0x0000000000037919 */ /* 0x000e240000002100 */
[----:B0-----:R-:W-:-:S04]  /*ee70*/  LOP3.LUT R3, R3, 0x7f, RZ, 0xc0, !PT ;  /* 0x0000007f03037812 */ /* 0x001fc800078ec0ff */
[----:B------:R-:W-:Y:S02]  /*ee80*/  ISETP.NE.AND P1, PT, R3, RZ, PT ;  /* 0x000000ff0300720c */ /* 0x000fe40003f25270 */
[----:B--2---:R-:W-:-:S04]  /*ee90*/  SHF.L.U32 R2, R2, 0x1f, RZ ;  /* 0x0000001f02027819 */ /* 0x004fc800000006ff */
[----:B------:R-:W0:Y:S02]  /*eea0*/  SYNCS.PHASECHK.TRANS64.TRYWAIT P0, [R0+URZ+0x28c60], R2 ;  /* 0x028c6002000075a7 */ /* 0x000e24000800017f */
[----:B0-----:R-:W-:Y:S05]  /*eeb0*/  @!P0 BRA `(.L_x_469) ;  /* 0x0000004c00f88947 */ /* 0x001fea0003800000 */
.L_x_590:
[----:B------:R-:W-:Y:S05]  /*eec0*/  BSYNC B1 ;  /* 0x0000000000017941 */ /* 0x000fea0003800000 */
.L_x_468:
[----:B------:R-:W-:Y:S04]  /*eed0*/  BSSY B1, `(.L_x_470) ;  /* 0x0000009000017945 */ /* 0x000fe80003800000 */
[----:B------:R-:W-:Y:S05]  /*eee0*/  @P1 BRA `(.L_x_471) ;  /* 0x00000000001c1947 */ /* 0x000fea0003800000 */
[----:B------:R-:W1:Y:S01]  /*eef0*/  S2R R3, SR_TID.X ;  /* 0x0000000000037919 */ /* 0x000e620000002100 */
[----:B0-----:R-:W-:-:S04]  /*ef00*/  IMAD.MOV.U32 R2, RZ, RZ, 0x10000 ;  /* 0x00010000ff027424 */ /* 0x001fc800078e00ff */
[----:B------:R2:W-:Y:S01]  /*ef10*/  SYNCS.ARRIVE.TRANS64 RZ, [R0+URZ+0x28c50], R2 ;  /* 0x028c500200ff79a7 */ /* 0x0005e2000800003f */
[----:B-1----:R-:W-:-:S04]  /*ef20*/  LOP3.LUT R3, R3, 0x1f, RZ, 0xc0, !PT ;  /* 0x0000001f03037812 */ /* 0x002fc800078ec0ff */
[----:B------:R-:W-:-:S13]  /*ef30*/  ISETP.NE.AND P0, PT, R3, RZ, PT ;  /* 0x000000ff0300720c */ /* 0x000fda0003f05270 */
[----:B--2---:R-:W-:Y:S05]  /*ef40*/  @!P0 BRA `(.L_x_471) ;  /* 0x0000000000048947 */ /* 0x004fea0003800000 */
[----:B------:R-:W-:Y:S01]  /*ef50*/  BPT.TRAP 0x1 ;  /* 0x000000040000795c */ /* 0x000fe20000300000 */
.L_x_471:
[----:B------:R-:W-:Y:S05]  /*ef60*/  BSYNC B1 ;  /* 0x0000000000017941 */ /* 0x000fea0003800000 */
.L_x_470:
[----:B------:R-:W2:Y:S04]  /*ef70*/  LDL R3, [R1+0x1c] ;  /* 0x00001c0001037983 */ /* 0x000ea80000100800 */
[----:B0-----:R-:W2:Y:S01]  /*ef80*/  LDL.LU R2, [R1+0x28] ;  /* 0x0000280001027983 */ /* 0x001ea20000300800 */
[----:B------:R-:W-:Y:S01]  /*ef90*/  UIADD3 UR4, UP0, UR38, 0x470, URZ ;  /* 0x0000047026047890 */ /* 0x000fe2000ff1e03f */
[----:B------:R-:W-:Y:S01]  /*efa0*/  PLOP3.LUT P0, PT, PT, PT, PT, 0x80, 0x0 ;  /* 0x000000000000781c */ /* 0x000fe20003f0f070 */
[----:B------:R-:W-:Y:S01]  /*efb0*/  VIADD R0, R0, 0x28c50 ;  /* 0x00028c5000007836 */ /* 0x000fe20000000000 */
[----:B------:R-:W-:Y:S01]  /*efc0*/  UMOV UR6, 0x0 ;  /* 0x0000000000067882 */ /* 0x000fe20000000000 */
[----:B------:R-:W-:Y:S01]  /*efd0*/  UIADD3.X UR5, URZ, UR39, URZ, UP0, !UPT ;  /* 0x000000273f057290 */ /* 0x000fe200087fe43f */
[----:B------:R-:W-:Y:S01]  /*efe0*/  UMOV UR7, 0x14f00000 ;  /* 0x14f0000000077882 */ /* 0x000fe20000000000 */
[----:B------:R-:W-:Y:S01]  /*eff0*/  UMOV UR10, URZ ;  /* 0x0000003f000a7c82 */ /* 0x000fe20008000000 */
[----:B--2---:R-:W-:-:S02]  /*f000*/  IMAD R3, R2, 0x40, R3 ;  /* 0x0000004002037824 */ /* 0x004fc400078e0203 */
[----:B------:R-:W-:-:S04]  /*f010*/  IMAD R2, R19, 0x10000, R18 ;  /* 0x0001000013027824 */ /* 0x000fc800078e0212 */
[----:B------:R-:W-:-:S07]  /*f020*/  VIADD R4, R2, 0x400 ;  /* 0x0000040002047836 */ /* 0x000fce0000000000 */
.L_x_472:
[----:B------:R-:W-:-:S13]  /*f030*/  @P0 ELECT P1, URZ, PT ;  /* 0x00000000003f082f */ /* 0x000fda0003820000 */
[----:B------:R-:W-:Y:S02]  /*f040*/  @P1 R2UR UR13, R16 ;  /* 0x00000000100d12ca */ /* 0x000fe400000e0000 */
[----:B------:R-:W-:Y:S02]  /*f050*/  @P1 R2UR UR12, R17 ;  /* 0x00000000110c12ca */ /* 0x000fe400000e0000 */
[----:B------:R-:W-:Y:S02]  /*f060*/  @P1 R2UR UR11, R3 ;  /* 0x00000000030b12ca */ /* 0x000fe400000e0000 */
[----:B------:R-:W-:Y:S02]  /*f070*/  @P1 R2UR UR9, R0 ;  /* 0x00000000000912ca */ /* 0x000fe400000e0000 */
[----:B------:R-:W-:Y:S02]  /*f080*/  @P1 R2UR UR8, R4 ;  /* 0x00000000040812ca */ /* 0x000fe400000e0000 */
[----:B------:R-:W-:-:S02]  /*f090*/  @P1 PLOP3.LUT P0, PT, P1, PT, PT, 0x8, 0x0 ;  /* 0x000000000000181c */ /* 0x000fc40000f0e170 */
[----:B------:R-:W-:-:S09]  /*f0a0*/  PLOP3.LUT P1, PT, PT, PT, PT, 0x8, 0x0 ;  /* 0x000000000000781c */ /* 0x000fd20003f2e170 */
[----:B------:R0:W-:Y:S02]  /*f0b0*/  UTMALDG.4D [UR8], [UR4], desc[UR6] ;  /* 0x00000608040075b4 */ /* 0x0001e40008019000 */
[----:B0-----:R-:W-:Y:S05]  /*f0c0*/  @P0 BRA.U.ANY `(.L_x_472) ;  /* 0xfffffffd00d80947 */ /* 0x001fea000393ffff */
[----:B------:R-:W-:Y:S01]  /*f0d0*/  PLOP3.LUT P0, PT, PT, PT, PT, 0x80, 0x0 ;  /* 0x000000000000781c */ /* 0x000fe20003f0f070 */
[----:B------:R-:W-:Y:S01]  /*f0e0*/  VIADD R4, R2, 0x2400 ;  /* 0x0000240002047836 */ /* 0x000fe20000000000 */
[----:B------:R-:W-:Y:S01]  /*f0f0*/  UMOV UR6, 0x0 ;  /* 0x0000000000067882 */ /* 0x000fe20000000000 */
[----:B------:R-:W-:Y:S01]  /*f100*/  UMOV UR7, 0x14f00000 ;  /* 0x14f0000000077882 */ /* 0x000fe20000000000 */
[----:B------:R-:W-:-:S09]  /*f110*/  UMOV UR10, 0x40 ;  /* 0x00000040000a7882 */ /* 0x000fd20000000000 */
.L_x_473:
        /* <DEDUP_REMOVED lines=15> */
.L_x_474:
        /* <DEDUP_REMOVED lines=15> */
.L_x_475:
        /* <DEDUP_REMOVED lines=15> */
.L_x_476:
        /* <DEDUP_REMOVED lines=15> */
.L_x_477:
        /* <DEDUP_REMOVED lines=15> */
.L_x_478:
        /* <DEDUP_REMOVED lines=15> */
.L_x_479:
        /* <DEDUP_REMOVED lines=9> */
[----:B-1----:R-:W-:Y:S05]  /*f750*/  @P0 BRA.U.ANY `(.L_x_479) ;  /* 0xfffffffd00d80947 */ /* 0x002fea000393ffff */
.L_x_467:
[----:B------:R-:W-:Y:S05]  /*f760*/  BSYNC B0 ;  /* 0x0000000000007941 */ /* 0x000fea0003800000 */
.L_x_466:
[----:B------:R-:W0:Y:S04]  /*f770*/  LDL R4, [R1+0x2c] ;  /* 0x00002c0001047983 */ /* 0x000e280000100800 */
[----:B------:R-:W2:Y:S01]  /*f780*/  LDL R5, [R1+0x20] ;  /* 0x0000200001057983 */ /* 0x000ea20000100800 */
[----:B------:R-:W-:Y:S01]  /*f790*/  BSSY B0, `(.L_x_480) ;  /* 0x00002a7000007945 */ /* 0x000fe20003800000 */
[----:B0-----:R-:W-:-:S05]  /*f7a0*/  VIADD R0, R4, 0xfffffffe ;  /* 0xfffffffe04007836 */ /* 0x001fca0000000000 */
[----:B--2---:R-:W-:-:S13]  /*f7b0*/  ISETP.GE.AND P0, PT, R0, R5, PT ;  /* 0x000000050000720c */ /* 0x004fda0003f06270 */
[----:B------:R-:W-:Y:S05]  /*f7c0*/  @!P0 BRA `(.L_x_481) ;  /* 0x00000028008c8947 */ /* 0x000fea0003800000 */
[----:B------:R-:W2:Y:S04]  /*f7d0*/  LDL.LU R7, [R1+0x58] ;  /* 0x0000580001077983 */ /* 0x000ea80000300800 */
[----:B------:R-:W3:Y:S04]  /*f7e0*/  LDL.LU R6, [R1+0x34] ;  /* 0x0000340001067983 */ /* 0x000ee80000300800 */
[----:B------:R-:W4:Y:S01]  /*f7f0*/  LDL.LU R4, [R1+0x3c] ;  /* 0x00003c0001047983 */ /* 0x000f220000300800 */
[----:B------:R-:W-:Y:S01]  /*f800*/  LOP3.LUT R5, RZ, R5, RZ, 0x33, !PT ;  /* 0x00000005ff057212 */ /* 0x000fe200078e33ff */
[----:B------:R-:W-:Y:S01]  /*f810*/  BSSY B2, `(.L_x_482) ;  /* 0x00000e4000027945 */ /* 0x000fe20003800000 */
[----:B--2---:R-:W-:-:S04]  /*f820*/  VIADD R2, R7, 0x1 ;  /* 0x0000000107027836 */ /* 0x004fc80000000000 */
[----:B---3--:R-:W-:-:S05]  /*f830*/  IMAD R2, R2, R6, RZ ;  /* 0x0000000602027224 */ /* 0x008fca00078e02ff */
[----:B----4-:R-:W-:-:S05]  /*f840*/  VIMNMX R4, R4, R2, PT ;  /* 0x0000000204047248 */ /* 0x010fca0003fe0100 */
[----:B------:R-:W-:-:S05]  /*f850*/  IMAD.MOV R2, RZ, RZ, -R4 ;  /* 0x000000ffff027224 */ /* 0x000fca00078e0a04 */
[----:B------:R-:W-:-:S05]  /*f860*/  VIADDMNMX R5, R2, 0x1, R5, !PT ;  /* 0x0000000102057846 */ /* 0x000fca0007800105 */
[----:B------:R-:W-:-:S05]  /*f870*/  IMAD.IADD R2, R4, 0x1, R5 ;  /* 0x0000000104027824 */ /* 0x000fca00078e0205 */
[----:B------:R-:W-:-:S04]  /*f880*/  LOP3.LUT R2, R2, 0x1, RZ, 0xc0, !PT ;  /* 0x0000000102027812 */ /* 0x000fc800078ec0ff */
[----:B------:R-:W-:-:S13]  /*f890*/  ISETP.NE.U32.AND P0, PT, R2, 0x1, PT ;  /* 0x000000010200780c */ /* 0x000fda0003f05070 */
[----:B------:R-:W-:Y:S05]  /*f8a0*/  @P0 BRA `(.L_x_483) ;  /* 0x0000000c00680947 */ /* 0x000fea0003800000 */
[----:B------:R-:W2:Y:S04]  /*f8b0*/  LDL R6, [R1+0x18] ;  /* 0x0000180001067983 */ /* 0x000ea80000100800 */
[----:B------:R-:W3:Y:S01]  /*f8c0*/  LDL.LU R8, [R1+0x10] ;  /* 0x0000100001087983 */ /* 0x000ee20000300800 */
[----:B------:R-:W-:Y:S01]  /*f8d0*/  VIADD R19, R19, 0x1 ;  /* 0x0000000113137836 */ /* 0x000fe20000000000 */
[----:B------:R-:W-:Y:S04]  /*f8e0*/  BSSY B1, `(.L_x_484) ;  /* 0x00000d4000017945 */ /* 0x000fe80003800000 */
[----:B------:R-:W-:-:S04]  /*f8f0*/  ISETP.NE.AND P0, PT, R19, 0x2, PT ;  /* 0x000000021300780c */ /* 0x000fc80003f05270 */
[----:B------:R-:W-:Y:S02]  /*f900*/  SEL R2, RZ, 0x1, P0 ;  /* 0x00000001ff027807 */ /* 0x000fe40000000000 */
[----:B------:R-:W-:Y:S02]  /*f910*/  SEL R19, R19, RZ, P0 ;  /* 0x000000ff13137207 */ /* 0x000fe40000000000 */
[----:B--2---:R-:W-:Y:S02]  /*f920*/  ISETP.NE.AND P2, PT, R6, RZ, PT ;  /* 0x000000ff0600720c */ /* 0x004fe40003f45270 */
[----:B---3--:R-:W-:-:S05]  /*f930*/  LOP3.LUT R8, R8, R2, RZ, 0x3c, !PT ;  /* 0x0000000208087212 */ /* 0x008fca00078e3cff */
[----:B------:R0:W-:Y:S06]  /*f940*/  STL [R1+0x10], R8 ;  /* 0x0000100801007387 */ /* 0x0001ec0000100800 */
[----:B------:R-:W-:Y:S05]  /*f950*/  @!P2 BRA `(.L_x_485) ;  /* 0x0000000c0030a947 */ /* 0x000fea0003800000 */
[----:B------:R-:W-:Y:S02]  /*f960*/  ULDC.64 UR4, c[0x0][0x418] ;  /* 0x0001060000047ab9 */ /* 0x000fe40000000a00 */
[----:B------:R-:W-:-:S04]  /*f970*/  ISETP.NE.U32.AND P0, PT, RZ, UR4, PT ;  /* 0x00000004ff007c0c */ /* 0x000fc8000bf05070 */
[----:B------:R-:W-:-:S13]  /*f980*/  ISETP.NE.AND.EX P0, PT, RZ, UR5, PT, P0 ;  /* 0x00000005ff007c0c */ /* 0x000fda000bf05300 */
[----:B------:R-:W-:Y:S05]  /*f990*/  @!P0 BRA `(.L_x_486) ;  /* 0x00000000004c8947 */ /* 0x000fea0003800000 */
[----:B------:R-:W2:Y:S01]  /*f9a0*/  LDL R10, [R1+0x14] ;  /* 0x00001400010a7983 */ /* 0x000ea20000100800 */
[----:B------:R-:W1:Y:S01]  /*f9b0*/  LDC R7, c[0x0][0x43c] ;  /* 0x00010f00ff077b82 */ /* 0x000e620000000800 */
[----:B------:R-:W-:Y:S02]  /*f9c0*/  ULDC.64 UR6, c[0x0][0x428] ;  /* 0x00010a0000067ab9 */ /* 0x000fe40000000a00 */
[----:B------:R-:W3:Y:S01]  /*f9d0*/  LDL R9, [R1+0x8] ;  /* 0x0000080001097983 */ /* 0x000ee20000100800 */
[----:B-1----:R-:W-:-:S13]  /*f9e0*/  ISETP.NE.AND P0, PT, R7, 0x1, PT ;  /* 0x000000010700780c */ /* 0x002fda0003f05270 */
[----:B------:R-:W1:Y:S02]  /*f9f0*/  @P0 LDC.64 R2, c[0x0][0x440] ;  /* 0x00011000ff020b82 */ /* 0x000e640000000a00 */
[----:B-1----:R-:W-:-:S04]  /*fa00*/  @P0 IMAD.HI.U32 R6, R0, R2, RZ ;  /* 0x0000000200060227 */ /* 0x002fc800078e00ff */
[----:B------:R-:W-:Y:S01]  /*fa10*/  IMAD.MOV.U32 R2, RZ, RZ, R0 ;  /* 0x000000ffff027224 */ /* 0x000fe200078e0000 */
[----:B------:R-:W-:-:S05]  /*fa20*/  @P0 SHF.R.U32.HI R2, RZ, R3, R6 ;  /* 0x00000003ff020219 */ /* 0x000fca0000011606 */
[----:B------:R-:W-:-:S04]  /*fa30*/  IMAD.MOV R3, RZ, RZ, -R2 ;  /* 0x000000ffff037224 */ /* 0x000fc800078e0a02 */
[----:B------:R-:W-:Y:S01]  /*fa40*/  IMAD R0, R7, R3, R0 ;  /* 0x0000000307007224 */ /* 0x000fe200078e0200 */
[----:B------:R-:W-:Y:S01]  /*fa50*/  SHF.R.S32.HI R3, RZ, 0x1f, R2 ;  /* 0x0000001fff037819 */ /* 0x000fe20000011402 */
[----:B--2---:R-:W-:-:S04]  /*fa60*/  IMAD R6, R10, UR6, RZ ;  /* 0x000000060a067c24 */ /* 0x004fc8000f8e02ff */
[C---:B---3--:R-:W-:Y:S02]  /*fa70*/  IMAD R6, R9.reuse, UR7, R6 ;  /* 0x0000000709067c24 */ /* 0x048fe4000f8e0206 */
[----:B------:R-:W-:-:S04]  /*fa80*/  IMAD.WIDE.U32 R2, R9, UR6, R2 ;  /* 0x0000000609027c25 */ /* 0x000fc8000f8e0002 */
[----:B------:R-:W-:Y:S01]  /*fa90*/  IMAD.IADD R3, R6, 0x1, R3 ;  /* 0x0000000106037824 */ /* 0x000fe200078e0203 */
[----:B------:R-:W-:-:S04]  /*faa0*/  LEA R6, P0, R2, UR4, 0x2 ;  /* 0x0000000402067c11 */ /* 0x000fc8000f8010ff */
[----:B------:R-:W-:-:S05]  /*fab0*/  LEA.HI.X R7, R2, UR5, R3, 0x2, P0 ;  /* 0x0000000502077c11 */ /* 0x000fca00080f1403 */
[----:B------:R1:W5:Y:S04]  /*fac0*/  LDG.E R16, desc[UR40][R6.64] ;  /* 0x0000002806107981 */ /* 0x000368000c1e1900 */
.L_x_486:
[----:B------:R-:W-:Y:S01]  /*fad0*/  IMAD R3, R19, 0x8, R18 ;  /* 0x0000000813037824 */ /* 0x000fe200078e0212 */
[----:B------:R-:W-:Y:S01]  /*fae0*/  SHF.L.U32 R2, R8, 0x1f, RZ ;  /* 0x0000001f08027819 */ /* 0x000fe200000006ff */
[----:B-1----:R-:W1:Y:S01]  /*faf0*/  S2R R6, SR_TID.X ;  /* 0x0000000000067919 */ /* 0x002e620000002100 */
[----:B------:R-:W-:Y:S02]  /*fb00*/  BSSY B3, `(.L_x_487) ;  /* 0x0000005000037945 */ /* 0x000fe40003800000 */
[----:B------:R-:W2:Y:S01]  /*fb10*/  SYNCS.PHASECHK.TRANS64.TRYWAIT P0, [R3+URZ+0x28c40], R2 ;  /* 0x028c4002030075a7 */ /* 0x000ea2000800017f */
[----:B-1----:R-:W-:-:S04]  /*fb20*/  LOP3.LUT R6, R6, 0x7f, RZ, 0xc0, !PT ;  /* 0x0000007f06067812 */ /* 0x002fc800078ec0ff */
[----:B------:R-:W-:Y:S01]  /*fb30*/  ISETP.NE.AND P1, PT, R6, RZ, PT ;  /* 0x000000ff0600720c */ /* 0x000fe20003f25270 */
[----:B--2---:R-:W-:-:S12]  /*fb40*/  @!P0 BRA `(.L_x_488) ;  /* 0x0000004000e88947 */ /* 0x004fd80003800000 */
.L_x_591:
[----:B------:R-:W-:Y:S05]  /*fb50*/  BSYNC B3 ;  /* 0x0000000000037941 */ /* 0x000fea0003800000 */
.L_x_487:
[----:B------:R-:W-:Y:S04]  /*fb60*/  BSSY B3, `(.L_x_489) ;  /* 0x0000009000037945 */ /* 0x000fe80003800000 */
[----:B------:R-:W-:Y:S05]  /*fb70*/  @P1 BRA `(.L_x_490) ;  /* 0x00000000001c1947 */ /* 0x000fea0003800000 */
[----:B------:R-:W2:Y:S01]  /*fb80*/  S2R R7, SR_TID.X ;  /* 0x0000000000077919 */ /* 0x000ea20000002100 */
[----:B------:R-:W-:-:S04]  /*fb90*/  IMAD.MOV.U32 R6, RZ, RZ, 0x2000 ;  /* 0x00002000ff067424 */ /* 0x000fc800078e00ff */
[----:B------:R3:W-:Y:S01]  /*fba0*/  SYNCS.ARRIVE.TRANS64 RZ, [R3+URZ+0x28c30], R6 ;  /* 0x028c300603ff79a7 */ /* 0x0007e2000800003f */
[----:B--2---:R-:W-:-:S04]  /*fbb0*/  LOP3.LUT R7, R7, 0x1f, RZ, 0xc0, !PT ;  /* 0x0000001f07077812 */ /* 0x004fc800078ec0ff */
[----:B------:R-:W-:-:S13]  /*fbc0*/  ISETP.NE.AND P0, PT, R7, RZ, PT ;  /* 0x000000ff0700720c */ /* 0x000fda0003f05270 */
[----:B---3--:R-:W-:Y:S05]  /*fbd0*/  @!P0 BRA `(.L_x_490) ;  /* 0x0000000000048947 */ /* 0x008fea0003800000 */
[----:B------:R-:W-:Y:S01]  /*fbe0*/  BPT.TRAP 0x1 ;  /* 0x000000040000795c */ /* 0x000fe20000300000 */
.L_x_490:
[----:B------:R-:W-:Y:S05]  /*fbf0*/  BSYNC B3 ;  /* 0x0000000000037941 */ /* 0x000fea0003800000 */
.L_x_489:
[----:B------:R-:W2:Y:S01]  /*fc00*/  LDL R7, [R1+0x1c] ;  /* 0x00001c0001077983 */ /* 0x000ea20000100800 */
[----:B------:R-:W-:Y:S01]  /*fc10*/  IMAD.MOV.U32 R10, RZ, RZ, RZ ;  /* 0x000000ffff0a7224 */ /* 0x000fe200078e00ff */
[----:B------:R-:W-:Y:S01]  /*fc20*/  UIADD3 UR4, UP0, UR38, 0x370, URZ ;  /* 0x0000037026047890 */ /* 0x000fe2000ff1e03f */
[----:B------:R-:W-:Y:S01]  /*fc30*/  IMAD R6, R19, 0x2000, R18 ;  /* 0x0000200013067824 */ /* 0x000fe200078e0212 */
[----:B------:R-:W-:Y:S01]  /*fc40*/  PLOP3.LUT P0, PT, PT, PT, PT, 0x80, 0x0 ;  /* 0x000000000000781c */ /* 0x000fe20003f0f070 */
[----:B------:R-:W-:Y:S01]  /*fc50*/  UMOV UR6, 0x0 ;  /* 0x0000000000067882 */ /* 0x000fe20000000000 */
[----:B------:R-:W-:Y:S01]  /*fc60*/  R2UR UR10, R10 ;  /* 0x000000000a0a72ca */ /* 0x000fe200000e0000 */
[----:B------:R-:W-:Y:S01]  /*fc70*/  VIADD R6, R6, 0x22400 ;  /* 0x0002240006067836 */ /* 0x000fe20000000000 */
[----:B------:R-:W-:Y:S01]  /*fc80*/  UIADD3.X UR5, URZ, UR39, URZ, UP0, !UPT ;  /* 0x000000273f057290 */ /* 0x000fe200087fe43f */
[----:B------:R-:W-:Y:S01]  /*fc90*/  UMOV UR7, 0x14f00000 ;  /* 0x14f0000000077882 */ /* 0x000fe20000000000 */
[----:B--2---:R-:W-:-:S02]  /*fca0*/  IMAD R0, R0, 0x40, R7 ;  /* 0x0000004000007824 */ /* 0x004fc400078e0207 */
[----:B------:R-:W-:-:S09]  /*fcb0*/  VIADD R7, R3, 0x28c30 ;  /* 0x00028c3003077836 */ /* 0x000fd20000000000 */
.L_x_491:
[----:B------:R-:W-:-:S13]  /*fcc0*/  @P0 ELECT P2, URZ, PT ;  /* 0x00000000003f082f */ /* 0x000fda0003840000 */
[----:B-----5:R-:W-:Y:S02]  /*fcd0*/  @P2 R2UR UR13, R16 ;  /* 0x00000000100d22ca */ /* 0x020fe400000e0000 */
[----:B------:R-:W-:Y:S02]  /*fce0*/  @P2 R2UR UR12, R17 ;  /* 0x00000000110c22ca */ /* 0x000fe400000e0000 */
[----:B------:R-:W-:Y:S02]  /*fcf0*/  @P2 R2UR UR11, R0 ;  /* 0x00000000000b22ca */ /* 0x000fe400000e0000 */
[----:B------:R-:W-:Y:S02]  /*fd00*/  @P2 R2UR UR9, R7 ;  /* 0x00000000070922ca */ /* 0x000fe400000e0000 */
[----:B------:R-:W-:Y:S02]  /*fd10*/  @P2 R2UR UR8, R6 ;  /* 0x00000000060822ca */ /* 0x000fe400000e0000 */
[----:B------:R-:W-:-:S02]  /*fd20*/  @P2 PLOP3.LUT P0, PT, P2, PT, PT, 0x8, 0x0 ;  /* 0x000000000000281c */ /* 0x000fc4000170e170 */
[----:B------:R-:W-:-:S09]  /*fd30*/  PLOP3.LUT P2, PT, PT, PT, PT, 0x8, 0x0 ;  /* 0x000000000000781c */ /* 0x000fd20003f4e170 */
[----:B------:R2:W-:Y:S02]  /*fd40*/  UTMALDG.4D [UR8], [UR4], desc[UR6] ;  /* 0x00000608040075b4 */ /* 0x0005e40008019000 */
[----:B--2---:R-:W-:Y:S05]  /*fd50*/  @P0 BRA.U.ANY `(.L_x_491) ;  /* 0xfffffffd00d80947 */ /* 0x004fea000393ffff */
[----:B------:R-:W2:Y:S01]  /*fd60*/  SYNCS.PHASECHK.TRANS64.TRYWAIT P0, [R3+URZ+0x28c60], R2 ;  /* 0x028c6002030075a7 */ /* 0x000ea2000800017f */
[----:B------:R-:W-:Y:S04]  /*fd70*/  BSSY B3, `(.L_x_492) ;  /* 0x0000002000037945 */ /* 0x000fe80003800000 */
[----:B--2---:R-:W-:Y:S05]  /*fd80*/  @!P0 BRA `(.L_x_493) ;  /* 0x00000040006c8947 */ /* 0x004fea0003800000 */
.L_x_592:
[----:B------:R-:W-:Y:S05]  /*fd90*/  BSYNC B3 ;  /* 0x0000000000037941 */ /* 0x000fea0003800000 */
.L_x_492:
[----:B------:R-:W-:Y:S01]  /*fda0*/  BSSY B3, `(.L_x_494) ;  /* 0x000000b000037945 */ /* 0x000fe20003800000 */
[----:B0-----:R-:W-:Y:S02]  /*fdb0*/  IMAD.MOV.U32 R8, RZ, RZ, 0x0 ;  /* 0x00000000ff087424 */ /* 0x001fe400078e00ff */
[----:B------:R-:W-:Y:S01]  /*fdc0*/  IMAD.MOV.U32 R9, RZ, RZ, 0x14f00000 ;  /* 0x14f00000ff097424 */ /* 0x000fe200078e00ff */
[----:B------:R-:W-:Y:S06]  /*fdd0*/  @P1 BRA `(.L_x_495) ;  /* 0x00000000001c1947 */ /* 0x000fec0003800000 */
[----:B------:R-:W0:Y:S01]  /*fde0*/  S2R R6, SR_TID.X ;  /* 0x0000000000067919 */ /* 0x000e220000002100 */
[----:B-12---:R-:W-:-:S04]  /*fdf0*/  IMAD.MOV.U32 R2, RZ, RZ, 0x10000 ;  /* 0x00010000ff027424 */ /* 0x006fc800078e00ff */
[----:B------:R3:W-:Y:S01]  /*fe00*/  SYNCS.ARRIVE.TRANS64 RZ, [R3+URZ+0x28c50], R2 ;  /* 0x028c500203ff79a7 */ /* 0x0007e2000800003f */
[----:B0-----:R-:W-:-:S04]  /*fe10*/  LOP3.LUT R6, R6, 0x1f, RZ, 0xc0, !PT ;  /* 0x0000001f06067812 */ /* 0x001fc800078ec0ff */
[----:B------:R-:W-:-:S13]  /*fe20*/  ISETP.NE.AND P0, PT, R6, RZ, PT ;  /* 0x000000ff0600720c */ /* 0x000fda0003f05270 */
[----:B---3--:R-:W-:Y:S05]  /*fe30*/  @!P0 BRA `(.L_x_495) ;  /* 0x0000000000048947 */ /* 0x008fea0003800000 */
[----:B------:R-:W-:Y:S01]  /*fe40*/  BPT.TRAP 0x1 ;  /* 0x000000040000795c */ /* 0x000fe20000300000 */
.L_x_495:
[----:B------:R-:W-:Y:S05]  /*fe50*/  BSYNC B3 ;  /* 0x0000000000037941 */ /* 0x000fea0003800000 */
.L_x_494:
[----:B------:R-:W-:Y:S01]  /*fe60*/  R2UR UR10, R10 ;  /* 0x000000000a0a72ca */ /* 0x000fe200000e0000 */
[----:B-12---:R-:W-:Y:S01]  /*fe70*/  IMAD R2, R19, 0x10000, R18 ;  /* 0x0001000013027824 */ /* 0x006fe200078e0212 */
[----:B------:R-:W-:Y:S01]  /*fe80*/  R2UR UR6, R8 ;  /* 0x00000000080672ca */ /* 0x000fe200000e0000 */
[----:B------:R-:W-:Y:S01]  /*fe90*/  UIADD3 UR4, UP0, UR38, 0x470, URZ ;  /* 0x0000047026047890 */ /* 0x000fe2000ff1e03f */
[----:B------:R-:W-:Y:S01]  /*fea0*/  R2UR UR7, R9 ;  /* 0x00000000090772ca */ /* 0x000fe200000e0000 */
[----:B------:R-:W-:Y:S01]  /*feb0*/  VIADD R3, R3, 0x28c50 ;  /* 0x00028c5003037836 */ /* 0x000fe20000000000 */
[----:B------:R-:W-:Y:S01]  /*fec0*/  PLOP3.LUT P0, PT, PT, PT, PT, 0x80, 0x0 ;  /* 0x000000000000781c */ /* 0x000fe20003f0f070 */
[----:B------:R-:W-:Y:S01]  /*fed0*/  VIADD R6, R2, 0x400 ;  /* 0x0000040002067836 */ /* 0x000fe20000000000 */
[----:B------:R-:W-:-:S12]  /*fee0*/  UIADD3.X UR5, URZ, UR39, URZ, UP0, !UPT ;  /* 0x000000273f057290 */ /* 0x000fd800087fe43f */
.L_x_496:
        /* <DEDUP_REMOVED lines=10> */
[----:B------:R-:W-:Y:S01]  /*ff90*/  R2UR UR6, R8 ;  /* 0x00000000080672ca */ /* 0x000fe200000e0000 */
[----:B------:R-:W-:Y:S01]  /*ffa0*/  VIADD R6, R2, 0x2400 ;  /* 0x0000240002067836 */ /* 0x000fe20000000000 */
[----:B------:R-:W-:Y:S01]  /*ffb0*/  R2UR UR7, R9 ;  /* 0x00000000090772ca */ /* 0x000fe200000e0000 */
[----:B------:R-:W-:Y:S01]  /*ffc0*/  UMOV UR10, 0x40 ;  /* 0x00000040000a7882 */ /* 0x000fe20000000000 */
[----:B------:R-:W-:-:S13]  /*ffd0*/  PLOP3.LUT P0, PT, PT, PT, PT, 0x80, 0x0 ;  /* 0x000000000000781c */ /* 0x000fda0003f0f070 */
.L_x_497:
        /* <DEDUP_REMOVED lines=15> */
.L_x_498:
        /* <DEDUP_REMOVED lines=15> */
.L_x_499:
        /* <DEDUP_REMOVED lines=15> */
.L_x_500:
        /* <DEDUP_REMOVED lines=15> */
.L_x_501:
        /* <DEDUP_REMOVED lines=15> */
.L_x_502:
        /* <DEDUP_REMOVED lines=15> */
.L_x_503:
        /* <DEDUP_REMOVED lines=10> */
.L_x_485:
[----:B------:R-:W-:Y:S05]  /*10620*/  BSYNC B1 ;  /* 0x0000000000017941 */ /* 0x000fea0003800000 */
.L_x_484:
[----:B------:R-:W2:Y:S02]  /*10630*/  LDL.LU R6, [R1+0x2c] ;  /* 0x00002c0001067983 */ /* 0x000ea40000300800 */
[----:B--2---:R-:W-:-:S07]  /*10640*/  VIADD R0, R6, 0xfffffffd ;  /* 0xfffffffd06007836 */ /* 0x004fce0000000000 */
.L_x_483:
[----:B------:R-:W-:Y:S05]  /*10650*/  BSYNC B2 ;  /* 0x0000000000027941 */ /* 0x000fea0003800000 */
.L_x_482:
[----:B------:R-:W-:Y:S01]  /*10660*/  VIADD R5, R5, 0xfffffffe ;  /* 0xfffffffe05057836 */ /* 0x000fe20000000000 */
[----:B------:R-:W-:-:S04]  /*10670*/  LOP3.LUT R4, RZ, R4, RZ, 0x33, !PT ;  /* 0x00000004ff047212 */ /* 0x000fc800078e33ff */
[----:B------:R-:W-:-:S13]  /*10680*/  ISETP.NE.AND P0, PT, R5, R4, PT ;  /* 0x000000040500720c */ /* 0x000fda0003f05270 */
[----:B------:R-:W-:Y:S05]  /*10690*/  @!P0 BRA `(.L_x_481) ;  /* 0x0000001800d88947 */ /* 0x000fea0003800000 */
.L_x_544:
[----:B------:R-:W2:Y:S04]  /*106a0*/  LDL R3, [R1+0x18] ;  /* 0x0000180001037983 */ /* 0x000ea80000100800 */
[----:B------:R-:W3:Y:S01]  /*106b0*/  LDL.LU R2, [R1+0x10] ;  /* 0x0000100001027983 */ /* 0x000ee20000300800 */
[----:B------:R-:W-:Y:S01]  /*106c0*/  VIADD R7, R19, 0x1 ;  /* 0x0000000113077836 */ /* 0x000fe20000000000 */
[----:B------:R-:W-:Y:S05]  /*106d0*/  YIELD ;  /* 0x0000000000007946 */ /* 0x000fea0003800000 */
[----:B------:R-:W-:Y:S01]  /*106e0*/  ISETP.NE.AND P0, PT, R7, 0x2, PT ;  /* 0x000000020700780c */ /* 0x000fe20003f05270 */
[----:B------:R-:W-:Y:S03]  /*106f0*/  BSSY B1, `(.L_x_504) ;  /* 0x00000d3000017945 */ /* 0x000fe60003800000 */
[----:B------:R-:W-:-:S02]  /*10700*/  SEL R6, RZ, 0x1, P0 ;  /* 0x00000001ff067807 */ /* 0x000fc40000000000 */
[----:B------:R-:W-:Y:S02]  /*10710*/  SEL R7, R7, RZ, P0 ;  /* 0x000000ff07077207 */ /* 0x000fe40000000000 */
[----:B--2---:R-:W-:Y:S02]  /*10720*/  ISETP.NE.AND P1, PT, R3, RZ, PT ;  /* 0x000000ff0300720c */ /* 0x004fe40003f25270 */
[----:B---3--:R-:W-:-:S11]  /*10730*/  LOP3.LUT R6, R2, R6, RZ, 0x3c, !PT ;  /* 0x0000000602067212 */ /* 0x008fd600078e3cff */
[----:B------:R-:W-:Y:S05]  /*10740*/  @!P1 BRA `(.L_x_505) ;  /* 0x0000000c00349947 */ /* 0x000fea0003800000 */
[----:B------:R-:W-:Y:S01]  /*10750*/  ULDC.64 UR4, c[0x0][0x418] ;  /* 0x0001060000047ab9 */ /* 0x000fe20000000a00 */
[----:B0-----:R-:W-:Y:S01]  /*10760*/  IMAD.MOV.U32 R8, RZ, RZ, R0 ;  /* 0x000000ffff087224 */ /* 0x001fe200078e0000 */
[----:B------:R-:W-:-:S04]  /*10770*/  ISETP.NE.U32.AND P0, PT, RZ, UR4, PT ;  /* 0x00000004ff007c0c */ /* 0x000fc8000bf05070 */
[----:B------:R-:W-:-:S13]  /*10780*/  ISETP.NE.AND.EX P0, PT, RZ, UR5, PT, P0 ;  /* 0x00000005ff007c0c */ /* 0x000fda000bf05300 */
[----:B------:R-:W-:Y:S05]  /*10790*/  @!P0 BRA `(.L_x_506) ;  /* 0x00000000004c8947 */ /* 0x000fea0003800000 */
[----:B------:R-:W2:Y:S01]  /*107a0*/  LDL R9, [R1+0x14] ;  /* 0x0000140001097983 */ /* 0x000ea20000100800 */
[----:B------:R-:W0:Y:S01]  /*107b0*/  LDC R8, c[0x0][0x43c] ;  /* 0x00010f00ff087b82 */ /* 0x000e220000000800 */
[----:B------:R-:W-:Y:S02]  /*107c0*/  ULDC.64 UR6, c[0x0][0x428] ;  /* 0x00010a0000067ab9 */ /* 0x000fe40000000a00 */
[----:B------:R-:W3:Y:S01]  /*107d0*/  LDL R5, [R1+0x8] ;  /* 0x0000080001057983 */ /* 0x000ee20000100800 */
[----:B0-----:R-:W-:-:S13]  /*107e0*/  ISETP.NE.AND P0, PT, R8, 0x1, PT ;  /* 0x000000010800780c */ /* 0x001fda0003f05270 */
[----:B------:R-:W0:Y:S02]  /*107f0*/  @P0 LDC.64 R2, c[0x0][0x440] ;  /* 0x00011000ff020b82 */ /* 0x000e240000000a00 */
[----:B0-----:R-:W-:-:S04]  /*10800*/  @P0 IMAD.HI.U32 R4, R0, R2, RZ ;  /* 0x0000000200040227 */ /* 0x001fc800078e00ff */
        /* <DEDUP_REMOVED lines=12> */
.L_x_506:
[----:B0-----:R-:W-:Y:S01]  /*108d0*/  IMAD R4, R7, 0x8, R18 ;  /* 0x0000000807047824 */ /* 0x001fe200078e0212 */
[----:B------:R-:W-:Y:S01]  /*108e0*/  SHF.L.U32 R2, R6, 0x1f, RZ ;  /* 0x0000001f06027819 */ /* 0x000fe200000006ff */
[----:B------:R-:W0:Y:S01]  /*108f0*/  S2R R3, SR_TID.X ;  /* 0x0000000000037919 */ /* 0x000e220000002100 */
[----:B------:R-:W-:Y:S02]  /*10900*/  BSSY B2, `(.L_x_507) ;  /* 0x0000005000027945 */ /* 0x000fe40003800000 */
[----:B------:R-:W1:Y:S01]  /*10910*/  SYNCS.PHASECHK.TRANS64.TRYWAIT P0, [R4+URZ+0x28c40], R2 ;  /* 0x028c4002040075a7 */ /* 0x000e62000800017f */
[----:B0-----:R-:W-:-:S04]  /*10920*/  LOP3.LUT R3, R3, 0x7f, RZ, 0xc0, !PT ;  /* 0x0000007f03037812 */ /* 0x001fc800078ec0ff */
[----:B------:R-:W-:Y:S01]  /*10930*/  ISETP.NE.AND P1, PT, R3, RZ, PT ;  /* 0x000000ff0300720c */ /* 0x000fe20003f25270 */
[----:B-1----:R-:W-:-:S12]  /*10940*/  @!P0 BRA `(.L_x_508) ;  /* 0x0000003400908947 */ /* 0x002fd80003800000 */
.L_x_593:
[----:B------:R-:W-:Y:S05]  /*10950*/  BSYNC B2 ;  /* 0x0000000000027941 */ /* 0x000fea0003800000 */
.L_x_507:
[----:B------:R-:W-:Y:S04]  /*10960*/  BSSY B2, `(.L_x_509) ;  /* 0x0000009000027945 */ /* 0x000fe80003800000 */
[----:B------:R-:W-:Y:S05]  /*10970*/  @P1 BRA `(.L_x_510) ;  /* 0x00000000001c1947 */ /* 0x000fea0003800000 */
[----:B------:R-:W1:Y:S01]  /*10980*/  S2R R5, SR_TID.X ;  /* 0x0000000000057919 */ /* 0x000e620000002100 */
[----:B------:R-:W-:-:S04]  /*10990*/  IMAD.MOV.U32 R3, RZ, RZ, 0x2000 ;  /* 0x00002000ff037424 */ /* 0x000fc800078e00ff */
[----:B------:R2:W-:Y:S01]  /*109a0*/  SYNCS.ARRIVE.TRANS64 RZ, [R4+URZ+0x28c30], R3 ;  /* 0x028c300304ff79a7 */ /* 0x0005e2000800003f */
[----:B-1----:R-:W-:-:S04]  /*109b0*/  LOP3.LUT R5, R5, 0x1f, RZ, 0xc0, !PT ;  /* 0x0000001f05057812 */ /* 0x002fc800078ec0ff */
[----:B------:R-:W-:-:S13]  /*109c0*/  ISETP.NE.AND P0, PT, R5, RZ, PT ;  /* 0x000000ff0500720c */ /* 0x000fda0003f05270 */
[----:B--2---:R-:W-:Y:S05]  /*109d0*/  @!P0 BRA `(.L_x_510) ;  /* 0x0000000000048947 */ /* 0x004fea0003800000 */
[----:B------:R-:W-:Y:S01]  /*109e0*/  BPT.TRAP 0x1 ;  /* 0x000000040000795c */ /* 0x000fe20000300000 */
.L_x_510:
[----:B------:R-:W-:Y:S05]  /*109f0*/  BSYNC B2 ;  /* 0x0000000000027941 */ /* 0x000fea0003800000 */
.L_x_509:
        /* <DEDUP_REMOVED lines=12> */
.L_x_511:
        /* <DEDUP_REMOVED lines=10> */
[----:B------:R-:W1:Y:S01]  /*10b60*/  SYNCS.PHASECHK.TRANS64.TRYWAIT P0, [R4+URZ+0x28c60], R2 ;  /* 0x028c6002040075a7 */ /* 0x000e62000800017f */
[----:B------:R-:W-:Y:S04]  /*10b70*/  BSSY B2, `(.L_x_512) ;  /* 0x0000002000027945 */ /* 0x000fe80003800000 */
[----:B-1----:R-:W-:Y:S05]  /*10b80*/  @!P0 BRA `(.L_x_513) ;  /* 0x0000003400148947 */ /* 0x002fea0003800000 */
.L_x_594:
[----:B------:R-:W-:Y:S05]  /*10b90*/  BSYNC B2 ;  /* 0x0000000000027941 */ /* 0x000fea0003800000 */
.L_x_512:
[----:B------:R-:W-:Y:S01]  /*10ba0*/  BSSY B2, `(.L_x_514) ;  /* 0x000000b000027945 */ /* 0x000fe20003800000 */
[----:B01----:R-:W-:Y:S02]  /*10bb0*/  IMAD.MOV.U32 R2, RZ, RZ, 0x0 ;  /* 0x00000000ff027424 */ /* 0x003fe400078e00ff */
[----:B------:R-:W-:Y:S01]  /*10bc0*/  IMAD.MOV.U32 R3, RZ, RZ, 0x14f00000 ;  /* 0x14f00000ff037424 */ /* 0x000fe200078e00ff */
[----:B------:R-:W-:Y:S06]  /*10bd0*/  @P1 BRA `(.L_x_515) ;  /* 0x00000000001c1947 */ /* 0x000fec0003800000 */
[----:B------:R-:W0:Y:S01]  /*10be0*/  S2R R10, SR_TID.X ;  /* 0x00000000000a7919 */ /* 0x000e220000002100 */
[----:B------:R-:W-:-:S04]  /*10bf0*/  IMAD.MOV.U32 R5, RZ, RZ, 0x10000 ;  /* 0x00010000ff057424 */ /* 0x000fc800078e00ff */
[----:B------:R1:W-:Y:S01]  /*10c00*/  SYNCS.ARRIVE.TRANS64 RZ, [R4+URZ+0x28c50], R5 ;  /* 0x028c500504ff79a7 */ /* 0x0003e2000800003f */
[----:B0-----:R-:W-:-:S04]  /*10c10*/  LOP3.LUT R10, R10, 0x1f, RZ, 0xc0, !PT ;  /* 0x0000001f0a0a7812 */ /* 0x001fc800078ec0ff */
[----:B------:R-:W-:-:S13]  /*10c20*/  ISETP.NE.AND P0, PT, R10, RZ, PT ;  /* 0x000000ff0a00720c */ /* 0x000fda0003f05270 */
[----:B-1----:R-:W-:Y:S05]  /*10c30*/  @!P0 BRA `(.L_x_515) ;  /* 0x0000000000048947 */ /* 0x002fea0003800000 */
[----:B------:R-:W-:Y:S01]  /*10c40*/  BPT.TRAP 0x1 ;  /* 0x000000040000795c */ /* 0x000fe20000300000 */
.L_x_515:
[----:B------:R-:W-:Y:S05]  /*10c50*/  BSYNC B2 ;  /* 0x0000000000027941 */ /* 0x000fea0003800000 */
.L_x_514:
[----:B------:R-:W-:Y:S01]  /*10c60*/  R2UR UR6, R2 ;  /* 0x00000000020672ca */ /* 0x000fe200000e0000 */
[----:B------:R-:W-:Y:S01]  /*10c70*/  IMAD R5, R7, 0x10000, R18 ;  /* 0x0001000007057824 */ /* 0x000fe200078e0212 */
[----:B------:R-:W-:Y:S01]  /*10c80*/  R2UR UR7, R3 ;  /* 0x00000000030772ca */ /* 0x000fe200000e0000 */
[----:B------:R-:W-:Y:S01]  /*10c90*/  UIADD3 UR4, UP0, UR38, 0x470, URZ ;  /* 0x0000047026047890 */ /* 0x000fe2000ff1e03f */
[----:B------:R-:W-:Y:S01]  /*10ca0*/  R2UR UR10, R9 ;  /* 0x00000000090a72ca */ /* 0x000fe200000e0000 */
[----:B------:R-:W-:Y:S01]  /*10cb0*/  VIADD R4, R4, 0x28c50 ;  /* 0x00028c5004047836 */ /* 0x000fe20000000000 */
[----:B------:R-:W-:Y:S01]  /*10cc0*/  PLOP3.LUT P0, PT, PT, PT, PT, 0x80, 0x0 ;  /* 0x000000000000781c */ /* 0x000fe20003f0f070 */
[----:B------:R-:W-:Y:S01]  /*10cd0*/  VIADD R9, R5, 0x400 ;  /* 0x0000040005097836 */ /* 0x000fe20000000000 */
[----:B------:R-:W-:-:S12]  /*10ce0*/  UIADD3.X UR5, URZ, UR39, URZ, UP0, !UPT ;  /* 0x000000273f057290 */ /* 0x000fd800087fe43f */
.L_x_516:
        /* <DEDUP_REMOVED lines=15> */
.L_x_517:
        /* <DEDUP_REMOVED lines=15> */
.L_x_518:
        /* <DEDUP_REMOVED lines=15> */
.L_x_519:
        /* <DEDUP_REMOVED lines=15> */
.L_x_520:
        /* <DEDUP_REMOVED lines=15> */
.L_x_521:
        /* <DEDUP_REMOVED lines=15> */
.L_x_522:
        /* <DEDUP_REMOVED lines=15> */
.L_x_523:
        /* <DEDUP_REMOVED lines=10> */
.L_x_505:
[----:B------:R-:W-:Y:S05]  /*11420*/  BSYNC B1 ;  /* 0x0000000000017941 */ /* 0x000fea0003800000 */
.L_x_504:
[----:B------:R-:W2:Y:S01]  /*11430*/  LDL R2, [R1+0x18] ;  /* 0x0000180001027983 */ /* 0x000ea20000100800 */
[----:B------:R-:W-:Y:S01]  /*11440*/  VIADD R7, R7, 0x1 ;  /* 0x0000000107077836 */ /* 0x000fe20000000000 */
[----:B------:R-:W-:Y:S04]  /*11450*/  BSSY B1, `(.L_x_524) ;  /* 0x00000d6000017945 */ /* 0x000fe80003800000 */
[----:B------:R-:W-:-:S04]  /*11460*/  ISETP.NE.AND P0, PT, R7, 0x2, PT ;  /* 0x000000020700780c */ /* 0x000fc80003f05270 */
[----:B------:R-:W-:Y:S02]  /*11470*/  SEL R19, R7, RZ, P0 ;  /* 0x000000ff07137207 */ /* 0x000fe40000000000 */
[----:B--2---:R-:W-:Y:S02]  /*11480*/  ISETP.NE.AND P2, PT, R2, RZ, PT ;  /* 0x000000ff0200720c */ /* 0x004fe40003f45270 */
[----:B------:R-:W-:-:S04]  /*11490*/  SEL R2, RZ, 0x1, P0 ;  /* 0x00000001ff027807 */ /* 0x000fc80000000000 */
[----:B0-----:R-:W-:Y:S01]  /*114a0*/  LOP3.LUT R8, R6, R2, RZ, 0x3c, !PT ;  /* 0x0000000206087212 */ /* 0x001fe200078e3cff */
[----:B------:R-:W-:-:S04]  /*114b0*/  VIADD R6, R0, 0xffffffff ;  /* 0xffffffff00067836 */ /* 0x000fc80000000000 */
[----:B------:R0:W-:Y:S02]  /*114c0*/  STL [R1+0x10], R8 ;  /* 0x0000100801007387 */ /* 0x0001e40000100800 */
[----:B------:R-:W-:Y:S05]  /*114d0*/  @!P2 BRA `(.L_x_525) ;  /* 0x0000000c0034a947 */ /* 0x000fea0003800000 */
[----:B------:R-:W-:Y:S01]  /*114e0*/  ULDC.64 UR4, c[0x0][0x418] ;  /* 0x0001060000047ab9 */ /* 0x000fe20000000a00 */
[----:B------:R-:W-:Y:S01]  /*114f0*/  IMAD.MOV.U32 R7, RZ, RZ, R6 ;  /* 0x000000ffff077224 */ /* 0x000fe200078e0006 */
        /* <DEDUP_REMOVED lines=22> */
.L_x_526:
[----:B-1----:R-:W-:Y:S01]  /*11660*/  IMAD R4, R19, 0x8, R18 ;  /* 0x0000000813047824 */ /* 0x002fe200078e0212 */
[----:B------:R-:W-:Y:S01]  /*11670*/  SHF.L.U32 R2, R8, 0x1f, RZ ;  /* 0x0000001f08027819 */ /* 0x000fe200000006ff */
[----:B------:R-:W1:Y:S01]  /*11680*/  S2R R3, SR_TID.X ;  /* 0x0000000000037919 */ /* 0x000e620000002100 */
[----:B------:R-:W-:Y:S02]  /*11690*/  BSSY B2, `(.L_x_527) ;  /* 0x0000005000027945 */ /* 0x000fe40003800000 */
[----:B------:R-:W2:Y:S01]  /*116a0*/  SYNCS.PHASECHK.TRANS64.TRYWAIT P0, [R4+URZ+0x28c40], R2 ;  /* 0x028c4002040075a7 */ /* 0x000ea2000800017f */
[----:B-1----:R-:W-:-:S04]  /*116b0*/  LOP3.LUT R3, R3, 0x7f, RZ, 0xc0, !PT ;  /* 0x0000007f03037812 */ /* 0x002fc800078ec0ff */
[----:B------:R-:W-:Y:S01]  /*116c0*/  ISETP.NE.AND P1, PT, R3, RZ, PT ;  /* 0x000000ff0300720c */ /* 0x000fe20003f25270 */
[----:B--2---:R-:W-:-:S12]  /*116d0*/  @!P0 BRA `(.L_x_528) ;  /* 0x0000002800548947 */ /* 0x004fd80003800000 */
.L_x_595:
[----:B------:R-:W-:Y:S05]  /*116e0*/  BSYNC B2 ;  /* 0x0000000000027941 */ /* 0x000fea0003800000 */
.L_x_527:
        /* <DEDUP_REMOVED lines=9> */
.L_x_530:
[----:B------:R-:W-:Y:S05]  /*11780*/  BSYNC B2 ;  /* 0x0000000000027941 */ /* 0x000fea0003800000 */
.L_x_529:
[----:B------:R-:W2:Y:S01]  /*11790*/  LDL R5, [R1+0x1c] ;  /* 0x00001c0001057983 */ /* 0x000ea20000100800 */
[----:B0-----:R-:W-:Y:S01]  /*117a0*/  IMAD.MOV.U32 R8, RZ, RZ, RZ ;  /* 0x000000ffff087224 */ /* 0x001fe200078e00ff */
        /* <DEDUP_REMOVED lines=10> */
.L_x_531:
        /* <DEDUP_REMOVED lines=10> */
[----:B------:R-:W0:Y:S01]  /*118f0*/  SYNCS.PHASECHK.TRANS64.TRYWAIT P0, [R4+URZ+0x28c60], R2 ;  /* 0x028c6002040075a7 */ /* 0x000e22000800017f */
[----:B------:R-:W-:Y:S04]  /*11900*/  BSSY B2, `(.L_x_532) ;  /* 0x0000002000027945 */ /* 0x000fe80003800000 */
[----:B0-----:R-:W-:Y:S05]  /*11910*/  @!P0 BRA `(.L_x_533) ;  /* 0x0000002400d88947 */ /* 0x001fea0003800000 */
.L_x_596:
[----:B------:R-:W-:Y:S05]  /*11920*/  BSYNC B2 ;  /* 0x0000000000027941 */ /* 0x000fea0003800000 */
.L_x_532:
        /* <DEDUP_REMOVED lines=11> */
.L_x_535:
[----:B------:R-:W-:Y:S05]  /*119e0*/  BSYNC B2 ;  /* 0x0000000000027941 */ /* 0x000fea0003800000 */
.L_x_534:
        /* <DEDUP_REMOVED lines=9> */
.L_x_536:
        /* <DEDUP_REMOVED lines=15> */
.L_x_537:
        /* <DEDUP_REMOVED lines=15> */
.L_x_538:
        /* <DEDUP_REMOVED lines=15> */
.L_x_539:
        /* <DEDUP_REMOVED lines=15> */
.L_x_540:
        /* <DEDUP_REMOVED lines=15> */
.L_x_541:
        /* <DEDUP_REMOVED lines=15> */
.L_x_542:
        /* <DEDUP_REMOVED lines=15> */
.L_x_543:
        /* <DEDUP_REMOVED lines=10> */
.L_x_525:
[----:B------:R-:W-:Y:S05]  /*121b0*/  BSYNC B1 ;  /* 0x0000000000017941 */ /* 0x000fea0003800000 */
.L_x_524:
[----:B------:R-:W2:Y:S01]  /*121c0*/  LDL R2, [R1+0x20] ;  /* 0x0000200001027983 */ /* 0x000ea20000100800 */
[----:B------:R-:W-:Y:S01]  /*121d0*/  VIADD R0, R0, 0xfffffffe ;  /* 0xfffffffe00007836 */ /* 0x000fe20000000000 */
[----:B--2---:R-:W-:-:S13]  /*121e0*/  ISETP.GT.AND P0, PT, R6, R2, PT ;  /* 0x000000020600720c */ /* 0x004fda0003f04270 */
[----:B------:R-:W-:Y:S05]  /*121f0*/  @P0 BRA `(.L_x_544) ;  /* 0xffffffe400280947 */ /* 0x000fea000383ffff */
.L_x_481:
[----:B------:R-:W-:Y:S05]  /*12200*/  BSYNC B0 ;  /* 0x0000000000007941 */ /* 0x000fea0003800000 */
.L_x_480:
[----:B------:R-:W2:Y:S01]  /*12210*/  LDL.LU R2, [R1+0x10] ;  /* 0x0000100001027983 */ /* 0x000ea20000300800 */
[----:B------:R-:W1:Y:S01]  /*12220*/  S2R R3, SR_TID.X ;  /* 0x0000000000037919 */ /* 0x000e620000002100 */
[----:B------:R-:W-:-:S05]  /*12230*/  VIADD R19, R19, 0x1 ;  /* 0x0000000113137836 */ /* 0x000fca0000000000 */
[----:B------:R-:W-:-:S04]  /*12240*/  ISETP.NE.AND P0, PT, R19, 0x2, PT ;  /* 0x000000021300780c */ /* 0x000fc80003f05270 */
[----:B------:R-:W-:Y:S01]  /*12250*/  SEL R0, RZ, 0x1, P0 ;  /* 0x00000001ff007807 */ /* 0x000fe20000000000 */
[----:B------:R-:W-:Y:S01]  /*12260*/  BSSY B0, `(.L_x_545) ;  /* 0x0000013000007945 */ /* 0x000fe20003800000 */
[----:B-1----:R-:W-:-:S04]  /*12270*/  LOP3.LUT R3, R3, 0x7f, RZ, 0xc0, !PT ;  /* 0x0000007f03037812 */ /* 0x002fc800078ec0ff */
[----:B------:R-:W-:Y:S02]  /*12280*/  ISETP.NE.AND P1, PT, R3, RZ, PT ;  /* 0x000000ff0300720c */ /* 0x000fe40003f25270 */
[----:B--2---:R-:W-:-:S05]  /*12290*/  LOP3.LUT R2, R2, R0, RZ, 0x3c, !PT ;  /* 0x0000000002027212 */ /* 0x004fca00078e3cff */
[----:B------:R1:W-:Y:S06]  /*122a0*/  STL [R1+0x10], R2 ;  /* 0x0000100201007387 */ /* 0x0003ec0000100800 */
[----:B------:R-:W-:Y:S05]  /*122b0*/  @P1 BRA `(.L_x_546) ;  /* 0x0000000000341947 */ /* 0x000fea0003800000 */
[----:B------:R-:W2:Y:S01]  /*122c0*/  S2R R5, SR_LANEID ;  /* 0x0000000000057919 */ /* 0x000ea20000000000 */
[----:B------:R-:W-:Y:S01]  /*122d0*/  VOTEU.ANY UR4, UPT, PT ;  /* 0x0000000000047886 */ /* 0x000fe200038e0100 */
[----:B-1----:R-:W1:Y:S01]  /*122e0*/  LDC.64 R2, c[0x0][0xc60] ;  /* 0x00031800ff027b82 */ /* 0x002e620000000a00 */
[----:B------:R-:W2:Y:S02]  /*122f0*/  FLO.U32 R0, UR4 ;  /* 0x0000000400007d00 */ /* 0x000ea400080e0000 */
[----:B--2---:R-:W-:-:S06]  /*12300*/  ISETP.EQ.U32.AND P1, PT, R0, R5, PT ;  /* 0x000000050000720c */ /* 0x004fcc0003f22070 */
[----:B------:R-:W1:Y:S07]  /*12310*/  POPC R5, UR4 ;  /* 0x0000000400057d09 */ /* 0x000e6e0008000000 */
[----:B-1----:R-:W2:Y:S01]  /*12320*/  @P1 ATOMG.E.ADD.STRONG.GPU PT, R3, desc[UR40][R2.64], R5 ;  /* 0x00000005020319a8 */ /* 0x002ea200081ee1e8 */
[----:B------:R-:W1:Y:S02]  /*12330*/  S2R R4, SR_LTMASK ;  /* 0x0000000000047919 */ /* 0x000e640000003900 */
[----:B-1----:R-:W-:-:S04]  /*12340*/  LOP3.LUT R4, R4, UR4, RZ, 0xc0, !PT ;  /* 0x0000000404047c12 */ /* 0x002fc8000f8ec0ff */
[----:B------:R-:W1:Y:S01]  /*12350*/  POPC R7, R4 ;  /* 0x0000000400077309 */ /* 0x000e620000000000 */
[----:B--2---:R-:W1:Y:S02]  /*12360*/  SHFL.IDX PT, R0, R3, R0, 0x1f ;  /* 0x00001f0003007589 */ /* 0x004e6400000e0000 */
[----:B-1----:R-:W-:-:S05]  /*12370*/  IADD3 R0, R0, UR37, R7 ;  /* 0x0000002500007c10 */ /* 0x002fca000fffe007 */
[----:B------:R2:W-:Y:S02]  /*12380*/  STL [R1], R0 ;  /* 0x0000000001007387 */ /* 0x0005e40000100800 */
.L_x_546:
[----:B------:R-:W-:Y:S05]  /*12390*/  BSYNC B0 ;  /* 0x0000000000007941 */ /* 0x000fea0003800000 */
.L_x_545:
[----:B------:R-:W-:-:S07]  /*123a0*/  SEL R19, R19, RZ, P0 ;  /* 0x000000ff13137207 */ /* 0x000fce0000000000 */
.L_x_448:
[----:B------:R-:W-:Y:S05]  /*123b0*/  BSYNC B7 ;  /* 0x0000000000077941 */ /* 0x000fea0003800000 */
.L_x_446:
[----:B--2-4-:R-:W2:Y:S02]  /*123c0*/  LDL R0, [R1+0x60] ;  /* 0x0000600001007983 */ /* 0x014ea40000100800 */
[----:B--2---:R-:W-:-:S13]  /*123d0*/  ISETP.NE.AND P0, PT, R0, RZ, PT ;  /* 0x000000ff0000720c */ /* 0x004fda0003f05270 */
[----:B------:R-:W-:Y:S05]  /*123e0*/  @!P0 BRA `(.L_x_547) ;  /* 0x00000000002c8947 */ /* 0x000fea0003800000 */
[----:B------:R-:W-:Y:S05]  /*123f0*/  WARPSYNC.ALL ;  /* 0x0000000000007948 */ /* 0x000fea0003800000 */
[----:B------:R-:W2:Y:S08]  /*12400*/  S2UR UR5, SR_CgaCtaId ;  /* 0x00000000000579c3 */ /* 0x000eb00000008800 */
[----:B------:R-:W-:Y:S06]  /*12410*/  BAR.SYNC.DEFER_BLOCKING 0x5, 0x180 ;  /* 0x0146000000007b1d */ /* 0x000fec0000010000 */
[----:B------:R-:W-:-:S02]  /*12420*/  UMOV UR4, 0x400 ;  /* 0x0000040000047882 */ /* 0x000fc40000000000 */
[----:B--2---:R-:W-:-:S06]  /*12430*/  ULEA UR4, UR5, UR4, 0x18 ;  /* 0x0000000405047291 */ /* 0x004fcc000f8ec03f */
[----:B------:R-:W-:-:S05]  /*12440*/  IMAD.U32 R18, RZ, RZ, UR4 ;  /* 0x00000004ff127e24 */ /* 0x000fca000f8e00ff */
[----:B-1----:R-:W1:Y:S04]  /*12450*/  LDS.128 R4, [R18+0x28cd0] ;  /* 0x028cd00012047984 */ /* 0x002e680000000c00 */
[----:B-1----:R1:W-:Y:S04]  /*12460*/  STL.64 [R1], R4 ;  /* 0x0000000401007387 */ /* 0x0023e80000100a00 */
[----:B------:R1:W-:Y:S01]  /*12470*/  STL.64 [R1+0x8], R6 ;  /* 0x0000080601007387 */ /* 0x0003e20000100a00 */
[----:B------:R-:W-:Y:S06]  /*12480*/  BAR.ARV 0x4, 0x180 ;  /* 0x0106000000007b1d */ /* 0x000fec0000002000 */
[----:B------:R-:W-:Y:S05]  /*12490*/  BRA `(.L_x_548) ;  /* 0x0000000c001c7947 */ /* 0x000fea0003800000 */
.L_x_547:
[----:B---3--:R-:W2:Y:S01]  /*124a0*/  S2R R10, SR_TID.X ;  /* 0x00000000000a7919 */ /* 0x008ea20000002100 */
[----:B------:R-:W-:Y:S01]  /*124b0*/  UMOV UR4, 0xffffffff ;  /* 0xffffffff00047882 */ /* 0x000fe20000000000 */
[----:B--2---:R-:W-:-:S04]  /*124c0*/  LOP3.LUT R10, R10, 0x1f, RZ, 0xc0, !PT ;  /* 0x0000001f0a0a7812 */ /* 0x004fc800078ec0ff */
[----:B------:R-:W-:Y:S01]  /*124d0*/  ISETP.NE.AND P0, PT, R10, 0x1f, PT ;  /* 0x0000001f0a00780c */ /* 0x000fe20003f05270 */
[----:B------:R-:W-:-:S12]  /*124e0*/  BRA.DIV UR4, `(.L_x_549) ;  /* 0x0000001a04f87947 */ /* 0x000fd8000b800000 */
[----:B------:R-:W1:Y:S01]  /*124f0*/  LDL.LU R3, [R1] ;  /* 0x0000000001037983 */ /* 0x000e620000300800 */
[----:B------:R-:W-:-:S03]  /*12500*/  ULDC UR4, c[0x0][0xc3c] ;  /* 0x00030f0000047ab9 */ /* 0x000fc60000000800 */
[----:B------:R-:W2:Y:S01]  /*12510*/  LDL R5, [R1+0xc] ;  /* 0x00000c0001057983 */ /* 0x000ea20000100800 */
[----:B-1----:R-:W-:Y:S02]  /*12520*/  IMAD.MOV.U32 R9, RZ, RZ, R3 ;  /* 0x000000ffff097224 */ /* 0x002fe400078e0003 */
[----:B--2---:R-:W-:-:S05]  /*12530*/  IMAD.IADD R0, R5, 0x1, R10 ;  /* 0x0000000105007824 */ /* 0x004fca00078e020a */
[----:B------:R-:W-:-:S13]  /*12540*/  ISETP.GE.OR P1, PT, R0, UR4, !P0 ;  /* 0x0000000400007c0c */ /* 0x000fda000c726670 */
[----:B------:R-:W1:Y:S08]  /*12550*/  @!P1 LDC.64 R2, c[0x0][0xc80] ;  /* 0x00032000ff029b82 */ /* 0x000e700000000a00 */
[----:B------:R-:W2:Y:S01]  /*12560*/  @!P1 LDC.64 R4, c[0x0][0xc78] ;  /* 0x00031e00ff049b82 */ /* 0x000ea20000000a00 */
[----:B-1----:R-:W-:-:S05]  /*12570*/  @!P1 IMAD.WIDE R2, R0, 0x4, R2 ;  /* 0x0000000400029825 */ /* 0x002fca00078e0202 */
[----:B0-----:R2:W3:Y:S02]  /*12580*/  @!P1 LDG.E R8, desc[UR40][R2.64] ;  /* 0x0000002802089981 */ /* 0x0014e4000c1e1900 */
[----:B--2---:R-:W-:-:S05]  /*12590*/  @!P1 IMAD.WIDE R2, R0, 0x4, R4 ;  /* 0x0000000400029825 */ /* 0x004fca00078e0204 */
[----:B------:R-:W2:Y:S01]  /*125a0*/  @!P1 LDG.E R4, desc[UR40][R2.64] ;  /* 0x0000002802049981 */ /* 0x000ea2000c1e1900 */
[----:B------:R-:W-:Y:S01]  /*125b0*/  IMAD.MOV.U32 R6, RZ, RZ, RZ ;  /* 0x000000ffff067224 */ /* 0x000fe200078e00ff */
[C---:B------:R-:W-:Y:S02]  /*125c0*/  ISETP.GE.U32.AND P2, PT, R10.reuse, 0x2, PT ;  /* 0x000000020a00780c */ /* 0x040fe40003f46070 */
[C---:B------:R-:W-:Y:S01]  /*125d0*/  ISETP.GE.U32.AND P3, PT, R10.reuse, 0x4, PT ;  /* 0x000000040a00780c */ /* 0x040fe20003f66070 */
[----:B------:R-:W-:Y:S01]  /*125e0*/  SHFL.IDX PT, R0, R9, RZ, 0x1f ;  /* 0x00001fff09007589 */ /* 0x000fe200000e0000 */
[C---:B------:R-:W-:Y:S02]  /*125f0*/  ISETP.GE.U32.AND P4, PT, R10.reuse, 0x8, PT ;  /* 0x000000080a00780c */ /* 0x040fe40003f86070 */
[----:B------:R-:W-:Y:S01]  /*12600*/  ISETP.GE.U32.AND P5, PT, R10, 0x10, PT ;  /* 0x000000100a00780c */ /* 0x000fe20003fa6070 */
[----:B------:R-:W-:Y:S01]  /*12610*/  SHFL.IDX PT, R7, R9, 0x1, 0x1f ;  /* 0x00201f0009077f89 */ /* 0x000fe200000e0000 */
[----:B---3--:R-:W-:-:S02]  /*12620*/  @!P1 IMAD.MOV.U32 R6, RZ, RZ, R8 ;  /* 0x000000ffff069224 */ /* 0x008fc400078e0008 */
[----:B------:R-:W-:Y:S02]  /*12630*/  IMAD.MOV.U32 R8, RZ, RZ, RZ ;  /* 0x000000ffff087224 */ /* 0x000fe400078e00ff */
[----:B--2---:R-:W-:Y:S01]  /*12640*/  @!P1 IMAD.MOV.U32 R8, RZ, RZ, R4 ;  /* 0x000000ffff089224 */ /* 0x004fe200078e0004 */
[----:B------:R-:W-:Y:S01]  /*12650*/  ISETP.NE.AND P1, PT, R10, RZ, PT ;  /* 0x000000ff0a00720c */ /* 0x000fe20003f25270 */
[----:B------:R-:W-:Y:S02]  /*12660*/  IMAD.MOV.U32 R4, RZ, RZ, RZ ;  /* 0x000000ffff047224 */ /* 0x000fe400078e00ff */
[----:B------:R-:W-:-:S05]  /*12670*/  IMAD R2, R8, R6, RZ ;  /* 0x0000000608027224 */ /* 0x000fca00078e02ff */
        /* <DEDUP_REMOVED lines=15> */
[----:B------:R0:W1:Y:S02]  /*12770*/  SHFL.IDX PT, R14, R2, 0x1f, 0x1f ;  /* 0x03e01f00020e7f89 */ /* 0x00006400000e0000 */
.L_x_606:
[----:B------:R-:W-:Y:S02]  /*12780*/  ULDC UR4, c[0x0][0xc38] ;  /* 0x00030e0000047ab9 */ /* 0x000fe40000000800 */
[----:B------:R-:W-:-:S04]  /*12790*/  IMAD.U32 R3, RZ, RZ, UR4 ;  /* 0x00000004ff037e24 */ /* 0x000fc8000f8e00ff */
[----:B-1----:R-:W-:-:S04]  /*127a0*/  IMAD R9, R14, R3, RZ ;  /* 0x000000030e097224 */ /* 0x002fc800078e02ff */
[----:B------:R-:W-:-:S05]  /*127b0*/  IMAD.IADD R5, R7, 0x1, R9 ;  /* 0x0000000107057824 */ /* 0x000fca00078e0209 */
[----:B------:R-:W-:-:S13]  /*127c0*/  ISETP.GT.AND P6, PT, R5, R0, PT ;  /* 0x000000000500720c */ /* 0x000fda0003fc4270 */
[----:B------:R-:W-:Y:S05]  /*127d0*/  @P6 BRA `(.L_x_550) ;  /* 0x0000000000ac6947 */ /* 0x000fea0003800000 */
.L_x_553:
[----:B0-----:R-:W2:Y:S01]  /*127e0*/  LDL.LU R2, [R1+0xc] ;  /* 0x00000c0001027983 */ /* 0x001ea20000300800 */
[----:B------:R-:W0:Y:S01]  /*127f0*/  LDC R3, c[0x0][0xc3c] ;  /* 0x00030f00ff037b82 */ /* 0x000e220000000800 */
[----:B--2---:R-:W-:-:S05]  /*12800*/  VIADD R2, R2, 0x1f ;  /* 0x0000001f02027836 */ /* 0x004fca0000000000 */
[----:B0-----:R-:W-:-:S13]  /*12810*/  ISETP.GE.AND P6, PT, R2, R3, PT ;  /* 0x000000030200720c */ /* 0x001fda0003fc6270 */
[----:B------:R-:W-:Y:S05]  /*12820*/  @P6 BRA `(.L_x_551) ;  /* 0x0000000400d06947 */ /* 0x000fea0003800000 */
[----:B------:R-:W0:Y:S01]  /*12830*/  S2R R6, SR_TID.X ;  /* 0x0000000000067919 */ /* 0x000e220000002100 */
[----:B------:R1:W-:Y:S01]  /*12840*/  STL [R1+0xc], R2 ;  /* 0x00000c0201007387 */ /* 0x0003e20000100800 */
[----:B0-----:R-:W-:-:S05]  /*12850*/  LOP3.LUT R6, R6, 0x1f, RZ, 0xc0, !PT ;  /* 0x0000001f06067812 */ /* 0x001fca00078ec0ff */
[----:B------:R-:W-:Y:S02]  /*12860*/  IMAD.IADD R7, R2, 0x1, R6 ;  /* 0x0000000102077824 */ /* 0x000fe400078e0206 */
[----:B------:R-:W-:-:S03]  /*12870*/  IMAD.MOV.U32 R6, RZ, RZ, RZ ;  /* 0x000000ffff067224 */ /* 0x000fc600078e00ff */
[----:B------:R-:W-:-:S13]  /*12880*/  ISETP.GE.OR P6, PT, R7, R3, !P0 ;  /* 0x000000030700720c */ /* 0x000fda00047c6670 */
[----:B-1----:R-:W0:Y:S02]  /*12890*/  @!P6 LDC.64 R2, c[0x0][0xc80] ;  /* 0x00032000ff02eb82 */ /* 0x002e240000000a00 */
[----:B0-----:R-:W-:-:S05]  /*128a0*/  @!P6 IMAD.WIDE R2, R7, 0x4, R2 ;  /* 0x000000040702e825 */ /* 0x001fca00078e0202 */
[----:B------:R0:W2:Y:S01]  /*128b0*/  @!P6 LDG.E R6, desc[UR40][R2.64] ;  /* 0x000000280206e981 */ /* 0x0000a2000c1e1900 */
[----:B------:R-:W-:Y:S01]  /*128c0*/  IMAD.MOV.U32 R8, RZ, RZ, RZ ;  /* 0x000000ffff087224 */ /* 0x000fe200078e00ff */
[----:B0-----:R-:W0:Y:S02]  /*128d0*/  @!P6 LDC.64 R2, c[0x0][0xc78] ;  /* 0x00031e00ff02eb82 */ /* 0x001e240000000a00 */
[----:B0-----:R-:W-:-:S05]  /*128e0*/  @!P6 IMAD.WIDE R2, R7, 0x4, R2 ;  /* 0x000000040702e825 */ /* 0x001fca00078e0202 */
[----:B------:R-:W2:Y:S01]  /*128f0*/  @!P6 LDG.E R8, desc[UR40][R2.64] ;  /* 0x000000280208e981 */ /* 0x000ea2000c1e1900 */
[----:B------:R-:W-:Y:S01]  /*12900*/  UMOV UR4, 0xffffffff ;  /* 0xffffffff00047882 */ /* 0x000fe20000000000 */
[----:B--2---:R-:W-:Y:S02]  /*12910*/  IMAD R2, R8, R6, RZ ;  /* 0x0000000608027224 */ /* 0x004fe400078e02ff */
[----:B------:R-:W-:Y:S05]  /*12920*/  BRA.DIV UR4, `(.L_x_552) ;  /* 0x0000001e04307947 */ /* 0x000fea000b800000 */
        /* <DEDUP_REMOVED lines=16> */
.L_x_614:
[----:B------:R-:W-:Y:S02]  /*12a30*/  ULDC UR4, c[0x0][0xc38] ;  /* 0x00030e0000047ab9 */ /* 0x000fe40000000800 */
[----:B------:R-:W-:-:S04]  /*12a40*/  IMAD.U32 R3, RZ, RZ, UR4 ;  /* 0x00000004ff037e24 */ /* 0x000fc8000f8e00ff */
[----:B-1----:R-:W-:-:S04]  /*12a50*/  IMAD R9, R14, R3, RZ ;  /* 0x000000030e097224 */ /* 0x002fc800078e02ff */
[----:B------:R-:W-:-:S05]  /*12a60*/  IMAD.IADD R5, R9, 0x1, R5 ;  /* 0x0000000109057824 */ /* 0x000fca00078e0205 */
[----:B------:R-:W-:-:S13]  /*12a70*/  ISETP.GT.AND P6, PT, R5, R0, PT ;  /* 0x000000000500720c */ /* 0x000fda0003fc4270 */
[----:B------:R-:W-:Y:S05]  /*12a80*/  @!P6 BRA `(.L_x_553) ;  /* 0xfffffffc0054e947 */ /* 0x000fea000383ffff */
.L_x_550:
[----:B------:R-:W-:Y:S01]  /*12a90*/  IMAD.IADD R9, R5, 0x1, -R9 ;  /* 0x0000000105097824 */ /* 0x000fe200078e0a09 */
[----:B------:R-:W-:-:S03]  /*12aa0*/  UMOV UR4, 0xffffffff ;  /* 0xffffffff00047882 */ /* 0x000fc60000000000 */
[----:B------:R-:W-:-:S05]  /*12ab0*/  IMAD R5, R2, R3, R9 ;  /* 0x0000000302057224 */ /* 0x000fca00078e0209 */
[----:B------:R-:W-:Y:S01]  /*12ac0*/  ISETP.GT.AND P6, PT, R5, R0, PT ;  /* 0x000000000500720c */ /* 0x000fe20003fc4270 */
[----:B------:R-:W-:-:S12]  /*12ad0*/  BRA.DIV UR4, `(.L_x_554) ;  /* 0x0000001e04847947 */ /* 0x000fd8000b800000 */
[----:B------:R-:W-:-:S04]  /*12ae0*/  VOTE.ANY R7, PT, !P6 ;  /* 0x0000000000077806 */ /* 0x000fc800070e0100 */
[----:B------:R-:W1:Y:S02]  /*12af0*/  POPC R5, R7 ;  /* 0x0000000700057309 */ /* 0x000e640000000000 */
[----:B-1----:R1:W2:Y:S04]  /*12b00*/  SHFL.IDX PT, R6, R6, R5, 0x1f ;  /* 0x00001f0506067589 */ /* 0x0022a800000e0000 */
[----:B------:R1:W3:Y:S02]  /*12b10*/  SHFL.IDX PT, R8, R8, R5, 0x1f ;  /* 0x00001f0508087589 */ /* 0x0002e400000e0000 */
.L_x_619:
[----:B------:R-:W-:-:S13]  /*12b20*/  ISETP.NE.AND P0, PT, R7, RZ, PT ;  /* 0x000000ff0700720c */ /* 0x000fda0003f05270 */
[----:B------:R-:W-:Y:S05]  /*12b30*/  @!P0 BRA `(.L_x_555) ;  /* 0x0000000000108947 */ /* 0x000fea0003800000 */
[----:B------:R-:W-:Y:S01]  /*12b40*/  UMOV UR4, 0xffffffff ;  /* 0xffffffff00047882 */ /* 0x000fe20000000000 */
[----:B------:R-:W-:Y:S02]  /*12b50*/  VIADD R12, R5, 0xffffffff ;  /* 0xffffffff050c7836 */ /* 0x000fe40000000000 */
[----:B------:R-:W-:Y:S05]  /*12b60*/  BRA.DIV UR4, `(.L_x_556) ;  /* 0x0000001e04bc7947 */ /* 0x000fea000b800000 */
[----:B------:R4:W0:Y:S02]  /*12b70*/  SHFL.IDX PT, R4, R2, R12, 0x1f ;  /* 0x00001f0c02047589 */ /* 0x00082400000e0000 */
.L_x_555:
[----:B----4-:R-:W4:Y:S01]  /*12b80*/  LDL.LU R12, [R1+0xc] ;  /* 0x00000c00010c7983 */ /* 0x010f220000300800 */
[----:B0-----:R-:W-:Y:S01]  /*12b90*/  IMAD R9, R4, R3, R9 ;  /* 0x0000000304097224 */ /* 0x001fe200078e0209 */
[----:B--2---:R-:W-:-:S03]  /*12ba0*/  IABS R4, R6 ;  /* 0x0000000600047213 */ /* 0x004fc60000000000 */
[----:B------:R-:W-:Y:S01]  /*12bb0*/  IMAD.IADD R0, R0, 0x1, -R9 ;  /* 0x0000000100007824 */ /* 0x000fe200078e0a09 */
[----:B------:R-:W0:Y:S01]  /*12bc0*/  I2F.RP R10, R4 ;  /* 0x00000004000a7306 */ /* 0x000e220000209400 */
[----:B------:R2:W-:Y:S02]  /*12bd0*/  STL [R1], R9 ;  /* 0x0000000901007387 */ /* 0x0005e40000100800 */
[----:B--2---:R-:W-:-:S05]  /*12be0*/  IABS R9, R6 ;  /* 0x0000000600097213 */ /* 0x004fca0000000000 */
[----:B0-----:R-:W0:Y:S01]  /*12bf0*/  MUFU.RCP R10, R10 ;  /* 0x0000000a000a7308 */ /* 0x001e220000001000 */
[----:B------:R-:W-:Y:S02]  /*12c00*/  IMAD.MOV R9, RZ, RZ, -R9 ;  /* 0x000000ffff097224 */ /* 0x000fe400078e0a09 */
[----:B0-----:R-:W-:-:S05]  /*12c10*/  VIADD R11, R10, 0xffffffe ;  /* 0x0ffffffe0a0b7836 */ /* 0x001fca0000000000 */
[----:B------:R-:W0:Y:S02]  /*12c20*/  F2I.FTZ.U32.TRUNC.NTZ R3, R11 ;  /* 0x0000000b00037305 */ /* 0x000e24000021f000 */
[----:B0-----:R-:W-:-:S04]  /*12c30*/  IMAD.MOV R2, RZ, RZ, -R3 ;  /* 0x000000ffff027224 */ /* 0x001fc800078e0a03 */
[----:B------:R-:W-:Y:S02]  /*12c40*/  IMAD R7, R2, R4, RZ ;  /* 0x0000000402077224 */ /* 0x000fe400078e02ff */
[----:B------:R-:W-:-:S04]  /*12c50*/  IMAD.MOV.U32 R2, RZ, RZ, RZ ;  /* 0x000000ffff027224 */ /* 0x000fc800078e00ff */
[----:B------:R-:W-:Y:S01]  /*12c60*/  IMAD.HI.U32 R2, R3, R7, R2 ;  /* 0x0000000703027227 */ /* 0x000fe200078e0002 */
[----:B------:R-:W-:-:S05]  /*12c70*/  IABS R3, R0 ;  /* 0x0000000000037213 */ /* 0x000fca0000000000 */
[----:B------:R-:W-:-:S04]  /*12c80*/  IMAD.HI.U32 R7, R2, R3, RZ ;  /* 0x0000000302077227 */ /* 0x000fc800078e00ff */
[----:B------:R-:W-:-:S05]  /*12c90*/  IMAD R3, R7, R9, R3 ;  /* 0x0000000907037224 */ /* 0x000fca00078e0203 */
[----:B------:R-:W-:-:S13]  /*12ca0*/  ISETP.GT.U32.AND P1, PT, R4, R3, PT ;  /* 0x000000030400720c */ /* 0x000fda0003f24070 */
[----:B------:R-:W-:Y:S02]  /*12cb0*/  @!P1 IMAD.IADD R3, R3, 0x1, -R4 ;  /* 0x0000000103039824 */ /* 0x000fe400078e0a04 */
[----:B------:R-:W-:Y:S01]  /*12cc0*/  @!P1 VIADD R7, R7, 0x1 ;  /* 0x0000000107079836 */ /* 0x000fe20000000000 */
[----:B------:R-:W-:Y:S02]  /*12cd0*/  ISETP.NE.AND P1, PT, R6, RZ, PT ;  /* 0x000000ff0600720c */ /* 0x000fe40003f25270 */
[----:B------:R-:W-:Y:S02]  /*12ce0*/  ISETP.GE.U32.AND P0, PT, R3, R4, PT ;  /* 0x000000040300720c */ /* 0x000fe40003f06070 */
[----:B---3--:R-:W-:-:S04]  /*12cf0*/  IABS R4, R8 ;  /* 0x0000000800047213 */ /* 0x008fc80000000000 */
[----:B------:R-:W0:Y:S07]  /*12d00*/  I2F.RP R10, R4 ;  /* 0x00000004000a7306 */ /* 0x000e2e0000209400 */
[----:B------:R-:W-:Y:S01]  /*12d10*/  @P0 VIADD R7, R7, 0x1 ;  /* 0x0000000107070836 */ /* 0x000fe20000000000 */
[----:B0-----:R-:W0:Y:S02]  /*12d20*/  MUFU.RCP R10, R10 ;  /* 0x0000000a000a7308 */ /* 0x001e240000001000 */
[----:B0-----:R-:W-:-:S06]  /*12d30*/  VIADD R11, R10, 0xffffffe ;  /* 0x0ffffffe0a0b7836 */ /* 0x001fcc0000000000 */
[----:B------:R-:W0:Y:S02]  /*12d40*/  F2I.FTZ.U32.TRUNC.NTZ R3, R11 ;  /* 0x0000000b00037305 */ /* 0x000e24000021f000 */
[----:B0-----:R-:W-:-:S04]  /*12d50*/  IMAD.MOV R2, RZ, RZ, -R3 ;  /* 0x000000ffff027224 */ /* 0x001fc800078e0a03 */
[----:B------:R-:W-:Y:S02]  /*12d60*/  IMAD R9, R2, R4, RZ ;  /* 0x0000000402097224 */ /* 0x000fe400078e02ff */
[----:B------:R-:W-:-:S04]  /*12d70*/  IMAD.MOV.U32 R2, RZ, RZ, RZ ;  /* 0x000000ffff027224 */ /* 0x000fc800078e00ff */
[----:B------:R-:W-:Y:S01]  /*12d80*/  IMAD.HI.U32 R2, R3, R9, R2 ;  /* 0x0000000903027227 */ /* 0x000fe200078e0002 */
[----:B------:R-:W-:Y:S02]  /*12d90*/  LOP3.LUT R3, R0, R6, RZ, 0x3c, !PT ;  /* 0x0000000600037212 */ /* 0x000fe400078e3cff */
[----:B------:R-:W-:Y:S02]  /*12da0*/  IABS R9, R8 ;  /* 0x0000000800097213 */ /* 0x000fe40000000000 */
[----:B------:R-:W-:-:S03]  /*12db0*/  ISETP.GE.AND P2, PT, R3, RZ, PT ;  /* 0x000000ff0300720c */ /* 0x000fc60003f46270 */
[----:B------:R-:W-:-:S10]  /*12dc0*/  IMAD.MOV R9, RZ, RZ, -R9 ;  /* 0x000000ffff097224 */ /* 0x000fd400078e0a09 */
[----:B------:R-:W-:Y:S01]  /*12dd0*/  @!P2 IMAD.MOV R7, RZ, RZ, -R7 ;  /* 0x000000ffff07a224 */ /* 0x000fe200078e0a07 */
[----:B------:R-:W-:-:S04]  /*12de0*/  @!P1 LOP3.LUT R7, RZ, R6, RZ, 0x33, !PT ;  /* 0x00000006ff079212 */ /* 0x000fc800078e33ff */
[----:B------:R-:W-:-:S05]  /*12df0*/  IABS R3, R7 ;  /* 0x0000000700037213 */ /* 0x000fca0000000000 */
[----:B------:R-:W-:-:S04]  /*12e00*/  IMAD.HI.U32 R2, R2, R3, RZ ;  /* 0x0000000302027227 */ /* 0x000fc800078e00ff */
[----:B------:R-:W-:Y:S02]  /*12e10*/  IMAD R3, R2, R9, R3 ;  /* 0x0000000902037224 */ /* 0x000fe400078e0203 */
[----:B------:R-:W-:-:S03]  /*12e20*/  IMAD R9, R6, R7, RZ ;  /* 0x0000000706097224 */ /* 0x000fc600078e02ff */
[----:B------:R-:W-:-:S13]  /*12e30*/  ISETP.GT.U32.AND P1, PT, R4, R3, PT ;  /* 0x000000030400720c */ /* 0x000fda0003f24070 */
[----:B------:R-:W-:Y:S02]  /*12e40*/  @!P1 IMAD.IADD R3, R3, 0x1, -R4 ;  /* 0x0000000103039824 */ /* 0x000fe400078e0a04 */
[----:B------:R-:W-:Y:S01]  /*12e50*/  @!P1 VIADD R2, R2, 0x1 ;  /* 0x0000000102029836 */ /* 0x000fe20000000000 */
[----:B------:R-:W-:Y:S02]  /*12e60*/  ISETP.NE.AND P1, PT, R8, RZ, PT ;  /* 0x000000ff0800720c */ /* 0x000fe40003f25270 */
[----:B------:R-:W-:Y:S01]  /*12e70*/  ISETP.GE.U32.AND P0, PT, R3, R4, PT ;  /* 0x000000040300720c */ /* 0x000fe20003f06070 */
[----:B------:R-:W-:Y:S01]  /*12e80*/  IMAD.IADD R4, R0, 0x1, -R9 ;  /* 0x0000000100047824 */ /* 0x000fe200078e0a09 */
[----:B------:R-:W-:-:S04]  /*12e90*/  LOP3.LUT R3, R7, R8, RZ, 0x3c, !PT ;  /* 0x0000000807037212 */ /* 0x000fc800078e3cff */
[----:B------:R-:W-:-:S07]  /*12ea0*/  ISETP.GE.AND P2, PT, R3, RZ, PT ;  /* 0x000000ff0300720c */ /* 0x000fce0003f46270 */
[----:B------:R-:W-:-:S06]  /*12eb0*/  @P0 VIADD R2, R2, 0x1 ;  /* 0x0000000102020836 */ /* 0x000fcc0000000000 */
[----:B------:R-:W-:Y:S01]  /*12ec0*/  @!P2 IMAD.MOV R2, RZ, RZ, -R2 ;  /* 0x000000ffff02a224 */ /* 0x000fe200078e0a02 */
[----:B------:R-:W-:-:S05]  /*12ed0*/  @!P1 LOP3.LUT R2, RZ, R8, RZ, 0x33, !PT ;  /* 0x00000008ff029212 */ /* 0x000fca00078e33ff */
[--C-:B------:R-:W-:Y:S02]  /*12ee0*/  IMAD.MOV R3, RZ, RZ, -R2.reuse ;  /* 0x000000ffff037224 */ /* 0x100fe400078e0a02 */
[C---:B------:R-:W-:Y:S02]  /*12ef0*/  IMAD R2, R8.reuse, 0x1000000, R2 ;  /* 0x0100000008027824 */ /* 0x040fe400078e0202 */
[----:B------:R-:W-:-:S04]  /*12f00*/  IMAD R3, R8, R3, R7 ;  /* 0x0000000308037224 */ /* 0x000fc800078e0207 */
[----:B------:R-:W-:-:S05]  /*12f10*/  IMAD R0, R3, 0x10000, R2 ;  /* 0x0001000003007824 */ /* 0x000fca00078e0202 */
[----:B------:R0:W-:Y:S01]  /*12f20*/  STL [R1+0x8], R0 ;  /* 0x0000080001007387 */ /* 0x0001e20000100800 */
[----:B----4-:R-:W-:-:S05]  /*12f30*/  IMAD.IADD R12, R5, 0x1, R12 ;  /* 0x00000001050c7824 */ /* 0x010fca00078e020c */
[----:B------:R0:W-:Y:S04]  /*12f40*/  STL [R1+0xc], R12 ;  /* 0x00000c0c01007387 */ /* 0x0001e80000100800 */
[----:B------:R0:W-:Y:S01]  /*12f50*/  STL [R1+0x4], R4 ;  /* 0x0000040401007387 */ /* 0x0001e20000100800 */
[----:B------:R-:W-:Y:S05]  /*12f60*/  BRA `(.L_x_557) ;  /* 0x0000000000287947 */ /* 0x000fea0003800000 */
.L_x_551:
[----:B------:R-:W-:Y:S01]  /*12f70*/  UMOV UR4, URZ ;  /* 0x0000003f00047c82 */ /* 0x000fe20008000000 */
[----:B------:R-:W-:Y:S01]  /*12f80*/  ULDC UR6, c[0x0][0xc3c] ;  /* 0x00030f0000067ab9 */ /* 0x000fe20000000800 */
[----:B------:R-:W-:Y:S01]  /*12f90*/  UMOV UR5, URZ ;  /* 0x0000003f00057c82 */ /* 0x000fe20008000000 */
[----:B------:R0:W-:Y:S01]  /*12fa0*/  STL [R1], R0 ;  /* 0x0000000001007387 */ /* 0x0001e20000100800 */
[----:B------:R-:W-:Y:S02]  /*12fb0*/  IMAD.U32 R3, RZ, RZ, UR4 ;  /* 0x00000004ff037e24 */ /* 0x000fe4000f8e00ff */
[----:B------:R-:W-:-:S03]  /*12fc0*/  IMAD.U32 R2, RZ, RZ, UR5 ;  /* 0x00000005ff027e24 */ /* 0x000fc6000f8e00ff */
[----:B------:R1:W-:Y:S01]  /*12fd0*/  STL [R1+0x4], R3 ;  /* 0x0000040301007387 */ /* 0x0003e20000100800 */
[----:B0-----:R-:W-:-:S05]  /*12fe0*/  IMAD.U32 R0, RZ, RZ, UR6 ;  /* 0x00000006ff007e24 */ /* 0x001fca000f8e00ff */
[----:B------:R1:W-:Y:S04]  /*12ff0*/  STL [R1+0xc], R0 ;  /* 0x00000c0001007387 */ /* 0x0003e80000100800 */
[----:B------:R1:W-:Y:S02]  /*13000*/  STL [R1+0x8], R2 ;  /* 0x0000080201007387 */ /* 0x0003e40000100800 */
.L_x_557:
[----:B-1----:R-:W2:Y:S04]  /*13010*/  LDL R3, [R1+0x8] ;  /* 0x0000080001037983 */ /* 0x002ea80000100800 */
[----:B------:R-:W3:Y:S04]  /*13020*/  LDL R2, [R1+0xc] ;  /* 0x00000c0001027983 */ /* 0x000ee80000100800 */
[----:B------:R-:W4:Y:S04]  /*13030*/  LDL R5, [R1+0x4] ;  /* 0x0000040001057983 */ /* 0x000f280000100800 */
[----:B0-----:R-:W4:Y:S01]  /*13040*/  LDL R4, [R1] ;  /* 0x0000000001047983 */ /* 0x001f220000100800 */
[----:B------:R-:W0:Y:S01]  /*13050*/  S2R R0, SR_TID.X ;  /* 0x0000000000007919 */ /* 0x000e220000002100 */
[----:B------:R-:W-:Y:S05]  /*13060*/  WARPSYNC.ALL ;  /* 0x0000000000007948 */ /* 0x000fea0003800000 */
[----:B0-----:R-:W-:Y:S01]  /*13070*/  LOP3.LUT R0, R0, 0x1f, RZ, 0xc0, !PT ;  /* 0x0000001f00007812 */ /* 0x001fe200078ec0ff */
[----:B------:R-:W-:Y:S03]  /*13080*/  BAR.SYNC.DEFER_BLOCKING 0x4, 0x180 ;  /* 0x0106000000007b1d */ /* 0x000fe60000010000 */
[----:B------:R-:W-:-:S13]  /*13090*/  ISETP.NE.AND P0, PT, R0, RZ, PT ;  /* 0x000000ff0000720c */ /* 0x000fda0003f05270 */
[----:B------:R-:W-:Y:S01]  /*130a0*/  @!P0 MOV R0, 0x400 ;  /* 0x0000040000008802 */ /* 0x000fe20000000f00 */
[----:B--2---:R-:W-:Y:S02]  /*130b0*/  IMAD.MOV.U32 R6, RZ, RZ, R3 ;  /* 0x000000ffff067224 */ /* 0x004fe400078e0003 */
[----:B------:R-:W0:Y:S01]  /*130c0*/  @!P0 S2R R3, SR_CgaCtaId ;  /* 0x0000000000038919 */ /* 0x000e220000008800 */
[----:B---3--:R-:W-:Y:S01]  /*130d0*/  IMAD.MOV.U32 R7, RZ, RZ, R2 ;  /* 0x000000ffff077224 */ /* 0x008fe200078e0002 */
[----:B0-----:R-:W-:-:S05]  /*130e0*/  @!P0 LEA R18, R3, R0, 0x18 ;  /* 0x0000000003128211 */ /* 0x001fca00078ec0ff */
[----:B----4-:R0:W-:Y:S01]  /*130f0*/  @!P0 STS.128 [R18+0x28cd0], R4 ;  /* 0x028cd00412008388 */ /* 0x0101e20000000c00 */
[----:B------:R-:W-:Y:S06]  /*13100*/  BAR.ARV 0x5, 0x180 ;  /* 0x0146000000007b1d */ /* 0x000fec0000002000 */
.L_x_548:
[----:B------:R-:W2:Y:S01]  /*13110*/  LDL R0, [R1+0xc] ;  /* 0x00000c0001007983 */ /* 0x000ea20000100800 */
[----:B------:R-:W-:Y:S02]  /*13120*/  ULDC UR4, c[0x0][0xc3c] ;  /* 0x00030f0000047ab9 */ /* 0x000fe40000000800 */
[----:B--2---:R-:W-:-:S13]  /*13130*/  ISETP.GE.AND P0, PT, R0, UR4, PT ;  /* 0x0000000400007c0c */ /* 0x004fda000bf06270 */
[----:B------:R-:W-:Y:S05]  /*13140*/  @!P0 BRA `(.L_x_558) ;  /* 0xffffff9c00f08947 */ /* 0x000fea000383ffff */
[----:B------:R-:W-:Y:S05]  /*13150*/  BSYNC B8 ;  /* 0x0000000000087941 */ /* 0x000fea0003800000 */
.L_x_440:
[----:B0-----:R-:W4:Y:S01]  /*13160*/  LDL.LU R0, [R1+0x50] ;  /* 0x0000500001007983 */ /* 0x001f220000300800 */
[----:B------:R-:W-:Y:S01]  /*13170*/  BSSY B0, `(.L_x_559) ;  /* 0x000000b000007945 */ /* 0x000fe20003800000 */
[----:B-1----:R-:W0:Y:S01]  /*13180*/  S2R R5, SR_CgaCtaId ;  /* 0x0000000000057919 */ /* 0x002e220000008800 */
[----:B----4-:R-:W-:-:S05]  /*13190*/  VIADD R0, R0, 0x1 ;  /* 0x0000000100007836 */ /* 0x010fca0000000000 */
[----:B------:R-:W-:-:S04]  /*131a0*/  LEA.HI R2, R0, R0, RZ, 0x1 ;  /* 0x0000000000027211 */ /* 0x000fc800078f08ff */
[----:B------:R-:W-:-:S05]  /*131b0*/  LOP3.LUT R3, R2, 0xfffffffe, RZ, 0xc0, !PT ;  /* 0xfffffffe02037812 */ /* 0x000fca00078ec0ff */
[----:B------:R-:W-:Y:S01]  /*131c0*/  IMAD.IADD R3, R0, 0x1, -R3 ;  /* 0x0000000100037824 */ /* 0x000fe200078e0a03 */
[----:B------:R-:W-:-:S04]  /*131d0*/  MOV R0, 0x400 ;  /* 0x0000040000007802 */ /* 0x000fc80000000f00 */
[----:B0-----:R-:W-:Y:S02]  /*131e0*/  LEA R0, R5, R0, 0x18 ;  /* 0x0000000005007211 */ /* 0x001fe400078ec0ff */
[----:B------:R-:W-:-:S04]  /*131f0*/  SHF.L.U32 R3, R3, 0x1f, RZ ;  /* 0x0000001f03037819 */ /* 0x000fc800000006ff */
[----:B------:R-:W0:Y:S02]  /*13200*/  SYNCS.PHASECHK.TRANS64.TRYWAIT P0, [R0+URZ+0x28c20], R3 ;  /* 0x028c2003000075a7 */ /* 0x000e24000800017f */
[----:B0-----:R-:W-:Y:S05]  /*13210*/  @!P0 BRA `(.L_x_560) ;  /* 0x0000001800388947 */ /* 0x001fea0003800000 */
.L_x_622:
[----:B------:R-:W-:Y:S05]  /*13220*/  BSYNC B0 ;  /* 0x0000000000007941 */ /* 0x000fea0003800000 */
.L_x_559:
[----:B------:R-:W-:-:S03]  /*13230*/  UMOV UR4, 0xffffffff ;  /* 0xffffffff00047882 */ /* 0x000fc60000000000 */
[----:B------:R-:W-:Y:S05]  /*13240*/  BRA.DIV UR4, `(.L_x_561) ;  /* 0x0000001a04407947 */ /* 0x000fea000b800000 */
[----:B------:R-:W1:Y:S02]  /*13250*/  S2R R2, SR_TID.X ;  /* 0x0000000000027919 */ /* 0x000e640000002100 */
[----:B-1----:R-:W-:-:S04]  /*13260*/  SHF.R.U32.HI R2, RZ, 0x5, R2 ;  /* 0x00000005ff027819 */ /* 0x002fc80000011602 */
[----:B------:R-:W-:-:S05]  /*13270*/  LOP3.LUT R2, R2, 0x3, RZ, 0xc0, !PT ;  /* 0x0000000302027812 */ /* 0x000fca00078ec0ff */
[----:B------:R1:W4:Y:S02]  /*13280*/  SHFL.IDX PT, R14, R2, RZ, 0x1f ;  /* 0x00001fff020e7589 */ /* 0x00032400000e0000 */
.L_x_625:
[----:B----4-:R-:W-:Y:S01]  /*13290*/  ISETP.NE.AND P0, PT, R14, RZ, PT ;  /* 0x000000ff0e00720c */ /* 0x010fe20003f05270 */
[----:B------:R-:W-:-:S12]  /*132a0*/  BSSY B0, `(.L_x_562) ;  /* 0x0000025000007945 */ /* 0x000fd80003800000 */
[----:B------:R-:W-:Y:S05]  /*132b0*/  @P0 BRA `(.L_x_563) ;  /* 0x00000000008c0947 */ /* 0x000fea0003800000 */
[----:B------:R-:W-:-:S03]  /*132c0*/  UMOV UR4, 0xffffffff ;  /* 0xffffffff00047882 */ /* 0x000fc60000000000 */
[----:B------:R-:W-:Y:S05]  /*132d0*/  BRA.DIV UR4, `(.L_x_564) ;  /* 0x0000001a04507947 */ /* 0x000fea000b800000 */
[----:B------:R-:W-:-:S13]  /*132e0*/  ELECT P6, URZ, PT ;  /* 0x00000000003f782f */ /* 0x000fda00038c0000 */
.L_x_628:
[----:B------:R-:W-:Y:S05]  /*132f0*/  @!P6 BRA `(.L_x_563) ;  /* 0x00000000007ce947 */ /* 0x000fea0003800000 */
[----:B------:R-:W-:-:S06]  /*13300*/  ULOP3.LUT UR4, UR36, 0x2, URZ, 0xfc, !UPT ;  /* 0x0000000224047892 */ /* 0x000fcc000f8efc3f */
[----:B-1----:R-:W-:-:S05]  /*13310*/  IMAD.U32 R2, RZ, RZ, UR4 ;  /* 0x00000004ff027e24 */ /* 0x002fca000f8e00ff */
[----:B------:R-:W-:-:S13]  /*13320*/  ISETP.NE.AND P2, PT, R2, 0x3, PT ;  /* 0x000000030200780c */ /* 0x000fda0003f45270 */
[----:B------:R-:W-:Y:S05]  /*13330*/  @!P2 BRA `(.L_x_565) ;  /* 0x000000000004a947 */ /* 0x000fea0003800000 */
[----:B------:R-:W-:Y:S01]  /*13340*/  BPT.TRAP 0x1 ;  /* 0x000000040000795c */ /* 0x000fe20000300000 */
.L_x_565:
[----:B------:R-:W4:Y:S01]  /*13350*/  LDL.LU R7, [R1+0x10] ;  /* 0x0000100001077983 */ /* 0x000f220000300800 */
[----:B------:R-:W-:Y:S02]  /*13360*/  VIADD R2, R0, 0x28c40 ;  /* 0x00028c4000027836 */ /* 0x000fe40000000000 */
[C---:B0-----:R-:W-:Y:S02]  /*13370*/  VIADD R3, R19.reuse, 0x1 ;  /* 0x0000000113037836 */ /* 0x041fe40000000000 */
[----:B------:R-:W-:-:S03]  /*13380*/  IMAD R6, R19, 0x8, R2 ;  /* 0x0000000813067824 */ /* 0x000fc600078e0202 */
[----:B------:R-:W-:-:S04]  /*13390*/  ISETP.NE.AND P1, PT, R3, 0x2, PT ;  /* 0x000000020300780c */ /* 0x000fc80003f25270 */
[----:B------:R-:W-:Y:S02]  /*133a0*/  SEL R4, RZ, 0x1, P1 ;  /* 0x00000001ff047807 */ /* 0x000fe40000800000 */
[----:B------:R-:W-:Y:S02]  /*133b0*/  SEL R3, R3, RZ, P1 ;  /* 0x000000ff03037207 */ /* 0x000fe40000800000 */
[C---:B----4-:R-:W-:Y:S02]  /*133c0*/  SHF.L.U32 R5, R7.reuse, 0x1f, RZ ;  /* 0x0000001f07057819 */ /* 0x050fe400000006ff */
[----:B------:R-:W-:Y:S01]  /*133d0*/  LOP3.LUT R4, R7, R4, RZ, 0x3c, !PT ;  /* 0x0000000407047212 */ /* 0x000fe200078e3cff */
[----:B------:R-:W-:Y:S01]  /*133e0*/  IMAD R7, R3, 0x8, R2 ;  /* 0x0000000803077824 */ /* 0x000fe200078e0202 */
[----:B------:R-:W0:Y:S02]  /*133f0*/  SYNCS.PHASECHK.TRANS64.TRYWAIT P0, [R6+URZ], R5 ;  /* 0x00000005060075a7 */ /* 0x000e24000800017f */
[----:B------:R-:W-:Y:S01]  /*13400*/  SHF.L.U32 R2, R4, 0x1f, RZ ;  /* 0x0000001f04027819 */ /* 0x000fe200000006ff */
[----:B0-----:R-:W-:Y:S06]  /*13410*/  @!P0 BRA `(.L_x_566) ;  /* 0x0000001800208947 */ /* 0x001fec0003800000 */
.L_x_629:
[----:B------:R-:W1:Y:S02]  /*13420*/  SYNCS.PHASECHK.TRANS64.TRYWAIT P0, [R7+URZ], R2 ;  /* 0x00000002070075a7 */ /* 0x000e64000800017f */
[----:B-1----:R-:W-:Y:S05]  /*13430*/  @!P0 BRA `(.L_x_567) ;  /* 0x00000018002c8947 */ /* 0x002fea0003800000 */
.L_x_630:
[----:B------:R-:W-:Y:S05]  /*13440*/  @!P2 BRA `(.L_x_568) ;  /* 0x000000000004a947 */ /* 0x000fea0003800000 */
[----:B------:R-:W-:Y:S01]  /*13450*/  BPT.TRAP 0x1 ;  /* 0x000000040000795c */ /* 0x000fe20000300000 */
.L_x_568:
[----:B------:R-:W-:-:S04]  /*13460*/  VIADD R0, R0, 0x28c60 ;  /* 0x00028c6000007836 */ /* 0x000fc80000000000 */
[----:B------:R-:W-:-:S04]  /*13470*/  IMAD R4, R19, 0x8, R0 ;  /* 0x0000000813047824 */ /* 0x000fc800078e0200 */
[----:B------:R-:W4:Y:S02]  /*13480*/  SYNCS.PHASECHK.TRANS64.TRYWAIT P0, [R4+URZ], R5 ;  /* 0x00000005040075a7 */ /* 0x000f24000800017f */
[----:B----4-:R-:W-:Y:S05]  /*13490*/  @!P0 BRA `(.L_x_569) ;  /* 0x0000001800288947 */ /* 0x010fea0003800000 */
.L_x_631:
[----:B------:R-:W-:-:S07]  /*134a0*/  IMAD R3, R3, 0x8, R0 ;  /* 0x0000000803037824 */ /* 0x000fce00078e0200 */
.L_x_570:
[----:B------:R0:W0:Y:S02]  /*134b0*/  SYNCS.PHASECHK.TRANS64.TRYWAIT P0, [R3+URZ], R2 ;  /* 0x00000002030075a7 */ /* 0x000024000800017f */
[----:B0-----:R-:W-:Y:S05]  /*134c0*/  @!P0 NANOSLEEP.SYNCS 0x989680 ;  /* 0x009896800000895d */ /* 0x001fea0003900000 */
[----:B------:R-:W0:Y:S02]  /*134d0*/  @!P0 SYNCS.PHASECHK.TRANS64 P0, [R3+URZ], R2 ;  /* 0x00000002030085a7 */ /* 0x000e24000800007f */
[----:B0-----:R-:W-:Y:S05]  /*134e0*/  @!P0 BRA `(.L_x_570) ;  /* 0xfffffffc00f08947 */ /* 0x001fea000383ffff */
.L_x_563:
[----:B------:R-:W-:Y:S05]  /*134f0*/  BSYNC B0 ;  /* 0x0000000000007941 */ /* 0x000fea0003800000 */
.L_x_562:
[----:B------:R-:W-:Y:S05]  /*13500*/  EXIT ;  /* 0x000000000000794d */ /* 0x000fea0003800000 */
.L_x_389:
[----:B0-----:R-:W-:-:S04]  /*13510*/  IMAD.U32 R3, RZ, RZ, UR17 ;  /* 0x00000011ff037e24 */ /* 0x001fc8000f8e00ff */
[----:B------:R0:W1:Y:S03]  /*13520*/  SYNCS.PHASECHK.TRANS64.TRYWAIT P0, [R3+URZ+0x28c50], R0 ;  /* 0x028c5000030075a7 */ /* 0x000066000800017f */
[----:B-1----:R-:W-:Y:S05]  /*13530*/  @!P0 NANOSLEEP.SYNCS 0x989680 ;  /* 0x009896800000895d */ /* 0x002fea0003900000 */
[----:B------:R-:W1:Y:S02]  /*13540*/  @!P0 SYNCS.PHASECHK.TRANS64 P0, [R3+URZ+0x28c50], R0 ;  /* 0x028c5000030085a7 */ /* 0x000e64000800007f */
[----:B-1----:R-:W-:Y:S05]  /*13550*/  @!P0 BRA `(.L_x_389) ;  /* 0xfffffffc00ec8947 */ /* 0x002fea000383ffff */
[----:B------:R-:W-:Y:S05]  /*13560*/  BRA `(.L_x_571) ;  /* 0xfffffee800bc7947 */ /* 0x000fea000383ffff */
.L_x_394:
[----:B-1----:R-:W-:-:S04]  /*13570*/  IMAD.U32 R3, RZ, RZ, UR6 ;  /* 0x00000006ff037e24 */ /* 0x002fc8000f8e00ff */
[----:B------:R1:W2:Y:S03]  /*13580*/  SYNCS.PHASECHK.TRANS64.TRYWAIT P0, [R3+URZ+0x28c50], R0 ;  /* 0x028c5000030075a7 */ /* 0x0002a6000800017f */
[----:B--2---:R-:W-:Y:S05]  /*13590*/  @!P0 NANOSLEEP.SYNCS 0x989680 ;  /* 0x009896800000895d */ /* 0x004fea0003900000 */
[----:B------:R-:W2:Y:S02]  /*135a0*/  @!P0 SYNCS.PHASECHK.TRANS64 P0, [R3+URZ+0x28c50], R0 ;  /* 0x028c5000030085a7 */ /* 0x000ea4000800007f */
[----:B--2---:R-:W-:Y:S05]  /*135b0*/  @!P0 BRA `(.L_x_394) ;  /* 0xfffffffc00ec8947 */ /* 0x004fea000383ffff */
[----:B------:R-:W-:Y:S05]  /*135c0*/  BRA `(.L_x_393) ;  /* 0xfffffef400d47947 */ /* 0x000fea000383ffff */
.L_x_398:
[----:B0-----:R-:W-:-:S04]  /*135d0*/  IMAD.U32 R3, RZ, RZ, UR38 ;  /* 0x00000026ff037e24 */ /* 0x001fc8000f8e00ff */
[----:B------:R0:W1:Y:S03]  /*135e0*/  SYNCS.PHASECHK.TRANS64.TRYWAIT P1, [R3+URZ+0x28c00], R0 ;  /* 0x028c0000030075a7 */ /* 0x000066000802017f */
[----:B-1----:R-:W-:Y:S05]  /*135f0*/  @!P1 NANOSLEEP.SYNCS 0x989680 ;  /* 0x009896800000995d */ /* 0x002fea0003900000 */
[----:B------:R-:W1:Y:S02]  /*13600*/  @!P1 SYNCS.PHASECHK.TRANS64 P1, [R3+URZ+0x28c00], R0 ;  /* 0x028c0000030095a7 */ /* 0x000e64000802007f */
[----:B-1----:R-:W-:Y:S05]  /*13610*/  @!P1 BRA `(.L_x_398) ;  /* 0xfffffffc00ec9947 */ /* 0x002fea000383ffff */
[----:B------:R-:W-:Y:S05]  /*13620*/  BRA `(.L_x_572) ;  /* 0xffffff0800e47947 */ /* 0x000fea000383ffff */
.L_x_402:
[----:B--2---:R2:W3:Y:S02]  /*13630*/  SYNCS.PHASECHK.TRANS64.TRYWAIT P1, [R7+URZ+0x28c30], R8 ;  /* 0x028c3008070075a7 */ /* 0x0044e4000802017f */
[----:B---3--:R-:W-:Y:S05]  /*13640*/  @!P1 NANOSLEEP.SYNCS 0x989680 ;  /* 0x009896800000995d */ /* 0x008fea0003900000 */
[----:B------:R-:W3:Y:S02]  /*13650*/  @!P1 SYNCS.PHASECHK.TRANS64 P1, [R7+URZ+0x28c30], R8 ;  /* 0x028c3008070095a7 */ /* 0x000ee4000802007f */
[----:B---3--:R-:W-:Y:S05]  /*13660*/  @!P1 BRA `(.L_x_402) ;  /* 0xfffffffc00f09947 */ /* 0x008fea000383ffff */
[----:B------:R-:W-:Y:S05]  /*13670*/  BRA `(.L_x_401) ;  /* 0xffffff0c00007947 */ /* 0x000fea000383ffff */
.L_x_406:
[----:B----4-:R4:W0:Y:S02]  /*13680*/  SYNCS.PHASECHK.TRANS64.TRYWAIT P2, [R7+URZ+0x28c50], R8 ;  /* 0x028c5008070075a7 */ /* 0x010824000804017f */
[----:B0-----:R-:W-:Y:S05]  /*13690*/  @!P2 NANOSLEEP.SYNCS 0x989680 ;  /* 0x009896800000a95d */ /* 0x001fea0003900000 */
[----:B------:R-:W0:Y:S02]  /*136a0*/  @!P2 SYNCS.PHASECHK.TRANS64 P2, [R7+URZ+0x28c50], R8 ;  /* 0x028c50080700a5a7 */ /* 0x000e24000804007f */
[----:B0-----:R-:W-:Y:S05]  /*136b0*/  @!P2 BRA `(.L_x_406) ;  /* 0xfffffffc00f0a947 */ /* 0x001fea000383ffff */
[----:B------:R-:W-:Y:S05]  /*136c0*/  BRA `(.L_x_405) ;  /* 0xffffff1c00147947 */ /* 0x000fea000383ffff */
.L_x_411:
[----:B--2---:R-:W-:-:S04]  /*136d0*/  IMAD.U32 R0, RZ, RZ, UR23 ;  /* 0x00000017ff007e24 */ /* 0x004fc8000f8e00ff */
[----:B------:R2:W3:Y:S03]  /*136e0*/  SYNCS.PHASECHK.TRANS64.TRYWAIT P2, [R0+URZ+0x28c30], R7 ;  /* 0x028c3007000075a7 */ /* 0x0004e6000804017f */
[----:B---3--:R-:W-:Y:S05]  /*136f0*/  @!P2 NANOSLEEP.SYNCS 0x989680 ;  /* 0x009896800000a95d */ /* 0x008fea0003900000 */
[----:B------:R-:W3:Y:S02]  /*13700*/  @!P2 SYNCS.PHASECHK.TRANS64 P2, [R0+URZ+0x28c30], R7 ;  /* 0x028c30070000a5a7 */ /* 0x000ee4000804007f */
[----:B---3--:R-:W-:Y:S05]  /*13710*/  @!P2 BRA `(.L_x_411) ;  /* 0xfffffffc00eca947 */ /* 0x008fea000383ffff */
[----:B------:R-:W-:Y:S05]  /*13720*/  BRA `(.L_x_410) ;  /* 0xffffff1c00f47947 */ /* 0x000fea000383ffff */
.L_x_415:
[----:B--2---:R2:W3:Y:S02]  /*13730*/  SYNCS.PHASECHK.TRANS64.TRYWAIT P2, [R10+URZ+0x28c50], R7 ;  /* 0x028c50070a0075a7 */ /* 0x0044e4000804017f */
[----:B---3--:R-:W-:Y:S05]  /*13740*/  @!P2 NANOSLEEP.SYNCS 0x989680 ;  /* 0x009896800000a95d */ /* 0x008fea0003900000 */
[----:B------:R-:W3:Y:S02]  /*13750*/  @!P2 SYNCS.PHASECHK.TRANS64 P2, [R10+URZ+0x28c50], R7 ;  /* 0x028c50070a00a5a7 */ /* 0x000ee4000804007f */
[----:B---3--:R-:W-:Y:S05]  /*13760*/  @!P2 BRA `(.L_x_415) ;  /* 0xfffffffc00f0a947 */ /* 0x008fea000383ffff */
[----:B------:R-:W-:Y:S05]  /*13770*/  BRA `(.L_x_414) ;  /* 0xffffff3400247947 */ /* 0x000fea000383ffff */
.L_x_454:
[----:B------:R-:W1:Y:S01]  /*13780*/  S2R R4, SR_TID.X ;  /* 0x0000000000047919 */ /* 0x000e620000002100 */
[----:B------:R-:W-:Y:S01]  /*13790*/  BSSY B0, `(.L_x_573) ;  /* 0x000000a000007945 */ /* 0x000fe20003800000 */
[----:B------:R-:W-:Y:S02]  /*137a0*/  IMAD.MOV.U32 R12, RZ, RZ, RZ ;  /* 0x000000ffff0c7224 */ /* 0x000fe400078e00ff */
[----:B0-----:R-:W-:Y:S02]  /*137b0*/  IMAD.MOV.U32 R11, RZ, RZ, 0x1f ;  /* 0x0000001fff0b7424 */ /* 0x001fe400078e00ff */
[----:B------:R-:W-:Y:S01]  /*137c0*/  IMAD.MOV.U32 R15, RZ, RZ, -0x1 ;  /* 0xffffffffff0f7424 */ /* 0x000fe200078e00ff */
[----:B-1----:R-:W-:-:S04]  /*137d0*/  SHF.R.U32.HI R4, RZ, 0x5, R4 ;  /* 0x00000005ff047819 */ /* 0x002fc80000011604 */
[----:B------:R-:W-:-:S05]  /*137e0*/  LOP3.LUT R4, R4, 0x3, RZ, 0xc0, !PT ;  /* 0x0000000304047812 */ /* 0x000fca00078ec0ff */
[----:B------:R-:W-:-:S07]  /*137f0*/  IMAD.MOV.U32 R13, RZ, RZ, R4 ;  /* 0x000000ffff0d7224 */ /* 0x000fce00078e0004 */
[----:B---3--:R-:W-:Y:S05]  /*13800*/  WARPSYNC.COLLECTIVE R15, `(.L_x_574) ;  /* 0x000000000f087348 */ /* 0x008fea0003c00000 */
[----:B------:R0:W1:Y:S02]  /*13810*/  SHFL.IDX P6, R14, R13, R12, R11 ;  /* 0x0000000c0d0e7389 */ /* 0x00006400000c000b */
[----:B01-3--:R-:W-:Y:S01]  /*13820*/  ENDCOLLECTIVE ;  /* 0x000000000000791b */ /* 0x00bfe20003800000 */
.L_x_574:
[----:B------:R-:W-:Y:S05]  /*13830*/  BSYNC B0 ;  /* 0x0000000000007941 */ /* 0x000fea0003800000 */
.L_x_573:
[----:B------:R-:W-:Y:S05]  /*13840*/  BRA `(.L_x_575) ;  /* 0xffffffa400d07947 */ /* 0x000fea000383ffff */
.L_x_456:
[----:B------:R-:W-:Y:S01]  /*13850*/  BSSY B0, `(.L_x_576) ;  /* 0x0000006000007945 */ /* 0x000fe20003800000 */
[----:B------:R-:W-:-:S07]  /*13860*/  IMAD.MOV.U32 R15, RZ, RZ, -0x1 ;  /* 0xffffffffff0f7424 */ /* 0x000fce00078e00ff */
[----:B0--34-:R-:W-:Y:S05]  /*13870*/  WARPSYNC.COLLECTIVE R15, `(.L_x_577) ;  /* 0x000000000f0c7348 */ /* 0x019fea0003c00000 */
[----:B------:R-:W-:Y:S02]  /*13880*/  ELECT P6, UR62, PT ;  /* 0x00000000003e782f */ /* 0x000fe400038c0000 */
[----:B------:R-:W-:Y:S01]  /*13890*/  MOV R14, UR62 ;  /* 0x0000003e000e7c02 */ /* 0x000fe20008000f00 */
[----:B0--34-:R-:W-:Y:S10]  /*138a0*/  ENDCOLLECTIVE ;  /* 0x000000000000791b */ /* 0x019ff40003800000 */
.L_x_577:
[----:B------:R-:W-:Y:S05]  /*138b0*/  BSYNC B0 ;  /* 0x0000000000007941 */ /* 0x000fea0003800000 */
.L_x_576:
[----:B------:R-:W-:Y:S05]  /*138c0*/  BRA `(.L_x_578) ;  /* 0xffffffa400d47947 */ /* 0x000fea000383ffff */
.L_x_458:
[----:B-1----:R1:W2:Y:S02]  /*138d0*/  SYNCS.PHASECHK.TRANS64.TRYWAIT P0, [R0+URZ+0x28c40], R2 ;  /* 0x028c4002000075a7 */ /* 0x0022a4000800017f */
[----:B--2---:R-:W-:Y:S05]  /*138e0*/  @!P0 NANOSLEEP.SYNCS 0x989680 ;  /* 0x009896800000895d */ /* 0x004fea0003900000 */
[----:B------:R-:W2:Y:S02]  /*138f0*/  @!P0 SYNCS.PHASECHK.TRANS64 P0, [R0+URZ+0x28c40], R2 ;  /* 0x028c4002000085a7 */ /* 0x000ea4000800007f */
[----:B--2---:R-:W-:Y:S05]  /*13900*/  @!P0 BRA `(.L_x_458) ;  /* 0xfffffffc00f08947 */ /* 0x004fea000383ffff */
[----:B------:R-:W-:Y:S05]  /*13910*/  BRA `(.L_x_579) ;  /* 0xffffffa800347947 */ /* 0x000fea000383ffff */
.L_x_462:
[----:B------:R-:W2:Y:S01]  /*13920*/  LDL.LU R11, [R1+0x40] ;  /* 0x00004000010b7983 */ /* 0x000ea20000300800 */
[----:B------:R-:W-:Y:S02]  /*13930*/  IMAD.MOV.U32 R13, RZ, RZ, R3 ;  /* 0x000000ffff0d7224 */ /* 0x000fe400078e0003 */
[----:B------:R-:W-:Y:S01]  /*13940*/  IMAD.MOV.U32 R12, RZ, RZ, RZ ;  /* 0x000000ffff0c7224 */ /* 0x000fe200078e00ff */
[----:B------:R-:W0:Y:S01]  /*13950*/  S2R R5, SR_TID.X ;  /* 0x0000000000057919 */ /* 0x000e220000002100 */
[----:B------:R-:W-:Y:S01]  /*13960*/  IMAD.MOV.U32 R15, RZ, RZ, -0x1 ;  /* 0xffffffffff0f7424 */ /* 0x000fe200078e00ff */
[----:B0-----:R-:W-:-:S04]  /*13970*/  LOP3.LUT R5, R5, 0x7f, RZ, 0xc0, !PT ;  /* 0x0000007f05057812 */ /* 0x001fc800078ec0ff */
[----:B------:R-:W-:-:S05]  /*13980*/  SHF.R.U32.HI R5, RZ, 0x3, R5 ;  /* 0x00000003ff057819 */ /* 0x000fca0000011605 */
[----:B------:R-:W-:-:S04]  /*13990*/  IMAD R2, R10, 0x40, R5 ;  /* 0x000000400a027824 */ /* 0x000fc800078e0205 */
[----:B------:R-:W-:Y:S02]  /*139a0*/  VIADD R5, R2, 0x10 ;  /* 0x0000001002057836 */ /* 0x000fe40000000000 */
[----:B--2---:R-:W-:Y:S02]  /*139b0*/  IMAD R0, R11, R7, RZ ;  /* 0x000000070b007224 */ /* 0x004fe400078e02ff */
[----:B------:R-:W-:-:S03]  /*139c0*/  IMAD.MOV.U32 R11, RZ, RZ, 0x181f ;  /* 0x0000181fff0b7424 */ /* 0x000fc600078e00ff */
[----:B------:R-:W-:-:S13]  /*139d0*/  ISETP.GE.AND P1, PT, R2, R0, PT ;  /* 0x000000000200720c */ /* 0x000fda0003f26270 */
[----:B-----5:R-:W-:Y:S05]  /*139e0*/  WARPSYNC.COLLECTIVE R15, `(.L_x_580) ;  /* 0x000000000f087348 */ /* 0x020fea0003c00000 */
[----:B------:R0:W1:Y:S02]  /*139f0*/  SHFL.IDX P6, R14, R13, R12, R11 ;  /* 0x0000000c0d0e7389 */ /* 0x00006400000c000b */
[----:B01---5:R-:W-:Y:S01]  /*13a00*/  ENDCOLLECTIVE ;  /* 0x000000000000791b */ /* 0x023fe20003800000 */
.L_x_580:
[----:B------:R-:W-:Y:S02]  /*13a10*/  IMAD.MOV.U32 R13, RZ, RZ, R4 ;  /* 0x000000ffff0d7224 */ /* 0x000fe400078e0004 */
[----:B------:R-:W-:-:S07]  /*13a20*/  IMAD.MOV.U32 R6, RZ, RZ, R14 ;  /* 0x000000ffff067224 */ /* 0x000fce00078e000e */
[----:B------:R-:W-:Y:S05]  /*13a30*/  WARPSYNC.COLLECTIVE R15, `(.L_x_581) ;  /* 0x000000000f087348 */ /* 0x000fea0003c00000 */
[----:B------:R0:W1:Y:S02]  /*13a40*/  SHFL.IDX P6, R14, R13, R12, R11 ;  /* 0x0000000c0d0e7389 */ /* 0x00006400000c000b */
[----:B01----:R-:W-:Y:S01]  /*13a50*/  ENDCOLLECTIVE ;  /* 0x000000000000791b */ /* 0x003fe20003800000 */
.L_x_581:
[----:B------:R-:W-:Y:S02]  /*13a60*/  IMAD.MOV.U32 R13, RZ, RZ, R3 ;  /* 0x000000ffff0d7224 */ /* 0x000fe400078e0003 */
[----:B------:R-:W-:Y:S02]  /*13a70*/  IMAD.MOV.U32 R12, RZ, RZ, 0x1 ;  /* 0x00000001ff0c7424 */ /* 0x000fe400078e00ff */
[----:B------:R-:W-:-:S07]  /*13a80*/  IMAD.MOV.U32 R7, RZ, RZ, R14 ;  /* 0x000000ffff077224 */ /* 0x000fce00078e000e */
[----:B------:R-:W-:Y:S05]  /*13a90*/  WARPSYNC.COLLECTIVE R15, `(.L_x_582) ;  /* 0x000000000f087348 */ /* 0x000fea0003c00000 */
[----:B------:R0:W1:Y:S02]  /*13aa0*/  SHFL.IDX P6, R14, R13, R12, R11 ;  /* 0x0000000c0d0e7389 */ /* 0x00006400000c000b */
[----:B01----:R-:W-:Y:S01]  /*13ab0*/  ENDCOLLECTIVE ;  /* 0x000000000000791b */ /* 0x003fe20003800000 */
.L_x_582:
        /* <DEDUP_REMOVED lines=15> */
.L_x_583:
[----:B------:R-:W-:Y:S02]  /*13bb0*/  IMAD.MOV.U32 R13, RZ, RZ, R3 ;  /* 0x000000ffff0d7224 */ /* 0x000fe400078e0003 */
[----:B------:R-:W-:Y:S02]  /*13bc0*/  IMAD.MOV.U32 R12, RZ, RZ, 0x2 ;  /* 0x00000002ff0c7424 */ /* 0x000fe400078e00ff */
[----:B------:R-:W-:-:S07]  /*13bd0*/  IMAD.MOV.U32 R5, RZ, RZ, R14 ;  /* 0x000000ffff057224 */ /* 0x000fce00078e000e */
[----:B------:R-:W-:Y:S05]  /*13be0*/  WARPSYNC.COLLECTIVE R15, `(.L_x_584) ;  /* 0x000000000f087348 */ /* 0x000fea0003c00000 */
[----:B------:R0:W1:Y:S02]  /*13bf0*/  SHFL.IDX P6, R14, R13, R12, R11 ;  /* 0x0000000c0d0e7389 */ /* 0x00006400000c000b */
[----:B01----:R-:W-:Y:S01]  /*13c00*/  ENDCOLLECTIVE ;  /* 0x000000000000791b */ /* 0x003fe20003800000 */
.L_x_584:
[----:B------:R-:W-:-:S05]  /*13c10*/  @!P1 LEA R5, P2, R9, R5, 0x1 ;  /* 0x0000000509059211 */ /* 0x000fca00078408ff */
[----:B------:R-:W-:-:S04]  /*13c20*/  @!P1 IMAD.X R6, RZ, RZ, R6, P2 ;  /* 0x000000ffff069224 */ /* 0x000fc800010e0606 */
[----:B------:R-:W-:Y:S02]  /*13c30*/  @!P1 IMAD.MOV.U32 R7, RZ, RZ, R6 ;  /* 0x000000ffff079224 */ /* 0x000fe400078e0006 */
[----:B------:R-:W-:Y:S02]  /*13c40*/  @!P1 IMAD.MOV.U32 R6, RZ, RZ, R5 ;  /* 0x000000ffff069224 */ /* 0x000fe400078e0005 */
[----:B------:R-:W-:Y:S02]  /*13c50*/  IMAD.MOV.U32 R13, RZ, RZ, R4 ;  /* 0x000000ffff0d7224 */ /* 0x000fe400078e0004 */
[----:B------:R-:W-:Y:S01]  /*13c60*/  VIADD R5, R2, 0x20 ;  /* 0x0000002002057836 */ /* 0x000fe20000000000 */
[----:B------:R-:W-:Y:S01]  /*13c70*/  @!PT LDS RZ, [RZ] ;  /* 0x00000000fffff984 */ /* 0x000fe20000000800 */
[----:B------:R-:W-:Y:S01]  /*13c80*/  @!PT LDS RZ, [RZ] ;  /* 0x00000000fffff984 */ /* 0x000fe20000000800 */
[----:B------:R-:W-:Y:S01]  /*13c90*/  @!PT LDS RZ, [RZ] ;  /* 0x00000000fffff984 */ /* 0x000fe20000000800 */
[----:B------:R0:W-:Y:S04]  /*13ca0*/  @!P1 LDGSTS.E.BYPASS.LTC128B.128 [R8+0x20c00], desc[UR40][R6.64], !P0 ;  /* 0x20c0000006089fae */ /* 0x0001e8000c101d68 */
[----:B------:R-:W-:Y:S01]  /*13cb0*/  ISETP.GE.AND P1, PT, R5, R0, PT ;  /* 0x000000000500720c */ /* 0x000fe20003f26270 */
[----:B0-----:R-:W-:-:S12]  /*13cc0*/  IMAD.MOV.U32 R6, RZ, RZ, R14 ;  /* 0x000000ffff067224 */ /* 0x001fd800078e000e */
[----:B------:R-:W-:Y:S05]  /*13cd0*/  WARPSYNC.COLLECTIVE R15, `(.L_x_585) ;  /* 0x000000000f087348 */ /* 0x000fea0003c00000 */
[----:B------:R0:W1:Y:S02]  /*13ce0*/  SHFL.IDX P6, R14, R13, R12, R11 ;  /* 0x0000000c0d0e7389 */ /* 0x00006400000c000b */
[----:B01----:R-:W-:Y:S01]  /*13cf0*/  ENDCOLLECTIVE ;  /* 0x000000000000791b */ /* 0x003fe20003800000 */
.L_x_585:
[----:B------:R-:W-:Y:S02]  /*13d00*/  IMAD.MOV.U32 R13, RZ, RZ, R3 ;  /* 0x000000ffff0d7224 */ /* 0x000fe400078e0003 */
[----:B------:R-:W-:Y:S02]  /*13d10*/  IMAD.MOV.U32 R12, RZ, RZ, 0x3 ;  /* 0x00000003ff0c7424 */ /* 0x000fe400078e00ff */
[----:B------:R-:W-:-:S07]  /*13d20*/  IMAD.MOV.U32 R5, RZ, RZ, R14 ;  /* 0x000000ffff057224 */ /* 0x000fce00078e000e */
[----:B------:R-:W-:Y:S05]  /*13d30*/  WARPSYNC.COLLECTIVE R15, `(.L_x_586) ;  /* 0x000000000f087348 */ /* 0x000fea0003c00000 */
[----:B------:R0:W1:Y:S02]  /*13d40*/  SHFL.IDX P6, R14, R13, R12, R11 ;  /* 0x0000000c0d0e7389 */ /* 0x00006400000c000b */
[----:B01----:R-:W-:Y:S01]  /*13d50*/  ENDCOLLECTIVE ;  /* 0x000000000000791b */ /* 0x003fe20003800000 */
.L_x_586:
[----:B------:R-:W-:-:S05]  /*13d60*/  @!P1 LEA R5, P2, R9, R5, 0x1 ;  /* 0x0000000509059211 */ /* 0x000fca00078408ff */
[----:B------:R-:W-:-:S04]  /*13d70*/  @!P1 IMAD.X R6, RZ, RZ, R6, P2 ;  /* 0x000000ffff069224 */ /* 0x000fc800010e0606 */
[----:B------:R-:W-:Y:S02]  /*13d80*/  @!P1 IMAD.MOV.U32 R7, RZ, RZ, R6 ;  /* 0x000000ffff079224 */ /* 0x000fe400078e0006 */
[----:B------:R-:W-:Y:S02]  /*13d90*/  IMAD.MOV.U32 R13, RZ, RZ, R4 ;  /* 0x000000ffff0d7224 */ /* 0x000fe400078e0004 */
[----:B------:R-:W-:-:S05]  /*13da0*/  @!P1 IMAD.MOV.U32 R6, RZ, RZ, R5 ;  /* 0x000000ffff069224 */ /* 0x000fca00078e0005 */
        /* <DEDUP_REMOVED lines=8> */
.L_x_587:
[----:B------:R-:W-:Y:S01]  /*13e30*/  IMAD.MOV.U32 R3, RZ, RZ, R14 ;  /* 0x000000ffff037224 */ /* 0x000fe200078e000e */
[----:B------:R-:W-:Y:S06]  /*13e40*/  BRA `(.L_x_588) ;  /* 0xffffffac00747947 */ /* 0x000fec000383ffff */
.L_x_465:
[----:B0-----:R0:W1:Y:S02]  /*13e50*/  SYNCS.PHASECHK.TRANS64.TRYWAIT P0, [R18+URZ+0x28c20], R0 ;  /* 0x028c2000120075a7 */ /* 0x001064000800017f */
[----:B-1----:R-:W-:Y:S05]  /*13e60*/  @!P0 NANOSLEEP.SYNCS 0x989680 ;  /* 0x009896800000895d */ /* 0x002fea0003900000 */
[----:B------:R-:W1:Y:S02]  /*13e70*/  @!P0 SYNCS.PHASECHK.TRANS64 P0, [R18+URZ+0x28c20], R0 ;  /* 0x028c2000120085a7 */ /* 0x000e64000800007f */
[----:B-1----:R-:W-:Y:S05]  /*13e80*/  @!P0 BRA `(.L_x_465) ;  /* 0xfffffffc00f08947 */ /* 0x002fea000383ffff */
[----:B------:R-:W-:Y:S05]  /*13e90*/  BRA `(.L_x_589) ;  /* 0xffffffac00d07947 */ /* 0x000fea000383ffff */
.L_x_469:
[----:B0-----:R0:W1:Y:S02]  /*13ea0*/  SYNCS.PHASECHK.TRANS64.TRYWAIT P0, [R0+URZ+0x28c60], R2 ;  /* 0x028c6002000075a7 */ /* 0x001064000800017f */
[----:B-1----:R-:W-:Y:S05]  /*13eb0*/  @!P0 NANOSLEEP.SYNCS 0x989680 ;  /* 0x009896800000895d */ /* 0x002fea0003900000 */
[----:B------:R-:W1:Y:S02]  /*13ec0*/  @!P0 SYNCS.PHASECHK.TRANS64 P0, [R0+URZ+0x28c60], R2 ;  /* 0x028c6002000085a7 */ /* 0x000e64000800007f */
[----:B-1----:R-:W-:Y:S05]  /*13ed0*/  @!P0 BRA `(.L_x_469) ;  /* 0xfffffffc00f08947 */ /* 0x002fea000383ffff */
[----:B------:R-:W-:Y:S05]  /*13ee0*/  BRA `(.L_x_590) ;  /* 0xffffffac00f47947 */ /* 0x000fea000383ffff */
.L_x_488:
[----:B-1----:R1:W2:Y:S02]  /*13ef0*/  SYNCS.PHASECHK.TRANS64.TRYWAIT P0, [R3+URZ+0x28c40], R2 ;  /* 0x028c4002030075a7 */ /* 0x0022a4000800017f */
[----:B--2---:R-:W-:Y:S05]  /*13f00*/  @!P0 NANOSLEEP.SYNCS 0x989680 ;  /* 0x009896800000895d */ /* 0x004fea0003900000 */
[----:B------:R-:W2:Y:S02]  /*13f10*/  @!P0 SYNCS.PHASECHK.TRANS64 P0, [R3+URZ+0x28c40], R2 ;  /* 0x028c4002030085a7 */ /* 0x000ea4000800007f */
[----:B--2---:R-:W-:Y:S05]  /*13f20*/  @!P0 BRA `(.L_x_488) ;  /* 0xfffffffc00f08947 */ /* 0x004fea000383ffff */
[----:B------:R-:W-:Y:S05]  /*13f30*/  BRA `(.L_x_591) ;  /* 0xffffffbc00047947 */ /* 0x000fea000383ffff */
.L_x_493:
[----:B--2---:R2:W3:Y:S02]  /*13f40*/  SYNCS.PHASECHK.TRANS64.TRYWAIT P0, [R3+URZ+0x28c60], R2 ;  /* 0x028c6002030075a7 */ /* 0x0044e4000800017f */
[----:B---3--:R-:W-:Y:S05]  /*13f50*/  @!P0 NANOSLEEP.SYNCS 0x989680 ;  /* 0x009896800000895d */ /* 0x008fea0003900000 */
[----:B------:R-:W3:Y:S02]  /*13f60*/  @!P0 SYNCS.PHASECHK.TRANS64 P0, [R3+URZ+0x28c60], R2 ;  /* 0x028c6002030085a7 */ /* 0x000ee4000800007f */
[----:B---3--:R-:W-:Y:S05]  /*13f70*/  @!P0 BRA `(.L_x_493) ;  /* 0xfffffffc00f08947 */ /* 0x008fea000383ffff */
[----:B------:R-:W-:Y:S05]  /*13f80*/  BRA `(.L_x_592) ;  /* 0xffffffbc00807947 */ /* 0x000fea000383ffff */
.L_x_508:
[----:B0-----:R0:W1:Y:S02]  /*13f90*/  SYNCS.PHASECHK.TRANS64.TRYWAIT P0, [R4+URZ+0x28c40], R2 ;  /* 0x028c4002040075a7 */ /* 0x001064000800017f */
[----:B-1----:R-:W-:Y:S05]  /*13fa0*/  @!P0 NANOSLEEP.SYNCS 0x989680 ;  /* 0x009896800000895d */ /* 0x002fea0003900000 */
[----:B------:R-:W1:Y:S02]  /*13fb0*/  @!P0 SYNCS.PHASECHK.TRANS64 P0, [R4+URZ+0x28c40], R2 ;  /* 0x028c4002040085a7 */ /* 0x000e64000800007f */
[----:B-1----:R-:W-:Y:S05]  /*13fc0*/  @!P0 BRA `(.L_x_508) ;  /* 0xfffffffc00f08947 */ /* 0x002fea000383ffff */
[----:B------:R-:W-:Y:S05]  /*13fd0*/  BRA `(.L_x_593) ;  /* 0xffffffc8005c7947 */ /* 0x000fea000383ffff */
.L_x_513:
[----:B-1----:R1:W2:Y:S02]  /*13fe0*/  SYNCS.PHASECHK.TRANS64.TRYWAIT P0, [R4+URZ+0x28c60], R2 ;  /* 0x028c6002040075a7 */ /* 0x0022a4000800017f */
[----:B--2---:R-:W-:Y:S05]  /*13ff0*/  @!P0 NANOSLEEP.SYNCS 0x989680 ;  /* 0x009896800000895d */ /* 0x004fea0003900000 */
[----:B------:R-:W2:Y:S02]  /*14000*/  @!P0 SYNCS.PHASECHK.TRANS64 P0, [R4+URZ+0x28c60], R2 ;  /* 0x028c6002040085a7 */ /* 0x000ea4000800007f */
[----:B--2---:R-:W-:Y:S05]  /*14010*/  @!P0 BRA `(.L_x_513) ;  /* 0xfffffffc00f08947 */ /* 0x004fea000383ffff */
[----:B------:R-:W-:Y:S05]  /*14020*/  BRA `(.L_x_594) ;  /* 0xffffffc800d87947 */ /* 0x000fea000383ffff */
.L_x_528:
[----:B-1----:R1:W2:Y:S02]  /*14030*/  SYNCS.PHASECHK.TRANS64.TRYWAIT P0, [R4+URZ+0x28c40], R2 ;  /* 0x028c4002040075a7 */ /* 0x0022a4000800017f */
[----:B--2---:R-:W-:Y:S05]  /*14040*/  @!P0 NANOSLEEP.SYNCS 0x989680 ;  /* 0x009896800000895d */ /* 0x004fea0003900000 */
[----:B------:R-:W2:Y:S02]  /*14050*/  @!P0 SYNCS.PHASECHK.TRANS64 P0, [R4+URZ+0x28c40], R2 ;  /* 0x028c4002040085a7 */ /* 0x000ea4000800007f */
[----:B--2---:R-:W-:Y:S05]  /*14060*/  @!P0 BRA `(.L_x_528) ;  /* 0xfffffffc00f08947 */ /* 0x004fea000383ffff */
[----:B------:R-:W-:Y:S05]  /*14070*/  BRA `(.L_x_595) ;  /* 0xffffffd400987947 */ /* 0x000fea000383ffff */
.L_x_533:
[----:B0-----:R0:W2:Y:S02]  /*14080*/  SYNCS.PHASECHK.TRANS64.TRYWAIT P0, [R4+URZ+0x28c60], R2 ;  /* 0x028c6002040075a7 */ /* 0x0010a4000800017f */
[----:B--2---:R-:W-:Y:S05]  /*14090*/  @!P0 NANOSLEEP.SYNCS 0x989680 ;  /* 0x009896800000895d */ /* 0x004fea0003900000 */
[----:B------:R-:W2:Y:S02]  /*140a0*/  @!P0 SYNCS.PHASECHK.TRANS64 P0, [R4+URZ+0x28c60], R2 ;  /* 0x028c6002040085a7 */ /* 0x000ea4000800007f */
[----:B--2---:R-:W-:Y:S05]  /*140b0*/  @!P0 BRA `(.L_x_533) ;  /* 0xfffffffc00f08947 */ /* 0x004fea000383ffff */
[----:B------:R-:W-:Y:S05]  /*140c0*/  BRA `(.L_x_596) ;  /* 0xffffffd800147947 */ /* 0x000fea000383ffff */
.L_x_549:
[----:B------:R-:W2:Y:S01]  /*140d0*/  LDL R3, [R1] ;  /* 0x0000000001037983 */ /* 0x000ea20000100800 */
[----:B------:R-:W-:Y:S01]  /*140e0*/  BSSY B0, `(.L_x_597) ;  /* 0x0000008000007945 */ /* 0x000fe20003800000 */
[----:B------:R-:W-:Y:S02]  /*140f0*/  IMAD.MOV.U32 R12, RZ, RZ, RZ ;  /* 0x000000ffff0c7224 */ /* 0x000fe400078e00ff */
[----:B0-----:R-:W-:Y:S02]  /*14100*/  IMAD.MOV.U32 R11, RZ, RZ, 0x1f ;  /* 0x0000001fff0b7424 */ /* 0x001fe400078e00ff */
[----:B------:R-:W-:Y:S02]  /*14110*/  IMAD.MOV.U32 R15, RZ, RZ, -0x1 ;  /* 0xffffffffff0f7424 */ /* 0x000fe400078e00ff */
[----:B--2---:R-:W-:-:S07]  /*14120*/  IMAD.MOV.U32 R13, RZ, RZ, R3 ;  /* 0x000000ffff0d7224 */ /* 0x004fce00078e0003 */
[----:B-1----:R-:W-:Y:S05]  /*14130*/  WARPSYNC.COLLECTIVE R15, `(.L_x_598) ;  /* 0x000000000f087348 */ /* 0x002fea0003c00000 */
[----:B------:R0:W2:Y:S02]  /*14140*/  SHFL.IDX P6, R14, R13, R12, R11 ;  /* 0x0000000c0d0e7389 */ /* 0x0000a400000c000b */
[----:B012---:R-:W-:Y:S01]  /*14150*/  ENDCOLLECTIVE ;  /* 0x000000000000791b */ /* 0x007fe20003800000 */
.L_x_598:
[----:B------:R-:W-:Y:S05]  /*14160*/  BSYNC B0 ;  /* 0x0000000000007941 */ /* 0x000fea0003800000 */
.L_x_597:
[----:B------:R0:W5:Y:S01]  /*14170*/  LDL R2, [R1+0xc] ;  /* 0x00000c0001027983 */ /* 0x0001620000100800 */
[----:B------:R-:W-:Y:S02]  /*14180*/  IMAD.MOV.U32 R13, RZ, RZ, R3 ;  /* 0x000000ffff0d7224 */ /* 0x000fe400078e0003 */
[----:B------:R-:W-:Y:S02]  /*14190*/  IMAD.MOV.U32 R12, RZ, RZ, 0x1 ;  /* 0x00000001ff0c7424 */ /* 0x000fe400078e00ff */
[----:B------:R-:W-:Y:S02]  /*141a0*/  IMAD.MOV.U32 R11, RZ, RZ, 0x1f ;  /* 0x0000001fff0b7424 */ /* 0x000fe400078e00ff */
[----:B------:R-:W-:Y:S02]  /*141b0*/  IMAD.MOV.U32 R15, RZ, RZ, -0x1 ;  /* 0xffffffffff0f7424 */ /* 0x000fe400078e00ff */
[----:B0-----:R-:W-:-:S07]  /*141c0*/  IMAD.MOV.U32 R0, RZ, RZ, R14 ;  /* 0x000000ffff007224 */ /* 0x001fce00078e000e */
[----:B-----5:R-:W-:Y:S05]  /*141d0*/  WARPSYNC.COLLECTIVE R15, `(.L_x_599) ;  /* 0x000000000f087348 */ /* 0x020fea0003c00000 */
[----:B------:R0:W1:Y:S02]  /*141e0*/  SHFL.IDX P6, R14, R13, R12, R11 ;  /* 0x0000000c0d0e7389 */ /* 0x00006400000c000b */
[----:B01---5:R-:W-:Y:S01]  /*141f0*/  ENDCOLLECTIVE ;  /* 0x000000000000791b */ /* 0x023fe20003800000 */
.L_x_599:
[----:B------:R-:W-:Y:S01]  /*14200*/  ULDC UR4, c[0x0][0xc3c] ;  /* 0x00030f0000047ab9 */ /* 0x000fe20000000800 */
[----:B------:R-:W-:Y:S02]  /*14210*/  IMAD.IADD R6, R2, 0x1, R10 ;  /* 0x0000000102067824 */ /* 0x000fe400078e020a */
[----:B------:R-:W-:Y:S02]  /*14220*/  IMAD.MOV.U32 R11, RZ, RZ, RZ ;  /* 0x000000ffff0b7224 */ /* 0x000fe400078e00ff */
[----:B------:R-:W-:Y:S01]  /*14230*/  IMAD.MOV.U32 R7, RZ, RZ, R14 ;  /* 0x000000ffff077224 */ /* 0x000fe200078e000e */
[----:B------:R-:W-:-:S13]  /*14240*/  ISETP.GE.OR P1, PT, R6, UR4, !P0 ;  /* 0x0000000406007c0c */ /* 0x000fda000c726670 */
[----:B------:R-:W0:Y:S08]  /*14250*/  @!P1 LDC.64 R2, c[0x0][0xc80] ;  /* 0x00032000ff029b82 */ /* 0x000e300000000a00 */
[----:B------:R-:W1:Y:S01]  /*14260*/  @!P1 LDC.64 R4, c[0x0][0xc78] ;  /* 0x00031e00ff049b82 */ /* 0x000e620000000a00 */
[----:B0-----:R-:W-:-:S05]  /*14270*/  @!P1 IMAD.WIDE R2, R6, 0x4, R2 ;  /* 0x0000000406029825 */ /* 0x001fca00078e0202 */
[----:B------:R1:W2:Y:S02]  /*14280*/  @!P1 LDG.E R8, desc[UR40][R2.64] ;  /* 0x0000002802089981 */ /* 0x0002a4000c1e1900 */
[----:B-1----:R-:W-:-:S05]  /*14290*/  @!P1 IMAD.WIDE R2, R6, 0x4, R4 ;  /* 0x0000000406029825 */ /* 0x002fca00078e0204 */
[----:B------:R-:W3:Y:S01]  /*142a0*/  @!P1 LDG.E R4, desc[UR40][R2.64] ;  /* 0x0000002802049981 */ /* 0x000ee2000c1e1900 */
[----:B------:R-:W-:Y:S01]  /*142b0*/  IMAD.MOV.U32 R6, RZ, RZ, RZ ;  /* 0x000000ffff067224 */ /* 0x000fe200078e00ff */
[C---:B------:R-:W-:Y:S02]  /*142c0*/  ISETP.GE.U32.AND P2, PT, R10.reuse, 0x2, PT ;  /* 0x000000020a00780c */ /* 0x040fe40003f46070 */
[C---:B------:R-:W-:Y:S02]  /*142d0*/  ISETP.GE.U32.AND P3, PT, R10.reuse, 0x4, PT ;  /* 0x000000040a00780c */ /* 0x040fe40003f66070 */
[C---:B------:R-:W-:Y:S02]  /*142e0*/  ISETP.GE.U32.AND P4, PT, R10.reuse, 0x8, PT ;  /* 0x000000080a00780c */ /* 0x040fe40003f86070 */
[----:B------:R-:W-:Y:S01]  /*142f0*/  ISETP.GE.U32.AND P5, PT, R10, 0x10, PT ;  /* 0x000000100a00780c */ /* 0x000fe20003fa6070 */
[----:B--2---:R-:W-:Y:S02]  /*14300*/  @!P1 IMAD.MOV.U32 R6, RZ, RZ, R8 ;  /* 0x000000ffff069224 */ /* 0x004fe400078e0008 */
[----:B------:R-:W-:-:S02]  /*14310*/  IMAD.MOV.U32 R8, RZ, RZ, RZ ;  /* 0x000000ffff087224 */ /* 0x000fc400078e00ff */
[----:B---3--:R-:W-:Y:S01]  /*14320*/  @!P1 IMAD.MOV.U32 R8, RZ, RZ, R4 ;  /* 0x000000ffff089224 */ /* 0x008fe200078e0004 */
[----:B------:R-:W-:Y:S01]  /*14330*/  ISETP.NE.AND P1, PT, R10, RZ, PT ;  /* 0x000000ff0a00720c */ /* 0x000fe20003f25270 */
[----:B------:R-:W-:Y:S02]  /*14340*/  IMAD.MOV.U32 R4, RZ, RZ, RZ ;  /* 0x000000ffff047224 */ /* 0x000fe400078e00ff */
[----:B------:R-:W-:-:S04]  /*14350*/  IMAD R2, R8, R6, RZ ;  /* 0x0000000608027224 */ /* 0x000fc800078e02ff */
[----:B------:R-:W-:-:S07]  /*14360*/  IMAD.MOV.U32 R13, RZ, RZ, R2 ;  /* 0x000000ffff0d7224 */ /* 0x000fce00078e0002 */
[----:B------:R-:W-:Y:S05]  /*14370*/  WARPSYNC.COLLECTIVE R15, `(.L_x_600) ;  /* 0x000000000f087348 */ /* 0x000fea0003c00000 */
[----:B------:R0:W1:Y:S02]  /*14380*/  SHFL.UP P6, R14, R13, R12, R11 ;  /* 0x0400000c0d0e7389 */ /* 0x00006400000c000b */
[----:B01----:R-:W-:Y:S01]  /*14390*/  ENDCOLLECTIVE ;  /* 0x000000000000791b */ /* 0x003fe20003800000 */
.L_x_600:
[----:B------:R-:W-:Y:S01]  /*143a0*/  IMAD.MOV.U32 R12, RZ, RZ, 0x2 ;  /* 0x00000002ff0c7424 */ /* 0x000fe200078e00ff */
[----:B------:R-:W-:-:S05]  /*143b0*/  SEL R3, R14, RZ, P1 ;  /* 0x000000ff0e037207 */ /* 0x000fca0000800000 */
[----:B------:R-:W-:-:S04]  /*143c0*/  IMAD.IADD R2, R2, 0x1, R3 ;  /* 0x0000000102027824 */ /* 0x000fc800078e0203 */
[----:B------:R-:W-:-:S07]  /*143d0*/  IMAD.MOV.U32 R13, RZ, RZ, R2 ;  /* 0x000000ffff0d7224 */ /* 0x000fce00078e0002 */
[----:B------:R-:W-:Y:S05]  /*143e0*/  WARPSYNC.COLLECTIVE R15, `(.L_x_601) ;  /* 0x000000000f087348 */ /* 0x000fea0003c00000 */
[----:B------:R0:W1:Y:S02]  /*143f0*/  SHFL.UP P6, R14, R13, R12, R11 ;  /* 0x0400000c0d0e7389 */ /* 0x00006400000c000b */
[----:B01----:R-:W-:Y:S01]  /*14400*/  ENDCOLLECTIVE ;  /* 0x000000000000791b */ /* 0x003fe20003800000 */
.L_x_601:
[----:B------:R-:W-:Y:S01]  /*14410*/  IMAD.MOV.U32 R12, RZ, RZ, 0x4 ;  /* 0x00000004ff0c7424 */ /* 0x000fe200078e00ff */
[----:B------:R-:W-:-:S05]  /*14420*/  SEL R3, R14, RZ, P2 ;  /* 0x000000ff0e037207 */ /* 0x000fca0001000000 */
[----:B------:R-:W-:-:S04]  /*14430*/  IMAD.IADD R2, R2, 0x1, R3 ;  /* 0x0000000102027824 */ /* 0x000fc800078e0203 */
[----:B------:R-:W-:-:S07]  /*14440*/  IMAD.MOV.U32 R13, RZ, RZ, R2 ;  /* 0x000000ffff0d7224 */ /* 0x000fce00078e0002 */
[----:B------:R-:W-:Y:S05]  /*14450*/  WARPSYNC.COLLECTIVE R15, `(.L_x_602) ;  /* 0x000000000f087348 */ /* 0x000fea0003c00000 */
[----:B------:R0:W1:Y:S02]  /*14460*/  SHFL.UP P6, R14, R13, R12, R11 ;  /* 0x0400000c0d0e7389 */ /* 0x00006400000c000b */
[----:B01----:R-:W-:Y:S01]  /*14470*/  ENDCOLLECTIVE ;  /* 0x000000000000791b */ /* 0x003fe20003800000 */
.L_x_602:
[----:B------:R-:W-:Y:S01]  /*14480*/  IMAD.MOV.U32 R12, RZ, RZ, 0x8 ;  /* 0x00000008ff0c7424 */ /* 0x000fe200078e00ff */
[----:B------:R-:W-:-:S05]  /*14490*/  SEL R3, R14, RZ, P3 ;  /* 0x000000ff0e037207 */ /* 0x000fca0001800000 */
[----:B------:R-:W-:-:S04]  /*144a0*/  IMAD.IADD R2, R2, 0x1, R3 ;  /* 0x0000000102027824 */ /* 0x000fc800078e0203 */
[----:B------:R-:W-:-:S07]  /*144b0*/  IMAD.MOV.U32 R13, RZ, RZ, R2 ;  /* 0x000000ffff0d7224 */ /* 0x000fce00078e0002 */
[----:B------:R-:W-:Y:S05]  /*144c0*/  WARPSYNC.COLLECTIVE R15, `(.L_x_603) ;  /* 0x000000000f087348 */ /* 0x000fea0003c00000 */
[----:B------:R0:W1:Y:S02]  /*144d0*/  SHFL.UP P6, R14, R13, R12, R11 ;  /* 0x0400000c0d0e7389 */ /* 0x00006400000c000b */
[----:B01----:R-:W-:Y:S01]  /*144e0*/  ENDCOLLECTIVE ;  /* 0x000000000000791b */ /* 0x003fe20003800000 */
.L_x_603:
[----:B------:R-:W-:Y:S01]  /*144f0*/  IMAD.MOV.U32 R12, RZ, RZ, 0x10 ;  /* 0x00000010ff0c7424 */ /* 0x000fe200078e00ff */
[----:B------:R-:W-:-:S05]  /*14500*/  SEL R3, R14, RZ, P4 ;  /* 0x000000ff0e037207 */ /* 0x000fca0002000000 */
[----:B------:R-:W-:-:S04]  /*14510*/  IMAD.IADD R2, R2, 0x1, R3 ;  /* 0x0000000102027824 */ /* 0x000fc800078e0203 */
[----:B------:R-:W-:-:S07]  /*14520*/  IMAD.MOV.U32 R13, RZ, RZ, R2 ;  /* 0x000000ffff0d7224 */ /* 0x000fce00078e0002 */
[----:B------:R-:W-:Y:S05]  /*14530*/  WARPSYNC.COLLECTIVE R15, `(.L_x_604) ;  /* 0x000000000f087348 */ /* 0x000fea0003c00000 */
[----:B------:R0:W1:Y:S02]  /*14540*/  SHFL.UP P6, R14, R13, R12, R11 ;  /* 0x0400000c0d0e7389 */ /* 0x00006400000c000b */
[----:B01----:R-:W-:Y:S01]  /*14550*/  ENDCOLLECTIVE ;  /* 0x000000000000791b */ /* 0x003fe20003800000 */
.L_x_604:
[----:B------:R-:W-:Y:S02]  /*14560*/  IMAD.MOV.U32 R12, RZ, RZ, 0x1f ;  /* 0x0000001fff0c7424 */ /* 0x000fe400078e00ff */
[----:B------:R-:W-:Y:S01]  /*14570*/  IMAD.MOV.U32 R11, RZ, RZ, 0x1f ;  /* 0x0000001fff0b7424 */ /* 0x000fe200078e00ff */
[----:B------:R-:W-:-:S05]  /*14580*/  SEL R3, R14, RZ, P5 ;  /* 0x000000ff0e037207 */ /* 0x000fca0002800000 */
[----:B------:R-:W-:-:S04]  /*14590*/  IMAD.IADD R2, R2, 0x1, R3 ;  /* 0x0000000102027824 */ /* 0x000fc800078e0203 */
[----:B------:R-:W-:-:S07]  /*145a0*/  IMAD.MOV.U32 R13, RZ, RZ, R2 ;  /* 0x000000ffff0d7224 */ /* 0x000fce00078e0002 */
[----:B------:R-:W-:Y:S05]  /*145b0*/  WARPSYNC.COLLECTIVE R15, `(.L_x_605) ;  /* 0x000000000f087348 */ /* 0x000fea0003c00000 */
[----:B------:R0:W1:Y:S02]  /*145c0*/  SHFL.IDX P6, R14, R13, R12, R11 ;  /* 0x0000000c0d0e7389 */ /* 0x00006400000c000b */
[----:B01----:R-:W-:Y:S01]  /*145d0*/  ENDCOLLECTIVE ;  /* 0x000000000000791b */ /* 0x003fe20003800000 */
.L_x_605:
[----:B------:R-:W-:Y:S05]  /*145e0*/  BRA `(.L_x_606) ;  /* 0xffffffe000647947 */ /* 0x000fea000383ffff */
.L_x_552:
[----:B------:R-:W-:Y:S01]  /*145f0*/  BSSY B0, `(.L_x_607) ;  /* 0x0000008000007945 */ /* 0x000fe20003800000 */
[----:B------:R-:W-:Y:S02]  /*14600*/  IMAD.MOV.U32 R13, RZ, RZ, R2 ;  /* 0x000000ffff0d7224 */ /* 0x000fe400078e0002 */
[----:B------:R-:W-:Y:S02]  /*14610*/  IMAD.MOV.U32 R12, RZ, RZ, 0x1 ;  /* 0x00000001ff0c7424 */ /* 0x000fe400078e00ff */
[----:B------:R-:W-:Y:S02]  /*14620*/  IMAD.MOV.U32 R11, RZ, RZ, RZ ;  /* 0x000000ffff0b7224 */ /* 0x000fe400078e00ff */
[----:B------:R-:W-:-:S07]  /*14630*/  IMAD.MOV.U32 R15, RZ, RZ, -0x1 ;  /* 0xffffffffff0f7424 */ /* 0x000fce00078e00ff */
[----:B------:R-:W-:Y:S05]  /*14640*/  WARPSYNC.COLLECTIVE R15, `(.L_x_608) ;  /* 0x000000000f087348 */ /* 0x000fea0003c00000 */
[----:B------:R0:W1:Y:S02]  /*14650*/  SHFL.UP P6, R14, R13, R12, R11 ;  /* 0x0400000c0d0e7389 */ /* 0x00006400000c000b */
[----:B01----:R-:W-:Y:S01]  /*14660*/  ENDCOLLECTIVE ;  /* 0x000000000000791b */ /* 0x003fe20003800000 */
.L_x_608:
[----:B------:R-:W-:Y:S05]  /*14670*/  BSYNC B0 ;  /* 0x0000000000007941 */ /* 0x000fea0003800000 */
.L_x_607:
[----:B------:R-:W-:Y:S01]  /*14680*/  SEL R3, R14, RZ, P1 ;  /* 0x000000ff0e037207 */ /* 0x000fe20000800000 */
[----:B------:R-:W-:Y:S02]  /*14690*/  IMAD.MOV.U32 R12, RZ, RZ, 0x2 ;  /* 0x00000002ff0c7424 */ /* 0x000fe400078e00ff */
[----:B------:R-:W-:Y:S02]  /*146a0*/  IMAD.MOV.U32 R11, RZ, RZ, RZ ;  /* 0x000000ffff0b7224 */ /* 0x000fe400078e00ff */
[----:B------:R-:W-:Y:S02]  /*146b0*/  IMAD.IADD R2, R2, 0x1, R3 ;  /* 0x0000000102027824 */ /* 0x000fe400078e0203 */
[----:B------:R-:W-:Y:S02]  /*146c0*/  IMAD.MOV.U32 R15, RZ, RZ, -0x1 ;  /* 0xffffffffff0f7424 */ /* 0x000fe400078e00ff */
[----:B------:R-:W-:-:S07]  /*146d0*/  IMAD.MOV.U32 R13, RZ, RZ, R2 ;  /* 0x000000ffff0d7224 */ /* 0x000fce00078e0002 */
[----:B------:R-:W-:Y:S05]  /*146e0*/  WARPSYNC.COLLECTIVE R15, `(.L_x_609) ;  /* 0x000000000f087348 */ /* 0x000fea0003c00000 */
[----:B------:R0:W1:Y:S02]  /*146f0*/  SHFL.UP P6, R14, R13, R12, R11 ;  /* 0x0400000c0d0e7389 */ /* 0x00006400000c000b */
[----:B01----:R-:W-:Y:S01]  /*14700*/  ENDCOLLECTIVE ;  /* 0x000000000000791b */ /* 0x003fe20003800000 */
.L_x_609:
[----:B------:R-:W-:Y:S01]  /*14710*/  IMAD.MOV.U32 R12, RZ, RZ, 0x4 ;  /* 0x00000004ff0c7424 */ /* 0x000fe200078e00ff */
[----:B------:R-:W-:-:S05]  /*14720*/  SEL R3, R14, RZ, P2 ;  /* 0x000000ff0e037207 */ /* 0x000fca0001000000 */
[----:B------:R-:W-:-:S04]  /*14730*/  IMAD.IADD R2, R2, 0x1, R3 ;  /* 0x0000000102027824 */ /* 0x000fc800078e0203 */
[----:B------:R-:W-:-:S07]  /*14740*/  IMAD.MOV.U32 R13, RZ, RZ, R2 ;  /* 0x000000ffff0d7224 */ /* 0x000fce00078e0002 */
[----:B------:R-:W-:Y:S05]  /*14750*/  WARPSYNC.COLLECTIVE R15, `(.L_x_610) ;  /* 0x000000000f087348 */ /* 0x000fea0003c00000 */
[----:B------:R0:W1:Y:S02]  /*14760*/  SHFL.UP P6, R14, R13, R12, R11 ;  /* 0x0400000c0d0e7389 */ /* 0x00006400000c000b */
[----:B01----:R-:W-:Y:S01]  /*14770*/  ENDCOLLECTIVE ;  /* 0x000000000000791b */ /* 0x003fe20003800000 */
.L_x_610:
[----:B------:R-:W-:Y:S01]  /*14780*/  IMAD.MOV.U32 R12, RZ, RZ, 0x8 ;  /* 0x00000008ff0c7424 */ /* 0x000fe200078e00ff */
[----:B------:R-:W-:-:S05]  /*14790*/  SEL R3, R14, RZ, P3 ;  /* 0x000000ff0e037207 */ /* 0x000fca0001800000 */
[----:B------:R-:W-:-:S04]  /*147a0*/  IMAD.IADD R2, R2, 0x1, R3 ;  /* 0x0000000102027824 */ /* 0x000fc800078e0203 */
[----:B------:R-:W-:-:S07]  /*147b0*/  IMAD.MOV.U32 R13, RZ, RZ, R2 ;  /* 0x000000ffff0d7224 */ /* 0x000fce00078e0002 */
[----:B------:R-:W-:Y:S05]  /*147c0*/  WARPSYNC.COLLECTIVE R15, `(.L_x_611) ;  /* 0x000000000f087348 */ /* 0x000fea0003c00000 */
[----:B------:R0:W1:Y:S02]  /*147d0*/  SHFL.UP P6, R14, R13, R12, R11 ;  /* 0x0400000c0d0e7389 */ /* 0x00006400000c000b */
[----:B01----:R-:W-:Y:S01]  /*147e0*/  ENDCOLLECTIVE ;  /* 0x000000000000791b */ /* 0x003fe20003800000 */
.L_x_611:
[----:B------:R-:W-:Y:S01]  /*147f0*/  IMAD.MOV.U32 R12, RZ, RZ, 0x10 ;  /* 0x00000010ff0c7424 */ /* 0x000fe200078e00ff */
[----:B------:R-:W-:-:S05]  /*14800*/  SEL R3, R14, RZ, P4 ;  /* 0x000000ff0e037207 */ /* 0x000fca0002000000 */
[----:B------:R-:W-:-:S04]  /*14810*/  IMAD.IADD R2, R2, 0x1, R3 ;  /* 0x0000000102027824 */ /* 0x000fc800078e0203 */
[----:B------:R-:W-:-:S07]  /*14820*/  IMAD.MOV.U32 R13, RZ, RZ, R2 ;  /* 0x000000ffff0d7224 */ /* 0x000fce00078e0002 */
[----:B------:R-:W-:Y:S05]  /*14830*/  WARPSYNC.COLLECTIVE R15, `(.L_x_612) ;  /* 0x000000000f087348 */ /* 0x000fea0003c00000 */
[----:B------:R0:W1:Y:S02]  /*14840*/  SHFL.UP P6, R14, R13, R12, R11 ;  /* 0x0400000c0d0e7389 */ /* 0x00006400000c000b */
[----:B01----:R-:W-:Y:S01]  /*14850*/  ENDCOLLECTIVE ;  /* 0x000000000000791b */ /* 0x003fe20003800000 */
.L_x_612:
        /* <DEDUP_REMOVED lines=8> */
.L_x_613:
[----:B------:R-:W-:Y:S05]  /*148e0*/  BRA `(.L_x_614) ;  /* 0xffffffe000507947 */ /* 0x000fea000383ffff */
.L_x_554:
[----:B------:R-:W-:Y:S01]  /*148f0*/  BSSY B0, `(.L_x_615) ;  /* 0x0000006000007945 */ /* 0x000fe20003800000 */
[----:B------:R-:W-:Y:S01]  /*14900*/  PLOP3.LUT P6, PT, P6, PT, PT, 0x8, 0x0 ;  /* 0x000000000000781c */ /* 0x000fe200037ce170 */
[----:B------:R-:W-:-:S12]  /*14910*/  IMAD.MOV.U32 R15, RZ, RZ, -0x1 ;  /* 0xffffffffff0f7424 */ /* 0x000fd800078e00ff */
[----:B0-----:R-:W-:Y:S05]  /*14920*/  WARPSYNC.COLLECTIVE R15, `(.L_x_616) ;  /* 0x000000000f087348 */ /* 0x001fea0003c00000 */
[----:B------:R-:W-:Y:S01]  /*14930*/  VOTE.ANY R14, PT, P6 ;  /* 0x00000000000e7806 */ /* 0x000fe200030e0100 */
[----:B0-----:R-:W-:Y:S06]  /*14940*/  ENDCOLLECTIVE ;  /* 0x000000000000791b */ /* 0x001fec0003800000 */
.L_x_616:
[----:B------:R-:W-:Y:S05]  /*14950*/  BSYNC B0 ;  /* 0x0000000000007941 */ /* 0x000fea0003800000 */
.L_x_615:
[----:B------:R-:W-:Y:S02]  /*14960*/  IMAD.MOV.U32 R7, RZ, RZ, R14 ;  /* 0x000000ffff077224 */ /* 0x000fe400078e000e */
[----:B------:R-:W-:Y:S02]  /*14970*/  IMAD.MOV.U32 R13, RZ, RZ, R6 ;  /* 0x000000ffff0d7224 */ /* 0x000fe400078e0006 */
[----:B------:R-:W0:Y:S01]  /*14980*/  POPC R5, R7 ;  /* 0x0000000700057309 */ /* 0x000e220000000000 */
[----:B------:R-:W-:Y:S02]  /*14990*/  IMAD.MOV.U32 R11, RZ, RZ, 0x1f ;  /* 0x0000001fff0b7424 */ /* 0x000fe400078e00ff */
[----:B------:R-:W-:Y:S02]  /*149a0*/  IMAD.MOV.U32 R15, RZ, RZ, -0x1 ;  /* 0xffffffffff0f7424 */ /* 0x000fe400078e00ff */
[----:B0-----:R-:W-:-:S07]  /*149b0*/  IMAD.MOV.U32 R12, RZ, RZ, R5 ;  /* 0x000000ffff0c7224 */ /* 0x001fce00078e0005 */
[----:B------:R-:W-:Y:S05]  /*149c0*/  WARPSYNC.COLLECTIVE R15, `(.L_x_617) ;  /* 0x000000000f087348 */ /* 0x000fea0003c00000 */
[----:B------:R0:W1:Y:S02]  /*149d0*/  SHFL.IDX P6, R14, R13, R12, R11 ;  /* 0x0000000c0d0e7389 */ /* 0x00006400000c000b */
[----:B01----:R-:W-:Y:S01]  /*149e0*/  ENDCOLLECTIVE ;  /* 0x000000000000791b */ /* 0x003fe20003800000 */
.L_x_617:
[----:B------:R-:W-:Y:S02]  /*149f0*/  IMAD.MOV.U32 R13, RZ, RZ, R8 ;  /* 0x000000ffff0d7224 */ /* 0x000fe400078e0008 */
[----:B------:R-:W-:-:S07]  /*14a00*/  IMAD.MOV.U32 R6, RZ, RZ, R14 ;  /* 0x000000ffff067224 */ /* 0x000fce00078e000e */
[----:B------:R-:W-:Y:S05]  /*14a10*/  WARPSYNC.COLLECTIVE R15, `(.L_x_618) ;  /* 0x000000000f087348 */ /* 0x000fea0003c00000 */
[----:B------:R0:W1:Y:S02]  /*14a20*/  SHFL.IDX P6, R14, R13, R12, R11 ;  /* 0x0000000c0d0e7389 */ /* 0x00006400000c000b */
[----:B01----:R-:W-:Y:S01]  /*14a30*/  ENDCOLLECTIVE ;  /* 0x000000000000791b */ /* 0x003fe20003800000 */
.L_x_618:
[----:B------:R-:W-:Y:S01]  /*14a40*/  IMAD.MOV.U32 R8, RZ, RZ, R14 ;  /* 0x000000ffff087224 */ /* 0x000fe200078e000e */
[----:B------:R-:W-:Y:S06]  /*14a50*/  BRA `(.L_x_619) ;  /* 0xffffffe000307947 */ /* 0x000fec000383ffff */
.L_x_556:
[----:B------:R-:W-:Y:S01]  /*14a60*/  BSSY B0, `(.L_x_620) ;  /* 0x0000007000007945 */ /* 0x000fe20003800000 */
[----:B------:R-:W-:Y:S02]  /*14a70*/  IMAD.MOV.U32 R13, RZ, RZ, R2 ;  /* 0x000000ffff0d7224 */ /* 0x000fe400078e0002 */
[----:B------:R-:W-:Y:S02]  /*14a80*/  IMAD.MOV.U32 R11, RZ, RZ, 0x1f ;  /* 0x0000001fff0b7424 */ /* 0x000fe400078e00ff */
[----:B------:R-:W-:-:S07]  /*14a90*/  IMAD.MOV.U32 R15, RZ, RZ, -0x1 ;  /* 0xffffffffff0f7424 */ /* 0x000fce00078e00ff */
[----:B0123--:R-:W-:Y:S05]  /*14aa0*/  WARPSYNC.COLLECTIVE R15, `(.L_x_621) ;  /* 0x000000000f087348 */ /* 0x00ffea0003c00000 */
[----:B------:R4:W0:Y:S02]  /*14ab0*/  SHFL.IDX P6, R14, R13, R12, R11 ;  /* 0x0000000c0d0e7389 */ /* 0x00082400000c000b */
[----:B01234-:R-:W-:Y:S01]  /*14ac0*/  ENDCOLLECTIVE ;  /* 0x000000000000791b */ /* 0x01ffe20003800000 */
.L_x_621:
[----:B------:R-:W-:Y:S05]  /*14ad0*/  BSYNC B0 ;  /* 0x0000000000007941 */ /* 0x000fea0003800000 */
.L_x_620:
[----:B------:R-:W-:Y:S01]  /*14ae0*/  IMAD.MOV.U32 R4, RZ, RZ, R14 ;  /* 0x000000ffff047224 */ /* 0x000fe200078e000e */
[----:B------:R-:W-:Y:S06]  /*14af0*/  BRA `(.L_x_555) ;  /* 0xffffffe000207947 */ /* 0x000fec000383ffff */
.L_x_560:
[----:B0-----:R0:W1:Y:S02]  /*14b00*/  SYNCS.PHASECHK.TRANS64.TRYWAIT P0, [R0+URZ+0x28c20], R3 ;  /* 0x028c2003000075a7 */ /* 0x001064000800017f */
[----:B-1----:R-:W-:Y:S05]  /*14b10*/  @!P0 NANOSLEEP.SYNCS 0x989680 ;  /* 0x009896800000895d */ /* 0x002fea0003900000 */
[----:B------:R-:W1:Y:S02]  /*14b20*/  @!P0 SYNCS.PHASECHK.TRANS64 P0, [R0+URZ+0x28c20], R3 ;  /* 0x028c2003000085a7 */ /* 0x000e64000800007f */
[----:B-1----:R-:W-:Y:S05]  /*14b30*/  @!P0 BRA `(.L_x_560) ;  /* 0xfffffffc00f08947 */ /* 0x002fea000383ffff */
[----:B------:R-:W-:Y:S05]  /*14b40*/  BRA `(.L_x_622) ;  /* 0xffffffe400b47947 */ /* 0x000fea000383ffff */
.L_x_561:
[----:B------:R-:W1:Y:S01]  /*14b50*/  S2R R2, SR_TID.X ;  /* 0x0000000000027919 */ /* 0x000e620000002100 */
[----:B------:R-:W-:Y:S01]  /*14b60*/  BSSY B0, `(.L_x_623) ;  /* 0x000000a000007945 */ /* 0x000fe20003800000 */
[----:B------:R-:W-:Y:S02]  /*14b70*/  IMAD.MOV.U32 R12, RZ, RZ, RZ ;  /* 0x000000ffff0c7224 */ /* 0x000fe400078e00ff */
[----:B--2---:R-:W-:Y:S02]  /*14b80*/  IMAD.MOV.U32 R11, RZ, RZ, 0x1f ;  /* 0x0000001fff0b7424 */ /* 0x004fe400078e00ff */
[----:B------:R-:W-:Y:S01]  /*14b90*/  IMAD.MOV.U32 R15, RZ, RZ, -0x1 ;  /* 0xffffffffff0f7424 */ /* 0x000fe200078e00ff */
[----:B-1----:R-:W-:-:S04]  /*14ba0*/  SHF.R.U32.HI R2, RZ, 0x5, R2 ;  /* 0x00000005ff027819 */ /* 0x002fc80000011602 */
[----:B------:R-:W-:-:S05]  /*14bb0*/  LOP3.LUT R2, R2, 0x3, RZ, 0xc0, !PT ;  /* 0x0000000302027812 */ /* 0x000fca00078ec0ff */
[----:B------:R-:W-:-:S07]  /*14bc0*/  IMAD.MOV.U32 R13, RZ, RZ, R2 ;  /* 0x000000ffff0d7224 */ /* 0x000fce00078e0002 */
[----:B0--3--:R-:W-:Y:S05]  /*14bd0*/  WARPSYNC.COLLECTIVE R15, `(.L_x_624) ;  /* 0x000000000f087348 */ /* 0x009fea0003c00000 */
[----:B------:R1:W2:Y:S02]  /*14be0*/  SHFL.IDX P6, R14, R13, R12, R11 ;  /* 0x0000000c0d0e7389 */ /* 0x0002a400000c000b */
[----:B0123--:R-:W-:Y:S01]  /*14bf0*/  ENDCOLLECTIVE ;  /* 0x000000000000791b */ /* 0x00ffe20003800000 */
.L_x_624:
[----:B------:R-:W-:Y:S05]  /*14c00*/  BSYNC B0 ;  /* 0x0000000000007941 */ /* 0x000fea0003800000 */
.L_x_623:
[----:B------:R-:W-:Y:S05]  /*14c10*/  BRA `(.L_x_625) ;  /* 0xffffffe4009c7947 */ /* 0x000fea000383ffff */
.L_x_564:
[----:B------:R-:W-:Y:S01]  /*14c20*/  BSSY B1, `(.L_x_626) ;  /* 0x0000006000017945 */ /* 0x000fe20003800000 */
[----:B------:R-:W-:-:S07]  /*14c30*/  IMAD.MOV.U32 R15, RZ, RZ, -0x1 ;  /* 0xffffffffff0f7424 */ /* 0x000fce00078e00ff */
[----:B0123--:R-:W-:Y:S05]  /*14c40*/  WARPSYNC.COLLECTIVE R15, `(.L_x_627) ;  /* 0x000000000f0c7348 */ /* 0x00ffea0003c00000 */
[----:B------:R-:W-:Y:S02]  /*14c50*/  ELECT P6, UR62, PT ;  /* 0x00000000003e782f */ /* 0x000fe400038c0000 */
[----:B------:R-:W-:Y:S01]  /*14c60*/  MOV R14, UR62 ;  /* 0x0000003e000e7c02 */ /* 0x000fe20008000f00 */
[----:B0123--:R-:W-:Y:S10]  /*14c70*/  ENDCOLLECTIVE ;  /* 0x000000000000791b */ /* 0x00fff40003800000 */
.L_x_627:
[----:B------:R-:W-:Y:S05]  /*14c80*/  BSYNC B1 ;  /* 0x0000000000017941 */ /* 0x000fea0003800000 */
.L_x_626:
[----:B------:R-:W-:Y:S05]  /*14c90*/  BRA `(.L_x_628) ;  /* 0xffffffe400947947 */ /* 0x000fea000383ffff */
.L_x_566:
[----:B0-----:R0:W1:Y:S02]  /*14ca0*/  SYNCS.PHASECHK.TRANS64.TRYWAIT P0, [R6+URZ], R5 ;  /* 0x00000005060075a7 */ /* 0x001064000800017f */
[----:B-1----:R-:W-:Y:S05]  /*14cb0*/  @!P0 NANOSLEEP.SYNCS 0x989680 ;  /* 0x009896800000895d */ /* 0x002fea0003900000 */
[----:B------:R-:W1:Y:S02]  /*14cc0*/  @!P0 SYNCS.PHASECHK.TRANS64 P0, [R6+URZ], R5 ;  /* 0x00000005060085a7 */ /* 0x000e64000800007f */
[----:B-1----:R-:W-:Y:S05]  /*14cd0*/  @!P0 BRA `(.L_x_566) ;  /* 0xfffffffc00f08947 */ /* 0x002fea000383ffff */
[----:B------:R-:W-:Y:S05]  /*14ce0*/  BRA `(.L_x_629) ;  /* 0xffffffe400cc7947 */ /* 0x000fea000383ffff */
.L_x_567:
[----:B-1----:R1:W4:Y:S02]  /*14cf0*/  SYNCS.PHASECHK.TRANS64.TRYWAIT P0, [R7+URZ], R2 ;  /* 0x00000002070075a7 */ /* 0x002324000800017f */
[----:B----4-:R-:W-:Y:S05]  /*14d00*/  @!P0 NANOSLEEP.SYNCS 0x989680 ;  /* 0x009896800000895d */ /* 0x010fea0003900000 */
[----:B------:R-:W4:Y:S02]  /*14d10*/  @!P0 SYNCS.PHASECHK.TRANS64 P0, [R7+URZ], R2 ;  /* 0x00000002070085a7 */ /* 0x000f24000800007f */
[----:B----4-:R-:W-:Y:S05]  /*14d20*/  @!P0 BRA `(.L_x_567) ;  /* 0xfffffffc00f08947 */ /* 0x010fea000383ffff */
[----:B------:R-:W-:Y:S05]  /*14d30*/  BRA `(.L_x_630) ;  /* 0xffffffe400c07947 */ /* 0x000fea000383ffff */
.L_x_569:
[----:B----4-:R4:W0:Y:S02]  /*14d40*/  SYNCS.PHASECHK.TRANS64.TRYWAIT P0, [R4+URZ], R5 ;  /* 0x00000005040075a7 */ /* 0x010824000800017f */
[----:B0-----:R-:W-:Y:S05]  /*14d50*/  @!P0 NANOSLEEP.SYNCS 0x989680 ;  /* 0x009896800000895d */ /* 0x001fea0003900000 */
[----:B------:R-:W0:Y:S02]  /*14d60*/  @!P0 SYNCS.PHASECHK.TRANS64 P0, [R4+URZ], R5 ;  /* 0x00000005040085a7 */ /* 0x000e24000800007f */
[----:B0-----:R-:W-:Y:S05]  /*14d70*/  @!P0 BRA `(.L_x_569) ;  /* 0xfffffffc00f08947 */ /* 0x001fea000383ffff */
[----:B------:R-:W-:Y:S05]  /*14d80*/  BRA `(.L_x_631) ;  /* 0xffffffe400c47947 */ /* 0x000fea000383ffff */
.L_x_632:
        /* <DEDUP_REMOVED lines=15> */
.L_x_5868:


//--------------------- .text._ZN7cutlass13device_kernelIN5flash11enable_sm90INS1_16FlashAttnFwdSm90INS1_25CollectiveMainloopFwdSm90ILi2EN4cute5tupleIJNS5_1CILi1EEES8_S8_EEENS6_IJNS7_ILi64EEESA_SA_EEELi512ENS_10bfloat16_tEfNS_4arch4Sm90ELb0ELb0ELb0ELb1ELb0ELb1ELb0ELb0ELb0ELb1ELb1ELb0EEENS1_21CollectiveEpilogueFwdINS6_IJSA_NS7_ILi512EEESA_EEES9_SC_SE_Li256ELb1ELb1ELb1ELb0EEENS1_36VarlenDynamicPersistentTileSchedulerILi64ELi64ELi256ELi128ELb1ELb1ELb1ELb0ELb1ELb1EEEEEEEEEvNT_6ParamsE --------------------------
	.section	.text._ZN7cutlass13device_kernelIN5flash11enable_sm90INS1_16FlashAttnFwdSm90INS1_25CollectiveMainloopFwdSm90ILi2EN4cute5tupleIJNS5_1CILi1EEES8_S8_EEENS6_IJNS7_ILi64EEESA_SA_EEELi512ENS_10bfloat16_tEfNS_4arch4Sm90ELb0ELb0ELb0ELb1ELb0ELb1ELb0ELb0ELb0ELb1ELb1ELb0EEENS1_21CollectiveEpilogueFwdINS6_IJSA_NS7_ILi512EEESA_EEES9_SC_SE_Li256ELb1ELb1ELb1ELb0EEENS1_36VarlenDynamicPersistentTileSchedulerILi64ELi64ELi256ELi128ELb1ELb1ELb1ELb0ELb1ELb1EEEEEEEEEvNT_6ParamsE,"ax",@progbits
	.align	128
.text._ZN7cutlass13device_kernelIN5flash11enable_sm90INS1_16FlashAttnFwdSm90INS1_25CollectiveMainloopFwdSm90ILi2EN4cute5tupleIJNS5_1CILi1EEES8_S8_EEENS6_IJNS7_ILi64EEESA_SA_EEELi512ENS_10bfloat16_tEfNS_4arch4Sm90ELb0ELb0ELb0ELb1ELb0ELb1ELb0ELb0ELb0ELb1ELb1ELb0EEENS1_21CollectiveEpilogueFwdINS6_IJSA_NS7_ILi512EEESA_EEES9_SC_SE_Li256ELb1ELb1ELb1ELb0EEENS1_36VarlenDynamicPersistentTileSchedulerILi64ELi64ELi256ELi128ELb1ELb1ELb1ELb0ELb1ELb1EEEEEEEEEvNT_6ParamsE:
        .type           _ZN7cutlass13device_kernelIN5flash11enable_sm90INS1_16FlashAttnFwdSm90INS1_25CollectiveMainloopFwdSm90ILi2EN4cute5tupleIJNS5_1CILi1EEES8_S8_EEENS6_IJNS7_ILi64EEESA_SA_EEELi512ENS_10bfloat16_tEfNS_4arch4Sm90ELb0ELb0ELb0ELb1ELb0ELb1ELb0ELb0ELb0ELb1ELb1ELb0EEENS1_21CollectiveEpilogueFwdINS6_IJSA_NS7_ILi512EEESA_EEES9_SC_SE_Li256ELb1ELb1ELb1ELb0EEENS1_36VarlenDynamicPersistentTileSchedulerILi64ELi64ELi256ELi128ELb1ELb1ELb1ELb0ELb1ELb1EEEEEEEEEvNT_6ParamsE,@function
        .size           _ZN7cutlass13device_kernelIN5flash11enable_sm90INS1_16FlashAttnFwdSm90INS1_25CollectiveMainloopFwdSm90ILi2EN4cute5tupleIJNS5_1CILi1EEES8_S8_EEENS6_IJNS7_ILi64EEESA_SA_EEELi512ENS_10bfloat16_tEfNS_4arch4Sm90ELb0ELb0ELb0ELb1ELb0ELb1ELb0ELb0ELb0ELb1ELb1ELb0EEENS1_21CollectiveEpilogueFwdINS6_IJSA_NS7_ILi512EEESA_EEES9_SC_SE_Li256ELb1ELb1ELb1ELb0EEENS1_36VarlenDynamicPersistentTileSchedulerILi64ELi64ELi256ELi128ELb1ELb1ELb1ELb0ELb1ELb1EEEEEEEEEvNT_6ParamsE,(.L_x_5869 - _ZN7cutlass13device_kernelIN5flash11enable_sm90INS1_16FlashAttnFwdSm90INS1_25CollectiveMainloopFwdSm90ILi2EN4cute5tupleIJNS5_1CILi1EEES8_S8_EEENS6_IJNS7_ILi64EEESA_SA_EEELi512ENS_10bfloat16_tEfNS_4arch4Sm90ELb0ELb0ELb0ELb1ELb0ELb1ELb0ELb0ELb0ELb1ELb1ELb0EEENS1_21CollectiveEpilogueFwdINS6_IJSA_NS7_ILi512EEESA_EEES9_SC_SE_Li256ELb1ELb1ELb1ELb0EEENS1_36VarlenDynamicPersistentTileSchedulerILi64ELi64ELi256ELi128ELb1ELb1ELb1ELb0ELb1ELb1EEEEEEEEEvNT_6ParamsE)
        .other          _ZN7cutlass13device_kernelIN5flash11enable_sm90INS1_16FlashAttnFwdSm90INS1_25CollectiveMainloopFwdSm90ILi2EN4cute5tupleIJNS5_1CILi1EEES8_S8_EEENS6_IJNS7_ILi64EEESA_SA_EEELi512ENS_10bfloat16_tEfNS_4arch4Sm90ELb0ELb0ELb0ELb1ELb0ELb1ELb0ELb0ELb0ELb1ELb1ELb0EEENS1_21CollectiveEpilogueFwdINS6_IJSA_NS7_ILi512EEESA_EEES9_SC_SE_Li256ELb1ELb1ELb1ELb0EEENS1_36VarlenDynamicPersistentTileSchedulerILi64ELi64ELi256ELi128ELb1ELb1ELb1ELb0ELb1ELb1EEEEEEEEEvNT_6ParamsE,@"STO_CUDA_ENTRY STV_DEFAULT"
_ZN7cutlass13device_kernelIN5flash11enable_sm90INS1_16FlashAttnFwdSm90INS1_25CollectiveMainloopFwdSm90ILi2EN4cute5tupleIJNS5_1CILi1EEES8_S8_EEENS6_IJNS7_ILi64EEESA_SA_EEELi512ENS_10bfloat16_tEfNS_4arch4Sm90ELb0ELb0ELb0ELb1ELb0ELb1ELb0ELb0ELb0ELb1ELb1ELb0EEENS1_21CollectiveEpilogueFwdINS6_IJSA_NS7_ILi512EEESA_EEES9_SC_SE_Li256ELb1ELb1ELb1ELb0EEENS1_36VarlenDynamicPersistentTileSchedulerILi64ELi64ELi256ELi128ELb1ELb1ELb1ELb0ELb1ELb1EEEEEEEEEvNT_6ParamsE:
        /* <DEDUP_REMOVED lines=12> */
[----:B------:R-:W-:Y:S02]  /*00c0*/  UIADD3 UR10, UP2, UR4, 0x570, URZ ;  /* 0x00000570040a7890 */ /* 0x000fe4000ff5e03f */
[----:B------:R-:W-:Y:S02]  /*00d0*/  UIADD3 UR4, UP3, UR4, 0x670, URZ ;  /* 0x0000067004047890 */ /* 0x000fe4000ff7e03f */
[----:B------:R-:W-:-:S02]  /*00e0*/  UIADD3.X UR7, URZ, UR5, URZ, UP0, !UPT ;  /* 0x000000053f077290 */ /* 0x000fc400087fe43f */
[----:B------:R-:W-:Y:S02]  /*00f0*/  UIADD3.X UR9, URZ, UR5, URZ, UP1, !UPT ;  /* 0x000000053f097290 */ /* 0x000fe40008ffe43f */
[----:B------:R-:W-:Y:S02]  /*0100*/  UIADD3.X UR11, URZ, UR5, URZ, UP2, !UPT ;  /* 0x000000053f0b7290 */ /* 0x000fe400097fe43f */
[----:B------:R-:W-:-:S03]  /*0110*/  UIADD3.X UR5, URZ, UR5, URZ, UP3, !UPT ;  /* 0x000000053f057290 */ /* 0x000fc60009ffe43f */
[----:B------:R0:W-:Y:S02]  /*0120*/  UTMACCTL.PF [UR6] ;  /* 0x00000000060079b9 */ /* 0x0001e40008040000 */
[----:B------:R0:W-:Y:S02]  /*0130*/  UTMACCTL.PF [UR8] ;  /* 0x00000000080079b9 */ /* 0x0001e40008040000 */
[----:B------:R0:W-:Y:S02]  /*0140*/  UTMACCTL.PF [UR10] ;  /* 0x000000000a0079b9 */ /* 0x0001e40008040000 */
[----:B------:R0:W-:Y:S02]  /*0150*/  UTMACCTL.PF [UR4] ;  /* 0x00000000040079b9 */ /* 0x0001e40008040000 */
[----:B0-----:R-:W-:Y:S01]  /*0160*/  NOP ;  /* 0x0000000000007918 */ /* 0x001fe20000000000 */
.L_x_634:
[----:B------:R-:W-:Y:S05]  /*0170*/  BSYNC B0 ;  /* 0x0000000000007941 */ /* 0x000fea0003800000 */
.L_x_633:
[----:B------:R-:W0:Y:S01]  /*0180*/  SHFL.IDX PT, R2, R0, RZ, 0x1f ;  /* 0x00001fff00027589 */ /* 0x000e2200000e0000 */
[----:B------:R-:W-:Y:S01]  /*0190*/  VOTEU.ANY UP0, P0 ;  /* 0x00000000003f7886 */ /* 0x000fe20000000100 */
[----:B------:R-:W-:Y:S01]  /*01a0*/  UMOV UR4, 0x80 ;  /* 0x0000008000047882 */ /* 0x000fe20000000000 */
[----:B------:R-:W-:Y:S01]  /*01b0*/  UMOV UR7, 0x100 ;  /* 0x0000010000077882 */ /* 0x000fe20000000000 */
[----:B------:R-:W-:Y:S02]  /*01c0*/  VOTEU.ANY UP1, P0 ;  /* 0x00000000003f7886 */ /* 0x000fe40000020100 */
[----:B------:R-:W1:Y:S01]  /*01d0*/  @UP0 S2UR UR8, SR_CgaCtaId ;  /* 0x00000000000809c3 */ /* 0x000e620000008800 */
[----:B------:R-:W-:Y:S01]  /*01e0*/  @UP0 UMOV UR6, 0x400 ;  /* 0x0000040000060882 */ /* 0x000fe20000000000 */
[----:B------:R-:W-:-:S04]  /*01f0*/  @UP0 UIADD3 UR4, -UR4, 0x100000, URZ ;  /* 0x0010000004040890 */ /* 0x000fc8000fffe13f */
[----:B------:R-:W-:Y:S02]  /*0200*/  @UP0 USHF.L.U32 UR5, UR4, 0xb, URZ ;  /* 0x0000000b04050899 */ /* 0x000fe4000800063f */
[----:B------:R-:W-:Y:S01]  /*0210*/  @UP0 USHF.L.U32 UR4, UR4, 0x1, URZ ;  /* 0x0000000104040899 */ /* 0x000fe2000800063f */
[----:B0-----:R-:W-:Y:S02]  /*0220*/  ISETP.NE.AND P1, PT, R2, RZ, PT ;  /* 0x000000ff0200720c */ /* 0x001fe40003f25270 */
[----:B------:R-:W-:Y:S01]  /*0230*/  SHF.R.U32.HI R2, RZ, 0x7, R6 ;  /* 0x00000007ff027819 */ /* 0x000fe20000011606 */
[----:B-1----:R-:W-:-:S04]  /*0240*/  @UP0 ULEA UR8, UR8, UR6, 0x18 ;  /* 0x0000000608080291 */ /* 0x002fc8000f8ec03f */
[----:B------:R-:W0:Y:S01]  /*0250*/  SHFL.IDX PT, R4, R2, RZ, 0x1f ;  /* 0x00001fff02047589 */ /* 0x000e2200000e0000 */
[----:B------:R-:W-:-:S04]  /*0260*/  @UP0 UIADD3 UR6, -UR7, 0x100000, URZ ;  /* 0x0010000007060890 */ /* 0x000fc8000fffe13f */
[----:B------:R-:W-:Y:S02]  /*0270*/  @UP0 USHF.L.U32 UR7, UR6, 0xb, URZ ;  /* 0x0000000b06070899 */ /* 0x000fe4000800063f */
[----:B------:R-:W-:Y:S01]  /*0280*/  @UP0 USHF.L.U32 UR6, UR6, 0x1, URZ ;  /* 0x0000000106060899 */ /* 0x000fe2000800063f */
[----:B------:R-:W-:Y:S01]  /*0290*/  VOTEU.ANY UP0, P0 ;  /* 0x00000000003f7886 */ /* 0x000fe20000000100 */
[----:B------:R-:W1:Y:S04]  /*02a0*/  FENCE.VIEW.ASYNC.S ;  /* 0x00000000000073c6 */ /* 0x000e680000000000 */
[----:B-1----:R1:W2:Y:S01]  /*02b0*/  @UP0 SYNCS.EXCH.64 URZ, [UR8+0x28c00], UR4 ;  /* 0x028c0004083f05b2 */ /* 0x0022a20008000100 */
[----:B0-----:R1:W-:Y:S05]  /*02c0*/  STL [R1+0x70], R4 ;  /* 0x0000700401007387 */ /* 0x0013ea0000100800 */
[----:B------:R1:W0:Y:S01]  /*02d0*/  @UP1 SYNCS.EXCH.64 URZ, [UR8+0x28c20], UR6 ;  /* 0x028c2006083f15b2 */ /* 0x0002220008000100 */
[----:B------:R-:W-:Y:S05]  /*02e0*/  @P1 BRA `(.L_x_635) ;  /* 0x0000000000381947 */ /* 0x000fea0003800000 */
[----:B-1----:R-:W1:Y:S01]  /*02f0*/  S2UR UR5, SR_CgaCtaId ;  /* 0x00000000000579c3 */ /* 0x002e620000008800 */
[----:B------:R-:W-:Y:S01]  /*0300*/  UMOV UR4, 0x400 ;  /* 0x0000040000047882 */ /* 0x000fe20000000000 */
[----:B------:R-:W-:Y:S01]  /*0310*/  UMOV UR7, 0x1 ;  /* 0x0000000100077882 */ /* 0x000fe20000000000 */
[----:B------:R-:W-:Y:S01]  /*0320*/  ELECT P0, URZ, PT ;  /* 0x00000000003f782f */ /* 0x000fe20003800000 */
[----:B-1----:R-:W-:Y:S02]  /*0330*/  ULEA UR6, UR5, UR4, 0x18 ;  /* 0x0000000405067291 */ /* 0x002fe4000f8ec03f */
[----:B------:R-:W-:-:S04]  /*0340*/  UIADD3 UR4, -UR7, 0x100000, URZ ;  /* 0x0010000007047890 */ /* 0x000fc8000fffe13f */
[----:B------:R-:W-:Y:S02]  /*0350*/  USHF.L.U32 UR5, UR4, 0xb, URZ ;  /* 0x0000000b04057899 */ /* 0x000fe4000800063f */
[----:B------:R-:W-:Y:S01]  /*0360*/  USHF.L.U32 UR4, UR4, 0x1, URZ ;  /* 0x0000000104047899 */ /* 0x000fe2000800063f */
[----:B------:R-:W1:Y:S11]  /*0370*/  FENCE.VIEW.ASYNC.S ;  /* 0x00000000000073c6 */ /* 0x000e760000000000 */
[----:B-1----:R3:W4:Y:S01]  /*0380*/  SYNCS.EXCH.64 URZ, [UR6+0x28c30], UR4 ;  /* 0x028c3004063f75b2 */ /* 0x0027220008000100 */
[----:B------:R3:W1:Y:S01]  /*0390*/  SYNCS.EXCH.64 URZ, [UR6+0x28c40], UR4 ;  /* 0x028c4004063f75b2 */ /* 0x0006620008000100 */
[----:B------:R3:W0:Y:S01]  /*03a0*/  SYNCS.EXCH.64 URZ, [UR6+0x28c38], UR4 ;  /* 0x028c3804063f75b2 */ /* 0x0006220008000100 */
[----:B------:R3:W0:Y:S02]  /*03b0*/  SYNCS.EXCH.64 URZ, [UR6+0x28c48], UR4 ;  /* 0x028c4804063f75b2 */ /* 0x0006240008000100 */
[----:B---3--:R-:W-:Y:S01]  /*03c0*/  NOP ;  /* 0x0000000000007918 */ /* 0x008fe20000000000 */
.L_x_635:
[----:B------:R-:W3:Y:S01]  /*03d0*/  SHFL.IDX PT, R3, R0, RZ, 0x1f ;  /* 0x00001fff00037589 */ /* 0x000ee200000e0000 */
[----:B------:R-:W-:Y:S01]  /*03e0*/  NOP ;  /* 0x0000000000007918 */ /* 0x000fe20000000000 */
[----:B---3--:R-:W-:-:S13]  /*03f0*/  ISETP.NE.AND P0, PT, R3, RZ, PT ;  /* 0x000000ff0300720c */ /* 0x008fda0003f05270 */
[----:B------:R-:W-:Y:S05]  /*0400*/  @P0 BRA `(.L_x_636) ;  /* 0x0000000000480947 */ /* 0x000fea0003800000 */
[----:B-1----:R-:W1:Y:S01]  /*0410*/  S2UR UR5, SR_CgaCtaId ;  /* 0x00000000000579c3 */ /* 0x002e620000008800 */
[----:B------:R-:W-:Y:S01]  /*0420*/  UMOV UR4, 0x400 ;  /* 0x0000040000047882 */ /* 0x000fe20000000000 */
[----:B------:R-:W-:Y:S01]  /*0430*/  UMOV UR6, 0x1 ;  /* 0x0000000100067882 */ /* 0x000fe20000000000 */
[----:B------:R-:W-:Y:S01]  /*0440*/  UMOV UR9, 0x2 ;  /* 0x0000000200097882 */ /* 0x000fe20000000000 */
[----:B------:R-:W-:-:S04]  /*0450*/  UIADD3 UR6, -UR6, 0x100000, URZ ;  /* 0x0010000006067890 */ /* 0x000fc8000fffe13f */
[----:B------:R-:W-:Y:S02]  /*0460*/  USHF.L.U32 UR7, UR6, 0xb, URZ ;  /* 0x0000000b06077899 */ /* 0x000fe4000800063f */
[----:B------:R-:W-:Y:S01]  /*0470*/  USHF.L.U32 UR6, UR6, 0x1, URZ ;  /* 0x0000000106067899 */ /* 0x000fe2000800063f */
[----:B------:R-:W-:Y:S01]  /*0480*/  ELECT P0, URZ, PT ;  /* 0x00000000003f782f */ /* 0x000fe20003800000 */
[----:B-1----:R-:W-:Y:S02]  /*0490*/  ULEA UR8, UR5, UR4, 0x18 ;  /* 0x0000000405087291 */ /* 0x002fe4000f8ec03f */
[----:B------:R-:W-:-:S04]  /*04a0*/  UIADD3 UR4, -UR9, 0x100000, URZ ;  /* 0x0010000009047890 */ /* 0x000fc8000fffe13f */
[----:B------:R-:W-:Y:S02]  /*04b0*/  USHF.L.U32 UR5, UR4, 0xb, URZ ;  /* 0x0000000b04057899 */ /* 0x000fe4000800063f */
[----:B------:R-:W-:Y:S01]  /*04c0*/  USHF.L.U32 UR4, UR4, 0x1, URZ ;  /* 0x0000000104047899 */ /* 0x000fe2000800063f */
[----:B------:R-:W1:Y:S03]  /*04d0*/  FENCE.VIEW.ASYNC.S ;  /* 0x00000000000073c6 */ /* 0x000e660000000000 */
[----:B-1----:R3:W1:Y:S08]  /*04e0*/  SYNCS.EXCH.64 URZ, [UR8+0x28c50], UR6 ;  /* 0x028c5006083f75b2 */ /* 0x0026700008000100 */
[----:B------:R3:W0:Y:S01]  /*04f0*/  SYNCS.EXCH.64 URZ, [UR8+0x28c60], UR4 ;  /* 0x028c6004083f75b2 */ /* 0x0006220008000100 */
[----:B------:R3:W0:Y:S01]  /*0500*/  SYNCS.EXCH.64 URZ, [UR8+0x28c58], UR6 ;  /* 0x028c5806083f75b2 */ /* 0x0006220008000100 */
[----:B------:R3:W0:Y:S02]  /*0510*/  SYNCS.EXCH.64 URZ, [UR8+0x28c68], UR4 ;  /* 0x028c6804083f75b2 */ /* 0x0006240008000100 */
[----:B---3--:R-:W-:Y:S01]  /*0520*/  NOP ;  /* 0x0000000000007918 */ /* 0x008fe20000000000 */
.L_x_636:
[----:B------:R-:W3:Y:S01]  /*0530*/  SHFL.IDX PT, R3, R0, RZ, 0x1f ;  /* 0x00001fff00037589 */ /* 0x000ee200000e0000 */
[----:B------:R-:W-:Y:S01]  /*0540*/  NOP ;  /* 0x0000000000007918 */ /* 0x000fe20000000000 */
[----:B---3--:R-:W-:-:S13]  /*0550*/  ISETP.NE.AND P0, PT, R3, RZ, PT ;  /* 0x000000ff0300720c */ /* 0x008fda0003f05270 */
        /* <DEDUP_REMOVED lines=10> */
[----:B-1----:R3:W1:Y:S01]  /*0600*/  SYNCS.EXCH.64 URZ, [UR6+0x28c70], UR4 ;  /* 0x028c7004063f75b2 */ /* 0x0026620008000100 */
[----:B------:R3:W0:Y:S01]  /*0610*/  SYNCS.EXCH.64 URZ, [UR6+0x28c80], UR4 ;  /* 0x028c8004063f75b2 */ /* 0x0006220008000100 */
[----:B------:R3:W0:Y:S01]  /*0620*/  SYNCS.EXCH.64 URZ, [UR6+0x28c78], UR4 ;  /* 0x028c7804063f75b2 */ /* 0x0006220008000100 */
[----:B------:R3:W0:Y:S02]  /*0630*/  SYNCS.EXCH.64 URZ, [UR6+0x28c88], UR4 ;  /* 0x028c8804063f75b2 */ /* 0x0006240008000100 */
[----:B---3--:R-:W-:Y:S01]  /*0640*/  NOP ;  /* 0x0000000000007918 */ /* 0x008fe20000000000 */
.L_x_637:
        /* <DEDUP_REMOVED lines=8> */
[----:B------:R-:W-:Y:S01]  /*06d0*/  ELECT P0, URZ, PT ;  /* 0x00000000003f782f */ /* 0x000fe20003800000 */
[----:B-1----:R-:W-:Y:S02]  /*06e0*/  ULEA UR8, UR5, UR4, 0x18 ;  /* 0x0000000405087291 */ /* 0x002fe4000f8ec03f */
[----:B------:R-:W-:-:S04]  /*06f0*/  UIADD3 UR4, -UR6, 0x100000, URZ ;  /* 0x0010000006047890 */ /* 0x000fc8000fffe13f */
[----:B------:R-:W-:Y:S02]  /*0700*/  USHF.L.U32 UR5, UR4, 0xb, URZ ;  /* 0x0000000b04057899 */ /* 0x000fe4000800063f */
[----:B------:R-:W-:Y:S02]  /*0710*/  USHF.L.U32 UR4, UR4, 0x1, URZ ;  /* 0x0000000104047899 */ /* 0x000fe4000800063f */
        /* <DEDUP_REMOVED lines=9> */
.L_x_638:
        /* <DEDUP_REMOVED lines=22> */
.L_x_639:
[----:B------:R-:W-:Y:S01]  /*0910*/  IMAD.MOV.U32 R3, RZ, RZ, 0x1 ;  /* 0x00000001ff037424 */ /* 0x000fe200078e00ff */
[----:B------:R-:W-:Y:S01]  /*0920*/  ISETP.NE.AND P0, PT, R4, RZ, PT ;  /* 0x000000ff0400720c */ /* 0x000fe20003f05270 */
[----:B------:R-:W-:Y:S01]  /*0930*/  NOP ;  /* 0x0000000000007918 */ /* 0x000fe20000000000 */
[----:B------:R-:W-:Y:S01]  /*0940*/  ULDC.64 UR40, c[0x0][0x208] ;  /* 0x0000820000287ab9 */ /* 0x000fe20000000a00 */
[----:B------:R-:W-:Y:S01]  /*0950*/  BSSY B9, `(.L_x_640) ;  /* 0x0001a24000097945 */ /* 0x000fe20003800000 */
[----:B------:R-:W-:-:S05]  /*0960*/  SEL R3, R3, 0x2, !P0 ;  /* 0x0000000203037807 */ /* 0x000fca0004000000 */
[----:B------:R3:W-:Y:S01]  /*0970*/  STL [R1+0x64], R3 ;  /* 0x0000640301007387 */ /* 0x0007e20000100800 */
[----:B012-4-:R-:W-:Y:S06]  /*0980*/  BAR.SYNC.DEFER_BLOCKING 0x0 ;  /* 0x0000000000007b1d */ /* 0x017fec0000010000 */
[----:B------:R-:W-:Y:S05]  /*0990*/  @!P0 BRA `(.L_x_641) ;  /* 0x0000011000608947 */ /* 0x000fea0003800000 */
.L_x_642:
[----:B------:R-:W-:-:S08]  /*09a0*/  NOP ;  /* 0x0000000000007918 */ /* 0x000fd00000000000 */
[----:B------:R-:W0:Y:S02]  /*09b0*/  USETMAXREG.TRY_ALLOC.CTAPOOL UP0, 0xf0 ;  /* 0x000000f0000079c8 */ /* 0x000e240008000600 */
[----:B0-----:R-:W-:-:S13]  /*09c0*/  PLOP3.LUT P0, PT, PT, PT, UP0, 0x80, 0x0 ;  /* 0x000000000000781c */ /* 0x001fda0003f0f008 */
[----:B------:R-:W-:Y:S05]  /*09d0*/  @!P0 BRA `(.L_x_642) ;  /* 0xfffffffc00f08947 */ /* 0x000fea000383ffff */
[----:B------:R-:W-:Y:S01]  /*09e0*/  ISETP.NE.AND P0, PT, R2, 0x1, PT ;  /* 0x000000010200780c */ /* 0x000fe20003f05270 */
[----:B------:R-:W0:Y:S01]  /*09f0*/  S2UR UR5, SR_CgaCtaId ;  /* 0x00000000000579c3 */ /* 0x000e220000008800 */
[----:B------:R-:W-:-:S11]  /*0a00*/  UMOV UR4, 0x400 ;  /* 0x0000040000047882 */ /* 0x000fd60000000000 */
[----:B------:R-:W-:Y:S06]  /*0a10*/  @!P0 BAR.ARV 0x8, 0x100 ;  /* 0x0204000000008b1d */ /* 0x000fec0000002000 */
[----:B------:R-:W-:Y:S01]  /*0a20*/  ISETP.GE.U32.AND P0, PT, R6, 0x100, PT ;  /* 0x000001000600780c */ /* 0x000fe20003f06070 */
[----:B0-----:R-:W-:-:S06]  /*0a30*/  ULEA UR4, UR5, UR4, 0x18 ;  /* 0x0000000405047291 */ /* 0x001fcc000f8ec03f */
[----:B------:R-:W-:-:S06]  /*0a40*/  IMAD.U32 R2, RZ, RZ, UR4 ;  /* 0x00000004ff027e24 */ /* 0x000fcc000f8e00ff */
[----:B------:R-:W-:Y:S06]  /*0a50*/  @P0 BAR.ARV 0xf, 0x100 ;  /* 0x03c4000000000b1d */ /* 0x000fec0000002000 */
[----:B------:R-:W-:Y:S02]  /*0a60*/  ULDC UR4, c[0x0][0xc3c] ;  /* 0x00030f0000047ab9 */ /* 0x000fe40000000800 */
[----:B------:R-:W-:Y:S06]  /*0a70*/  BAR.SYNC.DEFER_BLOCKING 0x5, 0x180 ;  /* 0x0146000000007b1d */ /* 0x000fec0000010000 */
[----:B------:R-:W0:Y:S02]  /*0a80*/  LDS.128 R152, [R2+0x28cd0] ;  /* 0x028cd00002987984 */ /* 0x000e240000000c00 */
[----:B------:R-:W-:Y:S06]  /*0a90*/  BAR.ARV 0x4, 0x180 ;  /* 0x0106000000007b1d */ /* 0x000fec0000002000 */
[----:B0-----:R-:W-:-:S13]  /*0aa0*/  ISETP.GE.AND P0, PT, R155, UR4, PT ;  /* 0x000000049b007c0c */ /* 0x001fda000bf06270 */
[----:B------:R-:W-:Y:S05]  /*0ab0*/  @P0 BRA `(.L_x_643) ;  /* 0x000001a000340947 */ /* 0x000fea0003800000 */
[----:B------:R-:W2:Y:S01]  /*0ac0*/  LDL R18, [R1+0x64] ;  /* 0x0000640001127983 */ /* 0x000ea20000100800 */
[----:B------:R-:W-:Y:S01]  /*0ad0*/  VIADD R6, R6, 0xffffff80 ;  /* 0xffffff8006067836 */ /* 0x000fe20000000000 */
[----:B------:R-:W-:Y:S01]  /*0ae0*/  CS2R R22, SRZ ;  /* 0x0000000000167805 */ /* 0x000fe2000001ff00 */
[----:B------:R-:W-:Y:S02]  /*0af0*/  IMAD.MOV.U32 R197, RZ, RZ, 0x40 ;  /* 0x00000040ffc57424 */ /* 0x000fe400078e00ff */
[----:B------:R-:W-:Y:S01]  /*0b00*/  IMAD.MOV.U32 R210, RZ, RZ, RZ ;  /* 0x000000ffffd27224 */ /* 0x000fe200078e00ff */
[----:B---3--:R-:W-:Y:S01]  /*0b10*/  SHF.R.S32.HI R3, RZ, 0x1f, R6 ;  /* 0x0000001fff037819 */ /* 0x008fe20000011406 */
[----:B------:R-:W-:-:S03]  /*0b20*/  IMAD.MOV.U32 R185, RZ, RZ, RZ ;  /* 0x000000ffffb97224 */ /* 0x000fc600078e00ff */
[CC--:B------:R-:W-:Y:S02]  /*0b30*/  LEA.HI R4, R3.reuse, R6.reuse, RZ, 0x4 ;  /* 0x0000000603047211 */ /* 0x0c0fe400078f20ff */
[CC--:B------:R-:W-:Y:S02]  /*0b40*/  LEA.HI R5, R3.reuse, R6.reuse, RZ, 0x5 ;  /* 0x0000000603057211 */ /* 0x0c0fe400078f28ff */
[----:B------:R-:W-:Y:S02]  /*0b50*/  SHF.R.S32.HI R7, RZ, 0x4, R4 ;  /* 0x00000004ff077819 */ /* 0x000fe40000011404 */
[--C-:B------:R-:W-:Y:S02]  /*0b60*/  SHF.R.S32.HI R194, RZ, 0x5, R5.reuse ;  /* 0x00000005ffc27819 */ /* 0x100fe40000011405 */
[----:B------:R-:W-:Y:S02]  /*0b70*/  SHF.R.S32.HI R9, RZ, 0x1f, R5 ;  /* 0x0000001fff097819 */ /* 0x000fe40000011405 */
[----:B------:R-:W-:-:S02]  /*0b80*/  LEA.HI R0, R3, R6, RZ, 0x7 ;  /* 0x0000000603007211 */ /* 0x000fc400078f38ff */
[CC--:B------:R-:W-:Y:S02]  /*0b90*/  LEA.HI R13, R3.reuse, R6.reuse, RZ, 0x2 ;  /* 0x00000006030d7211 */ /* 0x0c0fe400078f10ff */
[C---:B------:R-:W-:Y:S02]  /*0ba0*/  LOP3.LUT R5, R4.reuse, 0xfffffff0, RZ, 0xc0, !PT ;  /* 0xfffffff004057812 */ /* 0x040fe400078ec0ff */
[----:B------:R-:W-:Y:S02]  /*0bb0*/  LEA.HI R3, R3, R6, RZ, 0x3 ;  /* 0x0000000603037211 */ /* 0x000fe400078f18ff */
[----:B------:R-:W-:Y:S01]  /*0bc0*/  LEA.HI R4, R4, R7, RZ, 0x1 ;  /* 0x0000000704047211 */ /* 0x000fe200078f08ff */
[----:B------:R-:W-:Y:S01]  /*0bd0*/  IMAD.IADD R8, R6, 0x1, -R5 ;  /* 0x0000000106087824 */ /* 0x000fe200078e0a05 */
[----:B------:R-:W-:Y:S02]  /*0be0*/  LOP3.LUT R15, R3, 0xfffffff8, RZ, 0xc0, !PT ;  /* 0xfffffff8030f7812 */ /* 0x000fe400078ec0ff */
[----:B------:R-:W-:-:S02]  /*0bf0*/  LOP3.LUT R3, R0, 0xffffff80, RZ, 0xc0, !PT ;  /* 0xffffff8000037812 */ /* 0x000fc400078ec0ff */
[----:B------:R-:W-:Y:S01]  /*0c00*/  LOP3.LUT R4, R4, 0x1ffffffe, RZ, 0xc0, !PT ;  /* 0x1ffffffe04047812 */ /* 0x000fe200078ec0ff */
[C---:B------:R-:W-:Y:S01]  /*0c10*/  IMAD.IADD R15, R6.reuse, 0x1, -R15 ;  /* 0x00000001060f7824 */ /* 0x040fe200078e0a0f */
[----:B------:R-:W-:Y:S01]  /*0c20*/  LEA.HI R9, R9, R194, RZ, 0x2 ;  /* 0x000000c209097211 */ /* 0x000fe200078f10ff */
[----:B------:R-:W-:Y:S01]  /*0c30*/  IMAD.IADD R3, R6, 0x1, -R3 ;  /* 0x0000000106037824 */ /* 0x000fe200078e0a03 */
[----:B------:R-:W-:Y:S01]  /*0c40*/  SHF.R.S32.HI R5, RZ, 0x1f, R8 ;  /* 0x0000001fff057819 */ /* 0x000fe20000011408 */
[----:B------:R-:W-:Y:S01]  /*0c50*/  IMAD.IADD R10, R7, 0x1, -R4 ;  /* 0x00000001070a7824 */ /* 0x000fe200078e0a04 */
[----:B------:R-:W-:Y:S01]  /*0c60*/  LOP3.LUT R11, R13, 0xfffffffc, RZ, 0xc0, !PT ;  /* 0xfffffffc0d0b7812 */ /* 0x000fe200078ec0ff */
[----:B------:R-:W-:Y:S01]  /*0c70*/  IMAD.SHL.U32 R188, R15, 0x8, RZ ;  /* 0x000000080fbc7824 */ /* 0x000fe200078e00ff */
[----:B------:R-:W-:Y:S01]  /*0c80*/  SHF.R.S32.HI R20, RZ, 0x7, R0 ;  /* 0x00000007ff147819 */ /* 0x000fe20000011400 */
[----:B------:R-:W-:Y:S01]  /*0c90*/  IMAD.SHL.U32 R10, R10, 0x8, RZ ;  /* 0x000000080a0a7824 */ /* 0x000fe200078e00ff */
[----:B------:R-:W-:Y:S01]  /*0ca0*/  LOP3.LUT R7, R9, 0x3ffffc, RZ, 0xc0, !PT ;  /* 0x003ffffc09077812 */ /* 0x000fe200078ec0ff */
[----:B------:R-:W-:Y:S01]  /*0cb0*/  IMAD.IADD R186, R6, 0x1, -R11 ;  /* 0x0000000106ba7824 */ /* 0x000fe200078e0a0b */
[----:B------:R-:W-:Y:S01]  /*0cc0*/  LEA.HI R9, R5, R8, RZ, 0x3 ;  /* 0x0000000805097211 */ /* 0x000fe200078f18ff */
[----:B------:R-:W-:Y:S01]  /*0cd0*/  IMAD R17, R20, 0x100, R8 ;  /* 0x0000010014117824 */ /* 0x000fe200078e0208 */
[----:B------:R-:W-:Y:S01]  /*0ce0*/  SHF.R.S32.HI R4, RZ, 0x1f, R3 ;  /* 0x0000001fff047819 */ /* 0x000fe20000011403 */
[----:B------:R-:W-:Y:S01]  /*0cf0*/  IMAD.IADD R12, R194, 0x1, -R7 ;  /* 0x00000001c20c7824 */ /* 0x000fe200078e0a07 */
[----:B------:R-:W-:Y:S01]  /*0d00*/  SHF.R.S32.HI R19, RZ, 0x2, R13 ;  /* 0x00000002ff137819 */ /* 0x000fe2000001140d */
[----:B------:R-:W-:Y:S01]  /*0d10*/  IMAD.SHL.U32 R16, R186, 0x8, RZ ;  /* 0x00000008ba107824 */ /* 0x000fe200078e00ff */
[----:B------:R-:W-:Y:S01]  /*0d20*/  LOP3.LUT R11, R9, 0xfffffff8, RZ, 0xc0, !PT ;  /* 0xfffffff8090b7812 */ /* 0x000fe200078ec0ff */
[----:B------:R-:W-:Y:S01]  /*0d30*/  IMAD R17, R12, 0x10, R17 ;  /* 0x000000100c117824 */ /* 0x000fe200078e0211 */
[CC--:B------:R-:W-:Y:S01]  /*0d40*/  LEA.HI R5, R4.reuse, R3.reuse, RZ, 0x2 ;  /* 0x0000000304057211 */ /* 0x0c0fe200078f10ff */
[----:B------:R-:W-:Y:S01]  /*0d50*/  VIADD R12, R19, 0x20 ;  /* 0x00000020130c7836 */ /* 0x000fe20000000000 */
[----:B------:R-:W-:Y:S01]  /*0d60*/  LEA.HI R4, R4, R3, RZ, 0x5 ;  /* 0x0000000304047211 */ /* 0x000fe200078f28ff */
[----:B------:R-:W-:Y:S01]  /*0d70*/  IMAD.IADD R11, R8, 0x1, -R11 ;  /* 0x00000001080b7824 */ /* 0x000fe200078e0a0b */
[----:B------:R-:W-:Y:S01]  /*0d80*/  LOP3.LUT R8, R5, 0x7ffffffc, RZ, 0xc0, !PT ;  /* 0x7ffffffc05087812 */ /* 0x000fe200078ec0ff */
[----:B------:R-:W-:Y:S01]  /*0d90*/  IMAD.SHL.U32 R9, R9, 0x40, RZ ;  /* 0x0000004009097824 */ /* 0x000fe200078e00ff */
[--C-:B------:R-:W-:Y:S01]  /*0da0*/  SHF.R.S32.HI R6, RZ, 0x2, R5.reuse ;  /* 0x00000002ff067819 */ /* 0x100fe20000011405 */
[----:B------:R-:W-:Y:S01]  /*0db0*/  STL [R1+0x2c], R20 ;  /* 0x00002c1401007387 */ /* 0x000fe20000100800 */
[----:B------:R-:W-:Y:S01]  /*0dc0*/  SHF.R.S32.HI R7, RZ, 0x1f, R5 ;  /* 0x0000001fff077819 */ /* 0x000fe20000011405 */
[----:B------:R-:W-:Y:S01]  /*0dd0*/  IMAD.IADD R8, R3, 0x1, -R8 ;  /* 0x0000000103087824 */ /* 0x000fe200078e0a08 */
[----:B------:R-:W-:Y:S01]  /*0de0*/  SHF.R.S32.HI R5, RZ, 0x1f, R12 ;  /* 0x0000001fff057819 */ /* 0x000fe2000001140c */
[----:B------:R-:W-:Y:S01]  /*0df0*/  IMAD.SHL.U32 R3, R11, 0x40, RZ ;  /* 0x000000400b037824 */ /* 0x000fe200078e00ff */
[----:B------:R-:W-:Y:S01]  /*0e00*/  LEA.HI R7, R7, R6, RZ, 0x3 ;  /* 0x0000000607077211 */ /* 0x000fe200078f18ff */
[----:B------:R-:W-:Y:S01]  /*0e10*/  VIADD R209, R188, 0x40 ;  /* 0x00000040bcd17836 */ /* 0x000fe20000000000 */
[----:B------:R-:W-:Y:S01]  /*0e20*/  LEA.HI R14, R5, R12, RZ, 0x3 ;  /* 0x0000000c050e7211 */ /* 0x000fe200078f18ff */
[----:B------:R-:W-:Y:S01]  /*0e30*/  IMAD.SHL.U32 R12, R12, 0x40, RZ ;  /* 0x000000400c0c7824 */ /* 0x000fe200078e00ff */
[----:B------:R-:W-:Y:S01]  /*0e40*/  LOP3.LUT R3, R3, 0x1c0, RZ, 0xc0, !PT ;  /* 0x000001c003037812 */ /* 0x000fe200078ec0ff */
[----:B------:R-:W-:Y:S01]  /*0e50*/  VIADD R208, R188, 0x80 ;  /* 0x00000080bcd07836 */ /* 0x000fe20000000000 */
[----:B------:R-:W-:Y:S01]  /*0e60*/  LOP3.LUT R7, R7, 0xfffffff8, RZ, 0xc0, !PT ;  /* 0xfffffff807077812 */ /* 0x000fe200078ec0ff */
[----:B------:R-:W-:Y:S01]  /*0e70*/  IMAD.SHL.U32 R14, R14, 0x40, RZ ;  /* 0x000000400e0e7824 */ /* 0x000fe200078e00ff */
[----:B------:R-:W-:Y:S01]  /*0e80*/  LOP3.LUT R5, R12, 0x1c0, RZ, 0xc0, !PT ;  /* 0x000001c00c057812 */ /* 0x000fe200078ec0ff */
[--C-:B------:R-:W-:Y:S01]  /*0e90*/  IMAD.U32 R12, R17, 0x40, R10.reuse ;  /* 0x00000040110c7824 */ /* 0x100fe200078e000a */
[----:B------:R-:W-:Y:S01]  /*0ea0*/  LOP3.LUT R10, R3, 0x8, R10, 0xf8, !PT ;  /* 0x00000008030a7812 */ /* 0x000fe200078ef80a */
[----:B------:R-:W-:Y:S01]  /*0eb0*/  IMAD.IADD R7, R6, 0x1, -R7 ;  /* 0x0000000106077824 */ /* 0x000fe200078e0a07 */
[----:B------:R-:W-:Y:S01]  /*0ec0*/  SHF.R.U32.HI R3, RZ, 0x3, R3 ;  /* 0x00000003ff037819 */ /* 0x000fe20000011603 */
[----:B------:R-:W-:Y:S01]  /*0ed0*/  VIADD R207, R188, 0xc0 ;  /* 0x000000c0bccf7836 */ /* 0x000fe20000000000 */
[----:B------:R-:W-:Y:S01]  /*0ee0*/  LEA.HI R0, R0, R20, RZ, 0x1 ;  /* 0x0000001400007211 */ /* 0x000fe200078f08ff */
[----:B------:R0:W-:Y:S01]  /*0ef0*/  STL [R1+0x78], R12 ;  /* 0x0000780c01007387 */ /* 0x0001e20000100800 */
[----:B------:R-:W-:Y:S01]  /*0f00*/  LOP3.LUT R10, R10, R3, RZ, 0x3c, !PT ;  /* 0x000000030a0a7212 */ /* 0x000fe200078e3cff */
[----:B------:R-:W-:Y:S01]  /*0f10*/  VIADD R206, R188, 0x100 ;  /* 0x00000100bcce7836 */ /* 0x000fe20000000000 */
[----:B------:R-:W-:Y:S01]  /*0f20*/  LEA.HI R3, R186, R186, RZ, 0x1 ;  /* 0x000000baba037211 */ /* 0x000fe200078f08ff */
[----:B------:R-:W-:Y:S01]  /*0f30*/  VIADD R205, R188, 0x140 ;  /* 0x00000140bccd7836 */ /* 0x000fe20000000000 */
[----:B------:R-:W-:-:S02]  /*0f40*/  LOP3.LUT R0, R0, 0xfffffe, RZ, 0xc0, !PT ;  /* 0x00fffffe00007812 */ /* 0x000fc400078ec0ff */
[----:B------:R-:W-:Y:S02]  /*0f50*/  SHF.R.U32.HI R6, RZ, 0x3, R5 ;  /* 0x00000003ff067819 */ /* 0x000fe40000011605 */
[----:B------:R-:W-:Y:S01]  /*0f60*/  LOP3.LUT R5, R5, 0x38, R16, 0xf8, !PT ;  /* 0x0000003805057812 */ /* 0x000fe200078ef810 */
[----:B------:R-:W-:Y:S01]  /*0f70*/  IMAD.IADD R0, R20, 0x1, -R0 ;  /* 0x0000000114007824 */ /* 0x000fe200078e0a00 */
[----:B------:R-:W-:Y:S02]  /*0f80*/  LOP3.LUT R14, R14, 0xfffffe00, RZ, 0xc0, !PT ;  /* 0xfffffe000e0e7812 */ /* 0x000fe400078ec0ff */
[----:B------:R-:W-:Y:S02]  /*0f90*/  LOP3.LUT R3, R3, 0x1ffffffe, RZ, 0xc0, !PT ;  /* 0x1ffffffe03037812 */ /* 0x000fe400078ec0ff */
[----:B------:R-:W-:Y:S02]  /*0fa0*/  SHF.R.S32.HI R4, RZ, 0x5, R4 ;  /* 0x00000005ff047819 */ /* 0x000fe40000011404 */
[----:B------:R-:W-:Y:S01]  /*0fb0*/  LOP3.LUT R5, R14, R5, R6, 0xf6, !PT ;  /* 0x000000050e057212 */ /* 0x000fe200078ef606 */
[----:B------:R-:W-:Y:S01]  /*0fc0*/  IMAD.IADD R6, R186, 0x1, -R3 ;  /* 0x00000001ba067824 */ /* 0x000fe200078e0a03 */
[----:B------:R-:W-:Y:S01]  /*0fd0*/  LOP3.LUT R9, R9, 0x7ffffe00, RZ, 0xc0, !PT ;  /* 0x7ffffe0009097812 */ /* 0x000fe200078ec0ff */
[----:B------:R-:W-:Y:S01]  /*0fe0*/  IMAD.SHL.U32 R3, R0, 0x100, RZ ;  /* 0x0000010000037824 */ /* 0x000fe200078e00ff */
[----:B------:R-:W-:Y:S01]  /*0ff0*/  R2P PR, R11, 0x6 ;  /* 0x000000060b007804 */ /* 0x000fe20000000000 */
[----:B------:R-:W-:Y:S01]  /*1000*/  IMAD R191, R4, 0x10, R7 ;  /* 0x0000001004bf7824 */ /* 0x000fe200078e0207 */
[----:B------:R-:W-:Y:S01]  /*1010*/  SHF.R.S32.HI R4, RZ, 0x1f, R13 ;  /* 0x0000001fff047819 */ /* 0x000fe2000001140d */
[----:B------:R-:W-:Y:S01]  /*1020*/  IMAD.SHL.U32 R0, R8, 0x2, RZ ;  /* 0x0000000208007824 */ /* 0x000fe200078e00ff */
[----:B------:R1:W-:Y:S01]  /*1030*/  STL [R1+0x74], R3 ;  /* 0x0000740301007387 */ /* 0x0003e20000100800 */
[----:B------:R-:W-:Y:S01]  /*1040*/  IMAD R13, R6, 0x8, R191 ;  /* 0x00000008060d7824 */ /* 0x000fe200078e02bf */
[----:B------:R-:W-:Y:S01]  /*1050*/  LEA.HI R4, R4, R19, RZ, 0x3 ;  /* 0x0000001304047211 */ /* 0x000fe200078f18ff */
[----:B------:R-:W-:Y:S01]  /*1060*/  IMAD.IADD R193, R0, 0x1, R3 ;  /* 0x0000000100c17824 */ /* 0x000fe200078e0203 */
[----:B------:R3:W-:Y:S01]  /*1070*/  STL [R1+0x30], R0 ;  /* 0x0000300001007387 */ /* 0x0007e20000100800 */
[----:B------:R-:W-:Y:S01]  /*1080*/  IMAD R9, R194, 0x400, R9 ;  /* 0x00000400c2097824 */ /* 0x000fe200078e0209 */
[----:B------:R-:W-:Y:S01]  /*1090*/  LOP3.LUT R4, R4, 0xfffffff8, RZ, 0xc0, !PT ;  /* 0xfffffff804047812 */ /* 0x000fe200078ec0ff */
[----:B0-----:R-:W-:Y:S01]  /*10a0*/  VIADD R12, R193, 0x8 ;  /* 0x00000008c10c7836 */ /* 0x001fe20000000000 */
[----:B------:R-:W-:Y:S01]  /*10b0*/  SHF.R.S32.HI R7, RZ, 0x1f, R209 ;  /* 0x0000001fff077819 */ /* 0x000fe200000114d1 */
[----:B------:R-:W-:Y:S01]  /*10c0*/  IMAD.IADD R9, R9, 0x1, R10 ;  /* 0x0000000109097824 */ /* 0x000fe200078e020a */
[----:B------:R-:W-:Y:S01]  /*10d0*/  SHF.R.S32.HI R7, RZ, 0x1f, R207 ;  /* 0x0000001fff077819 */ /* 0x000fe200000114cf */
[----:B-1----:R-:W-:Y:S01]  /*10e0*/  IMAD R3, R5, 0x2, R2 ;  /* 0x0000000205037824 */ /* 0x002fe200078e0202 */
[----:B------:R-:W-:Y:S01]  /*10f0*/  SHF.R.S32.HI R6, RZ, 0x1f, R12 ;  /* 0x0000001fff067819 */ /* 0x000fe2000001140c */
[----:B------:R-:W-:Y:S01]  /*1100*/  IMAD.IADD R189, R19, 0x1, -R4 ;  /* 0x0000000113bd7824 */ /* 0x000fe200078e0a04 */
[----:B------:R-:W-:Y:S01]  /*1110*/  SHF.R.S32.HI R4, RZ, 0x1f, R208 ;  /* 0x0000001fff047819 */ /* 0x000fe200000114d0 */
[C---:B------:R-:W-:Y:S01]  /*1120*/  VIADD R8, R193.reuse, 0x20 ;  /* 0x00000020c1087836 */ /* 0x040fe20000000000 */
[----:B------:R0:W-:Y:S01]  /*1130*/  STL [R1+0x68], R3 ;  /* 0x0000680301007387 */ /* 0x0001e20000100800 */
[----:B------:R-:W-:Y:S01]  /*1140*/  SHF.R.S32.HI R4, RZ, 0x1f, R206 ;  /* 0x0000001fff047819 */ /* 0x000fe200000114ce */
[C---:B------:R-:W-:Y:S01]  /*1150*/  VIADD R7, R193.reuse, 0x28 ;  /* 0x00000028c1077836 */ /* 0x040fe20000000000 */
[----:B---3--:R-:W-:Y:S01]  /*1160*/  SHF.R.S32.HI R0, RZ, 0x1f, R205 ;  /* 0x0000001fff007819 */ /* 0x008fe200000114cd */
[----:B------:R1:W-:Y:S01]  /*1170*/  STL [R1+0x6c], R13 ;  /* 0x00006c0d01007387 */ /* 0x0003e20000100800 */
[----:B------:R-:W-:Y:S01]  /*1180*/  SHF.R.S32.HI R0, RZ, 0x1f, R193 ;  /* 0x0000001fff007819 */ /* 0x000fe200000114c1 */
[C---:B------:R-:W-:Y:S01]  /*1190*/  VIADD R5, R193.reuse, 0x30 ;  /* 0x00000030c1057836 */ /* 0x040fe20000000000 */
[----:B------:R-:W-:Y:S01]  /*11a0*/  SHF.R.S32.HI R6, RZ, 0x1f, R8 ;  /* 0x0000001fff067819 */ /* 0x000fe20000011408 */
[C---:B------:R-:W-:Y:S01]  /*11b0*/  VIADD R4, R193.reuse, 0x38 ;  /* 0x00000038c1047836 */ /* 0x040fe20000000000 */
[----:B------:R-:W-:Y:S01]  /*11c0*/  SHF.R.S32.HI R8, RZ, 0x1f, R7 ;  /* 0x0000001fff087819 */ /* 0x000fe20000011407 */
[C---:B0-----:R-:W-:Y:S01]  /*11d0*/  VIADD R3, R193.reuse, 0x40 ;  /* 0x00000040c1037836 */ /* 0x041fe20000000000 */
[----:B------:R-:W-:Y:S01]  /*11e0*/  SHF.R.S32.HI R7, RZ, 0x1f, R5 ;  /* 0x0000001fff077819 */ /* 0x000fe20000011405 */
[C---:B------:R-:W-:Y:S01]  /*11f0*/  VIADD R0, R193.reuse, 0x48 ;  /* 0x00000048c1007836 */ /* 0x040fe20000000000 */
[----:B------:R-:W-:Y:S01]  /*1200*/  SHF.R.S32.HI R6, RZ, 0x1f, R4 ;  /* 0x0000001fff067819 */ /* 0x000fe20000011404 */
[C---:B------:R-:W-:Y:S01]  /*1210*/  VIADD R237, R193.reuse, 0x50 ;  /* 0x00000050c1ed7836 */ /* 0x040fe20000000000 */
[----:B------:R-:W-:Y:S01]  /*1220*/  SHF.R.S32.HI R5, RZ, 0x1f, R3 ;  /* 0x0000001fff057819 */ /* 0x000fe20000011403 */
[----:B------:R-:W-:Y:S01]  /*1230*/  VIADD R236, R193, 0x58 ;  /* 0x00000058c1ec7836 */ /* 0x000fe20000000000 */
[----:B------:R-:W-:Y:S01]  /*1240*/  SHF.R.S32.HI R4, RZ, 0x1f, R0 ;  /* 0x0000001fff047819 */ /* 0x000fe20000011400 */
[----:B------:R-:W-:Y:S01]  /*1250*/  IMAD R195, R9, 0x2, R2 ;  /* 0x0000000209c37824 */ /* 0x000fe200078e0202 */
[----:B------:R-:W-:Y:S01]  /*1260*/  SHF.R.S32.HI R3, RZ, 0x1f, R237 ;  /* 0x0000001fff037819 */ /* 0x000fe200000114ed */
[C---:B------:R-:W-:Y:S01]  /*1270*/  VIADD R234, R193.reuse, 0x68 ;  /* 0x00000068c1ea7836 */ /* 0x040fe20000000000 */
[----:B------:R-:W-:Y:S01]  /*1280*/  SHF.R.S32.HI R0, RZ, 0x1f, R236 ;  /* 0x0000001fff007819 */ /* 0x000fe200000114ec */
[----:B------:R-:W-:Y:S01]  /*1290*/  VIADD R233, R193, 0x70 ;  /* 0x00000070c1e97836 */ /* 0x000fe20000000000 */
[----:B------:R-:W-:Y:S01]  /*12a0*/  SEL R197, R197, 0xffffffc0, !P2 ;  /* 0xffffffc0c5c57807 */ /* 0x000fe20005000000 */
        /* <DEDUP_REMOVED lines=20> */
[C---:B------:R-:W-:Y:S01]  /*13f0*/  VIADD R224, R193.reuse, 0xa8 ;  /* 0x000000a8c1e07836 */ /* 0x040fe20000000000 */
[----:B------:R-:W-:Y:S01]  /*1400*/  SHF.R.S32.HI R0, RZ, 0x1f, R222 ;  /* 0x0000001fff007819 */ /* 0x000fe200000114de */
[----:B------:R-:W-:-:S02]  /*1410*/  VIADD R220, R193, 0xc8 ;  /* 0x000000c8c1dc7836 */ /* 0x000fc40000000000 */
        /* <DEDUP_REMOVED lines=20> */
[----:B------:R-:W-:Y:S01]  /*1560*/  IMAD.SHL.U32 R186, R186, 0x4, RZ ;  /* 0x00000004baba7824 */ /* 0x000fe200078e00ff */
[----:B------:R-:W-:Y:S01]  /*1570*/  SHF.R.S32.HI R0, RZ, 0x1f, R212 ;  /* 0x0000001fff007819 */ /* 0x000fe200000114d4 */
[----:B------:R-:W-:-:S02]  /*1580*/  @P1 VIADD R196, R198, 0xffffffe0 ;  /* 0xffffffe0c6c41836 */ /* 0x000fc40000000000 */
[----:B------:R-:W-:Y:S02]  /*1590*/  IMAD.IADD R198, R198, 0x1, R197 ;  /* 0x00000001c6c67824 */ /* 0x000fe400078e02c5 */
[----:B------:R-:W-:Y:S02]  /*15a0*/  VIADD R190, R186, 0x10 ;  /* 0x00000010babe7836 */ /* 0x000fe40000000000 */
[----:B------:R-:W-:Y:S01]  /*15b0*/  IMAD.IADD R197, R197, 0x1, R196 ;  /* 0x00000001c5c57824 */ /* 0x000fe200078e02c4 */
[----:B--2---:R-:W-:Y:S01]  /*15c0*/  LOP3.LUT R184, R18, 0x1, RZ, 0xfc, !PT ;  /* 0x0000000112b87812 */ /* 0x004fe200078efcff */
[----:B-1----:R-:W-:-:S07]  /*15d0*/  IMAD.MOV.U32 R18, RZ, RZ, RZ ;  /* 0x000000ffff127224 */ /* 0x002fce00078e00ff */
.L_x_771:
[----:B0-----:R-:W0:Y:S01]  /*15e0*/  LDC.64 R200, c[0x0][0xc88] ;  /* 0x00032200ffc87b82 */ /* 0x001e220000000a00 */
[----:B------:R-:W-:Y:S01]  /*15f0*/  ULDC.64 UR4, c[0x0][0xa28] ;  /* 0x00028a0000047ab9 */ /* 0x000fe20000000a00 */
[----:B------:R-:W-:Y:S01]  /*1600*/  ULDC.64 UR8, c[0x0][0xa18] ;  /* 0x0002860000087ab9 */ /* 0x000fe20000000a00 */
[----:B------:R-:W-:Y:S01]  /*1610*/  ULDC.64 UR6, c[0x0][0xa08] ;  /* 0x0002820000067ab9 */ /* 0x000fe20000000a00 */
[----:B0-----:R-:W-:-:S06]  /*1620*/  IMAD.WIDE R200, R155, 0x4, R200 ;  /* 0x000000049bc87825 */ /* 0x001fcc00078e02c8 */
[----:B--2---:R-:W2:Y:S01]  /*1630*/  LDG.E R200, desc[UR40][R200.64] ;  /* 0x00000028c8c87981 */ /* 0x004ea2000c1e1900 */
[----:B------:R-:W-:Y:S01]  /*1640*/  ISETP.NE.U32.AND P2, PT, RZ, UR4, PT ;  /* 0x00000004ff007c0c */ /* 0x000fe2000bf45070 */
[----:B----45:R-:W-:Y:S01]  /*1650*/  IMAD.MOV.U32 R11, RZ, RZ, RZ ;  /* 0x000000ffff0b7224 */ /* 0x030fe200078e00ff */
[----:B------:R-:W-:Y:S01]  /*1660*/  ISETP.NE.U32.AND P1, PT, RZ, UR8, PT ;  /* 0x00000008ff007c0c */ /* 0x000fe2000bf25070 */
[----:B------:R-:W-:Y:S01]  /*1670*/  IMAD.MOV.U32 R25, RZ, RZ, RZ ;  /* 0x000000ffff197224 */ /* 0x000fe200078e00ff */
[----:B------:R-:W-:Y:S02]  /*1680*/  ISETP.NE.AND.EX P2, PT, RZ, UR5, PT, P2 ;  /* 0x00000005ff007c0c */ /* 0x000fe4000bf45320 */
[----:B------:R-:W-:Y:S02]  /*1690*/  ISETP.NE.AND.EX P1, PT, RZ, UR9, PT, P1 ;  /* 0x00000009ff007c0c */ /* 0x000fe4000bf25310 */
[----:B------:R-:W-:-:S04]  /*16a0*/  ISETP.NE.U32.AND P0, PT, RZ, UR6, PT ;  /* 0x00000006ff007c0c */ /* 0x000fc8000bf05070 */
[----:B------:R-:W-:Y:S02]  /*16b0*/  ISETP.NE.AND.EX P0, PT, RZ, UR7, PT, P0 ;  /* 0x00000007ff007c0c */ /* 0x000fe4000bf05300 */
[----:B--2---:R-:W-:Y:S01]  /*16c0*/  SHF.R.S32.HI R0, RZ, 0x1f, R200 ;  /* 0x0000001fff007819 */ /* 0x004fe200000114c8 */
[C---:B------:R-:W-:Y:S02]  /*16d0*/  IMAD.SHL.U32 R203, R200.reuse, 0x4, RZ ;  /* 0x00000004c8cb7824 */ /* 0x040fe400078e00ff */
[C---:B------:R-:W-:Y:S02]  /*16e0*/  @P2 LEA R6, P3, R200.reuse, UR4, 0x2 ;  /* 0x00000004c8062c11 */ /* 0x040fe4000f8610ff */
[C-C-:B------:R-:W-:Y:S01]  /*16f0*/  SHF.L.U64.HI R204, R200.reuse, 0x2, R0.reuse ;  /* 0x00000002c8cc7819 */ /* 0x140fe20000010200 */
[----:B------:R0:W-:Y:S01]  /*1700*/  STL [R1+0x24], R0 ;  /* 0x0000240001007387 */ /* 0x0001e20000100800 */
[----:B------:R-:W-:Y:S01]  /*1710*/  @P2 LEA.HI.X R7, R200, UR5, R0, 0x2, P3 ;  /* 0x00000005c8072c11 */ /* 0x000fe200098f1400 */
[----:B------:R-:W-:Y:S01]  /*1720*/  ULDC UR4, c[0x0][0x288] ;  /* 0x0000a20000047ab9 */ /* 0x000fe20000000800 */
[----:B-1----:R-:W-:-:S03]  /*1730*/  IADD3 R4, P4, R203, UR6, RZ ;  /* 0x00000006cb047c10 */ /* 0x002fc6000ff9e0ff */
[----:B------:R1:W5:Y:S01]  /*1740*/  @P2 LDG.E R11, desc[UR40][R6.64] ;  /* 0x00000028060b2981 */ /* 0x000362000c1e1900 */
[----:B------:R-:W-:Y:S01]  /*1750*/  @P1 IADD3 R8, P2, R203, UR8, RZ ;  /* 0x00000008cb081c10 */ /* 0x000fe2000ff5e0ff */
[----:B------:R-:W-:Y:S01]  /*1760*/  IMAD.U32 R155, RZ, RZ, UR4 ;  /* 0x00000004ff9b7e24 */ /* 0x000fe2000f8e00ff */
[C---:B------:R-:W-:Y:S01]  /*1770*/  IADD3.X R5, R204.reuse, UR7, RZ, P4, !PT ;  /* 0x00000007cc057c10 */ /* 0x040fe2000a7fe4ff */
[----:B------:R-:W-:Y:S01]  /*1780*/  ULDC.64 UR4, c[0x0][0x418] ;  /* 0x0001060000047ab9 */ /* 0x000fe20000000a00 */
[----:B------:R-:W-:-:S03]  /*1790*/  @P1 IADD3.X R9, R204, UR9, RZ, P2, !PT ;  /* 0x00000009cc091c10 */ /* 0x000fc600097fe4ff */
[----:B------:R1:W5:Y:S01]  /*17a0*/  @P0 LDG.E R25, desc[UR40][R4.64] ;  /* 0x0000002804190981 */ /* 0x000362000c1e1900 */
[----:B------:R-:W-:Y:S01]  /*17b0*/  UISETP.NE.U32.AND UP0, UPT, UR4, URZ, UPT ;  /* 0x0000003f0400728c */ /* 0x000fe2000bf05070 */
[C---:B------:R-:W-:Y:S01]  /*17c0*/  LOP3.LUT R3, R154.reuse, 0xff000000, RZ, 0xc0, !PT ;  /* 0xff0000009a037812 */ /* 0x040fe200078ec0ff */
[----:B------:R-:W-:Y:S01]  /*17d0*/  ULDC.64 UR8, c[0x0][0xa20] ;  /* 0x0002880000087ab9 */ /* 0x000fe20000000a00 */
[----:B------:R1:W5:Y:S01]  /*17e0*/  @P1 LDG.E R155, desc[UR40][R8.64] ;  /* 0x00000028089b1981 */ /* 0x000362000c1e1900 */
[----:B------:R-:W-:Y:S01]  /*17f0*/  UISETP.NE.AND.EX UP0, UPT, UR5, URZ, UPT, UP0 ;  /* 0x0000003f0500728c */ /* 0x000fe2000bf05300 */
[----:B------:R-:W-:Y:S01]  /*1800*/  ULDC UR4, c[0x0][0x424] ;  /* 0x0001090000047ab9 */ /* 0x000fe20000000800 */
[----:B------:R-:W-:Y:S02]  /*1810*/  ISETP.NE.U32.AND P2, PT, RZ, UR8, PT ;  /* 0x00000008ff007c0c */ /* 0x000fe4000bf45070 */
[----:B------:R-:W-:Y:S01]  /*1820*/  USEL UR4, UR4, 0x1, UP0 ;  /* 0x0000000104047887 */ /* 0x000fe20008000000 */
[----:B------:R-:W-:Y:S01]  /*1830*/  ULDC UR5, c[0x0][0x2f0] ;  /* 0x0000bc0000057ab9 */ /* 0x000fe20000000800 */
[----:B0-----:R-:W-:-:S02]  /*1840*/  LOP3.LUT R0, R154, 0xff0000, RZ, 0xc0, !PT ;  /* 0x00ff00009a007812 */ /* 0x001fc400078ec0ff */
[----:B------:R-:W-:Y:S01]  /*1850*/  UIMAD UR4, UR4, UR5, URZ ;  /* 0x00000005040472a4 */ /* 0x000fe2000f8e023f */
[----:B------:R-:W-:Y:S02]  /*1860*/  SHF.R.U32.HI R3, RZ, 0x8, R3 ;  /* 0x00000008ff037819 */ /* 0x000fe40000011603 */
[----:B------:R-:W-:Y:S01]  /*1870*/  ISETP.NE.AND.EX P2, PT, RZ, UR9, PT, P2 ;  /* 0x00000009ff007c0c */ /* 0x000fe2000bf45320 */
[----:B------:R-:W-:Y:S01]  /*1880*/  ULDC UR5, c[0x0][0x348] ;  /* 0x0000d20000057ab9 */ /* 0x000fe20000000800 */
[----:B------:R-:W-:Y:S01]  /*1890*/  LEA.HI R201, R0, R3, RZ, 0x10 ;  /* 0x0000000300c97211 */ /* 0x000fe200078f80ff */
[----:B------:R-:W-:Y:S01]  /*18a0*/  IMAD.MOV.U32 R202, RZ, RZ, R153 ;  /* 0x000000ffffca7224 */ /* 0x000fe200078e0099 */
[----:B------:R-:W-:Y:S01]  /*18b0*/  LOP3.LUT R199, R154, 0xffff, RZ, 0xc0, !PT ;  /* 0x0000ffff9ac77812 */ /* 0x000fe200078ec0ff */
[----:B-1----:R-:W-:Y:S08]  /*18c0*/  @P1 BRA `(.L_x_644) ;  /* 0x0000000000241947 */ /* 0x002ff00003800000 */
[----:B------:R-:W-:Y:S02]  /*18d0*/  ULDC.64 UR6, c[0x0][0xa00] ;  /* 0x0002800000067ab9 */ /* 0x000fe40000000a00 */
[----:B------:R-:W-:-:S04]  /*18e0*/  ISETP.NE.U32.AND P1, PT, RZ, UR6, PT ;  /* 0x00000006ff007c0c */ /* 0x000fc8000bf25070 */
[----:B------:R-:W-:-:S13]  /*18f0*/  ISETP.NE.AND.EX P1, PT, RZ, UR7, PT, P1 ;  /* 0x00000007ff007c0c */ /* 0x000fda000bf25310 */
[----:B------:R-:W-:Y:S05]  /*1900*/  @!P1 BRA `(.L_x_644) ;  /* 0x0000000000149947 */ /* 0x000fea0003800000 */
[----:B------:R-:W0:Y:S02]  /*1910*/  LDC.64 R6, c[0x0][0xa00] ;  /* 0x00028000ff067b82 */ /* 0x000e240000000a00 */
[----:B0-----:R-:W-:-:S05]  /*1920*/  IMAD.WIDE R6, R200, 0x4, R6 ;  /* 0x00000004c8067825 */ /* 0x001fca00078e0206 */
[----:B-----5:R-:W2:Y:S04]  /*1930*/  LDG.E R155, desc[UR40][R6.64] ;  /* 0x00000028069b7981 */ /* 0x020ea8000c1e1900 */
[----:B------:R-:W2:Y:S02]  /*1940*/  LDG.E R0, desc[UR40][R6.64+0x4] ;  /* 0x0000042806007981 */ /* 0x000ea4000c1e1900 */
[----:B--2---:R-:W-:-:S07]  /*1950*/  IMAD.IADD R155, R0, 0x1, -R155 ;  /* 0x00000001009b7824 */ /* 0x004fce00078e0a9b */
.L_x_644:
[----:B------:R-:W-:Y:S02]  /*1960*/  IMAD.U32 R42, RZ, RZ, UR5 ;  /* 0x00000005ff2a7e24 */ /* 0x000fe4000f8e00ff */
[----:B------:R-:W-:Y:S01]  /*1970*/  IMAD.U32 R24, RZ, RZ, UR4 ;  /* 0x00000004ff187e24 */ /* 0x000fe2000f8e00ff */
[----:B------:R-:W-:Y:S06]  /*1980*/  @!P2 BRA `(.L_x_645) ;  /* 0x000000000010a947 */ /* 0x000fec0003800000 */
[----:B------:R-:W-:-:S04]  /*1990*/  IADD3 R4, P0, R203, UR8, RZ ;  /* 0x00000008cb047c10 */ /* 0x000fc8000ff1e0ff */
[----:B------:R-:W-:-:S05]  /*19a0*/  IADD3.X R5, R204, UR9, RZ, P0, !PT ;  /* 0x00000009cc057c10 */ /* 0x000fca00087fe4ff */
[----:B------:R0:W5:Y:S01]  /*19b0*/  LDG.E R24, desc[UR40][R4.64] ;  /* 0x0000002804187981 */ /* 0x000162000c1e1900 */
[----:B------:R-:W-:Y:S05]  /*19c0*/  BRA `(.L_x_646) ;  /* 0x0000000000107947 */ /* 0x000fea0003800000 */
.L_x_645:
[----:B------:R-:W-:Y:S05]  /*19d0*/  @!P0 BRA `(.L_x_646) ;  /* 0x00000000000c8947 */ /* 0x000fea0003800000 */
[----:B------:R-:W2:Y:S04]  /*19e0*/  LDG.E R3, desc[UR40][R4.64] ;  /* 0x0000002804037981 */ /* 0x000ea8000c1e1900 */
[----:B------:R-:W2:Y:S02]  /*19f0*/  LDG.E R24, desc[UR40][R4.64+0x4] ;  /* 0x0000042804187981 */ /* 0x000ea4000c1e1900 */
[----:B--2---:R-:W-:-:S07]  /*1a00*/  IMAD.IADD R24, R24, 0x1, -R3 ;  /* 0x0000000118187824 */ /* 0x004fce00078e0a03 */
.L_x_646:
[----:B------:R-:W-:Y:S01]  /*1a10*/  ULDC.64 UR4, c[0x0][0xa10] ;  /* 0x0002840000047ab9 */ /* 0x000fe20000000a00 */
[----:B------:R-:W2:Y:S01]  /*1a20*/  LDL.LU R8, [R1+0x28] ;  /* 0x0000280001087983 */ /* 0x000ea20000300800 */
[----:B------:R-:W-:-:S04]  /*1a30*/  ISETP.NE.U32.AND P0, PT, RZ, UR4, PT ;  /* 0x00000004ff007c0c */ /* 0x000fc8000bf05070 */
[----:B------:R-:W-:Y:S01]  /*1a40*/  ISETP.NE.AND.EX P0, PT, RZ, UR5, PT, P0 ;  /* 0x00000005ff007c0c */ /* 0x000fe2000bf05300 */
[----:B------:R-:W-:Y:S02]  /*1a50*/  ULDC.64 UR4, c[0x0][0xa30] ;  /* 0x00028c0000047ab9 */ /* 0x000fe40000000a00 */
[----:B------:R-:W-:-:S10]  /*1a60*/  ISETP.NE.U32.AND P1, PT, RZ, UR4, PT ;  /* 0x00000004ff007c0c */ /* 0x000fd4000bf25070 */
[----:B------:R-:W1:Y:S02]  /*1a70*/  @P0 LDC.64 R6, c[0x0][0xa10] ;  /* 0x00028400ff060b82 */ /* 0x000e640000000a00 */
[----:B-1----:R-:W-:-:S05]  /*1a80*/  @P0 IMAD.WIDE R6, R200, 0x4, R6 ;  /* 0x00000004c8060825 */ /* 0x002fca00078e0206 */
[----:B------:R-:W3:Y:S04]  /*1a90*/  @P0 LDG.E R0, desc[UR40][R6.64] ;  /* 0x0000002806000981 */ /* 0x000ee8000c1e1900 */
[----:B------:R-:W3:Y:S01]  /*1aa0*/  @P0 LDG.E R3, desc[UR40][R6.64+0x4] ;  /* 0x0000042806030981 */ /* 0x000ee2000c1e1900 */
[----:B------:R-:W-:Y:S01]  /*1ab0*/  ISETP.NE.AND.EX P1, PT, RZ, UR5, PT, P1 ;  /* 0x00000005ff007c0c */ /* 0x000fe2000bf25310 */
[----:B-----5:R-:W-:-:S12]  /*1ac0*/  IMAD.MOV.U32 R154, RZ, RZ, R24 ;  /* 0x000000ffff9a7224 */ /* 0x020fd800078e0018 */
[----:B0-----:R-:W-:-:S04]  /*1ad0*/  @P1 IADD3 R4, P2, R203, UR4, RZ ;  /* 0x00000004cb041c10 */ /* 0x001fc8000ff5e0ff */
[----:B------:R-:W-:-:S05]  /*1ae0*/  @P1 IADD3.X R5, R204, UR5, RZ, P2, !PT ;  /* 0x00000005cc051c10 */ /* 0x000fca00097fe4ff */
[----:B------:R0:W5:Y:S01]  /*1af0*/  @P1 LDG.E R154, desc[UR40][R4.64] ;  /* 0x00000028049a1981 */ /* 0x000162000c1e1900 */
[----:B------:R-:W-:Y:S01]  /*1b00*/  IMAD.IADD R11, R24, 0x1, -R11 ;  /* 0x00000001180b7824 */ /* 0x000fe200078e0a0b */
[----:B------:R-:W-:Y:S01]  /*1b10*/  BSSY B0, `(.L_x_647) ;  /* 0x000002c000007945 */ /* 0x000fe20003800000 */
[----:B------:R-:W-:Y:S02]  /*1b20*/  LOP3.LUT R211, R201, 0xff, RZ, 0xc0, !PT ;  /* 0x000000ffc9d37812 */ /* 0x000fe400078ec0ff */
[----:B------:R-:W-:Y:S02]  /*1b30*/  SHF.R.U32.HI R201, RZ, 0x10, R201 ;  /* 0x00000010ffc97819 */ /* 0x000fe400000116c9 */
[----:B--2---:R-:W-:Y:S01]  /*1b40*/  LOP3.LUT R8, R8, 0xfffffffd, RZ, 0xc0, !PT ;  /* 0xfffffffd08087812 */ /* 0x004fe200078ec0ff */
[----:B---3--:R-:W-:-:S04]  /*1b50*/  @P0 IMAD.IADD R42, R3, 0x1, -R0 ;  /* 0x00000001032a0824 */ /* 0x008fc800078e0a00 */
[----:B------:R-:W-:-:S04]  /*1b60*/  IMAD.IADD R152, R11, 0x1, R42 ;  /* 0x000000010b987824 */ /* 0x000fc800078e022a */
[C---:B------:R-:W-:Y:S01]  /*1b70*/  VIADD R0, R152.reuse, 0x3f ;  /* 0x0000003f98007836 */ /* 0x040fe20000000000 */
[----:B------:R-:W-:-:S04]  /*1b80*/  ISETP.GE.AND P3, PT, R152, 0x1, PT ;  /* 0x000000019800780c */ /* 0x000fc80003f66270 */
[----:B------:R-:W-:-:S04]  /*1b90*/  SHF.R.S32.HI R3, RZ, 0x1f, R0 ;  /* 0x0000001fff037819 */ /* 0x000fc80000011400 */
[----:B------:R-:W-:Y:S01]  /*1ba0*/  LEA.HI R3, R3, R0, RZ, 0x6 ;  /* 0x0000000003037211 */ /* 0x000fe200078f30ff */
[----:B------:R-:W-:-:S03]  /*1bb0*/  IMAD.MOV.U32 R0, RZ, RZ, RZ ;  /* 0x000000ffff007224 */ /* 0x000fc600078e00ff */
[----:B------:R-:W-:Y:S02]  /*1bc0*/  SHF.R.S32.HI R168, RZ, 0x6, R3 ;  /* 0x00000006ffa87819 */ /* 0x000fe40000011403 */
[----:B------:R-:W-:-:S05]  /*1bd0*/  @P3 LOP3.LUT R8, R8, 0x2, RZ, 0xfc, !PT ;  /* 0x0000000208083812 */ /* 0x000fca00078efcff */
[----:B------:R0:W-:Y:S01]  /*1be0*/  STL [R1+0x28], R8 ;  /* 0x0000280801007387 */ /* 0x0001e20000100800 */
[----:B------:R-:W-:Y:S05]  /*1bf0*/  @!P3 BRA `(.L_x_648) ;  /* 0x000000000074b947 */ /* 0x000fea0003800000 */
[----:B------:R-:W-:Y:S01]  /*1c00*/  ISETP.NE.AND P0, PT, R201, RZ, PT ;  /* 0x000000ffc900720c */ /* 0x000fe20003f05270 */
[----:B------:R-:W-:-:S03]  /*1c10*/  ULDC UR4, c[0x0][0x9f0] ;  /* 0x00027c0000047ab9 */ /* 0x000fc60000000800 */
[----:B------:R-:W-:-:S04]  /*1c20*/  SEL R9, R201, UR4, P0 ;  /* 0x00000004c9097c07 */ /* 0x000fc80008000000 */
[-C--:B------:R-:W-:Y:S02]  /*1c30*/  IABS R6, R9.reuse ;  /* 0x0000000900067213 */ /* 0x080fe40000000000 */
[----:B------:R-:W-:Y:S02]  /*1c40*/  IADD3 R0, R168, -0x1, R9 ;  /* 0xffffffffa8007810 */ /* 0x000fe40007ffe009 */
[----:B------:R-:W1:Y:S01]  /*1c50*/  I2F.RP R3, R6 ;  /* 0x0000000600037306 */ /* 0x000e620000209400 */
[-C--:B------:R-:W-:Y:S02]  /*1c60*/  IABS R10, R9.reuse ;  /* 0x00000009000a7213 */ /* 0x080fe40000000000 */
[----:B0-----:R-:W-:Y:S02]  /*1c70*/  IABS R8, R0 ;  /* 0x0000000000087213 */ /* 0x001fe40000000000 */
[----:B------:R-:W-:-:S04]  /*1c80*/  LOP3.LUT R0, R0, R9, RZ, 0x3c, !PT ;  /* 0x0000000900007212 */ /* 0x000fc800078e3cff */
[----:B------:R-:W-:Y:S01]  /*1c90*/  ISETP.GE.AND P2, PT, R0, RZ, PT ;  /* 0x000000ff0000720c */ /* 0x000fe20003f46270 */
[----:B-1----:R-:W0:Y:S02]  /*1ca0*/  MUFU.RCP R3, R3 ;  /* 0x0000000300037308 */ /* 0x002e240000001000 */
[----:B0-----:R-:W-:Y:S02]  /*1cb0*/  VIADD R4, R3, 0xffffffe ;  /* 0x0ffffffe03047836 */ /* 0x001fe40000000000 */
[----:B------:R-:W-:-:S04]  /*1cc0*/  IMAD.MOV R3, RZ, RZ, -R10 ;  /* 0x000000ffff037224 */ /* 0x000fc800078e0a0a */
        /* <DEDUP_REMOVED lines=16> */
.L_x_648:
[----:B------:R-:W-:Y:S05]  /*1dd0*/  BSYNC B0 ;  /* 0x0000000000007941 */ /* 0x000fea0003800000 */
.L_x_647:
[----:B------:R-:W-:Y:S01]  /*1de0*/  IMAD R3, R211, R0, RZ ;  /* 0x00000000d3037224 */ /* 0x000fe200078e02ff */
[----:B------:R-:W-:-:S04]  /*1df0*/  PLOP3.LUT P3, PT, PT, PT, PT, 0x80, 0x0 ;  /* 0x000000000000781c */ /* 0x000fc80003f6f070 */
[C---:B------:R-:W-:Y:S01]  /*1e00*/  VIADDMNMX R0, R3.reuse, R0, R168, PT ;  /* 0x0000000003007246 */ /* 0x040fe200038001a8 */
[----:B------:R-:W-:-:S04]  /*1e10*/  IMAD R3, R3, 0x40, -R11 ;  /* 0x0000004003037824 */ /* 0x000fc800078e0a0b */
[----:B0-----:R-:W-:Y:S01]  /*1e20*/  IMAD R5, R0, 0x40, -R11 ;  /* 0x0000004000057824 */ /* 0x001fe200078e0a0b */
[----:B------:R-:W-:-:S04]  /*1e30*/  VIMNMX R3, RZ, R3, !PT ;  /* 0x00000003ff037248 */ /* 0x000fc80007fe0100 */
[----:B------:R-:W-:Y:S02]  /*1e40*/  VIMNMX R0, R5, R42, PT ;  /* 0x0000002a05007248 */ /* 0x000fe40003fe0100 */
[----:B------:R-:W-:Y:S02]  /*1e50*/  SHF.R.U32.HI R41, RZ, 0x6, R3 ;  /* 0x00000006ff297819 */ /* 0x000fe40000011603 */
[----:B------:R-:W-:-:S03]  /*1e60*/  ISETP.GT.AND P0, PT, R0, R3, PT ;  /* 0x000000030000720c */ /* 0x000fc60003f04270 */
[----:B------:R-:W-:-:S10]  /*1e70*/  IMAD.MOV.U32 R40, RZ, RZ, R41 ;  /* 0x000000ffff287224 */ /* 0x000fd400078e0029 */
[----:B------:R-:W-:-:S05]  /*1e80*/  @P0 VIADD R0, R0, 0x3f ;  /* 0x0000003f00000836 */ /* 0x000fca0000000000 */
[----:B------:R-:W-:-:S04]  /*1e90*/  @P0 SHF.R.S32.HI R3, RZ, 0x1f, R0 ;  /* 0x0000001fff030819 */ /* 0x000fc80000011400 */
[----:B------:R-:W-:-:S04]  /*1ea0*/  @P0 LEA.HI R3, R3, R0, RZ, 0x6 ;  /* 0x0000000003030211 */ /* 0x000fc800078f30ff */
[----:B------:R-:W-:-:S04]  /*1eb0*/  @P0 SHF.R.S32.HI R40, RZ, 0x6, R3 ;  /* 0x00000006ff280819 */ /* 0x000fc80000011403 */
[----:B------:R-:W-:-:S13]  /*1ec0*/  ISETP.GT.AND P0, PT, R40, R41, PT ;  /* 0x000000292800720c */ /* 0x000fda0003f04270 */
[----:B------:R-:W-:Y:S05]  /*1ed0*/  @!P0 BRA `(.L_x_649) ;  /* 0x0000002800948947 */ /* 0x000fea0003800000 */
[----:B------:R-:W-:Y:S01]  /*1ee0*/  VIADD R0, R2, 0x22400 ;  /* 0x0002240002007836 */ /* 0x000fe20000000000 */
[----:B------:R-:W-:Y:S04]  /*1ef0*/  BSSY B6, `(.L_x_650) ;  /* 0x0000013000067945 */ /* 0x000fe80003800000 */
[----:B------:R-:W-:-:S13]  /*1f00*/  LOP3.LUT P0, RZ, R0, 0x3ff, RZ, 0xc0, !PT ;  /* 0x000003ff00ff7812 */ /* 0x000fda000780c0ff */
[----:B------:R-:W-:Y:S05]  /*1f10*/  @!P0 BRA `(.L_x_651) ;  /* 0x0000000000408947 */ /* 0x000fea0003800000 */
[----:B------:R-:W-:Y:S01]  /*1f20*/  MOV R14, 0x0 ;  /* 0x00000000000e7802 */ /* 0x000fe20000000f00 */
[----:B------:R-:W-:Y:S01]  /*1f30*/  ULDC.64 UR4, c[0x4][0x90] ;  /* 0x0100240000047ab9 */ /* 0x000fe20000000a00 */
[----:B------:R-:W-:Y:S01]  /*1f40*/  ULDC.64 UR6, c[0x4][0x30] ;  /* 0x01000c0000067ab9 */ /* 0x000fe20000000a00 */
[----:B------:R-:W-:Y:S02]  /*1f50*/  IMAD.U32 R4, RZ, RZ, UR4 ;  /* 0x00000004ff047e24 */ /* 0x000fe4000f8e00ff */
[----:B------:R-:W-:Y:S01]  /*1f60*/  IMAD.U32 R5, RZ, RZ, UR5 ;  /* 0x00000005ff057e24 */ /* 0x000fe2000f8e00ff */
[----:B------:R-:W0:Y:S01]  /*1f70*/  LDC.64 R14, c[0x4][R14] ;  /* 0x010000000e0e7b82 */ /* 0x000e220000000a00 */
[----:B------:R-:W-:Y:S01]  /*1f80*/  ULDC.64 UR4, c[0x4][0x98] ;  /* 0x0100260000047ab9 */ /* 0x000fe20000000a00 */
        /* <DEDUP_REMOVED lines=8> */
[----:B0----5:R-:W-:Y:S05]  /*2010*/  CALL.ABS.NOINC R14 ;  /* 0x000000000e007343 */ /* 0x021fea0003c00000 */
.L_x_651:
[----:B------:R-:W-:Y:S05]  /*2020*/  BSYNC B6 ;  /* 0x0000000000067941 */ /* 0x000fea0003800000 */
.L_x_650:
        /* <DEDUP_REMOVED lines=20> */
.L_x_653:
[----:B------:R-:W-:Y:S05]  /*2170*/  BSYNC B6 ;  /* 0x0000000000067941 */ /* 0x000fea0003800000 */
.L_x_652:
[----:B------:R-:W-:Y:S01]  /*2180*/  ULDC.64 UR4, c[0x0][0x9f8] ;  /* 0x00027e0000047ab9 */ /* 0x000fe20000000a00 */
[----:B------:R-:W-:Y:S01]  /*2190*/  IMAD.MOV.U32 R3, RZ, RZ, R200 ;  /* 0x000000ffff037224 */ /* 0x000fe200078e00c8 */
[----:B------:R-:W-:Y:S01]  /*21a0*/  ISETP.NE.U32.AND P0, PT, RZ, UR4, PT ;  /* 0x00000004ff007c0c */ /* 0x000fe2000bf05070 */
[----:B------:R-:W0:Y:S01]  /*21b0*/  LDC.64 R6, c[0x0][0x300] ;  /* 0x0000c000ff067b82 */ /* 0x000e220000000a00 */
[----:B------:R-:W-:Y:S01]  /*21c0*/  IMAD.IADD R38, R25, 0x1, R24 ;  /* 0x0000000119267824 */ /* 0x000fe200078e0218 */
[----:B------:R-:W-:Y:S01]  /*21d0*/  ULDC.64 UR6, c[0x0][0xa08] ;  /* 0x0002820000067ab9 */ /* 0x000fe20000000a00 */
[----:B------:R-:W-:-:S05]  /*21e0*/  ISETP.NE.AND.EX P0, PT, RZ, UR5, PT, P0 ;  /* 0x00000005ff007c0c */ /* 0x000fca000bf05300 */
[----:B------:R-:W1:Y:S08]  /*21f0*/  LDC R25, c[0x0][0x3f4] ;  /* 0x0000fd00ff197b82 */ /* 0x000e700000000800 */
[----:B------:R-:W-:Y:S01]  /*2200*/  @P0 IADD3 R4, P1, R203, UR4, RZ ;  /* 0x00000004cb040c10 */ /* 0x000fe2000ff3e0ff */
[----:B------:R-:W2:Y:S03]  /*2210*/  LDC.64 R52, c[0x0][0x408] ;  /* 0x00010200ff347b82 */ /* 0x000ea60000000a00 */
[----:B------:R-:W-:Y:S01]  /*2220*/  @P0 IADD3.X R5, R204, UR5, RZ, P1, !PT ;  /* 0x00000005cc050c10 */ /* 0x000fe20008ffe4ff */
[----:B------:R-:W-:-:S04]  /*2230*/  ULDC.64 UR4, c[0x0][0x308] ;  /* 0x0000c20000047ab9 */ /* 0x000fc80000000a00 */
[----:B------:R3:W4:Y:S01]  /*2240*/  @P0 LDG.E R3, desc[UR40][R4.64] ;  /* 0x0000002804030981 */ /* 0x000722000c1e1900 */
[----:B------:R-:W-:Y:S01]  /*2250*/  SHF.R.S32.HI R11, RZ, 0x1f, R38 ;  /* 0x0000001fff0b7819 */ /* 0x000fe20000011426 */
[-C--:B0-----:R-:W-:Y:S01]  /*2260*/  IMAD.WIDE.U32 R8, R38, R6.reuse, RZ ;  /* 0x0000000626087225 */ /* 0x081fe200078e00ff */
[----:B------:R-:W-:Y:S01]  /*2270*/  ISETP.NE.U32.AND P0, PT, RZ, UR6, PT ;  /* 0x00000006ff007c0c */ /* 0x000fe2000bf05070 */
[----:B------:R-:W0:Y:S01]  /*2280*/  S2R R55, SR_TID.X ;  /* 0x0000000000377919 */ /* 0x000e220000002100 */
[----:B------:R-:W-:Y:S01]  /*2290*/  SHF.R.S32.HI R17, RZ, 0x1f, R16 ;  /* 0x0000001fff117819 */ /* 0x000fe20000011410 */
[-C--:B------:R-:W-:Y:S01]  /*22a0*/  IMAD R0, R11, R6.reuse, RZ ;  /* 0x000000060b007224 */ /* 0x080fe200078e02ff */
[----:B------:R-:W-:Y:S01]  /*22b0*/  ISETP.NE.AND.EX P0, PT, RZ, UR7, PT, P0 ;  /* 0x00000007ff007c0c */ /* 0x000fe2000bf05300 */
[----:B------:R-:W-:Y:S01]  /*22c0*/  IMAD.SHL.U32 R50, R189, 0x40, RZ ;  /* 0x00000040bd327824 */ /* 0x000fe200078e00ff */
[----:B-1----:R-:W-:Y:S01]  /*22d0*/  ISETP.GE.AND P2, PT, R16, R25, PT ;  /* 0x000000191000720c */ /* 0x002fe20003f46270 */
[----:B------:R-:W-:Y:S01]  /*22e0*/  IMAD R13, R38, R7, R0 ;  /* 0x00000007260d7224 */ /* 0x000fe200078e0200 */
[----:B---3--:R-:W1:Y:S01]  /*22f0*/  LDC.64 R4, c[0x0][0x3f8] ;  /* 0x0000fe00ff047b82 */ /* 0x008e620000000a00 */
[----:B------:R-:W-:Y:S01]  /*2300*/  SHF.R.S32.HI R0, RZ, 0x1f, R19 ;  /* 0x0000001fff007819 */ /* 0x000fe20000011413 */
[----:B------:R-:W-:Y:S01]  /*2310*/  IMAD.WIDE.U32 R44, R19, R6, R16 ;  /* 0x00000006132c7225 */ /* 0x000fe200078e0010 */
[----:B------:R-:W-:-:S02]  /*2320*/  SHF.R.S32.HI R187, RZ, 0x1f, R186 ;  /* 0x0000001fffbb7819 */ /* 0x000fc400000114ba */
[----:B------:R-:W-:Y:S01]  /*2330*/  LOP3.LUT R50, R50, 0x1c0, RZ, 0xc0, !PT ;  /* 0x000001c032327812 */ /* 0x000fe200078ec0ff */
[----:B------:R-:W-:Y:S01]  /*2340*/  IMAD.IADD R9, R9, 0x1, R13 ;  /* 0x0000000109097824 */ /* 0x000fe200078e020d */
[----:B------:R-:W-:Y:S01]  /*2350*/  P2R R72, PR, RZ, 0x4 ;  /* 0x00000004ff487803 */ /* 0x000fe20000000000 */
[----:B------:R-:W-:Y:S01]  /*2360*/  IMAD R14, R0, R6, RZ ;  /* 0x00000006000e7224 */ /* 0x000fe200078e02ff */
[----:B------:R-:W-:Y:S01]  /*2370*/  SHF.R.U32.HI R54, RZ, 0x3, R50 ;  /* 0x00000003ff367819 */ /* 0x000fe20000011632 */
[C---:B------:R-:W-:Y:S01]  /*2380*/  IMAD.WIDE.U32 R20, R199.reuse, UR4, R8 ;  /* 0x00000004c7147c25 */ /* 0x040fe2000f8e0008 */
[----:B--2---:R-:W-:Y:S02]  /*2390*/  SHF.L.U64.HI R51, R52, 0x6, R53 ;  /* 0x0000000634337819 */ /* 0x004fe40000010235 */
[----:B------:R-:W-:Y:S01]  /*23a0*/  SHF.L.U64.HI R46, R6, 0x6, R7 ;  /* 0x00000006062e7819 */ /* 0x000fe20000010207 */
[----:B------:R-:W-:Y:S01]  /*23b0*/  IMAD R21, R199, UR5, R21 ;  /* 0x00000005c7157c24 */ /* 0x000fe2000f8e0215 */
[----:B------:R-:W-:Y:S01]  /*23c0*/  ULDC.64 UR4, c[0x0][0x330] ;  /* 0x0000cc0000047ab9 */ /* 0x000fe20000000a00 */
[----:B------:R-:W-:-:S02]  /*23d0*/  IMAD R14, R19, R7, R14 ;  /* 0x00000007130e7224 */ /* 0x000fc400078e020e */
[----:B------:R-:W-:-:S04]  /*23e0*/  IMAD.WIDE.U32 R28, R199, UR4, R16 ;  /* 0x00000004c71c7c25 */ /* 0x000fc8000f8e0010 */
[----:B------:R-:W-:Y:S01]  /*23f0*/  IMAD R29, R199, UR5, R29 ;  /* 0x00000005c71d7c24 */ /* 0x000fe2000f8e021d */
[----:B------:R-:W-:Y:S01]  /*2400*/  ULDC.64 UR4, c[0x0][0x310] ;  /* 0x0000c40000047ab9 */ /* 0x000fe20000000a00 */
[-C--:B-1----:R-:W-:Y:S01]  /*2410*/  IMAD R12, R0, R4.reuse, RZ ;  /* 0x00000004000c7224 */ /* 0x082fe200078e02ff */
[----:B------:R-:W-:Y:S01]  /*2420*/  SHF.L.U64.HI R48, R4, 0x6, R5 ;  /* 0x0000000604307819 */ /* 0x000fe20000010205 */
[----:B------:R-:W-:Y:S01]  /*2430*/  IMAD.WIDE.U32 R30, R19, R4, R186 ;  /* 0x00000004131e7225 */ /* 0x000fe200078e00ba */
[----:B0-----:R-:W-:-:S03]  /*2440*/  LEA.HI R55, R55, 0x8, RZ, 0x19 ;  /* 0x0000000837377811 */ /* 0x001fc600078fc8ff */
[C---:B------:R-:W-:Y:S02]  /*2450*/  IMAD R13, R19.reuse, R5, R12 ;  /* 0x00000005130d7224 */ /* 0x040fe400078e020c */
[----:B------:R-:W-:-:S04]  /*2460*/  IMAD.WIDE.U32 R32, R19, R4, R16 ;  /* 0x0000000413207225 */ /* 0x000fc800078e0010 */
[----:B------:R-:W-:Y:S02]  /*2470*/  IMAD.IADD R31, R31, 0x1, R13 ;  /* 0x000000011f1f7824 */ /* 0x000fe400078e020d */
[----:B------:R-:W-:Y:S01]  /*2480*/  IMAD.IADD R33, R13, 0x1, R33 ;  /* 0x000000010d217824 */ /* 0x000fe200078e0221 */
[----:B-----5:R-:W-:Y:S01]  /*2490*/  SHF.R.S32.HI R13, RZ, 0x1f, R154 ;  /* 0x0000001fff0d7819 */ /* 0x020fe2000001149a */
[----:B------:R-:W-:-:S04]  /*24a0*/  IMAD.WIDE.U32 R34, R19, R52, R186 ;  /* 0x0000003413227225 */ /* 0x000fc800078e00ba */
[----:B------:R-:W-:-:S04]  /*24b0*/  IMAD.WIDE.U32 R36, R19, R52, R16 ;  /* 0x0000003413247225 */ /* 0x000fc800078e0010 */
[----:B------:R-:W-:-:S04]  /*24c0*/  IMAD.WIDE.U32 R30, R154, R4, R30 ;  /* 0x000000049a1e7225 */ /* 0x000fc800078e001e */
[----:B------:R-:W-:-:S04]  /*24d0*/  IMAD.WIDE.U32 R32, R154, R4, R32 ;  /* 0x000000049a207225 */ /* 0x000fc800078e0020 */
[----:B------:R-:W-:Y:S02]  /*24e0*/  IMAD.SHL.U32 R47, R6, 0x40, RZ ;  /* 0x00000040062f7824 */ /* 0x000fe400078e00ff */
[----:B------:R-:W-:Y:S02]  /*24f0*/  IMAD.SHL.U32 R49, R4, 0x40, RZ ;  /* 0x0000004004317824 */ /* 0x000fe400078e00ff */
[----:B------:R-:W-:Y:S01]  /*2500*/  IMAD.SHL.U32 R56, R25, 0x2, RZ ;  /* 0x0000000219387824 */ /* 0x000fe200078e00ff */
[----:B----4-:R-:W-:Y:S02]  /*2510*/  SHF.R.S32.HI R8, RZ, 0x1f, R3 ;  /* 0x0000001fff087819 */ /* 0x010fe40000011403 */
[----:B------:R-:W-:Y:S02]  /*2520*/  SEL R9, R3, RZ, !P0 ;  /* 0x000000ff03097207 */ /* 0x000fe40004000000 */
[----:B------:R-:W-:-:S03]  /*2530*/  SEL R8, R8, RZ, !P0 ;  /* 0x000000ff08087207 */ /* 0x000fc60004000000 */
[----:B------:R-:W-:-:S04]  /*2540*/  IMAD.WIDE.U32 R20, R9, UR4, R20 ;  /* 0x0000000409147c25 */ /* 0x000fc8000f8e0014 */
[----:B------:R-:W-:Y:S01]  /*2550*/  IMAD R10, R8, UR4, RZ ;  /* 0x00000004080a7c24 */ /* 0x000fe2000f8e02ff */
[----:B------:R-:W-:-:S03]  /*2560*/  IADD3 R3, P0, R20, R44, RZ ;  /* 0x0000002c14037210 */ /* 0x000fc60007f1e0ff */
[C---:B------:R-:W-:Y:S01]  /*2570*/  IMAD R43, R9.reuse, UR5, R10 ;  /* 0x00000005092b7c24 */ /* 0x040fe2000f8e020a */
[----:B------:R-:W-:Y:S02]  /*2580*/  ULDC.64 UR4, c[0x0][0x338] ;  /* 0x0000ce0000047ab9 */ /* 0x000fe40000000a00 */
[----:B------:R-:W-:Y:S02]  /*2590*/  IMAD R8, R8, UR4, RZ ;  /* 0x0000000408087c24 */ /* 0x000fe4000f8e02ff */
[----:B------:R-:W-:Y:S01]  /*25a0*/  IMAD.WIDE.U32 R28, R9, UR4, R28 ;  /* 0x00000004091c7c25 */ /* 0x000fe2000f8e001c */
[----:B------:R-:W-:-:S03]  /*25b0*/  ULDC UR4, c[0x0][0x2f4] ;  /* 0x0000bd0000047ab9 */ /* 0x000fc60000000800 */
[----:B------:R-:W-:Y:S01]  /*25c0*/  IMAD R71, R9, UR5, R8 ;  /* 0x0000000509477c24 */ /* 0x000fe2000f8e0208 */
[----:B------:R-:W-:Y:S01]  /*25d0*/  SEL R9, R25, RZ, P2 ;  /* 0x000000ff19097207 */ /* 0x000fe20001000000 */
[----:B------:R-:W-:Y:S01]  /*25e0*/  IMAD R8, R0, R52, RZ ;  /* 0x0000003400087224 */ /* 0x000fe200078e02ff */
[----:B------:R-:W-:Y:S01]  /*25f0*/  IADD3 R38, P2, R19, R38, RZ ;  /* 0x0000002613267210 */ /* 0x000fe20007f5e0ff */
[----:B------:R-:W-:Y:S02]  /*2600*/  IMAD.IADD R43, R21, 0x1, R43 ;  /* 0x00000001152b7824 */ /* 0x000fe400078e022b */
[C---:B------:R-:W-:Y:S02]  /*2610*/  IMAD.IADD R9, R16.reuse, 0x1, R9 ;  /* 0x0000000110097824 */ /* 0x040fe400078e0209 */
[----:B------:R-:W-:Y:S01]  /*2620*/  IMAD R15, R19, R53, R8 ;  /* 0x00000035130f7224 */ /* 0x000fe200078e0208 */
[----:B------:R-:W-:Y:S01]  /*2630*/  IADD3.X R44, R43, R45, R14, P0, !PT ;  /* 0x0000002d2b2c7210 */ /* 0x000fe200007fe40e */
[----:B------:R-:W-:Y:S01]  /*2640*/  IMAD.X R39, R11, 0x1, R0, P2 ;  /* 0x000000010b277824 */ /* 0x000fe200010e0600 */
[----:B------:R-:W-:Y:S01]  /*2650*/  SHF.R.S32.HI R8, RZ, 0x1f, R9 ;  /* 0x0000001fff087819 */ /* 0x000fe20000011409 */
[----:B------:R-:W-:Y:S01]  /*2660*/  IMAD.IADD R35, R35, 0x1, R15 ;  /* 0x0000000123237824 */ /* 0x000fe200078e020f */
[----:B------:R-:W-:Y:S01]  /*2670*/  ISETP.GE.AND P0, PT, R16, UR4, PT ;  /* 0x0000000410007c0c */ /* 0x000fe2000bf06270 */
[----:B------:R-:W-:Y:S01]  /*2680*/  IMAD.IADD R37, R15, 0x1, R37 ;  /* 0x000000010f257824 */ /* 0x000fe200078e0225 */
[----:B------:R-:W-:Y:S01]  /*2690*/  LEA.HI R45, R8, R9, RZ, 0x3 ;  /* 0x00000009082d7211 */ /* 0x000fe200078f18ff */
[----:B------:R-:W-:-:S02]  /*26a0*/  IMAD R8, R13, R4, RZ ;  /* 0x000000040d087224 */ /* 0x000fc400078e02ff */
[----:B------:R-:W-:Y:S01]  /*26b0*/  IMAD R13, R13, R52, RZ ;  /* 0x000000340d0d7224 */ /* 0x000fe200078e02ff */
[----:B------:R-:W-:Y:S01]  /*26c0*/  LOP3.LUT R60, R45, 0xfffffff8, RZ, 0xc0, !PT ;  /* 0xfffffff82d3c7812 */ /* 0x000fe200078ec0ff */
[----:B------:R-:W-:Y:S01]  /*26d0*/  IMAD R59, R154, R5, R8 ;  /* 0x000000059a3b7224 */ /* 0x000fe200078e0208 */
[----:B------:R-:W-:Y:S01]  /*26e0*/  LOP3.LUT R5, R50, 0x18, R16, 0xf8, !PT ;  /* 0x0000001832057812 */ /* 0x000fe200078ef810 */
[----:B------:R-:W-:Y:S01]  /*26f0*/  IMAD R13, R154, R53, R13 ;  /* 0x000000359a0d7224 */ /* 0x000fe200078e020d */
[----:B------:R-:W-:Y:S01]  /*2700*/  SHF.R.S32.HI R63, RZ, 0x1f, R60 ;  /* 0x0000001fff3f7819 */ /* 0x000fe2000001143c */
[----:B------:R-:W-:Y:S01]  /*2710*/  VIADD R53, R16, 0x20 ;  /* 0x0000002010357836 */ /* 0x000fe20000000000 */
[----:B------:R-:W-:Y:S01]  /*2720*/  LOP3.LUT R5, R5, R54, RZ, 0x3c, !PT ;  /* 0x0000003605057212 */ /* 0x000fe200078e3cff */
[----:B------:R-:W-:-:S03]  /*2730*/  IMAD.WIDE.U32 R34, R154, R52, R34 ;  /* 0x000000349a227225 */ /* 0x000fc600078e0022 */
[----:B------:R-:W-:Y:S01]  /*2740*/  ISETP.GE.AND P1, PT, R53, UR4, PT ;  /* 0x0000000435007c0c */ /* 0x000fe2000bf26270 */
[----:B------:R-:W-:Y:S01]  /*2750*/  IMAD R57, R194, 0x200, R5 ;  /* 0x00000200c2397824 */ /* 0x000fe200078e0205 */
[----:B------:R-:W-:Y:S01]  /*2760*/  LOP3.LUT R5, R50, 0x38, R45, 0xf8, !PT ;  /* 0x0000003832057812 */ /* 0x000fe200078ef82d */
[----:B------:R-:W-:-:S03]  /*2770*/  IMAD.WIDE.U32 R36, R154, R52, R36 ;  /* 0x000000349a247225 */ /* 0x000fc600078e0024 */
[----:B------:R-:W-:Y:S01]  /*2780*/  LOP3.LUT R5, R5, R54, RZ, 0x3c, !PT ;  /* 0x0000003605057212 */ /* 0x000fe200078e3cff */
[----:B------:R-:W-:Y:S02]  /*2790*/  IMAD.IADD R58, R31, 0x1, R59 ;  /* 0x000000011f3a7824 */ /* 0x000fe400078e023b */
[----:B------:R-:W-:Y:S02]  /*27a0*/  IMAD.SHL.U32 R52, R52, 0x40, RZ ;  /* 0x0000004034347824 */ /* 0x000fe400078e00ff */
[----:B------:R-:W-:Y:S02]  /*27b0*/  IMAD.IADD R59, R59, 0x1, R33 ;  /* 0x000000013b3b7824 */ /* 0x000fe400078e0221 */
[----:B------:R-:W-:Y:S02]  /*27c0*/  IMAD.IADD R61, R35, 0x1, R13 ;  /* 0x00000001233d7824 */ /* 0x000fe400078e020d */
[----:B------:R-:W-:Y:S02]  /*27d0*/  IMAD.IADD R62, R13, 0x1, R37 ;  /* 0x000000010d3e7824 */ /* 0x000fe400078e0225 */
[----:B------:R-:W-:-:S02]  /*27e0*/  IMAD R70, R194, 0x200, R5 ;  /* 0x00000200c2467824 */ /* 0x000fc400078e0205 */
[----:B------:R-:W-:-:S07]  /*27f0*/  IMAD.IADD R71, R29, 0x1, R71 ;  /* 0x000000011d477824 */ /* 0x000fce00078e0247 */
.L_x_683:
[----:B----4-:R-:W0:Y:S01]  /*2800*/  LDC.64 R64, c[0x0][0x2e8] ;  /* 0x0000ba00ff407b82 */ /* 0x010e220000000a00 */
[----:B------:R-:W-:Y:S01]  /*2810*/  VIADD R40, R40, 0xffffffff ;  /* 0xffffffff28287836 */ /* 0x000fe20000000000 */
[----:B------:R-:W-:Y:S05]  /*2820*/  YIELD ;  /* 0x0000000000007946 */ /* 0x000fea0003800000 */
[----:B------:R-:W-:Y:S01]  /*2830*/  SHF.R.S32.HI R67, RZ, 0x1f, R40 ;  /* 0x0000001fff437819 */ /* 0x000fe20000011428 */
[----:B------:R-:W1:Y:S01]  /*2840*/  LDC R27, c[0x0][0x3f4] ;  /* 0x0000fd00ff1b7b82 */ /* 0x000e620000000800 */
[-C--:B------:R-:W-:Y:S01]  /*2850*/  IMAD R4, R46, R40.reuse, RZ ;  /* 0x000000282e047224 */ /* 0x080fe200078e02ff */
[----:B------:R-:W-:Y:S01]  /*2860*/  BSSY B0, `(.L_x_654) ;  /* 0x0000191000007945 */ /* 0x000fe20003800000 */
[----:B---3--:R-:W-:-:S04]  /*2870*/  IMAD.WIDE.U32 R14, R47, R40, RZ ;  /* 0x000000282f0e7225 */ /* 0x008fc800078e00ff */
[----:B------:R-:W-:Y:S01]  /*2880*/  IMAD R5, R67, R47, R4 ;  /* 0x0000002f43057224 */ /* 0x000fe200078e0204 */
[----:B------:R-:W-:Y:S01]  /*2890*/  IADD3 R4, P2, R3, R14, RZ ;  /* 0x0000000e03047210 */ /* 0x000fe20007f5e0ff */
[----:B------:R-:W-:Y:S02]  /*28a0*/  IMAD.SHL.U32 R26, R22, 0x1000, RZ ;  /* 0x00001000161a7824 */ /* 0x000fe400078e00ff */
[----:B------:R-:W-:Y:S02]  /*28b0*/  IMAD.IADD R25, R15, 0x1, R5 ;  /* 0x000000010f197824 */ /* 0x000fe400078e0205 */
[----:B------:R-:W-:Y:S02]  /*28c0*/  IMAD.IADD R5, R57, 0x1, R26 ;  /* 0x0000000139057824 */ /* 0x000fe400078e021a */
[----:B------:R-:W-:Y:S01]  /*28d0*/  IMAD.X R6, R25, 0x1, R44, P2 ;  /* 0x0000000119067824 */ /* 0x000fe200010e062c */
[----:B0-----:R-:W-:Y:S01]  /*28e0*/  LEA R12, P3, R4, R64, 0x1 ;  /* 0x00000040040c7211 */ /* 0x001fe200078608ff */
[----:B------:R-:W-:Y:S01]  /*28f0*/  IMAD R66, R5, 0x2, R2 ;  /* 0x0000000205427824 */ /* 0x000fe200078e0202 */
[----:B------:R-:W-:-:S02]  /*2900*/  ISETP.GT.AND P2, PT, R40, R41, PT ;  /* 0x000000292800720c */ /* 0x000fc40003f44270 */
[----:B------:R-:W-:Y:S02]  /*2910*/  LEA.HI.X R13, R4, R65, R6, 0x1, P3 ;  /* 0x00000041040d7211 */ /* 0x000fe400018f0c06 */
[----:B-1----:R-:W-:-:S13]  /*2920*/  ISETP.GE.AND P3, PT, R27, 0x1, PT ;  /* 0x000000011b00780c */ /* 0x002fda0003f66270 */
[----:B------:R-:W-:Y:S05]  /*2930*/  @!P3 BRA `(.L_x_655) ;  /* 0x0000001400acb947 */ /* 0x000fea0003800000 */
[----:B------:R-:W-:Y:S01]  /*2940*/  ULDC.U8 UR4, c[0x0][0x410] ;  /* 0x0001040000047ab9 */ /* 0x000fe20000000000 */
[-C--:B------:R-:W-:Y:S01]  /*2950*/  IMAD R6, R48, R40.reuse, RZ ;  /* 0x0000002830067224 */ /* 0x080fe200078e02ff */
[----:B------:R-:W-:Y:S01]  /*2960*/  ISETP.NE.AND P3, PT, RZ, UR4, PT ;  /* 0x00000004ff007c0c */ /* 0x000fe2000bf65270 */
[----:B------:R-:W-:-:S04]  /*2970*/  IMAD.WIDE.U32 R4, R49, R40, RZ ;  /* 0x0000002831047225 */ /* 0x000fc800078e00ff */
[----:B------:R-:W-:-:S04]  /*2980*/  IMAD R7, R67, R49, R6 ;  /* 0x0000003143077224 */ /* 0x000fc800078e0206 */
[----:B------:R-:W-:-:S04]  /*2990*/  IMAD.IADD R68, R5, 0x1, R7 ;  /* 0x0000000105447824 */ /* 0x000fc800078e0207 */
[----:B------:R-:W-:Y:S05]  /*29a0*/  @!P3 BRA `(.L_x_656) ;  /* 0x0000000800b0b947 */ /* 0x000fea0003800000 */
[----:B------:R-:W-:Y:S01]  /*29b0*/  IMAD R74, R40, -0x40, R42 ;  /* 0xffffffc0284a7824 */ /* 0x000fe200078e022a */
[----:B------:R-:W-:Y:S01]  /*29c0*/  BSSY B1, `(.L_x_657) ;  /* 0x000001e000017945 */ /* 0x000fe20003800000 */
[----:B------:R-:W-:Y:S02]  /*29d0*/  CS2R R8, SRZ ;  /* 0x0000000000087805 */ /* 0x000fe4000001ff00 */
[----:B------:R-:W-:Y:S02]  /*29e0*/  CS2R R14, SRZ ;  /* 0x00000000000e7805 */ /* 0x000fe4000001ff00 */
[----:B------:R-:W-:Y:S02]  /*29f0*/  CS2R R10, SRZ ;  /* 0x00000000000a7805 */ /* 0x000fe4000001ff00 */
[----:B------:R-:W-:Y:S02]  /*2a00*/  VIMNMX R74, R74, 0x40, PT ;  /* 0x000000404a4a7848 */ /* 0x000fe40003fe0100 */
[----:B------:R-:W-:-:S02]  /*2a10*/  CS2R R24, SRZ ;  /* 0x0000000000187805 */ /* 0x000fc4000001ff00 */
[----:B------:R-:W-:-:S13]  /*2a20*/  ISETP.GE.AND P4, PT, R19, R74, PT ;  /* 0x0000004a1300720c */ /* 0x000fda0003f86270 */
[----:B------:R-:W-:Y:S05]  /*2a30*/  @P4 BRA `(.L_x_658) ;  /* 0x0000000000584947 */ /* 0x000fea0003800000 */
[----:B------:R-:W-:Y:S01]  /*2a40*/  IMAD R7, R51, R40, RZ ;  /* 0x0000002833077224 */ /* 0x000fe200078e02ff */
[----:B------:R-:W-:Y:S01]  /*2a50*/  IADD3 R8, P3, R30, R4, RZ ;  /* 0x000000041e087210 */ /* 0x000fe20007f7e0ff */
[----:B------:R-:W-:Y:S01]  /*2a60*/  IMAD.MOV.U32 R4, RZ, RZ, R34 ;  /* 0x000000ffff047224 */ /* 0x000fe200078e0022 */
[----:B------:R-:W-:Y:S01]  /*2a70*/  ULDC.64 UR6, c[0x0][0x400] ;  /* 0x0001000000067ab9 */ /* 0x000fe20000000a00 */
[----:B------:R-:W-:Y:S01]  /*2a80*/  IMAD.MOV.U32 R5, RZ, RZ, R61 ;  /* 0x000000ffff057224 */ /* 0x000fe200078e003d */
[----:B------:R-:W-:Y:S01]  /*2a90*/  ULDC.64 UR4, c[0x0][0x3e8] ;  /* 0x0000fa0000047ab9 */ /* 0x000fe20000000a00 */
[-C--:B------:R-:W-:Y:S02]  /*2aa0*/  IMAD R11, R67, R52.reuse, R7 ;  /* 0x00000034430b7224 */ /* 0x080fe400078e0207 */
[----:B------:R-:W-:-:S04]  /*2ab0*/  IMAD.WIDE.U32 R6, R40, R52, R4 ;  /* 0x0000003428067225 */ /* 0x000fc800078e0004 */
[----:B------:R-:W-:Y:S01]  /*2ac0*/  IMAD.X R9, R68, 0x1, R58, P3 ;  /* 0x0000000144097824 */ /* 0x000fe200018e063a */
[----:B------:R-:W-:Y:S01]  /*2ad0*/  LEA R4, P3, R6, UR6, 0x1 ;  /* 0x0000000606047c11 */ /* 0x000fe2000f8608ff */
[----:B------:R-:W-:-:S05]  /*2ae0*/  IMAD.IADD R5, R7, 0x1, R11 ;  /* 0x0000000107057824 */ /* 0x000fca00078e020b */
[----:B------:R-:W-:Y:S02]  /*2af0*/  LEA.HI.X R5, R6, UR7, R5, 0x1, P3 ;  /* 0x0000000706057c11 */ /* 0x000fe400098f0c05 */
[----:B------:R-:W-:-:S04]  /*2b00*/  LEA R6, P3, R8, UR4, 0x1 ;  /* 0x0000000408067c11 */ /* 0x000fc8000f8608ff */
[----:B------:R-:W-:Y:S02]  /*2b10*/  LEA.HI.X R7, R8, UR5, R9, 0x1, P3 ;  /* 0x0000000508077c11 */ /* 0x000fe400098f0c09 */
[----:B------:R-:W-:Y:S02]  /*2b20*/  ISETP.GE.AND P3, PT, R186, R27, PT ;  /* 0x0000001bba00720c */ /* 0x000fe40003f66270 */
[----:B------:R-:W-:Y:S02]  /*2b30*/  CS2R R8, SRZ ;  /* 0x0000000000087805 */ /* 0x000fe4000001ff00 */
[----:B------:R-:W-:-:S09]  /*2b40*/  CS2R R10, SRZ ;  /* 0x00000000000a7805 */ /* 0x000fd2000001ff00 */
[----:B------:R0:W5:Y:S04]  /*2b50*/  @!P3 LDG.E.64 R14, desc[UR40][R6.64] ;  /* 0x00000028060eb981 */ /* 0x000168000c1e1b00 */
[----:B------:R0:W5:Y:S01]  /*2b60*/  @!P3 LDG.E.64 R24, desc[UR40][R4.64] ;  /* 0x000000280418b981 */ /* 0x000162000c1e1b00 */
[----:B------:R-:W-:-:S13]  /*2b70*/  ISETP.GE.AND P3, PT, R190, R27, PT ;  /* 0x0000001bbe00720c */ /* 0x000fda0003f66270 */
[----:B------:R0:W5:Y:S04]  /*2b80*/  @!P3 LDG.E.64 R8, desc[UR40][R6.64+0x20] ;  /* 0x000020280608b981 */ /* 0x000168000c1e1b00 */
[----:B------:R0:W5:Y:S02]  /*2b90*/  @!P3 LDG.E.64 R10, desc[UR40][R4.64+0x20] ;  /* 0x00002028040ab981 */ /* 0x000164000c1e1b00 */
.L_x_658:
[----:B------:R-:W-:Y:S05]  /*2ba0*/  BSYNC B1 ;  /* 0x0000000000017941 */ /* 0x000fea0003800000 */
.L_x_657:
[----:B------:R-:W-:Y:S01]  /*2bb0*/  ISETP.NE.AND P3, PT, R184, 0x3, PT ;  /* 0x00000003b800780c */ /* 0x000fe20003f65270 */
[----:B0----5:R-:W-:Y:S02]  /*2bc0*/  IMAD.MOV.U32 R4, RZ, RZ, R8 ;  /* 0x000000ffff047224 */ /* 0x021fe400078e0008 */
[----:B------:R-:W-:Y:S02]  /*2bd0*/  IMAD.MOV.U32 R5, RZ, RZ, R9 ;  /* 0x000000ffff057224 */ /* 0x000fe400078e0009 */
[----:B------:R-:W-:Y:S01]  /*2be0*/  IMAD.MOV.U32 R6, RZ, RZ, R14 ;  /* 0x000000ffff067224 */ /* 0x000fe200078e000e */
[----:B------:R-:W-:Y:S01]  /*2bf0*/  PRMT R81, R81, 0x5410, R4 ;  /* 0x0000541051517816 */ /* 0x000fe20000000004 */
        /* <DEDUP_REMOVED lines=9> */
[----:B------:R-:W-:-:S02]  /*2c90*/  PRMT R84, R84, 0x5410, R5 ;  /* 0x0000541054547816 */ /* 0x000fc40000000005 */
[----:B------:R-:W-:Y:S02]  /*2ca0*/  PRMT R69, R69, 0x5410, R6 ;  /* 0x0000541045457816 */ /* 0x000fe40000000006 */
[----:B------:R-:W-:Y:S01]  /*2cb0*/  PRMT R65, R7, 0x7610, R65 ;  /* 0x0000761007417816 */ /* 0x000fe20000000041 */
[----:B------:R-:W-:Y:S06]  /*2cc0*/  @!P3 BRA `(.L_x_659) ;  /* 0x000000000004b947 */ /* 0x000fec0003800000 */
[----:B------:R-:W-:Y:S01]  /*2cd0*/  BPT.TRAP 0x1 ;  /* 0x000000040000795c */ /* 0x000fe20000300000 */
.L_x_659:
[----:B------:R-:W-:Y:S01]  /*2ce0*/  IMAD R73, R22, 0x8, R2 ;  /* 0x0000000816497824 */ /* 0x000fe200078e0202 */
[----:B------:R-:W-:Y:S01]  /*2cf0*/  SHF.L.U32 R76, R185, 0x1f, RZ ;  /* 0x0000001fb94c7819 */ /* 0x000fe200000006ff */
[----:B------:R-:W-:Y:S03]  /*2d00*/  BSSY B1, `(.L_x_660) ;  /* 0x0000003000017945 */ /* 0x000fe60003800000 */
[----:B------:R-:W0:Y:S02]  /*2d10*/  SYNCS.PHASECHK.TRANS64.TRYWAIT P5, [R73+URZ+0x28c90], R76 ;  /* 0x028c904c490075a7 */ /* 0x000e2400080a017f */
[----:B0-----:R-:W-:Y:S05]  /*2d20*/  @!P5 BRA `(.L_x_661) ;  /* 0x0000017c00a0d947 */ /* 0x001fea0003800000 */
.L_x_956:
[----:B------:R-:W-:Y:S05]  /*2d30*/  BSYNC B1 ;  /* 0x0000000000017941 */ /* 0x000fea0003800000 */
.L_x_660:
[----:B------:R-:W-:Y:S05]  /*2d40*/  @P4 BRA `(.L_x_662) ;  /* 0x0000001400084947 */ /* 0x000fea0003800000 */
[----:B------:R-:W-:Y:S04]  /*2d50*/  BSSY B1, `(.L_x_663) ;  /* 0x0000036000017945 */ /* 0x000fe80003800000 */
[----:B------:R-:W-:Y:S05]  /*2d60*/  @P0 BRA `(.L_x_664) ;  /* 0x0000000000d00947 */ /* 0x000fea0003800000 */
[----:B------:R1:W2:Y:S01]  /*2d70*/  LDS.128 R4, [R66+0x22400] ;  /* 0x0224000042047984 */ /* 0x0002a20000000c00 */
[----:B------:R-:W-:Y:S01]  /*2d80*/  ISETP.GE.AND P4, PT, R186, R27, PT ;  /* 0x0000001bba00720c */ /* 0x000fe20003f86270 */
[----:B------:R-:W-:-:S12]  /*2d90*/  BSSY B2, `(.L_x_665) ;  /* 0x0000030000027945 */ /* 0x000fd80003800000 */
[----:B-1----:R-:W-:Y:S05]  /*2da0*/  @P4 BRA `(.L_x_666) ;  /* 0x0000000000b84947 */ /* 0x002fea0003800000 */
[----:B------:R-:W-:Y:S01]  /*2db0*/  SHF.R.U64 R64, R14, 0x10, R15 ;  /* 0x000000100e407819 */ /* 0x000fe2000000120f */
[----:B--2---:R-:W-:Y:S01]  /*2dc0*/  IMAD.U32 R14, R6, 0x10000, RZ ;  /* 0x00010000060e7824 */ /* 0x004fe200078e00ff */
[--C-:B------:R-:W-:Y:S01]  /*2dd0*/  SHF.R.U64 R68, R24, 0x10, R25.reuse ;  /* 0x0000001018447819 */ /* 0x100fe20000001219 */
[----:B------:R-:W-:Y:S01]  /*2de0*/  IMAD.U32 R24, R7, 0x10000, RZ ;  /* 0x0001000007187824 */ /* 0x000fe200078e00ff */
[----:B------:R-:W-:Y:S02]  /*2df0*/  SHF.R.U32.HI R75, RZ, 0x10, R25 ;  /* 0x00000010ff4b7819 */ /* 0x000fe40000011619 */
[----:B------:R-:W-:Y:S02]  /*2e00*/  SHF.R.U32.HI R66, RZ, 0x10, R15 ;  /* 0x00000010ff427819 */ /* 0x000fe4000001160f */
[----:B------:R-:W-:Y:S02]  /*2e10*/  PRMT R64, R65, 0x5432, R64 ;  /* 0x0000543241407816 */ /* 0x000fe40000000040 */
[----:B------:R-:W-:-:S02]  /*2e20*/  PRMT R68, R69, 0x5432, R68 ;  /* 0x0000543245447816 */ /* 0x000fc40000000044 */
[----:B------:R-:W-:Y:S02]  /*2e30*/  PRMT R75, R65, 0x5410, R75 ;  /* 0x00005410414b7816 */ /* 0x000fe4000000004b */
[----:B------:R-:W-:Y:S02]  /*2e40*/  PRMT R66, R67, 0x5432, R66 ;  /* 0x0000543243427816 */ /* 0x000fe40000000042 */
[----:B------:R-:W-:Y:S01]  /*2e50*/  LOP3.LUT R25, R7, 0xffff0000, RZ, 0xc0, !PT ;  /* 0xffff000007197812 */ /* 0x000fe200078ec0ff */
[----:B------:R-:W-:Y:S01]  /*2e60*/  IMAD.U32 R77, R75, 0x10000, RZ ;  /* 0x000100004b4d7824 */ /* 0x000fe200078e00ff */
[----:B------:R-:W-:Y:S01]  /*2e70*/  LOP3.LUT R7, R5, 0xffff0000, RZ, 0xc0, !PT ;  /* 0xffff000005077812 */ /* 0x000fe200078ec0ff */
[----:B------:R-:W-:Y:S01]  /*2e80*/  IMAD.U32 R67, R66, 0x10000, RZ ;  /* 0x0001000042437824 */ /* 0x000fe200078e00ff */
[C---:B------:R-:W-:Y:S01]  /*2e90*/  LOP3.LUT R69, R68.reuse, 0xffff0000, RZ, 0xc0, !PT ;  /* 0xffff000044457812 */ /* 0x040fe200078ec0ff */
[----:B------:R-:W-:Y:S01]  /*2ea0*/  IMAD.U32 R68, R68, 0x10000, RZ ;  /* 0x0001000044447824 */ /* 0x000fe200078e00ff */
[C---:B------:R-:W-:Y:S01]  /*2eb0*/  LOP3.LUT R65, R64.reuse, 0xffff0000, RZ, 0xc0, !PT ;  /* 0xffff000040417812 */ /* 0x040fe200078ec0ff */
[----:B------:R-:W-:Y:S01]  /*2ec0*/  IMAD.U32 R64, R64, 0x10000, RZ ;  /* 0x0001000040407824 */ /* 0x000fe200078e00ff */
[----:B------:R-:W-:Y:S01]  /*2ed0*/  LOP3.LUT R15, R6, 0xffff0000, RZ, 0xc0, !PT ;  /* 0xffff0000060f7812 */ /* 0x000fe200078ec0ff */
[----:B------:R-:W-:Y:S01]  /*2ee0*/  FMUL.FTZ R79, R7, R69 ;  /* 0x00000045074f7220 */ /* 0x000fe20000410000 */
[----:B------:R-:W-:Y:S01]  /*2ef0*/  LOP3.LUT R75, R75, 0xffff0000, RZ, 0xc0, !PT ;  /* 0xffff00004b4b7812 */ /* 0x000fe200078ec0ff */
[----:B------:R-:W-:Y:S01]  /*2f00*/  FMUL.FTZ R78, R7, R65 ;  /* 0x00000041074e7220 */ /* 0x000fe20000410000 */
[----:B------:R-:W-:Y:S01]  /*2f10*/  LOP3.LUT R66, R66, 0xffff0000, RZ, 0xc0, !PT ;  /* 0xffff000042427812 */ /* 0x000fe200078ec0ff */
[C---:B------:R-:W-:Y:S01]  /*2f20*/  FMUL.FTZ R7, R15.reuse, R77 ;  /* 0x0000004d0f077220 */ /* 0x040fe20000410000 */
[----:B------:R-:W-:Y:S01]  /*2f30*/  FMUL.FTZ R15, R15, R67 ;  /* 0x000000430f0f7220 */ /* 0x000fe20000410000 */
[----:B------:R-:W-:-:S02]  /*2f40*/  IMAD.U32 R6, R5, 0x10000, RZ ;  /* 0x0001000005067824 */ /* 0x000fc400078e00ff */
[----:B------:R-:W-:Y:S02]  /*2f50*/  IMAD.U32 R5, R4, 0x10000, RZ ;  /* 0x0001000004057824 */ /* 0x000fe400078e00ff */
[----:B------:R-:W-:Y:S01]  /*2f60*/  FFMA.FTZ R67, R14, R67, -R7 ;  /* 0x000000430e437223 */ /* 0x000fe20000010807 */
[----:B------:R-:W-:Y:S01]  /*2f70*/  LOP3.LUT R4, R4, 0xffff0000, RZ, 0xc0, !PT ;  /* 0xffff000004047812 */ /* 0x000fe200078ec0ff */
[----:B------:R-:W-:Y:S01]  /*2f80*/  FFMA.FTZ R14, R14, R77, R15 ;  /* 0x0000004d0e0e7223 */ /* 0x000fe2000001000f */
[C---:B------:R-:W-:Y:S01]  /*2f90*/  FMUL.FTZ R15, R25.reuse, R75 ;  /* 0x0000004b190f7220 */ /* 0x040fe20000410000 */
[----:B------:R-:W-:Y:S01]  /*2fa0*/  FMUL.FTZ R80, R25, R66 ;  /* 0x0000004219507220 */ /* 0x000fe20000410000 */
[C---:B------:R-:W-:Y:S01]  /*2fb0*/  FFMA.FTZ R79, R6.reuse, R65, -R79 ;  /* 0x00000041064f7223 */ /* 0x040fe2000001084f */
[----:B------:R-:W-:Y:S01]  /*2fc0*/  FFMA.FTZ R78, R6, R69, R78 ;  /* 0x00000045064e7223 */ /* 0x000fe2000001004e */
[C---:B------:R-:W-:Y:S01]  /*2fd0*/  FMUL.FTZ R6, R4.reuse, R68 ;  /* 0x0000004404067220 */ /* 0x040fe20000410000 */
[----:B------:R-:W-:Y:S01]  /*2fe0*/  FMUL.FTZ R7, R4, R64 ;  /* 0x0000004004077220 */ /* 0x000fe20000410000 */
[C---:B------:R-:W-:Y:S01]  /*2ff0*/  FFMA.FTZ R15, R24.reuse, R66, -R15 ;  /* 0x00000042180f7223 */ /* 0x040fe2000001080f */
[----:B------:R-:W-:Y:S01]  /*3000*/  FFMA.FTZ R80, R24, R75, R80 ;  /* 0x0000004b18507223 */ /* 0x000fe20000010050 */
[C---:B------:R-:W-:Y:S01]  /*3010*/  FFMA.FTZ R6, R5.reuse, R64, -R6 ;  /* 0x0000004005067223 */ /* 0x040fe20000010806 */
[----:B------:R-:W-:Y:S01]  /*3020*/  FFMA.FTZ R7, R5, R68, R7 ;  /* 0x0000004405077223 */ /* 0x000fe20000010007 */
[----:B------:R-:W-:-:S02]  /*3030*/  F2FP.BF16.F32.PACK_AB R14, R14, R67 ;  /* 0x000000430e0e723e */ /* 0x000fc400000010ff */
[----:B------:R-:W-:Y:S02]  /*3040*/  F2FP.BF16.F32.PACK_AB R15, R80, R15 ;  /* 0x0000000f500f723e */ /* 0x000fe400000010ff */
[----:B------:R-:W-:Y:S01]  /*3050*/  F2FP.BF16.F32.PACK_AB R4, R7, R6 ;  /* 0x000000060704723e */ /* 0x000fe200000010ff */
[----:B------:R-:W-:Y:S01]  /*3060*/  IMAD.MOV.U32 R6, RZ, RZ, R14 ;  /* 0x000000ffff067224 */ /* 0x000fe200078e000e */
[----:B------:R-:W-:Y:S01]  /*3070*/  F2FP.BF16.F32.PACK_AB R5, R78, R79 ;  /* 0x0000004f4e05723e */ /* 0x000fe200000010ff */
[----:B------:R-:W-:-:S07]  /*3080*/  IMAD.MOV.U32 R7, RZ, RZ, R15 ;  /* 0x000000ffff077224 */ /* 0x000fce00078e000f */
.L_x_666:
[----:B------:R-:W-:Y:S05]  /*3090*/  BSYNC B2 ;  /* 0x0000000000027941 */ /* 0x000fea0003800000 */
.L_x_665:
[----:B--2---:R1:W-:Y:S02]  /*30a0*/  STG.E.128 desc[UR40][R12.64], R4 ;  /* 0x000000040c007986 */ /* 0x0043e4000c101d28 */
.L_x_664:
[----:B------:R-:W-:Y:S05]  /*30b0*/  BSYNC B1 ;  /* 0x0000000000017941 */ /* 0x000fea0003800000 */
.L_x_663:
[----:B------:R-:W-:Y:S05]  /*30c0*/  @P1 BRA `(.L_x_662) ;  /* 0x0000001000281947 */ /* 0x000fea0003800000 */
[----:B-1----:R-:W-:Y:S01]  /*30d0*/  IMAD.MOV.U32 R5, RZ, RZ, 0x20 ;  /* 0x00000020ff057424 */ /* 0x002fe200078e00ff */
[----:B------:R-:W-:Y:S01]  /*30e0*/  LOP3.LUT P4, RZ, R189, 0x4, RZ, 0xc0, !PT ;  /* 0x00000004bdff7812 */ /* 0x000fe2000788c0ff */
[----:B------:R-:W-:Y:S03]  /*30f0*/  BSSY B1, `(.L_x_667) ;  /* 0x0000035000017945 */ /* 0x000fe60003800000 */
[----:B------:R-:W-:Y:S02]  /*3100*/  SEL R5, R5, 0xffffffe0, !P4 ;  /* 0xffffffe005057807 */ /* 0x000fe40006000000 */
[----:B------:R-:W-:Y:S02]  /*3110*/  ISETP.GE.AND P4, PT, R190, R27, PT ;  /* 0x0000001bbe00720c */ /* 0x000fe40003f86270 */
[----:B------:R-:W-:-:S05]  /*3120*/  IADD3 R5, R5, R57, R26 ;  /* 0x0000003905057210 */ /* 0x000fca0007ffe01a */
[----:B------:R-:W-:-:S06]  /*3130*/  IMAD R4, R5, 0x2, R2 ;  /* 0x0000000205047824 */ /* 0x000fcc00078e0202 */
[----:B------:R-:W1:Y:S01]  /*3140*/  LDS.128 R4, [R4+0x22400] ;  /* 0x0224000004047984 */ /* 0x000e620000000c00 */
[----:B------:R-:W-:Y:S05]  /*3150*/  @P4 BRA `(.L_x_668) ;  /* 0x0000000000b84947 */ /* 0x000fea0003800000 */
[----:B------:R-:W-:Y:S01]  /*3160*/  SHF.R.U64 R14, R8, 0x10, R9 ;  /* 0x00000010080e7819 */ /* 0x000fe20000001209 */
[----:B-1----:R-:W-:Y:S01]  /*3170*/  IMAD.U32 R8, R6, 0x10000, RZ ;  /* 0x0001000006087824 */ /* 0x002fe200078e00ff */
        /* <DEDUP_REMOVED lines=17> */
[C---:B------:R-:W-:Y:S01]  /*3290*/  FMUL.FTZ R67, R7.reuse, R27 ;  /* 0x0000001b07437220 */ /* 0x040fe20000410000 */
[----:B------:R-:W-:Y:S01]  /*32a0*/  LOP3.LUT R64, R64, 0xffff0000, RZ, 0xc0, !PT ;  /* 0xffff000040407812 */ /* 0x000fe200078ec0ff */
[----:B------:R-:W-:Y:S01]  /*32b0*/  FMUL.FTZ R66, R7, R15 ;  /* 0x0000000f07427220 */ /* 0x000fe20000410000 */
[----:B------:R-:W-:Y:S01]  /*32c0*/  LOP3.LUT R24, R24, 0xffff0000, RZ, 0xc0, !PT ;  /* 0xffff000018187812 */ /* 0x000fe200078ec0ff */
[C---:B------:R-:W-:Y:S01]  /*32d0*/  FMUL.FTZ R7, R9.reuse, R65 ;  /* 0x0000004109077220 */ /* 0x040fe20000410000 */
[----:B------:R-:W-:Y:S01]  /*32e0*/  FMUL.FTZ R9, R9, R25 ;  /* 0x0000001909097220 */ /* 0x000fe20000410000 */
[----:B------:R-:W-:-:S02]  /*32f0*/  IMAD.U32 R6, R5, 0x10000, RZ ;  /* 0x0001000005067824 */ /* 0x000fc400078e00ff */
[----:B------:R-:W-:Y:S01]  /*3300*/  FFMA.FTZ R25, R8, R25, -R7 ;  /* 0x0000001908197223 */ /* 0x000fe20000010807 */
[----:B------:R-:W-:Y:S02]  /*3310*/  IMAD.U32 R5, R4, 0x10000, RZ ;  /* 0x0001000004057824 */ /* 0x000fe400078e00ff */
[----:B------:R-:W-:Y:S01]  /*3320*/  FFMA.FTZ R8, R8, R65, R9 ;  /* 0x0000004108087223 */ /* 0x000fe20000010009 */
[----:B------:R-:W-:Y:S01]  /*3330*/  LOP3.LUT R4, R4, 0xffff0000, RZ, 0xc0, !PT ;  /* 0xffff000004047812 */ /* 0x000fe200078ec0ff */
[C---:B------:R-:W-:Y:S01]  /*3340*/  FMUL.FTZ R9, R11.reuse, R64 ;  /* 0x000000400b097220 */ /* 0x040fe20000410000 */
[-C--:B------:R-:W-:Y:S01]  /*3350*/  FMUL.FTZ R11, R11, R24.reuse ;  /* 0x000000180b0b7220 */ /* 0x080fe20000410000 */
[C---:B------:R-:W-:Y:S01]  /*3360*/  FFMA.FTZ R67, R6.reuse, R15, -R67 ;  /* 0x0000000f06437223 */ /* 0x040fe20000010843 */
[----:B------:R-:W-:Y:S01]  /*3370*/  FFMA.FTZ R66, R6, R27, R66 ;  /* 0x0000001b06427223 */ /* 0x000fe20000010042 */
[----:B------:R-:W-:Y:S01]  /*3380*/  FFMA.FTZ R9, R10, R24, -R9 ;  /* 0x000000180a097223 */ /* 0x000fe20000010809 */
[C---:B------:R-:W-:Y:S01]  /*3390*/  FMUL.FTZ R6, R4.reuse, R26 ;  /* 0x0000001a04067220 */ /* 0x040fe20000410000 */
[----:B------:R-:W-:Y:S01]  /*33a0*/  FMUL.FTZ R7, R4, R14 ;  /* 0x0000000e04077220 */ /* 0x000fe20000410000 */
[----:B------:R-:W-:Y:S01]  /*33b0*/  FFMA.FTZ R10, R10, R64, R11 ;  /* 0x000000400a0a7223 */ /* 0x000fe2000001000b */
[----:B------:R-:W-:Y:S01]  /*33c0*/  F2FP.BF16.F32.PACK_AB R8, R8, R25 ;  /* 0x000000190808723e */ /* 0x000fe200000010ff */
[C---:B------:R-:W-:Y:S01]  /*33d0*/  FFMA.FTZ R6, R5.reuse, R14, -R6 ;  /* 0x0000000e05067223 */ /* 0x040fe20000010806 */
[----:B------:R-:W-:Y:S01]  /*33e0*/  FFMA.FTZ R7, R5, R26, R7 ;  /* 0x0000001a05077223 */ /* 0x000fe20000010007 */
[----:B------:R-:W-:-:S02]  /*33f0*/  F2FP.BF16.F32.PACK_AB R5, R66, R67 ;  /* 0x000000434205723e */ /* 0x000fc400000010ff */
[----:B------:R-:W-:Y:S02]  /*3400*/  F2FP.BF16.F32.PACK_AB R9, R10, R9 ;  /* 0x000000090a09723e */ /* 0x000fe400000010ff */
[----:B------:R-:W-:Y:S01]  /*3410*/  F2FP.BF16.F32.PACK_AB R4, R7, R6 ;  /* 0x000000060704723e */ /* 0x000fe200000010ff */
[----:B------:R-:W-:Y:S02]  /*3420*/  IMAD.MOV.U32 R6, RZ, RZ, R8 ;  /* 0x000000ffff067224 */ /* 0x000fe400078e0008 */
[----:B------:R-:W-:-:S07]  /*3430*/  IMAD.MOV.U32 R7, RZ, RZ, R9 ;  /* 0x000000ffff077224 */ /* 0x000fce00078e0009 */
.L_x_668:
[----:B------:R-:W-:Y:S05]  /*3440*/  BSYNC B1 ;  /* 0x0000000000017941 */ /* 0x000fea0003800000 */
.L_x_667:
[----:B-1----:R2:W-:Y:S01]  /*3450*/  STG.E.128 desc[UR40][R12.64+0x40], R4 ;  /* 0x000040040c007986 */ /* 0x0025e2000c101d28 */
[----:B------:R-:W-:Y:S05]  /*3460*/  BRA `(.L_x_662) ;  /* 0x0000000c00407947 */ /* 0x000fea0003800000 */
.L_x_656:
[----:B------:R-:W-:Y:S01]  /*3470*/  IMAD R74, R40, -0x40, R42 ;  /* 0xffffffc0284a7824 */ /* 0x000fe200078e022a */
[----:B------:R-:W-:Y:S02]  /*3480*/  ISETP.GE.AND P4, PT, R16, R27, PT ;  /* 0x0000001b1000720c */ /* 0x000fe40003f86270 */
[----:B------:R-:W-:Y:S02]  /*3490*/  CS2R R6, SRZ ;  /* 0x0000000000067805 */ /* 0x000fe4000001ff00 */
[----:B------:R-:W-:-:S04]  /*34a0*/  VIMNMX R74, R74, 0x40, PT ;  /* 0x000000404a4a7848 */ /* 0x000fc80003fe0100 */
[----:B------:R-:W-:-:S13]  /*34b0*/  ISETP.GE.OR P3, PT, R19, R74, P4 ;  /* 0x0000004a1300720c */ /* 0x000fda0002766670 */
[----:B------:R-:W0:Y:S01]  /*34c0*/  @!P3 LDC.64 R8, c[0x0][0x3e8] ;  /* 0x0000fa00ff08bb82 */ /* 0x000e220000000a00 */
[----:B------:R-:W-:-:S05]  /*34d0*/  @!P3 IADD3 R4, P5, R32, R4, RZ ;  /* 0x000000042004b210 */ /* 0x000fca0007fbe0ff */
[----:B------:R-:W-:Y:S02]  /*34e0*/  @!P3 IMAD.X R5, R68, 0x1, R59, P5 ;  /* 0x000000014405b824 */ /* 0x000fe400028e063b */
[----:B------:R-:W1:Y:S01]  /*34f0*/  @!P3 LDC.64 R12, c[0x0][0x400] ;  /* 0x00010000ff0cbb82 */ /* 0x000e620000000a00 */
[----:B0-----:R-:W-:-:S04]  /*3500*/  @!P3 LEA R8, P5, R4, R8, 0x1 ;  /* 0x000000080408b211 */ /* 0x001fc800078a08ff */
[----:B------:R-:W-:Y:S01]  /*3510*/  @!P3 LEA.HI.X R9, R4, R9, R5, 0x1, P5 ;  /* 0x000000090409b211 */ /* 0x000fe200028f0c05 */
[----:B------:R-:W-:Y:S02]  /*3520*/  @!P3 IMAD R4, R51, R40, RZ ;  /* 0x000000283304b224 */ /* 0x000fe400078e02ff */
[----:B------:R-:W-:Y:S02]  /*3530*/  @!P3 IMAD.MOV.U32 R5, RZ, RZ, R62 ;  /* 0x000000ffff05b224 */ /* 0x000fe400078e003e */
[----:B------:R-:W-:Y:S02]  /*3540*/  @!P3 IMAD R67, R67, R52, R4 ;  /* 0x000000344343b224 */ /* 0x000fe400078e0204 */
[----:B------:R-:W-:-:S04]  /*3550*/  @!P3 IMAD.MOV.U32 R4, RZ, RZ, R36 ;  /* 0x000000ffff04b224 */ /* 0x000fc800078e0024 */
[----:B------:R-:W-:-:S04]  /*3560*/  @!P3 IMAD.WIDE.U32 R4, R40, R52, R4 ;  /* 0x000000342804b225 */ /* 0x000fc800078e0004 */
[----:B------:R-:W-:Y:S01]  /*3570*/  @!P3 IMAD.IADD R5, R67, 0x1, R5 ;  /* 0x000000014305b824 */ /* 0x000fe200078e0205 */
[----:B-1----:R-:W-:-:S04]  /*3580*/  @!P3 LEA R12, P5, R4, R12, 0x1 ;  /* 0x0000000c040cb211 */ /* 0x002fc800078a08ff */
[----:B------:R-:W-:Y:S02]  /*3590*/  @!P3 LEA.HI.X R13, R4, R13, R5, 0x1, P5 ;  /* 0x0000000d040db211 */ /* 0x000fe400028f0c05 */
[----:B------:R-:W-:Y:S02]  /*35a0*/  CS2R R4, SRZ ;  /* 0x0000000000047805 */ /* 0x000fe4000001ff00 */
[----:B------:R-:W-:-:S04]  /*35b0*/  CS2R R10, SRZ ;  /* 0x00000000000a7805 */ /* 0x000fc8000001ff00 */
[----:B------:R0:W2:Y:S02]  /*35c0*/  @!P3 LDG.E.128 R4, desc[UR40][R8.64] ;  /* 0x000000280804b981 */ /* 0x0000a4000c1e1d00 */
[----:B0-----:R-:W-:-:S06]  /*35d0*/  CS2R R8, SRZ ;  /* 0x0000000000087805 */ /* 0x001fcc000001ff00 */
[----:B------:R-:W3:Y:S01]  /*35e0*/  @!P3 LDG.E.128 R8, desc[UR40][R12.64] ;  /* 0x000000280c08b981 */ /* 0x000ee2000c1e1d00 */
[----:B------:R-:W-:Y:S01]  /*35f0*/  ISETP.NE.AND P3, PT, R184, 0x3, PT ;  /* 0x00000003b800780c */ /* 0x000fe20003f65270 */
[----:B--2---:R-:W-:Y:S02]  /*3600*/  IMAD.MOV.U32 R24, RZ, RZ, R6 ;  /* 0x000000ffff187224 */ /* 0x004fe400078e0006 */
[----:B------:R-:W-:Y:S02]  /*3610*/  IMAD.MOV.U32 R27, RZ, RZ, R7 ;  /* 0x000000ffff1b7224 */ /* 0x000fe400078e0007 */
[----:B------:R-:W-:Y:S01]  /*3620*/  IMAD.MOV.U32 R66, RZ, RZ, R4 ;  /* 0x000000ffff427224 */ /* 0x000fe200078e0004 */
[----:B------:R-:W-:Y:S01]  /*3630*/  PRMT R88, R88, 0x5410, R24 ;  /* 0x0000541058587816 */ /* 0x000fe20000000018 */
[----:B------:R-:W-:Y:S01]  /*3640*/  IMAD.MOV.U32 R67, RZ, RZ, R5 ;  /* 0x000000ffff437224 */ /* 0x000fe200078e0005 */
[----:B------:R-:W-:Y:S02]  /*3650*/  PRMT R92, R27, 0x7610, R92 ;  /* 0x000076101b5c7816 */ /* 0x000fe4000000005c */
[----:B------:R-:W-:-:S02]  /*3660*/  PRMT R90, R90, 0x5410, R66 ;  /* 0x000054105a5a7816 */ /* 0x000fc40000000042 */
[----:B------:R-:W-:Y:S01]  /*3670*/  PRMT R86, R67, 0x7610, R86 ;  /* 0x0000761043567816 */ /* 0x000fe20000000056 */
[----:B---3--:R-:W-:Y:S02]  /*3680*/  IMAD.MOV.U32 R24, RZ, RZ, R10 ;  /* 0x000000ffff187224 */ /* 0x008fe400078e000a */
[----:B------:R-:W-:Y:S02]  /*3690*/  IMAD.MOV.U32 R12, RZ, RZ, R11 ;  /* 0x000000ffff0c7224 */ /* 0x000fe400078e000b */
[----:B------:R-:W-:Y:S01]  /*36a0*/  IMAD.MOV.U32 R13, RZ, RZ, R8 ;  /* 0x000000ffff0d7224 */ /* 0x000fe200078e0008 */
[----:B------:R-:W-:Y:S01]  /*36b0*/  PRMT R88, R24, 0x7610, R88 ;  /* 0x0000761018587816 */ /* 0x000fe20000000058 */
[----:B------:R-:W-:Y:S01]  /*36c0*/  IMAD.MOV.U32 R27, RZ, RZ, R9 ;  /* 0x000000ffff1b7224 */ /* 0x000fe200078e0009 */
[----:B------:R-:W-:Y:S02]  /*36d0*/  PRMT R91, R12, 0x7610, R91 ;  /* 0x000076100c5b7816 */ /* 0x000fe4000000005b */
[----:B------:R-:W-:-:S02]  /*36e0*/  PRMT R90, R13, 0x7610, R90 ;  /* 0x000076100d5a7816 */ /* 0x000fc4000000005a */
[----:B------:R-:W-:Y:S01]  /*36f0*/  PRMT R86, R86, 0x5410, R27 ;  /* 0x0000541056567816 */ /* 0x000fe2000000001b */
[----:B------:R-:W-:Y:S06]  /*3700*/  @!P3 BRA `(.L_x_669) ;  /* 0x000000000004b947 */ /* 0x000fec0003800000 */
[----:B------:R-:W-:Y:S01]  /*3710*/  BPT.TRAP 0x1 ;  /* 0x000000040000795c */ /* 0x000fe20000300000 */
.L_x_669:
[----:B------:R-:W-:Y:S01]  /*3720*/  IMAD R73, R22, 0x8, R2 ;  /* 0x0000000816497824 */ /* 0x000fe200078e0202 */
[----:B------:R-:W-:Y:S01]  /*3730*/  SHF.L.U32 R76, R185, 0x1f, RZ ;  /* 0x0000001fb94c7819 */ /* 0x000fe200000006ff */
[----:B------:R-:W-:Y:S03]  /*3740*/  BSSY B1, `(.L_x_670) ;  /* 0x0000003000017945 */ /* 0x000fe60003800000 */
[----:B------:R-:W0:Y:S02]  /*3750*/  SYNCS.PHASECHK.TRANS64.TRYWAIT P5, [R73+URZ+0x28c90], R76 ;  /* 0x028c904c490075a7 */ /* 0x000e2400080a017f */
[----:B0-----:R-:W-:Y:S05]  /*3760*/  @!P5 BRA `(.L_x_671) ;  /* 0x000001740024d947 */ /* 0x001fea0003800000 */
.L_x_957:
[----:B------:R-:W-:Y:S05]  /*3770*/  BSYNC B1 ;  /* 0x0000000000017941 */ /* 0x000fea0003800000 */
.L_x_670:
[C---:B------:R-:W-:Y:S01]  /*3780*/  ISETP.GE.OR P5, PT, R19.reuse, R74, P0 ;  /* 0x0000004a1300720c */ /* 0x040fe200007a6670 */
[----:B------:R-:W-:Y:S01]  /*3790*/  ULDC.64 UR4, c[0x0][0x300] ;  /* 0x0000c00000047ab9 */ /* 0x000fe20000000a00 */
[----:B------:R-:W-:Y:S02]  /*37a0*/  IMAD.MOV.U32 R66, RZ, RZ, R14 ;  /* 0x000000ffff427224 */ /* 0x000fe400078e000e */
[----:B------:R-:W-:Y:S02]  /*37b0*/  IMAD R12, R0, UR4, RZ ;  /* 0x00000004000c7c24 */ /* 0x000fe4000f8e02ff */
[----:B------:R-:W-:Y:S02]  /*37c0*/  IMAD.MOV.U32 R67, RZ, RZ, R25 ;  /* 0x000000ffff437224 */ /* 0x000fe400078e0019 */
[C---:B------:R-:W-:Y:S02]  /*37d0*/  IMAD R13, R19.reuse, UR5, R12 ;  /* 0x00000005130d7c24 */ /* 0x040fe4000f8e020c */
[----:B------:R-:W-:-:S03]  /*37e0*/  IMAD.WIDE.U32 R66, R19, UR4, R66 ;  /* 0x0000000413427c25 */ /* 0x000fc6000f8e0042 */
[----:B------:R-:W-:Y:S05]  /*37f0*/  @P5 BRA `(.L_x_662) ;  /* 0x00000008005c5947 */ /* 0x000fea0003800000 */
[----:B------:R-:W1:Y:S01]  /*3800*/  LDC R75, c[0x0][0x2f4] ;  /* 0x0000bd00ff4b7b82 */ /* 0x000e620000000800 */
[----:B------:R-:W-:Y:S01]  /*3810*/  IMAD.IADD R78, R13, 0x1, R67 ;  /* 0x000000010d4e7824 */ /* 0x000fe200078e0243 */
[----:B------:R-:W-:Y:S01]  /*3820*/  IADD3 R12, P5, P6, R20, R66, R60 ;  /* 0x00000042140c7210 */ /* 0x000fe20007ebe03c */
[----:B------:R-:W-:Y:S03]  /*3830*/  BSSY B1, `(.L_x_672) ;  /* 0x0000071000017945 */ /* 0x000fe60003800000 */
[----:B------:R-:W-:Y:S02]  /*3840*/  IADD3.X R13, R43, R78, R63, P5, P6 ;  /* 0x0000004e2b0d7210 */ /* 0x000fe40002fec43f */
[----:B------:R-:W-:Y:S02]  /*3850*/  LEA R68, P5, R12, R64, 0x1 ;  /* 0x000000400c447211 */ /* 0x000fe400078a08ff */
[----:B------:R-:W-:-:S02]  /*3860*/  ISETP.NE.AND P6, PT, R72, RZ, PT ;  /* 0x000000ff4800720c */ /* 0x000fc40003fc5270 */
[----:B------:R-:W-:Y:S01]  /*3870*/  LEA.HI.X R69, R12, R65, R13, 0x1, P5 ;  /* 0x000000410c457211 */ /* 0x000fe200028f0c0d */
[----:B-1----:R-:W-:-:S05]  /*3880*/  IMAD.IADD R13, R75, 0x1, -R56 ;  /* 0x000000014b0d7824 */ /* 0x002fca00078e0a38 */
[----:B------:R-:W-:-:S04]  /*3890*/  SEL R13, R56, R13, !P6 ;  /* 0x0000000d380d7207 */ /* 0x000fc80007000000 */
[----:B------:R-:W-:-:S04]  /*38a0*/  SHF.R.S32.HI R12, RZ, 0x1f, R13 ;  /* 0x0000001fff0c7819 */ /* 0x000fc8000001140d */
[----:B------:R-:W-:-:S04]  /*38b0*/  LEA.HI R12, R12, R13, RZ, 0x4 ;  /* 0x0000000d0c0c7211 */ /* 0x000fc800078f20ff */
[----:B------:R-:W-:-:S04]  /*38c0*/  SHF.R.S32.HI R12, RZ, 0x4, R12 ;  /* 0x00000004ff0c7819 */ /* 0x000fc8000001140c */
[----:B------:R-:W-:-:S05]  /*38d0*/  LEA.HI.SX32 R12, R45, R12, 0x1d ;  /* 0x0000000c2d0c7211 */ /* 0x000fca00078feaff */
[----:B------:R-:W-:-:S05]  /*38e0*/  IMAD.SHL.U32 R77, R12, 0x8, RZ ;  /* 0x000000080c4d7824 */ /* 0x000fca00078e00ff */
[----:B------:R-:W-:-:S04]  /*38f0*/  LOP3.LUT R13, R50, 0x38, R77, 0xf8, !PT ;  /* 0x00000038320d7812 */ /* 0x000fc800078ef84d */
[----:B------:R-:W-:-:S05]  /*3900*/  LOP3.LUT R13, R13, R54, RZ, 0x3c, !PT ;  /* 0x000000360d0d7212 */ /* 0x000fca00078e3cff */
[----:B------:R-:W-:Y:S02]  /*3910*/  IMAD R15, R194, 0x200, R13 ;  /* 0x00000200c20f7824 */ /* 0x000fe400078e020d */
[----:B------:R-:W-:Y:S02]  /*3920*/  IMAD.IADD R13, R70, 0x1, R26 ;  /* 0x00000001460d7824 */ /* 0x000fe400078e021a */
[----:B------:R-:W-:Y:S02]  /*3930*/  IMAD.IADD R15, R26, 0x1, R15 ;  /* 0x000000011a0f7824 */ /* 0x000fe400078e020f */
[--C-:B------:R-:W-:Y:S02]  /*3940*/  IMAD R13, R13, 0x2, R2.reuse ;  /* 0x000000020d0d7824 */ /* 0x100fe400078e0202 */
[----:B------:R-:W-:-:S04]  /*3950*/  IMAD R24, R15, 0x2, R2 ;  /* 0x000000020f187824 */ /* 0x000fc800078e0202 */
[----:B------:R-:W1:Y:S04]  /*3960*/  LDS.128 R12, [R13+0x22400] ;  /* 0x022400000d0c7984 */ /* 0x000e680000000c00 */
[----:B------:R-:W2:Y:S01]  /*3970*/  LDS.128 R24, [R24+0x22400] ;  /* 0x0224000018187984 */ /* 0x000ea20000000c00 */
[----:B------:R-:W-:Y:S05]  /*3980*/  @P4 BRA `(.L_x_673) ;  /* 0x00000004006c4947 */ /* 0x000fea0003800000 */
[----:B------:R-:W-:Y:S02]  /*3990*/  SHF.R.U32.HI R84, RZ, 0x10, R9 ;  /* 0x00000010ff547819 */ /* 0x000fe40000011609 */
[----:B------:R-:W-:Y:S02]  /*39a0*/  SHF.R.U32.HI R81, RZ, 0x10, R5 ;  /* 0x00000010ff517819 */ /* 0x000fe40000011605 */
[----:B------:R-:W-:Y:S02]  /*39b0*/  PRMT R84, R86, 0x5432, R84 ;  /* 0x0000543256547816 */ /* 0x000fe40000000054 */
[----:B------:R-:W-:Y:S01]  /*39c0*/  SHF.R.U64 R82, R6, 0x10, R7 ;  /* 0x0000001006527819 */ /* 0x000fe20000001207 */
[----:B--2---:R-:W-:Y:S01]  /*39d0*/  IMAD.U32 R6, R26, 0x10000, RZ ;  /* 0x000100001a067824 */ /* 0x004fe200078e00ff */
[----:B------:R-:W-:Y:S01]  /*39e0*/  PRMT R81, R86, 0x5410, R81 ;  /* 0x0000541056517816 */ /* 0x000fe20000000051 */
[----:B------:R-:W-:Y:S01]  /*39f0*/  IMAD.U32 R86, R84, 0x10000, RZ ;  /* 0x0001000054567824 */ /* 0x000fe200078e00ff */
[----:B------:R-:W-:Y:S01]  /*3a00*/  SHF.R.U64 R80, R4, 0x10, R5 ;  /* 0x0000001004507819 */ /* 0x000fe20000001205 */
[----:B------:R-:W-:Y:S01]  /*3a10*/  IMAD.U32 R5, R25, 0x10000, RZ ;  /* 0x0001000019057824 */ /* 0x000fe200078e00ff */
[----:B------:R-:W-:Y:S01]  /*3a20*/  SHF.R.U64 R85, R8, 0x10, R9 ;  /* 0x0000001008557819 */ /* 0x000fe20000001209 */
[----:B-1----:R-:W-:Y:S01]  /*3a30*/  IMAD.U32 R8, R12, 0x10000, RZ ;  /* 0x000100000c087824 */ /* 0x002fe200078e00ff */
[--C-:B------:R-:W-:Y:S01]  /*3a40*/  SHF.R.U64 R87, R10, 0x10, R11.reuse ;  /* 0x000000100a577819 */ /* 0x100fe2000000120b */
[----:B------:R-:W-:Y:S01]  /*3a50*/  IMAD.U32 R10, R24, 0x10000, RZ ;  /* 0x00010000180a7824 */ /* 0x000fe200078e00ff */
[----:B------:R-:W-:Y:S01]  /*3a60*/  SHF.R.U32.HI R89, RZ, 0x10, R11 ;  /* 0x00000010ff597819 */ /* 0x000fe2000001160b */
[----:B------:R-:W-:Y:S01]  /*3a70*/  IMAD.U32 R4, R14, 0x10000, RZ ;  /* 0x000100000e047824 */ /* 0x000fe200078e00ff */
[----:B------:R-:W-:Y:S01]  /*3a80*/  PRMT R9, R88, 0x5432, R82 ;  /* 0x0000543258097816 */ /* 0x000fe20000000052 */
[----:B------:R-:W-:Y:S01]  /*3a90*/  IMAD.U32 R82, R81, 0x10000, RZ ;  /* 0x0001000051527824 */ /* 0x000fe200078e00ff */
[----:B------:R-:W-:Y:S01]  /*3aa0*/  SHF.R.U32.HI R83, RZ, 0x10, R7 ;  /* 0x00000010ff537819 */ /* 0x000fe20000011607 */
[----:B------:R-:W-:Y:S01]  /*3ab0*/  IMAD.U32 R7, R13, 0x10000, RZ ;  /* 0x000100000d077824 */ /* 0x000fe200078e00ff */
[----:B------:R-:W-:-:S02]  /*3ac0*/  PRMT R80, R90, 0x5432, R80 ;  /* 0x000054325a507816 */ /* 0x000fc40000000050 */
[----:B------:R-:W-:Y:S01]  /*3ad0*/  PRMT R85, R90, 0x5410, R85 ;  /* 0x000054105a557816 */ /* 0x000fe20000000055 */
[----:B------:R-:W-:Y:S01]  /*3ae0*/  FMUL.FTZ R90, R5, R86 ;  /* 0x00000056055a7220 */ /* 0x000fe20000410000 */
[----:B------:R-:W-:Y:S02]  /*3af0*/  PRMT R87, R88, 0x5410, R87 ;  /* 0x0000541058577816 */ /* 0x000fe40000000057 */
[----:B------:R-:W-:Y:S01]  /*3b00*/  LOP3.LUT R79, R25, 0xffff0000, RZ, 0xc0, !PT ;  /* 0xffff0000194f7812 */ /* 0x000fe200078ec0ff */
[----:B------:R-:W-:Y:S01]  /*3b10*/  IMAD.U32 R25, R15, 0x10000, RZ ;  /* 0x000100000f197824 */ /* 0x000fe200078e00ff */
[----:B------:R-:W-:Y:S01]  /*3b20*/  LOP3.LUT R88, R84, 0xffff0000, RZ, 0xc0, !PT ;  /* 0xffff000054587812 */ /* 0x000fe200078ec0ff */
[-C--:B------:R-:W-:Y:S01]  /*3b30*/  FMUL.FTZ R84, R5, R82.reuse ;  /* 0x0000005205547220 */ /* 0x080fe20000410000 */
[----:B------:R-:W-:Y:S01]  /*3b40*/  PRMT R89, R91, 0x5410, R89 ;  /* 0x000054105b597816 */ /* 0x000fe20000000059 */
[----:B------:R-:W-:Y:S01]  /*3b50*/  FFMA.FTZ R5, R7, R82, -R90 ;  /* 0x0000005207057223 */ /* 0x000fe2000001085a */
[----:B------:R-:W-:Y:S01]  /*3b60*/  LOP3.LUT R13, R13, 0xffff0000, RZ, 0xc0, !PT ;  /* 0xffff00000d0d7812 */ /* 0x000fe200078ec0ff */
[----:B------:R-:W-:Y:S01]  /*3b70*/  FFMA.FTZ R7, R7, R86, R84 ;  /* 0x0000005607077223 */ /* 0x000fe20000010054 */
[----:B------:R-:W-:Y:S01]  /*3b80*/  PRMT R83, R92, 0x5410, R83 ;  /* 0x000054105c537816 */ /* 0x000fe20000000053 */
[----:B------:R-:W-:Y:S01]  /*3b90*/  FMUL.FTZ R92, R79, R88 ;  /* 0x000000584f5c7220 */ /* 0x000fe20000410000 */
[----:B------:R-:W-:Y:S01]  /*3ba0*/  LOP3.LUT R82, R81, 0xffff0000, RZ, 0xc0, !PT ;  /* 0xffff000051527812 */ /* 0x000fe200078ec0ff */
[----:B------:R-:W-:Y:S01]  /*3bb0*/  IMAD.U32 R90, R89, 0x10000, RZ ;  /* 0x00010000595a7824 */ /* 0x000fe200078e00ff */
[----:B------:R-:W-:Y:S01]  /*3bc0*/  LOP3.LUT R11, R15, 0xffff0000, RZ, 0xc0, !PT ;  /* 0xffff00000f0b7812 */ /* 0x000fe200078ec0ff */
[C---:B------:R-:W-:Y:S01]  /*3bd0*/  IMAD.U32 R15, R27.reuse, 0x10000, RZ ;  /* 0x000100001b0f7824 */ /* 0x040fe200078e00ff */
[----:B------:R-:W-:Y:S01]  /*3be0*/  LOP3.LUT R27, R27, 0xffff0000, RZ, 0xc0, !PT ;  /* 0xffff00001b1b7812 */ /* 0x000fe200078ec0ff */
[----:B------:R-:W-:-:S02]  /*3bf0*/  IMAD.U32 R84, R83, 0x10000, RZ ;  /* 0x0001000053547824 */ /* 0x000fc400078e00ff */
[-C--:B------:R-:W-:Y:S01]  /*3c00*/  FMUL.FTZ R94, R79, R82.reuse ;  /* 0x000000524f5e7220 */ /* 0x080fe20000410000 */
[----:B------:R-:W-:Y:S01]  /*3c10*/  FFMA.FTZ R92, R13, R82, -R92 ;  /* 0x000000520d5c7223 */ /* 0x000fe2000001085c */
[C---:B------:R-:W-:Y:S01]  /*3c20*/  FMUL.FTZ R82, R15.reuse, R90 ;  /* 0x0000005a0f527220 */ /* 0x040fe20000410000 */
[----:B------:R-:W-:Y:S01]  /*3c30*/  FMUL.FTZ R15, R15, R84 ;  /* 0x000000540f0f7220 */ /* 0x000fe20000410000 */
[----:B------:R-:W-:Y:S01]  /*3c40*/  LOP3.LUT R86, R89, 0xffff0000, RZ, 0xc0, !PT ;  /* 0xffff000059567812 */ /* 0x000fe200078ec0ff */
[----:B------:R-:W-:Y:S01]  /*3c50*/  FFMA.FTZ R94, R13, R88, R94 ;  /* 0x000000580d5e7223 */ /* 0x000fe2000001005e */
[----:B------:R-:W-:Y:S01]  /*3c60*/  FFMA.FTZ R84, R25, R84, -R82 ;  /* 0x0000005419547223 */ /* 0x000fe20000010852 */
[----:B------:R-:W-:Y:S01]  /*3c70*/  LOP3.LUT R82, R83, 0xffff0000, RZ, 0xc0, !PT ;  /* 0xffff000053527812 */ /* 0x000fe200078ec0ff */
[----:B------:R-:W-:Y:S01]  /*3c80*/  FFMA.FTZ R90, R25, R90, R15 ;  /* 0x0000005a195a7223 */ /* 0x000fe2000001000f */
[----:B------:R-:W-:Y:S01]  /*3c90*/  IMAD.U32 R25, R85, 0x10000, RZ ;  /* 0x0001000055197824 */ /* 0x000fe200078e00ff */
[----:B------:R-:W-:Y:S01]  /*3ca0*/  LOP3.LUT R24, R24, 0xffff0000, RZ, 0xc0, !PT ;  /* 0xffff000018187812 */ /* 0x000fe200078ec0ff */
[----:B------:R-:W-:Y:S01]  /*3cb0*/  FMUL.FTZ R88, R27, R86 ;  /* 0x000000561b587220 */ /* 0x000fe20000410000 */
[----:B------:R-:W-:-:S02]  /*3cc0*/  IMAD.U32 R13, R80, 0x10000, RZ ;  /* 0x00010000500d7824 */ /* 0x000fc400078e00ff */
[-C--:B------:R-:W-:Y:S01]  /*3cd0*/  FMUL.FTZ R96, R27, R82.reuse ;  /* 0x000000521b607220 */ /* 0x080fe20000410000 */
[----:B------:R-:W-:Y:S01]  /*3ce0*/  LOP3.LUT R85, R85, 0xffff0000, RZ, 0xc0, !PT ;  /* 0xffff000055557812 */ /* 0x000fe200078ec0ff */
[----:B------:R-:W-:Y:S01]  /*3cf0*/  FMUL.FTZ R27, R10, R25 ;  /* 0x000000190a1b7220 */ /* 0x000fe20000410000 */
[----:B------:R-:W-:Y:S01]  /*3d00*/  LOP3.LUT R12, R12, 0xffff0000, RZ, 0xc0, !PT ;  /* 0xffff00000c0c7812 */ /* 0x000fe200078ec0ff */
[C---:B------:R-:W-:Y:S01]  /*3d10*/  FFMA.FTZ R81, R11.reuse, R82, -R88 ;  /* 0x000000520b517223 */ /* 0x040fe20000010858 */
[----:B------:R-:W-:Y:S01]  /*3d20*/  LOP3.LUT R15, R80, 0xffff0000, RZ, 0xc0, !PT ;  /* 0xffff0000500f7812 */ /* 0x000fe200078ec0ff */
[----:B------:R-:W-:Y:S01]  /*3d30*/  FMUL.FTZ R10, R10, R13 ;  /* 0x0000000d0a0a7220 */ /* 0x000fe20000410000 */
[----:B------:R-:W-:Y:S01]  /*3d40*/  FFMA.FTZ R83, R11, R86, R96 ;  /* 0x000000560b537223 */ /* 0x000fe20000010060 */
[----:B------:R-:W-:Y:S01]  /*3d50*/  FMUL.FTZ R11, R24, R85 ;  /* 0x00000055180b7220 */ /* 0x000fe20000410000 */
[C---:B------:R-:W-:Y:S01]  /*3d60*/  FFMA.FTZ R27, R8.reuse, R13, -R27 ;  /* 0x0000000d081b7223 */ /* 0x040fe2000001081b */
[----:B------:R-:W-:Y:S01]  /*3d70*/  FFMA.FTZ R10, R8, R25, R10 ;  /* 0x00000019080a7223 */ /* 0x000fe2000001000a */
[----:B------:R-:W-:-:S02]  /*3d80*/  IMAD.U32 R13, R87, 0x10000, RZ ;  /* 0x00010000570d7824 */ /* 0x000fc400078e00ff */
[-C--:B------:R-:W-:Y:S01]  /*3d90*/  FFMA.FTZ R8, R12, R15.reuse, -R11 ;  /* 0x0000000f0c087223 */ /* 0x080fe2000001080b */
[----:B------:R-:W-:Y:S01]  /*3da0*/  LOP3.LUT R26, R26, 0xffff0000, RZ, 0xc0, !PT ;  /* 0xffff00001a1a7812 */ /* 0x000fe200078ec0ff */
[----:B------:R-:W-:Y:S01]  /*3db0*/  IMAD.U32 R11, R9, 0x10000, RZ ;  /* 0x00010000090b7824 */ /* 0x000fe200078e00ff */
[----:B------:R-:W-:Y:S01]  /*3dc0*/  LOP3.LUT R87, R87, 0xffff0000, RZ, 0xc0, !PT ;  /* 0xffff000057577812 */ /* 0x000fe200078ec0ff */
[----:B------:R-:W-:Y:S01]  /*3dd0*/  FMUL.FTZ R25, R24, R15 ;  /* 0x0000000f18197220 */ /* 0x000fe20000410000 */
[----:B------:R-:W-:Y:S01]  /*3de0*/  LOP3.LUT R9, R9, 0xffff0000, RZ, 0xc0, !PT ;  /* 0xffff000009097812 */ /* 0x000fe200078ec0ff */
[----:B------:R-:W-:Y:S01]  /*3df0*/  FMUL.FTZ R15, R6, R13 ;  /* 0x0000000d060f7220 */ /* 0x000fe20000410000 */
[----:B------:R-:W-:Y:S01]  /*3e00*/  LOP3.LUT R14, R14, 0xffff0000, RZ, 0xc0, !PT ;  /* 0xffff00000e0e7812 */ /* 0x000fe200078ec0ff */
[----:B------:R-:W-:Y:S01]  /*3e10*/  FMUL.FTZ R6, R6, R11 ;  /* 0x0000000b06067220 */ /* 0x000fe20000410000 */
[C---:B------:R-:W-:Y:S01]  /*3e20*/  FMUL.FTZ R79, R26.reuse, R87 ;  /* 0x000000571a4f7220 */ /* 0x040fe20000410000 */
[----:B------:R-:W-:Y:S01]  /*3e30*/  FMUL.FTZ R26, R26, R9 ;  /* 0x000000091a1a7220 */ /* 0x000fe20000410000 */
[C---:B------:R-:W-:Y:S01]  /*3e40*/  FFMA.FTZ R15, R4.reuse, R11, -R15 ;  /* 0x0000000b040f7223 */ /* 0x040fe2000001080f */
[----:B------:R-:W-:Y:S01]  /*3e50*/  FFMA.FTZ R6, R4, R13, R6 ;  /* 0x0000000d04067223 */ /* 0x000fe20000010006 */
[----:B------:R-:W-:Y:S01]  /*3e60*/  FFMA.FTZ R25, R12, R85, R25 ;  /* 0x000000550c197223 */ /* 0x000fe20000010019 */
[C---:B------:R-:W-:Y:S01]  /*3e70*/  FFMA.FTZ R4, R14.reuse, R9, -R79 ;  /* 0x000000090e047223 */ /* 0x040fe2000001084f */
[----:B------:R-:W-:Y:S01]  /*3e80*/  FFMA.FTZ R87, R14, R87, R26 ;  /* 0x000000570e577223 */ /* 0x000fe2000001001a */
[----:B------:R-:W-:-:S02]  /*3e90*/  F2FP.BF16.F32.PACK_AB R81, R81, R84 ;  /* 0x000000545151723e */ /* 0x000fc400000010ff */
[----:B------:R-:W-:Y:S02]  /*3ea0*/  F2FP.BF16.F32.PACK_AB R7, R94, R7 ;  /* 0x000000075e07723e */ /* 0x000fe400000010ff */
[----:B------:R-:W-:Y:S02]  /*3eb0*/  F2FP.BF16.F32.PACK_AB R83, R83, R90 ;  /* 0x0000005a5353723e */ /* 0x000fe400000010ff */
[----:B------:R-:W-:Y:S02]  /*3ec0*/  F2FP.BF16.F32.PACK_AB R12, R8, R27 ;  /* 0x0000001b080c723e */ /* 0x000fe400000010ff */
[----:B------:R-:W-:Y:S01]  /*3ed0*/  F2FP.BF16.F32.PACK_AB R24, R25, R10 ;  /* 0x0000000a1918723e */ /* 0x000fe200000010ff */
[----:B------:R-:W-:Y:S01]  /*3ee0*/  IMAD.MOV.U32 R25, RZ, RZ, R7 ;  /* 0x000000ffff197224 */ /* 0x000fe200078e0007 */
[----:B------:R-:W-:Y:S01]  /*3ef0*/  F2FP.BF16.F32.PACK_AB R14, R4, R15 ;  /* 0x0000000f040e723e */ /* 0x000fe200000010ff */
[----:B------:R-:W-:Y:S01]  /*3f00*/  IMAD.MOV.U32 R15, RZ, RZ, R81 ;  /* 0x000000ffff0f7224 */ /* 0x000fe200078e0051 */
[----:B------:R-:W-:Y:S01]  /*3f10*/  F2FP.BF16.F32.PACK_AB R13, R92, R5 ;  /* 0x000000055c0d723e */ /* 0x000fe200000010ff */
[----:B------:R-:W-:Y:S01]  /*3f20*/  IMAD.MOV.U32 R27, RZ, RZ, R83 ;  /* 0x000000ffff1b7224 */ /* 0x000fe200078e0053 */
[----:B------:R-:W-:-:S07]  /*3f30*/  F2FP.BF16.F32.PACK_AB R26, R87, R6 ;  /* 0x00000006571a723e */ /* 0x000fce00000010ff */
.L_x_673:
[----:B------:R-:W-:Y:S05]  /*3f40*/  BSYNC B1 ;  /* 0x0000000000017941 */ /* 0x000fea0003800000 */
.L_x_672:
[----:B-1----:R3:W-:Y:S01]  /*3f50*/  STG.E.128 desc[UR40][R68.64], R12 ;  /* 0x0000000c44007986 */ /* 0x0027e2000c101d28 */
[----:B------:R-:W-:-:S13]  /*3f60*/  ISETP.GE.AND P4, PT, R77, R75, PT ;  /* 0x0000004b4d00720c */ /* 0x000fda0003f86270 */
[----:B------:R-:W-:Y:S05]  /*3f70*/  @P4 BRA `(.L_x_662) ;  /* 0x00000000007c4947 */ /* 0x000fea0003800000 */
[--C-:B------:R-:W-:Y:S02]  /*3f80*/  SHF.R.S32.HI R4, RZ, 0x1f, R77.reuse ;  /* 0x0000001fff047819 */ /* 0x100fe4000001144d */
[----:B------:R-:W-:-:S04]  /*3f90*/  IADD3 R66, P4, P5, R20, R66, R77 ;  /* 0x0000004214427210 */ /* 0x000fc80007d9e04d */
[----:B------:R-:W-:Y:S02]  /*3fa0*/  IADD3.X R4, R43, R78, R4, P4, P5 ;  /* 0x0000004e2b047210 */ /* 0x000fe400027ea404 */
[----:B------:R-:W-:-:S04]  /*3fb0*/  LEA R64, P4, R66, R64, 0x1 ;  /* 0x0000004042407211 */ /* 0x000fc800078808ff */
[----:B------:R-:W-:-:S05]  /*3fc0*/  LEA.HI.X R65, R66, R65, R4, 0x1, P4 ;  /* 0x0000004142417211 */ /* 0x000fca00020f0c04 */
[----:B--2---:R4:W-:Y:S01]  /*3fd0*/  STG.E.128 desc[UR40][R64.64], R24 ;  /* 0x0000001840007986 */ /* 0x0049e2000c101d28 */
[----:B------:R-:W-:Y:S05]  /*3fe0*/  BRA `(.L_x_662) ;  /* 0x0000000000607947 */ /* 0x000fea0003800000 */
.L_x_655:
[----:B------:R-:W-:-:S13]  /*3ff0*/  ISETP.NE.AND P3, PT, R184, 0x3, PT ;  /* 0x00000003b800780c */ /* 0x000fda0003f65270 */
[----:B------:R-:W-:Y:S05]  /*4000*/  @!P3 BRA `(.L_x_674) ;  /* 0x000000000004b947 */ /* 0x000fea0003800000 */
[----:B------:R-:W-:Y:S01]  /*4010*/  BPT.TRAP 0x1 ;  /* 0x000000040000795c */ /* 0x000fe20000300000 */
.L_x_674:
[----:B------:R-:W-:Y:S01]  /*4020*/  IMAD R73, R22, 0x8, R2 ;  /* 0x0000000816497824 */ /* 0x000fe200078e0202 */
[----:B------:R-:W-:Y:S01]  /*4030*/  SHF.L.U32 R76, R185, 0x1f, RZ ;  /* 0x0000001fb94c7819 */ /* 0x000fe200000006ff */
[----:B------:R-:W-:Y:S01]  /*4040*/  IMAD R74, R40, -0x40, R42 ;  /* 0xffffffc0284a7824 */ /* 0x000fe200078e022a */
[----:B------:R-:W-:Y:S02]  /*4050*/  BSSY B1, `(.L_x_675) ;  /* 0x0000004000017945 */ /* 0x000fe40003800000 */
[----:B------:R-:W0:Y:S02]  /*4060*/  SYNCS.PHASECHK.TRANS64.TRYWAIT P4, [R73+URZ+0x28c90], R76 ;  /* 0x028c904c490075a7 */ /* 0x000e24000808017f */
[----:B------:R-:W-:Y:S01]  /*4070*/  VIMNMX R74, R74, 0x40, PT ;  /* 0x000000404a4a7848 */ /* 0x000fe20003fe0100 */
[----:B0-----:R-:W-:Y:S06]  /*4080*/  @!P4 BRA `(.L_x_676) ;  /* 0x0000016800f0c947 */ /* 0x001fec0003800000 */
.L_x_958:
[----:B------:R-:W-:Y:S05]  /*4090*/  BSYNC B1 ;  /* 0x0000000000017941 */ /* 0x000fea0003800000 */
.L_x_675:
[----:B------:R-:W-:-:S13]  /*40a0*/  ISETP.GE.AND P4, PT, R19, R74, PT ;  /* 0x0000004a1300720c */ /* 0x000fda0003f86270 */
[----:B------:R-:W-:Y:S05]  /*40b0*/  @P4 BRA `(.L_x_662) ;  /* 0x00000000002c4947 */ /* 0x000fea0003800000 */
[----:B------:R-:W-:Y:S01]  /*40c0*/  @!P1 LOP3.LUT P4, RZ, R189, 0x4, RZ, 0xc0, !PT ;  /* 0x00000004bdff9812 */ /* 0x000fe2000788c0ff */
[----:B------:R-:W-:Y:S01]  /*40d0*/  @!P1 VIADD R4, R57, 0x20 ;  /* 0x0000002039049836 */ /* 0x000fe20000000000 */
[----:B------:R-:W-:Y:S02]  /*40e0*/  PLOP3.LUT P5, PT, PT, PT, PT, 0x8, 0x0 ;  /* 0x000000000000781c */ /* 0x000fe40003fae170 */
[----:B------:R-:W-:-:S13]  /*40f0*/  @!P1 PLOP3.LUT P5, PT, P4, PT, PT, 0x80, 0x0 ;  /* 0x000000000000981c */ /* 0x000fda00027af070 */
[----:B------:R-:W-:-:S04]  /*4100*/  @P5 VIADD R4, R57, 0xffffffe0 ;  /* 0xffffffe039045836 */ /* 0x000fc80000000000 */
[----:B------:R-:W-:-:S04]  /*4110*/  @!P1 IMAD.IADD R5, R26, 0x1, R4 ;  /* 0x000000011a059824 */ /* 0x000fc800078e0204 */
[----:B------:R-:W-:Y:S02]  /*4120*/  @!P1 IMAD R8, R5, 0x2, R2 ;  /* 0x0000000205089824 */ /* 0x000fe400078e0202 */
[----:B------:R-:W1:Y:S04]  /*4130*/  @!P0 LDS.128 R4, [R66+0x22400] ;  /* 0x0224000042048984 */ /* 0x000e680000000c00 */
[----:B------:R-:W2:Y:S04]  /*4140*/  @!P1 LDS.128 R8, [R8+0x22400] ;  /* 0x0224000008089984 */ /* 0x000ea80000000c00 */
[----:B-1----:R1:W-:Y:S04]  /*4150*/  @!P0 STG.E.128 desc[UR40][R12.64], R4 ;  /* 0x000000040c008986 */ /* 0x0023e8000c101d28 */
[----:B--2---:R1:W-:Y:S02]  /*4160*/  @!P1 STG.E.128 desc[UR40][R12.64+0x40], R8 ;  /* 0x000040080c009986 */ /* 0x0043e4000c101d28 */
.L_x_662:
[----:B------:R-:W-:Y:S05]  /*4170*/  BSYNC B0 ;  /* 0x0000000000007941 */ /* 0x000fea0003800000 */
.L_x_654:
[----:B-12---:R-:W1:Y:S01]  /*4180*/  S2R R4, SR_TID.X ;  /* 0x0000000000047919 */ /* 0x006e620000002100 */
[----:B------:R-:W-:Y:S01]  /*4190*/  @!PT LDS RZ, [RZ] ;  /* 0x00000000fffff984 */ /* 0x000fe20000000800 */
[----:B------:R-:W-:Y:S01]  /*41a0*/  @!PT LDS RZ, [RZ] ;  /* 0x00000000fffff984 */ /* 0x000fe20000000800 */
[----:B------:R-:W-:Y:S01]  /*41b0*/  @!PT LDS RZ, [RZ] ;  /* 0x00000000fffff984 */ /* 0x000fe20000000800 */
[----:B------:R-:W-:Y:S01]  /*41c0*/  @!PT LDS RZ, [RZ] ;  /* 0x00000000fffff984 */ /* 0x000fe20000000800 */
[----:B------:R2:W-:Y:S06]  /*41d0*/  MEMBAR.ALL.CTA ;  /* 0x0000000000007992 */ /* 0x0005ec0000008000 */
[----:B--2---:R-:W2:Y:S01]  /*41e0*/  FENCE.VIEW.ASYNC.S ;  /* 0x00000000000073c6 */ /* 0x004ea20000000000 */
[----:B------:R-:W-:Y:S05]  /*41f0*/  WARPSYNC.ALL ;  /* 0x0000000000007948 */ /* 0x000fea0003800000 */
[----:B------:R-:W-:Y:S01]  /*4200*/  BSSY B0, `(.L_x_677) ;  /* 0x0000009000007945 */ /* 0x000fe20003800000 */
[----:B-1----:R-:W-:Y:S01]  /*4210*/  LOP3.LUT R4, R4, 0x7f, RZ, 0xc0, !PT ;  /* 0x0000007f04047812 */ /* 0x002fe200078ec0ff */
[----:B--2---:R1:W-:Y:S03]  /*4220*/  BAR.SYNC.DEFER_BLOCKING R55, 0x80 ;  /* 0x000200370000751d */ /* 0x0043e60000010000 */
[----:B------:R-:W-:-:S13]  /*4230*/  ISETP.NE.AND P4, PT, R4, RZ, PT ;  /* 0x000000ff0400720c */ /* 0x000fda0003f85270 */
[----:B------:R-:W-:-:S05]  /*4240*/  @!P4 VIADD R4, R73, 0x28ca0 ;  /* 0x00028ca04904c836 */ /* 0x000fca0000000000 */
[----:B------:R-:W-:-:S04]  /*4250*/  @!P4 PRMT R4, RZ, 0x654, R4 ;  /* 0x00000654ff04c816 */ /* 0x000fc80000000004 */
[----:B------:R1:W-:Y:S01]  /*4260*/  @!P4 SYNCS.ARRIVE.TRANS64.RED.A1T0 RZ, [R4+URZ], RZ ;  /* 0x000000ff04ffc9a7 */ /* 0x0003e2000810043f */
[----:B------:R-:W-:Y:S05]  /*4270*/  @!P3 BRA `(.L_x_678) ;  /* 0x000000000004b947 */ /* 0x000fea0003800000 */
[----:B------:R-:W-:Y:S01]  /*4280*/  BPT.TRAP 0x1 ;  /* 0x000000040000795c */ /* 0x000fe20000300000 */
.L_x_678:
[----:B------:R-:W-:Y:S05]  /*4290*/  BSYNC B0 ;  /* 0x0000000000007941 */ /* 0x000fea0003800000 */
.L_x_677:
[----:B------:R-:W2:Y:S01]  /*42a0*/  SYNCS.PHASECHK.TRANS64.TRYWAIT P3, [R73+URZ+0x28cb0], R76 ;  /* 0x028cb04c490075a7 */ /* 0x000ea2000806017f */
[----:B------:R-:W-:Y:S04]  /*42b0*/  BSSY B0, `(.L_x_679) ;  /* 0x0000002000007945 */ /* 0x000fe80003800000 */
[----:B--2---:R-:W-:Y:S05]  /*42c0*/  @!P3 BRA `(.L_x_680) ;  /* 0x000001680074b947 */ /* 0x004fea0003800000 */
.L_x_959:
[----:B------:R-:W-:Y:S05]  /*42d0*/  BSYNC B0 ;  /* 0x0000000000007941 */ /* 0x000fea0003800000 */
.L_x_679:
[----:B------:R-:W-:Y:S01]  /*42e0*/  ISETP.GE.AND P3, PT, R19, R74, PT ;  /* 0x0000004a1300720c */ /* 0x000fe20003f66270 */
[----:B------:R-:W-:-:S12]  /*42f0*/  BSSY B0, `(.L_x_681) ;  /* 0x0000052000007945 */ /* 0x000fd80003800000 */
[----:B------:R-:W-:Y:S05]  /*4300*/  @P3 BRA `(.L_x_682) ;  /* 0x0000000400403947 */ /* 0x000fea0003800000 */
[----:B------:R-:W-:Y:S01]  /*4310*/  IMAD.WIDE R6, R40, 0x40, R38 ;  /* 0x0000004028067825 */ /* 0x000fe200078e0226 */
[----:B------:R-:W-:-:S03]  /*4320*/  ULDC.64 UR4, c[0x0][0x328] ;  /* 0x0000ca0000047ab9 */ /* 0x000fc60000000a00 */
[----:B------:R-:W-:Y:S02]  /*4330*/  IMAD R7, R7, UR4, RZ ;  /* 0x0000000407077c24 */ /* 0x000fe4000f8e02ff */
[----:B-1----:R-:W-:Y:S02]  /*4340*/  IMAD.MOV.U32 R4, RZ, RZ, R28 ;  /* 0x000000ffff047224 */ /* 0x002fe400078e001c */
[----:B------:R-:W-:Y:S02]  /*4350*/  IMAD.MOV.U32 R5, RZ, RZ, R71 ;  /* 0x000000ffff057224 */ /* 0x000fe400078e0047 */
[C---:B------:R-:W-:Y:S02]  /*4360*/  IMAD R7, R6.reuse, UR5, R7 ;  /* 0x0000000506077c24 */ /* 0x040fe4000f8e0207 */
[----:B------:R-:W-:Y:S01]  /*4370*/  IMAD.WIDE.U32 R4, R6, UR4, R4 ;  /* 0x0000000406047c25 */ /* 0x000fe2000f8e0004 */
[----:B------:R-:W-:-:S03]  /*4380*/  ULDC.64 UR4, c[0x0][0x318] ;  /* 0x0000c60000047ab9 */ /* 0x000fc60000000a00 */
[----:B------:R-:W-:Y:S01]  /*4390*/  IMAD.IADD R5, R5, 0x1, R7 ;  /* 0x0000000105057824 */ /* 0x000fe200078e0207 */
[----:B------:R-:W-:Y:S01]  /*43a0*/  LEA R8, P3, R4, UR4, 0x1 ;  /* 0x0000000404087c11 */ /* 0x000fe2000f8608ff */
[----:B------:R-:W-:Y:S01]  /*43b0*/  ULDC UR4, c[0x0][0x320] ;  /* 0x0000c80000047ab9 */ /* 0x000fe20000000800 */
[----:B------:R-:W-:Y:S02]  /*43c0*/  VIADD R10, R16, 0x40 ;  /* 0x00000040100a7836 */ /* 0x000fe40000000000 */
[----:B------:R-:W-:Y:S01]  /*43d0*/  LEA.HI.X R9, R4, UR5, R5, 0x1, P3 ;  /* 0x0000000504097c11 */ /* 0x000fe200098f0c05 */
[----:B------:R-:W-:Y:S01]  /*43e0*/  IMAD R5, R22, 0x8000, R57 ;  /* 0x0000800016057824 */ /* 0x000fe200078e0239 */
[----:B------:R-:W-:-:S03]  /*43f0*/  LOP3.LUT P3, RZ, R189, 0x4, RZ, 0xc0, !PT ;  /* 0x00000004bdff7812 */ /* 0x000fc6000786c0ff */
[C---:B------:R-:W-:Y:S02]  /*4400*/  VIADD R11, R5.reuse, 0x20 ;  /* 0x00000020050b7836 */ /* 0x040fe40000000000 */
[----:B---3--:R-:W-:-:S08]  /*4410*/  IMAD R12, R5, 0x2, R2 ;  /* 0x00000002050c7824 */ /* 0x008fd000078e0202 */
[----:B------:R-:W-:Y:S01]  /*4420*/  @P3 VIADD R11, R5, 0xffffffe0 ;  /* 0xffffffe0050b3836 */ /* 0x000fe20000000000 */
[----:B------:R-:W-:-:S03]  /*4430*/  ISETP.GE.AND P3, PT, R16, UR4, PT ;  /* 0x0000000410007c0c */ /* 0x000fc6000bf66270 */
[----:B------:R-:W-:-:S10]  /*4440*/  IMAD R11, R11, 0x2, R2 ;  /* 0x000000020b0b7824 */ /* 0x000fd400078e0202 */
[----:B------:R-:W1:Y:S04]  /*4450*/  @!P3 LDS.128 R4, [R12+0x400] ;  /* 0x000400000c04b984 */ /* 0x000e680000000c00 */
[----:B-1----:R-:W-:Y:S01]  /*4460*/  @!P3 STG.E.128 desc[UR40][R8.64], R4 ;  /* 0x000000040800b986 */ /* 0x002fe2000c101d28 */
[----:B------:R-:W-:Y:S01]  /*4470*/  ISETP.GE.AND P3, PT, R10, UR4, PT ;  /* 0x000000040a007c0c */ /* 0x000fe2000bf66270 */
[----:B------:R-:W-:-:S12]  /*4480*/  VIADD R10, R16, 0x80 ;  /* 0x00000080100a7836 */ /* 0x000fd80000000000 */
        /* <DEDUP_REMOVED lines=26> */
[----:B------:R-:W-:-:S13]  /*4630*/  ISETP.GE.AND P3, PT, R53, UR4, PT ;  /* 0x0000000435007c0c */ /* 0x000fda000bf66270 */
        /* <DEDUP_REMOVED lines=28> */
[----:B-1----:R1:W-:Y:S02]  /*4800*/  @!P3 STG.E.128 desc[UR40][R8.64+0x3c0], R4 ;  /* 0x0003c0040800b986 */ /* 0x0023e4000c101d28 */
.L_x_682:
[----:B------:R-:W-:Y:S05]  /*4810*/  BSYNC B0 ;  /* 0x0000000000007941 */ /* 0x000fea0003800000 */
.L_x_681:
[----:B------:R-:W-:Y:S01]  /*4820*/  @!PT LDS RZ, [RZ] ;  /* 0x00000000fffff984 */ /* 0x000fe20000000800 */
[----:B------:R-:W-:Y:S01]  /*4830*/  @!PT LDS RZ, [RZ] ;  /* 0x00000000fffff984 */ /* 0x000fe20000000800 */
[----:B------:R-:W-:Y:S01]  /*4840*/  @!PT LDS RZ, [RZ] ;  /* 0x00000000fffff984 */ /* 0x000fe20000000800 */
[----:B------:R-:W-:Y:S01]  /*4850*/  @!PT LDS RZ, [RZ] ;  /* 0x00000000fffff984 */ /* 0x000fe20000000800 */
[----:B------:R5:W-:Y:S06]  /*4860*/  MEMBAR.ALL.CTA ;  /* 0x0000000000007992 */ /* 0x000bec0000008000 */
[----:B-----5:R-:W5:Y:S01]  /*4870*/  FENCE.VIEW.ASYNC.S ;  /* 0x00000000000073c6 */ /* 0x020f620000000000 */
[----:B0-2---:R-:W-:Y:S01]  /*4880*/  @!P4 VIADD R73, R73, 0x28cc0 ;  /* 0x00028cc04949c836 */ /* 0x005fe20000000000 */
[----:B-----5:R0:W-:Y:S04]  /*4890*/  BAR.SYNC.DEFER_BLOCKING R55, 0x80 ;  /* 0x000200370000751d */ /* 0x0201e80000010000 */
[----:B------:R-:W-:Y:S01]  /*48a0*/  @!P4 PRMT R73, RZ, 0x654, R73 ;  /* 0x00000654ff49c816 */ /* 0x000fe20000000049 */
[----:B------:R-:W-:Y:S01]  /*48b0*/  VIADD R22, R22, 0x1 ;  /* 0x0000000116167836 */ /* 0x000fe20000000000 */
[----:B------:R-:W-:-:S02]  /*48c0*/  PLOP3.LUT P3, PT, PT, PT, PT, 0x8, 0x0 ;  /* 0x000000000000781c */ /* 0x000fc40003f6e170 */
[----:B------:R0:W-:Y:S02]  /*48d0*/  @!P4 SYNCS.ARRIVE.TRANS64.RED.A1T0 RZ, [R73+URZ], RZ ;  /* 0x000000ff49ffc9a7 */ /* 0x0001e4000810043f */
[----:B------:R-:W-:-:S04]  /*48e0*/  ISETP.NE.AND P4, PT, R22, 0x2, PT ;  /* 0x000000021600780c */ /* 0x000fc80003f85270 */
[----:B-1----:R-:W-:Y:S02]  /*48f0*/  SEL R4, RZ, 0x1, P4 ;  /* 0x00000001ff047807 */ /* 0x002fe40002000000 */
[----:B------:R-:W-:Y:S02]  /*4900*/  SEL R22, R22, RZ, P4 ;  /* 0x000000ff16167207 */ /* 0x000fe40002000000 */
[----:B------:R-:W-:Y:S01]  /*4910*/  LOP3.LUT R185, R185, R4, RZ, 0x3c, !PT ;  /* 0x00000004b9b97212 */ /* 0x000fe200078e3cff */
[----:B0-----:R-:W-:Y:S06]  /*4920*/  @P2 BRA `(.L_x_683) ;  /* 0xffffffdc00b42947 */ /* 0x001fec000383ffff */
.L_x_649:
[----:B------:R-:W2:Y:S01]  /*4930*/  LDL R4, [R1+0x70] ;  /* 0x0000700001047983 */ /* 0x000ea20000100800 */
[----:B------:R-:W-:Y:S01]  /*4940*/  BSSY B0, `(.L_x_684) ;  /* 0x0000006000007945 */ /* 0x000fe20003800000 */
[----:B------:R-:W-:Y:S02]  /*4950*/  ISETP.NE.AND P1, PT, R201, RZ, PT ;  /* 0x000000ffc900720c */ /* 0x000fe40003f25270 */
[----:B--2---:R-:W-:Y:S01]  /*4960*/  ISETP.NE.AND P0, PT, R4, 0x1, PT ;  /* 0x000000010400780c */ /* 0x004fe20003f05270 */
[----:B------:R-:W-:-:S12]  /*4970*/  @P3 BRA `(.L_x_685) ;  /* 0x0000000000083947 */ /* 0x000fd80003800000 */
[----:B------:R-:W0:Y:S02]  /*4980*/  FENCE.VIEW.ASYNC.G ;  /* 0x00000000000073c6 */ /* 0x000e240000000100 */
[----:B0-----:R-:W-:Y:S06]  /*4990*/  BAR.ARV 0xc, 0x180 ;  /* 0x0306000000007b1d */ /* 0x001fec0000002000 */
.L_x_685:
[----:B------:R-:W-:Y:S05]  /*49a0*/  BSYNC B0 ;  /* 0x0000000000007941 */ /* 0x000fea0003800000 */
.L_x_684:
[----:B------:R-:W-:Y:S01]  /*49b0*/  ULDC UR4, c[0x0][0x9f0] ;  /* 0x00027c0000047ab9 */ /* 0x000fe20000000800 */
[----:B------:R-:W-:Y:S01]  /*49c0*/  BSSY B7, `(.L_x_686) ;  /* 0x0000880000077945 */ /* 0x000fe20003800000 */
[----:B------:R-:W-:-:S03]  /*49d0*/  SEL R9, R201, UR4, P1 ;  /* 0x00000004c9097c07 */ /* 0x000fc60008800000 */
[----:B------:R-:W-:Y:S05]  /*49e0*/  @!P0 BRA `(.L_x_687) ;  /* 0x00000020005c8947 */ /* 0x000fea0003800000 */
[----:B------:R-:W2:Y:S01]  /*49f0*/  LDL R0, [R1+0x28] ;  /* 0x0000280001007983 */ /* 0x000ea20000100800 */
[----:B------:R-:W-:Y:S01]  /*4a00*/  BSSY B0, `(.L_x_688) ;  /* 0x000001e000007945 */ /* 0x000fe20003800000 */
[----:B------:R-:W-:Y:S01]  /*4a10*/  IMAD.MOV.U32 R3, RZ, RZ, RZ ;  /* 0x000000ffff037224 */ /* 0x000fe200078e00ff */
[----:B--2---:R-:W-:-:S13]  /*4a20*/  LOP3.LUT P2, RZ, R0, 0x2, RZ, 0xc0, !PT ;  /* 0x0000000200ff7812 */ /* 0x004fda000784c0ff */
[----:B------:R-:W-:Y:S05]  /*4a30*/  @!P2 BRA `(.L_x_689) ;  /* 0x000000000068a947 */ /* 0x000fea0003800000 */
[-C--:B------:R-:W-:Y:S02]  /*4a40*/  IABS R6, R9.reuse ;  /* 0x0000000900067213 */ /* 0x080fe40000000000 */
[----:B------:R-:W-:Y:S02]  /*4a50*/  IADD3 R0, R168, -0x1, R9 ;  /* 0xffffffffa8007810 */ /* 0x000fe40007ffe009 */
[----:B------:R-:W0:Y:S01]  /*4a60*/  I2F.RP R3, R6 ;  /* 0x0000000600037306 */ /* 0x000e220000209400 */
[-C--:B------:R-:W-:Y:S02]  /*4a70*/  IABS R10, R9.reuse ;  /* 0x00000009000a7213 */ /* 0x080fe40000000000 */
[----:B------:R-:W-:Y:S02]  /*4a80*/  IABS R8, R0 ;  /* 0x0000000000087213 */ /* 0x000fe40000000000 */
[----:B------:R-:W-:-:S04]  /*4a90*/  LOP3.LUT R0, R0, R9, RZ, 0x3c, !PT ;  /* 0x0000000900007212 */ /* 0x000fc800078e3cff */
[----:B------:R-:W-:Y:S01]  /*4aa0*/  ISETP.GE.AND P2, PT, R0, RZ, PT ;  /* 0x000000ff0000720c */ /* 0x000fe20003f46270 */
[----:B0-----:R-:W0:Y:S02]  /*4ab0*/  MUFU.RCP R3, R3 ;  /* 0x0000000300037308 */ /* 0x001e240000001000 */
        /* <DEDUP_REMOVED lines=18> */
.L_x_689:
[----:B------:R-:W-:Y:S05]  /*4be0*/  BSYNC B0 ;  /* 0x0000000000007941 */ /* 0x000fea0003800000 */
.L_x_688:
[-C--:B------:R-:W-:Y:S01]  /*4bf0*/  IMAD R0, R211, R3.reuse, RZ ;  /* 0x00000003d3007224 */ /* 0x080fe200078e02ff */
[----:B------:R-:W-:Y:S01]  /*4c00*/  PLOP3.LUT P0, PT, PT, PT, PT, 0x80, 0x0 ;  /* 0x000000000000781c */ /* 0x000fe20003f0f070 */
[----:B------:R-:W-:Y:S01]  /*4c10*/  IMAD.MOV.U32 R20, RZ, RZ, RZ ;  /* 0x000000ffff147224 */ /* 0x000fe200078e00ff */
[----:B------:R-:W-:Y:S02]  /*4c20*/  CS2R R150, SRZ ;  /* 0x0000000000967805 */ /* 0x000fe4000001ff00 */
[----:B------:R-:W-:Y:S02]  /*4c30*/  CS2R R148, SRZ ;  /* 0x0000000000947805 */ /* 0x000fe4000001ff00 */
[----:B------:R-:W-:Y:S01]  /*4c40*/  VIADDMNMX R4, R0, R3, R168, PT ;  /* 0x0000000300047246 */ /* 0x000fe200038001a8 */
[----:B------:R-:W-:Y:S01]  /*4c50*/  IMAD.MOV.U32 R3, RZ, RZ, RZ ;  /* 0x000000ffff037224 */ /* 0x000fe200078e00ff */
[----:B------:R-:W-:Y:S02]  /*4c60*/  CS2R R146, SRZ ;  /* 0x0000000000927805 */ /* 0x000fe4000001ff00 */
[----:B------:R-:W-:-:S02]  /*4c70*/  CS2R R144, SRZ ;  /* 0x0000000000907805 */ /* 0x000fc4000001ff00 */
[----:B------:R-:W-:Y:S02]  /*4c80*/  ISETP.GT.AND P1, PT, R4, R0, PT ;  /* 0x000000000400720c */ /* 0x000fe40003f24270 */
        /* <DEDUP_REMOVED lines=37> */
[----:B---3--:R-:W-:Y:S02]  /*4ee0*/  CS2R R68, SRZ ;  /* 0x0000000000447805 */ /* 0x008fe4000001ff00 */
[----:B------:R-:W-:Y:S02]  /*4ef0*/  CS2R R66, SRZ ;  /* 0x0000000000427805 */ /* 0x000fe4000001ff00 */
[----:B----4-:R-:W-:Y:S02]  /*4f00*/  CS2R R64, SRZ ;  /* 0x0000000000407805 */ /* 0x010fe4000001ff00 */
        /* <DEDUP_REMOVED lines=19> */
[----:B------:R-:W-:Y:S01]  /*5040*/  CS2R R24, SRZ ;  /* 0x0000000000187805 */ /* 0x000fe2000001ff00 */
[----:B------:R-:W-:Y:S06]  /*5050*/  @!P1 BRA `(.L_x_690) ;  /* 0x0000008000589947 */ /* 0x000fec0003800000 */
[----:B------:R-:W2:Y:S01]  /*5060*/  LDL R5, [R1+0x2c] ;  /* 0x00002c0001057983 */ /* 0x000ea20000100800 */
[----:B------:R-:W-:-:S03]  /*5070*/  ISETP.NE.AND P0, PT, R184, 0x3, PT ;  /* 0x00000003b800780c */ /* 0x000fc60003f05270 */
[----:B--2---:R-:W0:Y:S02]  /*5080*/  SHFL.IDX PT, R3, R5, RZ, 0x1f ;  /* 0x00001fff05037589 */ /* 0x004e2400000e0000 */
[----:B0-----:R-:W-:-:S04]  /*5090*/  LEA.HI R5, R3, R3, RZ, 0x1 ;  /* 0x0000000303057211 */ /* 0x001fc800078f08ff */
[----:B------:R-:W-:-:S05]  /*50a0*/  LOP3.LUT R6, R5, 0x1fffe, RZ, 0xc0, !PT ;  /* 0x0001fffe05067812 */ /* 0x000fca00078ec0ff */
[----:B------:R-:W-:-:S04]  /*50b0*/  IMAD.IADD R3, R3, 0x1, -R6 ;  /* 0x0000000103037824 */ /* 0x000fc800078e0a06 */
[----:B------:R-:W-:-:S04]  /*50c0*/  IMAD R3, R3, 0x8000, R2 ;  /* 0x0000800003037824 */ /* 0x000fc800078e0202 */
[----:B------:R-:W-:-:S05]  /*50d0*/  VIADD R3, R3, 0x400 ;  /* 0x0000040003037836 */ /* 0x000fca0000000000 */
[----:B------:R-:W-:-:S04]  /*50e0*/  SHF.R.U32.HI R3, RZ, 0x4, R3 ;  /* 0x00000004ff037819 */ /* 0x000fc80000011603 */
[----:B------:R-:W-:-:S04]  /*50f0*/  LOP3.LUT R3, R3, 0x3fff, RZ, 0xc0, !PT ;  /* 0x00003fff03037812 */ /* 0x000fc800078ec0ff */
[----:B------:R-:W-:Y:S01]  /*5100*/  LOP3.LUT R3, R3, 0x2000000, RZ, 0xfc, !PT ;  /* 0x0200000003037812 */ /* 0x000fe200078efcff */
[----:B------:R-:W-:Y:S06]  /*5110*/  @!P0 BRA `(.L_x_691) ;  /* 0x0000000000048947 */ /* 0x000fec0003800000 */
[----:B------:R-:W-:Y:S01]  /*5120*/  BPT.TRAP 0x1 ;  /* 0x000000040000795c */ /* 0x000fe20000300000 */
.L_x_691:
[----:B------:R-:W-:Y:S01]  /*5130*/  IMAD R5, R18, 0x8, R2 ;  /* 0x0000000812057824 */ /* 0x000fe200078e0202 */
[----:B------:R-:W-:Y:S01]  /*5140*/  SHF.L.U32 R8, R23, 0x1f, RZ ;  /* 0x0000001f17087819 */ /* 0x000fe200000006ff */
[----:B------:R-:W-:Y:S01]  /*5150*/  VIADD R6, R2, 0x26800 ;  /* 0x0002680002067836 */ /* 0x000fe20000000000 */
[----:B------:R-:W-:Y:S02]  /*5160*/  BSSY B0, `(.L_x_692) ;  /* 0x0000008000007945 */ /* 0x000fe40003800000 */
[----:B------:R-:W0:Y:S02]  /*5170*/  SYNCS.PHASECHK.TRANS64.TRYWAIT P0, [R5+URZ+0x28c50], R8 ;  /* 0x028c5008050075a7 */ /* 0x000e24000800017f */
[----:B------:R-:W-:Y:S01]  /*5180*/  SHF.R.U32.HI R7, RZ, 0x4, R6 ;  /* 0x00000004ff077819 */ /* 0x000fe20000011606 */
[----:B------:R-:W-:-:S03]  /*5190*/  IMAD R6, R18, 0x1000, R3 ;  /* 0x0000100012067824 */ /* 0x000fc600078e0203 */
[----:B------:R-:W-:-:S04]  /*51a0*/  LOP3.LUT R7, R7, 0x3fff, RZ, 0xc0, !PT ;  /* 0x00003fff07077812 */ /* 0x000fc800078ec0ff */
[----:B------:R-:W-:Y:S01]  /*51b0*/  LOP3.LUT R12, R7, 0x10000, RZ, 0xfc, !PT ;  /* 0x00010000070c7812 */ /* 0x000fe200078efcff */
[----:B------:R-:W-:Y:S01]  /*51c0*/  IMAD.MOV.U32 R7, RZ, RZ, 0x40000040 ;  /* 0x40000040ff077424 */ /* 0x000fe200078e00ff */
[----:B0-----:R-:W-:Y:S06]  /*51d0*/  @!P0 BRA `(.L_x_693) ;  /* 0x0000015800c48947 */ /* 0x001fec0003800000 */
.L_x_960:
[----:B------:R-:W-:Y:S05]  /*51e0*/  BSYNC B0 ;  /* 0x0000000000007941 */ /* 0x000fea0003800000 */
.L_x_692:
[----:B------:R-:W-:Y:S01]  /*51f0*/  BAR.SYNC.DEFER_BLOCKING 0xe, 0x100 ;  /* 0x0384000000007b1d */ /* 0x000fe20000010000 */
[----:B------:R-:W-:Y:S01]  /*5200*/  IMAD.MOV.U32 R13, RZ, RZ, 0x40000040 ;  /* 0x40000040ff0d7424 */ /* 0x000fe200078e00ff */
[C---:B------:R-:W-:Y:S01]  /*5210*/  R2UR UR6, R6.reuse ;  /* 0x00000000060672ca */ /* 0x040fe200000e0000 */
[----:B------:R-:W-:Y:S01]  /*5220*/  VIADD R10, R6, 0x100 ;  /* 0x00000100060a7836 */ /* 0x000fe20000000000 */
[----:B------:R-:W-:Y:S01]  /*5230*/  R2UR UR7, R7 ;  /* 0x00000000070772ca */ /* 0x000fe200000e0000 */
[----:B------:R-:W-:Y:S01]  /*5240*/  IMAD.MOV.U32 R11, RZ, RZ, 0x40000040 ;  /* 0x40000040ff0b7424 */ /* 0x000fe200078e00ff */
[----:B------:R-:W-:Y:S01]  /*5250*/  R2UR UR4, R12 ;  /* 0x000000000c0472ca */ /* 0x000fe200000e0000 */
[----:B0-----:R-:W-:Y:S01]  /*5260*/  VIADD R8, R6, 0x80 ;  /* 0x0000008006087836 */ /* 0x001fe20000000000 */
[----:B------:R-:W-:Y:S01]  /*5270*/  R2UR UR5, R13 ;  /* 0x000000000d0572ca */ /* 0x000fe200000e0000 */
[----:B------:R-:W-:Y:S01]  /*5280*/  IMAD.MOV.U32 R9, RZ, RZ, 0x40000040 ;  /* 0x40000040ff097424 */ /* 0x000fe200078e00ff */
[----:B------:R-:W-:Y:S01]  /*5290*/  R2UR UR14, R10 ;  /* 0x000000000a0e72ca */ /* 0x000fe200000e0000 */
[----:B------:R-:W-:Y:S01]  /*52a0*/  VIADD R10, R12, 0x2 ;  /* 0x000000020c0a7836 */ /* 0x000fe20000000000 */
        /* <DEDUP_REMOVED lines=11> */
[----:B------:R-:W0:Y:S01]  /*5360*/  S2R R14, SR_TID.X ;  /* 0x00000000000e7919 */ /* 0x000e220000002100 */
[----:B------:R-:W-:Y:S01]  /*5370*/  WARPGROUP.ARRIVE ;  /* 0x00000000000079c5 */ /* 0x000fe20000000000 */
[----:B------:R-:W-:Y:S01]  /*5380*/  R2UR UR13, R9 ;  /* 0x00000000090d72ca */ /* 0x000fe200000e0000 */
[----:B------:R-:W-:Y:S01]  /*5390*/  VIADD R4, R4, 0xfffffffe ;  /* 0xfffffffe04047836 */ /* 0x000fe20000000000 */
[----:B------:R-:W-:Y:S03]  /*53a0*/  BSSY B0, `(.L_x_694) ;  /* 0x00000ec000007945 */ /* 0x000fe60003800000 */
[----:B------:R-:W-:Y:S01]  /*53b0*/  HGMMA.64x256x16.F32.BF16 R24, gdesc[UR4].tnspB, RZ, !UPT, gsb0 ;  /* 0x43e00000041879f0 */ /* 0x000fe2000c0018ff */
[----:B------:R-:W-:Y:S01]  /*53c0*/  R2UR UR6, R6 ;  /* 0x00000000060672ca */ /* 0x000fe200000e0000 */
[----:B------:R-:W-:Y:S01]  /*53d0*/  VIADD R6, R12, 0x6 ;  /* 0x000000060c067836 */ /* 0x000fe20000000000 */
[----:B------:R-:W-:Y:S01]  /*53e0*/  R2UR UR7, R7 ;  /* 0x00000000070772ca */ /* 0x000fe200000e0000 */
[----:B------:R-:W-:-:S03]  /*53f0*/  IMAD.MOV.U32 R7, RZ, RZ, 0x40000040 ;  /* 0x40000040ff077424 */ /* 0x000fc600078e00ff */
[----:B------:R-:W-:Y:S02]  /*5400*/  R2UR UR4, R6 ;  /* 0x00000000060472ca */ /* 0x000fe400000e0000 */
[----:B------:R-:W-:Y:S02]  /*5410*/  R2UR UR5, R7 ;  /* 0x00000000070572ca */ /* 0x000fe400000e0000 */
        /* <DEDUP_REMOVED lines=18> */
[----:B------:R-:W-:-:S13]  /*5540*/  ISETP.GE.AND P0, PT, R4, R0, PT ;  /* 0x000000000400720c */ /* 0x000fda0003f06270 */
[----:B0-----:R-:W-:Y:S05]  /*5550*/  @!P0 BRA `(.L_x_695) ;  /* 0x0000000c00408947 */ /* 0x001fea0003800000 */
[----:B------:R-:W-:-:S07]  /*5560*/  IMAD.MOV.U32 R14, RZ, RZ, R4 ;  /* 0x000000ffff0e7224 */ /* 0x000fce00078e0004 */
.L_x_701:
[----:B------:R-:W-:Y:S01]  /*5570*/  BAR.SYNC.DEFER_BLOCKING 0xe, 0x100 ;  /* 0x0384000000007b1d */ /* 0x000fe20000010000 */
[----:B0-----:R-:W-:Y:S01]  /*5580*/  IMAD R4, R18, 0x40, R191 ;  /* 0x0000004012047824 */ /* 0x001fe200078e02bf */
[----:B------:R-:W-:Y:S01]  /*5590*/  ISETP.NE.AND P2, PT, R184, 0x3, PT ;  /* 0x00000003b800780c */ /* 0x000fe20003f45270 */
[----:B------:R-:W-:Y:S02]  /*55a0*/  VIADD R15, R18, 0x1 ;  /* 0x00000001120f7836 */ /* 0x000fe40000000000 */
[----:B------:R-:W-:-:S03]  /*55b0*/  IMAD R4, R4, 0x4, R2 ;  /* 0x0000000404047824 */ /* 0x000fc600078e0202 */
[----:B------:R-:W-:-:S04]  /*55c0*/  ISETP.NE.AND P0, PT, R15, 0x2, PT ;  /* 0x000000020f00780c */ /* 0x000fc80003f05270 */
[----:B------:R-:W-:-:S05]  /*55d0*/  SEL R15, R15, RZ, P0 ;  /* 0x000000ff0f0f7207 */ /* 0x000fca0000000000 */
[----:B------:R-:W-:Y:S01]  /*55e0*/  IMAD.MOV.U32 R18, RZ, RZ, R15 ;  /* 0x000000ffff127224 */ /* 0x000fe200078e000f */
[----:B------:R-:W0:Y:S04]  /*55f0*/  LDS R5, [R4+0x28800] ;  /* 0x0288000004057984 */ /* 0x000e280000000800 */
[----:B------:R-:W1:Y:S01]  /*5600*/  LDS R4, [R4+0x28820] ;  /* 0x0288200004047984 */ /* 0x000e620000000800 */
[-C--:B0-----:R-:W-:Y:S01]  /*5610*/  FMUL.FTZ R24, R24, R5.reuse ;  /* 0x0000000518187220 */ /* 0x081fe20000410000 */
        /* <DEDUP_REMOVED lines=67> */
[----:B------:R-:W-:-:S02]  /*5a50*/  IMAD.MOV.U32 R4, RZ, RZ, R14 ;  /* 0x000000ffff047224 */ /* 0x000fc400078e000e */
[-C--:B------:R-:W-:Y:S01]  /*5a60*/  FMUL.FTZ R32, R32, R5.reuse ;  /* 0x0000000520207220 */ /* 0x080fe20000410000 */
[-C--:B------:R-:W-:Y:S01]  /*5a70*/  FMUL.FTZ R33, R33, R5.reuse ;  /* 0x0000000521217220 */ /* 0x080fe20000410000 */
[-C--:B------:R-:W-:Y:S01]  /*5a80*/  FMUL.FTZ R36, R36, R5.reuse ;  /* 0x0000000524247220 */ /* 0x080fe20000410000 */
[-C--:B------:R-:W-:Y:S01]  /*5a90*/  FMUL.FTZ R37, R37, R5.reuse ;  /* 0x0000000525257220 */ /* 0x080fe20000410000 */
[----:B------:R-:W-:Y:S01]  /*5aa0*/  ISETP.GT.AND P1, PT, R4, R0, PT ;  /* 0x000000000400720c */ /* 0x000fe20003f24270 */
[-C--:B------:R-:W-:Y:S01]  /*5ab0*/  FMUL.FTZ R40, R40, R5.reuse ;  /* 0x0000000528287220 */ /* 0x080fe20000410000 */
[----:B------:R-:W-:Y:S01]  /*5ac0*/  SEL R4, RZ, 0x1, P0 ;  /* 0x00000001ff047807 */ /* 0x000fe20000000000 */
        /* <DEDUP_REMOVED lines=55> */
[----:B------:R-:W-:Y:S01]  /*5e40*/  LOP3.LUT R23, R23, R4, RZ, 0x3c, !PT ;  /* 0x0000000417177212 */ /* 0x000fe200078e3cff */
[----:B------:R-:W-:Y:S01]  /*5e50*/  VIADD R14, R14, 0xffffffff ;  /* 0xffffffff0e0e7836 */ /* 0x000fe20000000000 */
[----:B------:R-:W-:Y:S06]  /*5e60*/  @!P2 BRA `(.L_x_696) ;  /* 0x000000000004a947 */ /* 0x000fec0003800000 */
[----:B------:R-:W-:Y:S01]  /*5e70*/  BPT.TRAP 0x1 ;  /* 0x000000040000795c */ /* 0x000fe20000300000 */
.L_x_696:
[----:B------:R-:W-:Y:S01]  /*5e80*/  IMAD R4, R18, 0x8, R2 ;  /* 0x0000000812047824 */ /* 0x000fe200078e0202 */
[----:B------:R-:W-:-:S04]  /*5e90*/  SHF.L.U32 R5, R23, 0x1f, RZ ;  /* 0x0000001f17057819 */ /* 0x000fc800000006ff */
[----:B------:R0:W1:Y:S01]  /*5ea0*/  SYNCS.PHASECHK.TRANS64.TRYWAIT P0, [R4+URZ+0x28c50], R5 ;  /* 0x028c5005040075a7 */ /* 0x000062000800017f */
[----:B------:R-:W-:Y:S05]  /*5eb0*/  @!P2 BRA `(.L_x_697) ;  /* 0x000000000004a947 */ /* 0x000fea0003800000 */
[----:B------:R-:W-:Y:S01]  /*5ec0*/  BPT.TRAP 0x1 ;  /* 0x000000040000795c */ /* 0x000fe20000300000 */
.L_x_697:
[----:B------:R-:W-:Y:S04]  /*5ed0*/  BSSY B1, `(.L_x_698) ;  /* 0x0000004000017945 */ /* 0x000fe80003800000 */
[----:B-1----:R-:W-:Y:S05]  /*5ee0*/  @P0 BRA `(.L_x_699) ;  /* 0x0000000000080947 */ /* 0x002fea0003800000 */
[----:B------:R-:W1:Y:S02]  /*5ef0*/  SYNCS.PHASECHK.TRANS64.TRYWAIT P0, [R4+URZ+0x28c50], R5 ;  /* 0x028c5005040075a7 */ /* 0x000e64000800017f */
[----:B-1----:R-:W-:Y:S05]  /*5f00*/  @!P0 BRA `(.L_x_700) ;  /* 0x0000014c008c8947 */ /* 0x002fea0003800000 */
.L_x_699:
[----:B------:R-:W-:Y:S05]  /*5f10*/  BSYNC B1 ;  /* 0x0000000000017941 */ /* 0x000fea0003800000 */
.L_x_698:
[----:B01----:R-:W-:Y:S01]  /*5f20*/  IMAD.MOV.U32 R5, RZ, RZ, 0x40000040 ;  /* 0x40000040ff057424 */ /* 0x003fe200078e00ff */
[----:B------:R-:W-:Y:S01]  /*5f30*/  WARPGROUP.ARRIVE ;  /* 0x00000000000079c5 */ /* 0x000fe20000000000 */
[----:B------:R-:W-:-:S05]  /*5f40*/  IMAD R4, R18, 0x1000, R3 ;  /* 0x0000100012047824 */ /* 0x000fca00078e0203 */
[----:B------:R-:W0:Y:S01]  /*5f50*/  S2R R20, SR_TID.X ;  /* 0x0000000000147919 */ /* 0x000e220000002100 */
[----:B------:R-:W-:Y:S01]  /*5f60*/  IMAD.MOV.U32 R13, RZ, RZ, 0x40000040 ;  /* 0x40000040ff0d7424 */ /* 0x000fe200078e00ff */
[----:B------:R-:W-:Y:S01]  /*5f70*/  R2UR UR7, R5 ;  /* 0x00000000050772ca */ /* 0x000fe200000e0000 */
[----:B------:R-:W-:Y:S01]  /*5f80*/  VIADD R5, R2, 0x26800 ;  /* 0x0002680002057836 */ /* 0x000fe20000000000 */
[----:B------:R-:W-:Y:S02]  /*5f90*/  R2UR UR6, R4 ;  /* 0x00000000040672ca */ /* 0x000fe400000e0000 */
[----:B------:R-:W-:Y:S01]  /*5fa0*/  R2UR UR5, R13 ;  /* 0x000000000d0572ca */ /* 0x000fe200000e0000 */
[----:B------:R-:W-:Y:S01]  /*5fb0*/  IMAD.MOV.U32 R13, RZ, RZ, 0x40000040 ;  /* 0x40000040ff0d7424 */ /* 0x000fe200078e00ff */
[----:B------:R-:W-:-:S04]  /*5fc0*/  SHF.R.U32.HI R5, RZ, 0x4, R5 ;  /* 0x00000004ff057819 */ /* 0x000fc80000011605 */
[----:B------:R-:W-:-:S04]  /*5fd0*/  LOP3.LUT R5, R5, 0x3fff, RZ, 0xc0, !PT ;  /* 0x00003fff05057812 */ /* 0x000fc800078ec0ff */
[----:B------:R-:W-:Y:S01]  /*5fe0*/  LOP3.LUT R12, R5, 0x10000, RZ, 0xfc, !PT ;  /* 0x00010000050c7812 */ /* 0x000fe200078efcff */
[----:B------:R-:W-:-:S03]  /*5ff0*/  IMAD.MOV.U32 R5, RZ, RZ, 0x40000040 ;  /* 0x40000040ff057424 */ /* 0x000fc600078e00ff */
[----:B------:R-:W-:Y:S01]  /*6000*/  R2UR UR4, R12 ;  /* 0x000000000c0472ca */ /* 0x000fe200000e0000 */
[----:B------:R-:W-:Y:S01]  /*6010*/  VIADD R12, R4, 0x80 ;  /* 0x00000080040c7836 */ /* 0x000fe20000000000 */
[----:B0-----:R-:W-:-:S11]  /*6020*/  LOP3.LUT R20, R20, 0x7f, RZ, 0xc0, !PT ;  /* 0x0000007f14147812 */ /* 0x001fd600078ec0ff */
[----:B------:R-:W-:Y:S01]  /*6030*/  HGMMA.64x256x16.F32.BF16 R24, gdesc[UR4].tnspB, R24, gsb0 ;  /* 0x43e00000041879f0 */ /* 0x000fe20008001818 */
[----:B------:R-:W-:Y:S01]  /*6040*/  R2UR UR6, R12 ;  /* 0x000000000c0672ca */ /* 0x000fe200000e0000 */
[----:B------:R-:W-:Y:S01]  /*6050*/  VIADD R12, R4, 0x100 ;  /* 0x00000100040c7836 */ /* 0x000fe20000000000 */
[----:B------:R-:W-:Y:S01]  /*6060*/  R2UR UR7, R13 ;  /* 0x000000000d0772ca */ /* 0x000fe200000e0000 */
[----:B------:R-:W-:Y:S01]  /*6070*/  IMAD.MOV.U32 R13, RZ, RZ, 0x40000040 ;  /* 0x40000040ff0d7424 */ /* 0x000fe200078e00ff */
[----:B------:R-:W-:Y:S01]  /*6080*/  R2UR UR4, R10 ;  /* 0x000000000a0472ca */ /* 0x000fe200000e0000 */
[----:B------:R-:W-:Y:S01]  /*6090*/  VIADD R4, R4, 0x180 ;  /* 0x0000018004047836 */ /* 0x000fe20000000000 */
[----:B------:R-:W-:Y:S02]  /*60a0*/  R2UR UR5, R11 ;  /* 0x000000000b0572ca */ /* 0x000fe400000e0000 */
[----:B------:R-:W-:Y:S01]  /*60b0*/  ISETP.NE.AND P0, PT, R20, RZ, PT ;  /* 0x000000ff1400720c */ /* 0x000fe20003f05270 */
[----:B------:R-:W-:-:S02]  /*60c0*/  WARPGROUP.DEPBAR.LE gsb0, 0x0 ;  /* 0x00008000000079c5 */ /* 0x000fc40000010000 */
[----:B------:R-:W-:-:S15]  /*60d0*/  WARPGROUP.ARRIVE ;  /* 0x00000000000079c5 */ /* 0x000fde0000000000 */
[----:B------:R-:W-:-:S01]  /*60e0*/  NOP ;  /* 0x0000000000007918 */ /* 0x000fc20000000000 */
[----:B------:R-:W-:Y:S01]  /*60f0*/  HGMMA.64x256x16.F32.BF16 R24, gdesc[UR4].tnspB, R24, gsb0 ;  /* 0x43e00000041879f0 */ /* 0x000fe20008001818 */
[----:B------:R-:W-:Y:S02]  /*6100*/  R2UR UR6, R12 ;  /* 0x000000000c0672ca */ /* 0x000fe400000e0000 */
[----:B------:R-:W-:Y:S02]  /*6110*/  R2UR UR7, R13 ;  /* 0x000000000d0772ca */ /* 0x000fe400000e0000 */
[----:B------:R-:W-:Y:S02]  /*6120*/  R2UR UR4, R8 ;  /* 0x00000000080472ca */ /* 0x000fe400000e0000 */
[----:B------:R-:W-:Y:S01]  /*6130*/  R2UR UR5, R9 ;  /* 0x00000000090572ca */ /* 0x000fe200000e0000 */
[----:B------:R-:W-:Y:S02]  /*6140*/  WARPGROUP.DEPBAR.LE gsb0, 0x0 ;  /* 0x00008000000079c5 */ /* 0x000fe40000010000 */
[----:B------:R-:W-:-:S15]  /*6150*/  WARPGROUP.ARRIVE ;  /* 0x00000000000079c5 */ /* 0x000fde0000000000 */
[----:B------:R-:W-:-:S03]  /*6160*/  NOP ;  /* 0x0000000000007918 */ /* 0x000fc60000000000 */
[----:B------:R-:W-:Y:S01]  /*6170*/  HGMMA.64x256x16.F32.BF16 R24, gdesc[UR4].tnspB, R24, gsb0 ;  /* 0x43e00000041879f0 */ /* 0x000fe20008001818 */
[----:B------:R-:W-:Y:S01]  /*6180*/  R2UR UR6, R4 ;  /* 0x00000000040672ca */ /* 0x000fe200000e0000 */
[----:B------:R-:W-:Y:S01]  /*6190*/  @!P0 IMAD R4, R15, 0x8, R2 ;  /* 0x000000080f048824 */ /* 0x000fe200078e0202 */
[----:B------:R-:W-:Y:S02]  /*61a0*/  R2UR UR7, R5 ;  /* 0x00000000050772ca */ /* 0x000fe400000e0000 */
[----:B------:R-:W-:Y:S01]  /*61b0*/  R2UR UR4, R6 ;  /* 0x00000000060472ca */ /* 0x000fe200000e0000 */
[----:B------:R-:W-:Y:S01]  /*61c0*/  @!P0 VIADD R4, R4, 0x28c60 ;  /* 0x00028c6004048836 */ /* 0x000fe20000000000 */
[----:B------:R-:W-:-:S04]  /*61d0*/  R2UR UR5, R7 ;  /* 0x00000000070572ca */ /* 0x000fc800000e0000 */
[----:B------:R-:W-:Y:S01]  /*61e0*/  @!P0 PRMT R4, RZ, 0x654, R4 ;  /* 0x00000654ff048816 */ /* 0x000fe20000000004 */
[----:B------:R-:W-:Y:S02]  /*61f0*/  WARPGROUP.DEPBAR.LE gsb0, 0x0 ;  /* 0x00008000000079c5 */ /* 0x000fe40000010000 */
[----:B------:R-:W-:-:S14]  /*6200*/  WARPGROUP.ARRIVE ;  /* 0x00000000000079c5 */ /* 0x000fdc0000000000 */
[----:B------:R-:W-:Y:S03]  /*6210*/  HGMMA.64x256x16.F32.BF16 R24, gdesc[UR4].tnspB, R24, gsb0 ;  /* 0x43e00000041879f0 */ /* 0x000fe60008001818 */
[----:B------:R-:W-:Y:S02]  /*6220*/  WARPGROUP.DEPBAR.LE gsb0, 0x0 ;  /* 0x00008000000079c5 */ /* 0x000fe40000010000 */
[----:B------:R-:W-:Y:S06]  /*6230*/  BAR.ARV 0xf, 0x100 ;  /* 0x03c4000000007b1d */ /* 0x000fec0000002000 */
[----:B------:R0:W-:Y:S01]  /*6240*/  @!P0 SYNCS.ARRIVE.TRANS64.RED.A1T0 RZ, [R4+URZ], RZ ;  /* 0x000000ff04ff89a7 */ /* 0x0001e2000810043f */
[----:B------:R-:W-:Y:S05]  /*6250*/  @P1 BRA `(.L_x_701) ;  /* 0xfffffff000c41947 */ /* 0x000fea000383ffff */
.L_x_695:
[----:B------:R-:W-:Y:S05]  /*6260*/  BSYNC B0 ;  /* 0x0000000000007941 */ /* 0x000fea0003800000 */
.L_x_694:
[----:B------:R-:W-:Y:S01]  /*6270*/  BAR.SYNC.DEFER_BLOCKING 0xe, 0x100 ;  /* 0x0384000000007b1d */ /* 0x000fe20000010000 */
[C---:B------:R-:W-:Y:S01]  /*6280*/  IMAD R0, R18.reuse, 0x40, R191 ;  /* 0x0000004012007824 */ /* 0x040fe200078e02bf */
[----:B------:R-:W-:Y:S01]  /*6290*/  PLOP3.LUT P0, PT, PT, PT, PT, 0x8, 0x0 ;  /* 0x000000000000781c */ /* 0x000fe20003f0e170 */
[----:B------:R-:W-:Y:S02]  /*62a0*/  VIADD R18, R18, 0x1 ;  /* 0x0000000112127836 */ /* 0x000fe40000000000 */
[----:B------:R-:W-:Y:S02]  /*62b0*/  IMAD R2, R0, 0x4, R2 ;  /* 0x0000000400027824 */ /* 0x000fe400078e0202 */
[----:B------:R-:W-:Y:S01]  /*62c0*/  IMAD.MOV.U32 R20, RZ, RZ, RZ ;  /* 0x000000ffff147224 */ /* 0x000fe200078e00ff */
[----:B------:R-:W-:Y:S01]  /*62d0*/  ISETP.NE.AND P1, PT, R18, 0x2, PT ;  /* 0x000000021200780c */ /* 0x000fe20003f25270 */
[----:B------:R-:W-:-:S03]  /*62e0*/  IMAD.MOV.U32 R3, RZ, RZ, RZ ;  /* 0x000000ffff037224 */ /* 0x000fc600078e00ff */
[----:B------:R-:W-:Y:S01]  /*62f0*/  SEL R18, R18, RZ, P1 ;  /* 0x000000ff12127207 */ /* 0x000fe20000800000 */
        /* <DEDUP_REMOVED lines=66> */
[----:B------:R-:W-:Y:S01]  /*6720*/  SEL R0, RZ, 0x1, P1 ;  /* 0x00000001ff007807 */ /* 0x000fe20000800000 */
        /* <DEDUP_REMOVED lines=65> */
[----:B------:R-:W-:Y:S06]  /*6b40*/  BAR.ARV 0xf, 0x100 ;  /* 0x03c4000000007b1d */ /* 0x000fec0000002000 */
[----:B------:R-:W-:Y:S05]  /*6b50*/  BRA `(.L_x_690) ;  /* 0x0000006400987947 */ /* 0x000fea0003800000 */
.L_x_687:
        /* <DEDUP_REMOVED lines=32> */
.L_x_703:
[----:B------:R-:W-:Y:S05]  /*6d60*/  BSYNC B0 ;  /* 0x0000000000007941 */ /* 0x000fea0003800000 */
.L_x_702:
        /* <DEDUP_REMOVED lines=72> */
[----:B------:R-:W-:Y:S03]  /*71f0*/  BSSY B6, `(.L_x_704) ;  /* 0x000001c000067945 */ /* 0x000fe60003800000 */
[----:B--2---:R-:W0:Y:S02]  /*7200*/  SHFL.IDX PT, R0, R0, RZ, 0x1f ;  /* 0x00001fff00007589 */ /* 0x004e2400000e0000 */
[----:B0-----:R-:W-:-:S04]  /*7210*/  LEA.HI R3, R0, R0, RZ, 0x1 ;  /* 0x0000000000037211 */ /* 0x001fc800078f08ff */
        /* <DEDUP_REMOVED lines=25> */
.L_x_705:
[----:B------:R-:W-:Y:S05]  /*73b0*/  BSYNC B6 ;  /* 0x0000000000067941 */ /* 0x000fea0003800000 */
.L_x_704:
[----:B------:R-:W-:Y:S02]  /*73c0*/  ULDC UR4, c[0x0][0x3f4] ;  /* 0x0000fd0000047ab9 */ /* 0x000fe40000000800 */
[----:B------:R-:W-:-:S13]  /*73d0*/  ISETP.LT.AND P0, PT, RZ, UR4, PT ;  /* 0x00000004ff007c0c */ /* 0x000fda000bf01270 */
[----:B------:R-:W-:Y:S05]  /*73e0*/  @P0 BRA `(.L_x_706) ;  /* 0x00000000003c0947 */ /* 0x000fea0003800000 */
[----:B------:R-:W-:-:S04]  /*73f0*/  LEA.HI R0, R210, R210, RZ, 0x1 ;  /* 0x000000d2d2007211 */ /* 0x000fc800078f08ff */
[----:B------:R-:W-:-:S05]  /*7400*/  LOP3.LUT R3, R0, 0xfffffffe, RZ, 0xc0, !PT ;  /* 0xfffffffe00037812 */ /* 0x000fca00078ec0ff */
[----:B------:R-:W-:-:S05]  /*7410*/  IMAD.IADD R3, R210, 0x1, -R3 ;  /* 0x00000001d2037824 */ /* 0x000fca00078e0a03 */
[----:B------:R-:W-:-:S04]  /*7420*/  SHF.L.U32 R3, R3, 0x1f, RZ ;  /* 0x0000001f03037819 */ /* 0x000fc800000006ff */
[----:B------:R0:W1:Y:S03]  /*7430*/  SYNCS.PHASECHK.TRANS64.TRYWAIT P0, [R2+URZ+0x28c00], R3 ;  /* 0x028c0003020075a7 */ /* 0x000066000800017f */
[----:B-1----:R-:W-:Y:S05]  /*7440*/  @!P0 NANOSLEEP.SYNCS 0x989680 ;  /* 0x009896800000895d */ /* 0x002fea0003900000 */
[----:B------:R-:W1:Y:S01]  /*7450*/  @!P0 SYNCS.PHASECHK.TRANS64 P0, [R2+URZ+0x28c00], R3 ;  /* 0x028c0003020085a7 */ /* 0x000e62000800007f */
[----:B------:R-:W-:Y:S04]  /*7460*/  BSSY B0, `(.L_x_707) ;  /* 0x0000006000007945 */ /* 0x000fe80003800000 */
[----:B-1----:R-:W-:Y:S05]  /*7470*/  @P0 BRA `(.L_x_708) ;  /* 0x0000000000100947 */ /* 0x002fea0003800000 */
.L_x_709:
[----:B-1----:R1:W2:Y:S02]  /*7480*/  SYNCS.PHASECHK.TRANS64.TRYWAIT P0, [R2+URZ+0x28c00], R3 ;  /* 0x028c0003020075a7 */ /* 0x0022a4000800017f */
[----:B--2---:R-:W-:Y:S05]  /*7490*/  @!P0 NANOSLEEP.SYNCS 0x989680 ;  /* 0x009896800000895d */ /* 0x004fea0003900000 */
[----:B------:R-:W2:Y:S02]  /*74a0*/  @!P0 SYNCS.PHASECHK.TRANS64 P0, [R2+URZ+0x28c00], R3 ;  /* 0x028c0003020085a7 */ /* 0x000ea4000800007f */
[----:B--2---:R-:W-:Y:S05]  /*74b0*/  @!P0 BRA `(.L_x_709) ;  /* 0xfffffffc00f08947 */ /* 0x004fea000383ffff */
.L_x_708:
[----:B------:R-:W-:Y:S05]  /*74c0*/  BSYNC B0 ;  /* 0x0000000000007941 */ /* 0x000fea0003800000 */
.L_x_707:
[----:B------:R-:W-:Y:S05]  /*74d0*/  BRA `(.L_x_710) ;  /* 0x0000002000b47947 */ /* 0x000fea0003800000 */
.L_x_706:
[----:B-----5:R-:W-:Y:S01]  /*74e0*/  SHF.R.S32.HI R0, RZ, 0x1f, R154 ;  /* 0x0000001fff007819 */ /* 0x020fe2000001149a */
[----:B------:R-:W-:Y:S01]  /*74f0*/  VIADD R4, R2, 0x20400 ;  /* 0x0002040002047836 */ /* 0x000fe20000000000 */
[----:B------:R-:W-:Y:S01]  /*7500*/  ULDC.64 UR4, c[0x0][0x3f8] ;  /* 0x0000fe0000047ab9 */ /* 0x000fe20000000a00 */
[----:B------:R-:W-:Y:S01]  /*7510*/  ULDC.64 UR6, c[0x0][0x408] ;  /* 0x0001020000067ab9 */ /* 0x000fe20000000a00 */
[----:B------:R-:W-:Y:S01]  /*7520*/  BSSY B6, `(.L_x_711) ;  /* 0x0000021000067945 */ /* 0x000fe20003800000 */
[----:B------:R-:W-:Y:S01]  /*7530*/  IMAD R3, R0, UR4, RZ ;  /* 0x0000000400037c24 */ /* 0x000fe2000f8e02ff */
[----:B------:R-:W-:Y:S01]  /*7540*/  LOP3.LUT P0, RZ, R4, 0x3ff, RZ, 0xc0, !PT ;  /* 0x000003ff04ff7812 */ /* 0x000fe2000780c0ff */
[----:B------:R-:W-:Y:S02]  /*7550*/  IMAD R9, R0, UR6, RZ ;  /* 0x0000000600097c24 */ /* 0x000fe4000f8e02ff */
[----:B------:R-:W-:-:S04]  /*7560*/  IMAD.WIDE.U32 R4, R154, UR4, RZ ;  /* 0x000000049a047c25 */ /* 0x000fc8000f8e00ff */
[C---:B------:R-:W-:Y:S01]  /*7570*/  IMAD R3, R154.reuse, UR5, R3 ;  /* 0x000000059a037c24 */ /* 0x040fe2000f8e0203 */
[----:B------:R-:W-:Y:S01]  /*7580*/  ULDC.64 UR4, c[0x0][0x3e8] ;  /* 0x0000fa0000047ab9 */ /* 0x000fe20000000a00 */
[----:B------:R-:W-:Y:S01]  /*7590*/  IMAD.WIDE.U32 R6, R154, UR6, RZ ;  /* 0x000000069a067c25 */ /* 0x000fe2000f8e00ff */
[----:B------:R-:W-:-:S03]  /*75a0*/  LEA R24, P1, R4, UR4, 0x1 ;  /* 0x0000000404187c11 */ /* 0x000fc6000f8208ff */
[----:B------:R-:W-:Y:S01]  /*75b0*/  IMAD R9, R154, UR7, R9 ;  /* 0x000000079a097c24 */ /* 0x000fe2000f8e0209 */
[----:B------:R-:W-:Y:S01]  /*75c0*/  ULDC.64 UR6, c[0x0][0x400] ;  /* 0x0001000000067ab9 */ /* 0x000fe20000000a00 */
[----:B------:R-:W-:Y:S01]  /*75d0*/  IMAD.IADD R25, R3, 0x1, R5 ;  /* 0x0000000103197824 */ /* 0x000fe200078e0205 */
[----:B------:R-:W-:Y:S01]  /*75e0*/  LEA R27, P2, R6, UR6, 0x1 ;  /* 0x00000006061b7c11 */ /* 0x000fe2000f8408ff */
[----:B------:R-:W-:-:S03]  /*75f0*/  IMAD.IADD R3, R9, 0x1, R7 ;  /* 0x0000000109037824 */ /* 0x000fc600078e0207 */
[----:B------:R-:W-:Y:S02]  /*7600*/  LEA.HI.X R25, R4, UR5, R25, 0x1, P1 ;  /* 0x0000000504197c11 */ /* 0x000fe400088f0c19 */
[----:B------:R-:W-:Y:S01]  /*7610*/  LEA.HI.X R26, R6, UR7, R3, 0x1, P2 ;  /* 0x00000007061a7c11 */ /* 0x000fe200090f0c03 */
[----:B------:R-:W-:Y:S06]  /*7620*/  @!P0 BRA `(.L_x_712) ;  /* 0x0000000000408947 */ /* 0x000fec0003800000 */
        /* <DEDUP_REMOVED lines=16> */
.L_x_712:
[----:B------:R-:W-:Y:S05]  /*7730*/  BSYNC B6 ;  /* 0x0000000000067941 */ /* 0x000fea0003800000 */
.L_x_711:
[----:B------:R-:W-:Y:S01]  /*7740*/  ULDC.U8 UR4, c[0x0][0x410] ;  /* 0x0001040000047ab9 */ /* 0x000fe20000000000 */
[----:B------:R-:W-:Y:S01]  /*7750*/  BSSY B0, `(.L_x_713) ;  /* 0x00001fd000007945 */ /* 0x000fe20003800000 */
[----:B------:R-:W-:Y:S01]  /*7760*/  ISETP.NE.AND P0, PT, RZ, UR4, PT ;  /* 0x00000004ff007c0c */ /* 0x000fe2000bf05270 */
[----:B------:R-:W-:Y:S02]  /*7770*/  VIADD R28, R19, 0x20 ;  /* 0x00000020131c7836 */ /* 0x000fe40000000000 */
[----:B------:R-:W-:-:S10]  /*7780*/  IMAD R5, R153, 0x40, R19 ;  /* 0x0000004099057824 */ /* 0x000fd400078e0213 */
[----:B------:R-:W-:Y:S05]  /*7790*/  @!P0 BRA `(.L_x_714) ;  /* 0x0000001000088947 */ /* 0x000fea0003800000 */
[----:B------:R-:W-:-:S03]  /*77a0*/  UMOV UR4, 0xffffffff ;  /* 0xffffffff00047882 */ /* 0x000fc60000000000 */
[----:B------:R-:W-:Y:S05]  /*77b0*/  BRA.DIV UR4, `(.L_x_715) ;  /* 0x0000013604747947 */ /* 0x000fea000b800000 */
[----:B------:R0:W1:Y:S04]  /*77c0*/  SHFL.IDX PT, R3, R25, RZ, 0x1c1f ;  /* 0x001c1fff19037589 */ /* 0x00006800000e0000 */
[----:B------:R0:W2:Y:S04]  /*77d0*/  SHFL.IDX PT, R0, R24, RZ, 0x1c1f ;  /* 0x001c1fff18007589 */ /* 0x0000a800000e0000 */
[----:B------:R-:W3:Y:S04]  /*77e0*/  SHFL.IDX PT, R26, R26, RZ, 0x1c1f ;  /* 0x001c1fff1a1a7589 */ /* 0x000ee800000e0000 */
[----:B------:R0:W4:Y:S02]  /*77f0*/  SHFL.IDX PT, R21, R27, RZ, 0x1c1f ;  /* 0x001c1fff1b157589 */ /* 0x00012400000e0000 */
.L_x_966:
[----:B------:R-:W-:Y:S01]  /*7800*/  ULDC UR4, c[0x0][0x448] ;  /* 0x0001120000047ab9 */ /* 0x000fe20000000800 */
[----:B------:R-:W-:Y:S01]  /*7810*/  LEA.HI R4, R210, R210, RZ, 0x1 ;  /* 0x000000d2d2047211 */ /* 0x000fe200078f08ff */
[----:B------:R-:W-:Y:S01]  /*7820*/  IMAD R30, R155, UR4, RZ ;  /* 0x000000049b1e7c24 */ /* 0x000fe2000f8e02ff */
[----:B------:R-:W-:Y:S01]  /*7830*/  BSSY B1, `(.L_x_716) ;  /* 0x0000024000017945 */ /* 0x000fe20003800000 */
[----:B------:R-:W-:Y:S01]  /*7840*/  IMAD.SHL.U32 R10, R189, 0x40, RZ ;  /* 0x00000040bd0a7824 */ /* 0x000fe200078e00ff */
[----:B------:R-:W-:Y:S02]  /*7850*/  LOP3.LUT R7, R4, 0xfffffffe, RZ, 0xc0, !PT ;  /* 0xfffffffe04077812 */ /* 0x000fe400078ec0ff */
[----:B------:R-:W-:Y:S02]  /*7860*/  CS2R R8, SRZ ;  /* 0x0000000000087805 */ /* 0x000fe4000001ff00 */
[----:B------:R-:W-:Y:S02]  /*7870*/  ISETP.GE.AND P0, PT, R5, R30, PT ;  /* 0x0000001e0500720c */ /* 0x000fe40003f06270 */
[----:B------:R-:W-:-:S02]  /*7880*/  CS2R R4, SRZ ;  /* 0x0000000000047805 */ /* 0x000fc4000001ff00 */
[----:B------:R-:W-:Y:S01]  /*7890*/  LOP3.LUT R29, R10, 0x1c0, RZ, 0xc0, !PT ;  /* 0x000001c00a1d7812 */ /* 0x000fe200078ec0ff */
[----:B0-----:R-:W-:Y:S01]  /*78a0*/  IMAD.IADD R27, R210, 0x1, -R7 ;  /* 0x00000001d21b7824 */ /* 0x001fe200078e0a07 */
[----:B------:R-:W-:Y:S02]  /*78b0*/  CS2R R6, SRZ ;  /* 0x0000000000067805 */ /* 0x000fe4000001ff00 */
[----:B------:R-:W-:Y:S02]  /*78c0*/  CS2R R10, SRZ ;  /* 0x00000000000a7805 */ /* 0x000fe4000001ff00 */
[----:B------:R-:W-:-:S03]  /*78d0*/  SHF.L.U32 R27, R27, 0x1f, RZ ;  /* 0x0000001f1b1b7819 */ /* 0x000fc600000006ff */
[----:B------:R-:W-:Y:S05]  /*78e0*/  @P0 BRA `(.L_x_717) ;  /* 0x0000000000600947 */ /* 0x000fea0003800000 */
[----:B------:R-:W-:Y:S01]  /*78f0*/  ULDC UR4, c[0x0][0x3f4] ;  /* 0x0000fd0000047ab9 */ /* 0x000fe20000000800 */
[C---:B------:R-:W-:Y:S01]  /*7900*/  IMAD.SHL.U32 R14, R190.reuse, 0x2, RZ ;  /* 0x00000002be0e7824 */ /* 0x040fe200078e00ff */
[----:B------:R-:W-:Y:S01]  /*7910*/  ISETP.GE.AND P3, PT, R190, UR4, PT ;  /* 0x00000004be007c0c */ /* 0x000fe2000bf66270 */
[----:B--2---:R-:W-:Y:S01]  /*7920*/  IMAD.MOV.U32 R4, RZ, RZ, R0 ;  /* 0x000000ffff047224 */ /* 0x004fe200078e0000 */
[----:B------:R-:W-:Y:S01]  /*7930*/  ISETP.GE.AND P2, PT, R186, UR4, PT ;  /* 0x00000004ba007c0c */ /* 0x000fe2000bf46270 */
[----:B-1----:R-:W-:Y:S01]  /*7940*/  IMAD.MOV.U32 R5, RZ, RZ, R3 ;  /* 0x000000ffff057224 */ /* 0x002fe200078e0003 */
[----:B------:R-:W-:Y:S01]  /*7950*/  SHF.R.S32.HI R7, RZ, 0x1f, R190 ;  /* 0x0000001fff077819 */ /* 0x000fe200000114be */
[----:B----4-:R-:W-:Y:S01]  /*7960*/  IMAD.MOV.U32 R6, RZ, RZ, R21 ;  /* 0x000000ffff067224 */ /* 0x010fe200078e0015 */
[----:B------:R-:W-:Y:S02]  /*7970*/  CS2R R8, SRZ ;  /* 0x0000000000087805 */ /* 0x000fe4000001ff00 */
[----:B------:R-:W-:Y:S01]  /*7980*/  SHF.L.U64.HI R15, R190, 0x1, R7 ;  /* 0x00000001be0f7819 */ /* 0x000fe20000010207 */
[----:B---3--:R-:W-:-:S04]  /*7990*/  IMAD.MOV.U32 R7, RZ, RZ, R26 ;  /* 0x000000ffff077224 */ /* 0x008fc800078e001a */
[-C--:B------:R-:W-:Y:S02]  /*79a0*/  @!P3 IADD3 R12, P0, R0, R14.reuse, RZ ;  /* 0x0000000e000cb210 */ /* 0x080fe40007f1e0ff */
[----:B------:R-:W-:Y:S01]  /*79b0*/  @!P3 IADD3 R14, P1, R21, R14, RZ ;  /* 0x0000000e150eb210 */ /* 0x000fe20007f3e0ff */
[C---:B------:R-:W-:Y:S01]  /*79c0*/  @!P2 IMAD.WIDE R24, R186.reuse, 0x2, R4 ;  /* 0x00000002ba18a825 */ /* 0x040fe200078e0204 */
[----:B------:R-:W-:Y:S02]  /*79d0*/  CS2R R4, SRZ ;  /* 0x0000000000047805 */ /* 0x000fe4000001ff00 */
[----:B------:R-:W-:Y:S01]  /*79e0*/  CS2R R10, SRZ ;  /* 0x00000000000a7805 */ /* 0x000fe2000001ff00 */
[----:B------:R-:W-:Y:S01]  /*79f0*/  @!P2 IMAD.WIDE R20, R186, 0x2, R6 ;  /* 0x00000002ba14a825 */ /* 0x000fe200078e0206 */
[----:B------:R-:W-:Y:S01]  /*7a00*/  CS2R R6, SRZ ;  /* 0x0000000000067805 */ /* 0x000fe2000001ff00 */
[----:B------:R0:W5:Y:S02]  /*7a10*/  @!P2 LD.E.64 R8, desc[UR40][R24.64] ;  /* 0x000000281808a980 */ /* 0x000164000c101b00 */
[----:B------:R-:W-:-:S02]  /*7a20*/  @!P3 IMAD.X R13, R3, 0x1, R15, P0 ;  /* 0x00000001030db824 */ /* 0x000fc400000e060f */
[----:B------:R-:W-:Y:S01]  /*7a30*/  @!P3 IMAD.X R15, R26, 0x1, R15, P1 ;  /* 0x000000011a0fb824 */ /* 0x000fe200008e060f */
[----:B------:R0:W5:Y:S04]  /*7a40*/  @!P2 LD.E.64 R4, desc[UR40][R20.64] ;  /* 0x000000281404a980 */ /* 0x000168000c101b00 */
[----:B------:R0:W5:Y:S04]  /*7a50*/  @!P3 LD.E.64 R10, desc[UR40][R12.64] ;  /* 0x000000280c0ab980 */ /* 0x000168000c101b00 */
[----:B------:R0:W5:Y:S02]  /*7a60*/  @!P3 LD.E.64 R6, desc[UR40][R14.64] ;  /* 0x000000280e06b980 */ /* 0x000164000c101b00 */
.L_x_717:
[----:B------:R-:W-:Y:S05]  /*7a70*/  BSYNC B1 ;  /* 0x0000000000017941 */ /* 0x000fea0003800000 */
.L_x_716:
[----:B------:R-:W3:Y:S01]  /*7a80*/  SYNCS.PHASECHK.TRANS64.TRYWAIT P0, [R2+URZ+0x28c00], R27 ;  /* 0x028c001b020075a7 */ /* 0x000ee2000800017f */
[----:B-1----:R-:W-:Y:S01]  /*7a90*/  LOP3.LUT R3, R29, 0x18, R16, 0xf8, !PT ;  /* 0x000000181d037812 */ /* 0x002fe200078ef810 */
[----:B--2---:R-:W-:Y:S01]  /*7aa0*/  IMAD R0, R153, -0x40, R30 ;  /* 0xffffffc099007824 */ /* 0x004fe200078e021e */
[----:B0-----:R-:W-:Y:S01]  /*7ab0*/  SHF.R.U32.HI R12, RZ, 0x3, R29 ;  /* 0x00000003ff0c7819 */ /* 0x001fe2000001161d */
[--C-:B-----5:R-:W-:Y:S01]  /*7ac0*/  IMAD.MOV.U32 R14, RZ, RZ, R11.reuse ;  /* 0x000000ffff0e7224 */ /* 0x120fe200078e000b */
[----:B----4-:R-:W-:Y:S01]  /*7ad0*/  SHF.R.U64 R21, R10, 0x10, R11 ;  /* 0x000000100a157819 */ /* 0x010fe2000000120b */
[----:B------:R-:W-:Y:S01]  /*7ae0*/  IMAD.MOV.U32 R13, RZ, RZ, R5 ;  /* 0x000000ffff0d7224 */ /* 0x000fe200078e0005 */
[----:B------:R-:W-:Y:S01]  /*7af0*/  LOP3.LUT R29, R3, R12, RZ, 0x3c, !PT ;  /* 0x0000000c031d7212 */ /* 0x000fe200078e3cff */
[----:B------:R-:W-:Y:S01]  /*7b00*/  IMAD.MOV.U32 R3, RZ, RZ, R8 ;  /* 0x000000ffff037224 */ /* 0x000fe200078e0008 */
[----:B------:R-:W-:Y:S01]  /*7b10*/  SHF.R.U32.HI R15, RZ, 0x10, R11 ;  /* 0x00000010ff0f7819 */ /* 0x000fe2000001160b */
[--C-:B------:R-:W-:Y:S01]  /*7b20*/  IMAD.MOV.U32 R12, RZ, RZ, R9.reuse ;  /* 0x000000ffff0c7224 */ /* 0x100fe200078e0009 */
[----:B---3--:R-:W-:Y:S01]  /*7b30*/  SHF.R.U64 R26, R8, 0x10, R9 ;  /* 0x00000010081a7819 */ /* 0x008fe20000001209 */
[----:B------:R-:W-:Y:S01]  /*7b40*/  IMAD R11, R194, 0x200, R29 ;  /* 0x00000200c20b7824 */ /* 0x000fe200078e021d */
[----:B------:R-:W-:Y:S01]  /*7b50*/  SHF.R.U32.HI R25, RZ, 0x10, R9 ;  /* 0x00000010ff197819 */ /* 0x000fe20000011609 */
[----:B------:R-:W-:Y:S01]  /*7b60*/  IMAD.MOV.U32 R8, RZ, RZ, R10 ;  /* 0x000000ffff087224 */ /* 0x000fe200078e000a */
[--C-:B------:R-:W-:Y:S01]  /*7b70*/  SHF.R.U64 R24, R4, 0x10, R5.reuse ;  /* 0x0000001004187819 */ /* 0x100fe20000001205 */
[----:B------:R-:W-:Y:S01]  /*7b80*/  IMAD.MOV.U32 R9, RZ, RZ, R4 ;  /* 0x000000ffff097224 */ /* 0x000fe200078e0004 */
[----:B------:R-:W-:Y:S01]  /*7b90*/  VIMNMX R36, R0, 0x40, PT ;  /* 0x0000004000247848 */ /* 0x000fe20003fe0100 */
[----:B------:R-:W-:Y:S01]  /*7ba0*/  IMAD R11, R11, 0x2, R2 ;  /* 0x000000020b0b7824 */ /* 0x000fe200078e0202 */
[----:B------:R-:W-:Y:S01]  /*7bb0*/  SHF.R.U32.HI R20, RZ, 0x10, R5 ;  /* 0x00000010ff147819 */ /* 0x000fe20000011605 */
[----:B------:R-:W-:Y:S01]  /*7bc0*/  BSSY B1, `(.L_x_718) ;  /* 0x000000f000017945 */ /* 0x000fe20003800000 */
[----:B------:R-:W-:Y:S01]  /*7bd0*/  IMAD.MOV.U32 R5, RZ, RZ, R6 ;  /* 0x000000ffff057224 */ /* 0x000fe200078e0006 */
[----:B------:R-:W-:Y:S01]  /*7be0*/  PRMT R33, R3, 0x5410, R26 ;  /* 0x0000541003217816 */ /* 0x000fe2000000001a */
[--C-:B------:R-:W-:Y:S01]  /*7bf0*/  IMAD.MOV.U32 R10, RZ, RZ, R7.reuse ;  /* 0x000000ffff0a7224 */ /* 0x100fe200078e0007 */
[----:B------:R-:W-:Y:S01]  /*7c00*/  SHF.R.U64 R6, R6, 0x10, R7 ;  /* 0x0000001006067819 */ /* 0x000fe20000001207 */
[C---:B------:R-:W-:Y:S01]  /*7c10*/  VIADD R4, R11.reuse, 0x20400 ;  /* 0x000204000b047836 */ /* 0x040fe20000000000 */
[----:B------:R-:W-:Y:S01]  /*7c20*/  PRMT R3, R8, 0x5410, R21 ;  /* 0x0000541008037816 */ /* 0x000fe20000000015 */
[----:B------:R-:W-:Y:S01]  /*7c30*/  VIADD R0, R11, 0x20440 ;  /* 0x000204400b007836 */ /* 0x000fe20000000000 */
[----:B------:R-:W-:-:S02]  /*7c40*/  SHF.R.U32.HI R7, RZ, 0x10, R7 ;  /* 0x00000010ff077819 */ /* 0x000fc40000011607 */
[----:B------:R-:W-:Y:S02]  /*7c50*/  LOP3.LUT P2, RZ, R189, 0x4, RZ, 0xc0, !PT ;  /* 0x00000004bdff7812 */ /* 0x000fe4000784c0ff */
[----:B------:R-:W-:Y:S02]  /*7c60*/  ISETP.GE.AND P1, PT, R19, R36, PT ;  /* 0x000000241300720c */ /* 0x000fe40003f26270 */
[----:B------:R-:W-:Y:S02]  /*7c70*/  PRMT R12, R12, 0x5410, R25 ;  /* 0x000054100c0c7816 */ /* 0x000fe40000000019 */
[----:B------:R-:W-:Y:S02]  /*7c80*/  PRMT R8, R14, 0x5410, R15 ;  /* 0x000054100e087816 */ /* 0x000fe4000000000f */
[----:B------:R-:W-:Y:S01]  /*7c90*/  PRMT R35, R9, 0x5410, R24 ;  /* 0x0000541009237816 */ /* 0x000fe20000000018 */
[----:B------:R-:W-:Y:S06]  /*7ca0*/  @!P0 BRA `(.L_x_719) ;  /* 0x0000013000ac8947 */ /* 0x000fec0003800000 */
.L_x_967:
[----:B------:R-:W-:Y:S05]  /*7cb0*/  BSYNC B1 ;  /* 0x0000000000017941 */ /* 0x000fea0003800000 */
.L_x_718:
[----:B------:R-:W-:Y:S01]  /*7cc0*/  BSSY B1, `(.L_x_720) ;  /* 0x0000059000017945 */ /* 0x000fe20003800000 */
[----:B------:R-:W-:Y:S01]  /*7cd0*/  PRMT R13, R13, 0x5410, R20 ;  /* 0x000054100d0d7816 */ /* 0x000fe20000000014 */
[----:B------:R-:W-:Y:S01]  /*7ce0*/  @P2 VIADD R0, R4, 0xffffffc0 ;  /* 0xffffffc004002836 */ /* 0x000fe20000000000 */
[----:B------:R-:W-:Y:S02]  /*7cf0*/  PRMT R9, R5, 0x5410, R6 ;  /* 0x0000541005097816 */ /* 0x000fe40000000006 */
[----:B------:R-:W-:Y:S01]  /*7d00*/  PRMT R10, R10, 0x5410, R7 ;  /* 0x000054100a0a7816 */ /* 0x000fe20000000007 */
[----:B------:R-:W-:Y:S06]  /*7d10*/  @P1 BRA `(.L_x_721) ;  /* 0x00000004004c1947 */ /* 0x000fec0003800000 */
[----:B------:R-:W1:Y:S01]  /*7d20*/  LDC R5, c[0x0][0x3f4] ;  /* 0x0000fd00ff057b82 */ /* 0x000e620000000800 */
[----:B------:R-:W-:Y:S01]  /*7d30*/  BSSY B2, `(.L_x_722) ;  /* 0x000002a000027945 */ /* 0x000fe20003800000 */
[-C--:B-1----:R-:W-:Y:S02]  /*7d40*/  ISETP.GE.AND P0, PT, R186, R5.reuse, PT ;  /* 0x00000005ba00720c */ /* 0x082fe40003f06270 */
[----:B------:R-:W-:-:S11]  /*7d50*/  ISETP.GE.AND P1, PT, R190, R5, PT ;  /* 0x00000005be00720c */ /* 0x000fd60003f26270 */
[----:B------:R-:W-:Y:S05]  /*7d60*/  @P0 BRA `(.L_x_723) ;  /* 0x0000000000980947 */ /* 0x000fea0003800000 */
[----:B------:R-:W1:Y:S01]  /*7d70*/  LDS.128 R4, [R11+0x20400] ;  /* 0x020400000b047984 */ /* 0x000e620000000c00 */
[C---:B0-----:R-:W-:Y:S01]  /*7d80*/  IMAD.U32 R27, R35.reuse, 0x10000, RZ ;  /* 0x00010000231b7824 */ /* 0x041fe200078e00ff */
[----:B------:R-:W-:Y:S01]  /*7d90*/  LOP3.LUT R26, R35, 0xffff0000, RZ, 0xc0, !PT ;  /* 0xffff0000231a7812 */ /* 0x000fe200078ec0ff */
[C---:B------:R-:W-:Y:S01]  /*7da0*/  IMAD.U32 R25, R33.reuse, 0x10000, RZ ;  /* 0x0001000021197824 */ /* 0x040fe200078e00ff */
[----:B------:R-:W-:Y:S01]  /*7db0*/  LOP3.LUT R24, R33, 0xffff0000, RZ, 0xc0, !PT ;  /* 0xffff000021187812 */ /* 0x000fe200078ec0ff */
[C---:B-1----:R-:W-:Y:S01]  /*7dc0*/  IMAD.U32 R14, R4.reuse, 0x10000, RZ ;  /* 0x00010000040e7824 */ /* 0x042fe200078e00ff */
[----:B------:R-:W-:Y:S01]  /*7dd0*/  LOP3.LUT R4, R4, 0xffff0000, RZ, 0xc0, !PT ;  /* 0xffff000004047812 */ /* 0x000fe200078ec0ff */
[C---:B------:R-:W-:Y:S01]  /*7de0*/  IMAD.U32 R15, R5.reuse, 0x10000, RZ ;  /* 0x00010000050f7824 */ /* 0x040fe200078e00ff */
[----:B------:R-:W-:Y:S01]  /*7df0*/  LOP3.LUT R5, R5, 0xffff0000, RZ, 0xc0, !PT ;  /* 0xffff000005057812 */ /* 0x000fe200078ec0ff */
[C---:B------:R-:W-:Y:S01]  /*7e00*/  IMAD.U32 R20, R6.reuse, 0x10000, RZ ;  /* 0x0001000006147824 */ /* 0x040fe200078e00ff */
[----:B------:R-:W-:Y:S01]  /*7e10*/  LOP3.LUT R6, R6, 0xffff0000, RZ, 0xc0, !PT ;  /* 0xffff000006067812 */ /* 0x000fe200078ec0ff */
[C---:B------:R-:W-:Y:S01]  /*7e20*/  FMUL.FTZ R29, R4.reuse, R27 ;  /* 0x0000001b041d7220 */ /* 0x040fe20000410000 */
[----:B------:R-:W-:Y:S01]  /*7e30*/  FMUL.FTZ R4, R4, R25 ;  /* 0x0000001904047220 */ /* 0x000fe20000410000 */
[----:B------:R-:W-:-:S02]  /*7e40*/  IMAD.U32 R21, R7, 0x10000, RZ ;  /* 0x0001000007157824 */ /* 0x000fc400078e00ff */
[----:B------:R-:W-:Y:S01]  /*7e50*/  FMUL.FTZ R32, R5, R26 ;  /* 0x0000001a05207220 */ /* 0x000fe20000410000 */
[C---:B------:R-:W-:Y:S01]  /*7e60*/  FFMA.FTZ R29, R14.reuse, R25, -R29 ;  /* 0x000000190e1d7223 */ /* 0x040fe2000001081d */
[----:B------:R-:W-:Y:S01]  /*7e70*/  FFMA.FTZ R30, R14, R27, R4 ;  /* 0x0000001b0e1e7223 */ /* 0x000fe20000010004 */
[----:B------:R-:W-:Y:S01]  /*7e80*/  LOP3.LUT R7, R7, 0xffff0000, RZ, 0xc0, !PT ;  /* 0xffff000007077812 */ /* 0x000fe200078ec0ff */
[-C--:B------:R-:W-:Y:S01]  /*7e90*/  FMUL.FTZ R34, R5, R24.reuse ;  /* 0x0000001805227220 */ /* 0x080fe20000410000 */
[C---:B------:R-:W-:Y:S01]  /*7ea0*/  LOP3.LUT R14, R13.reuse, 0xffff0000, RZ, 0xc0, !PT ;  /* 0xffff00000d0e7812 */ /* 0x040fe200078ec0ff */
[----:B------:R-:W-:Y:S01]  /*7eb0*/  IMAD.U32 R25, R13, 0x10000, RZ ;  /* 0x000100000d197824 */ /* 0x000fe200078e00ff */
[C---:B------:R-:W-:Y:S01]  /*7ec0*/  LOP3.LUT R4, R12.reuse, 0xffff0000, RZ, 0xc0, !PT ;  /* 0xffff00000c047812 */ /* 0x040fe200078ec0ff */
[----:B------:R-:W-:Y:S02]  /*7ed0*/  IMAD.U32 R5, R12, 0x10000, RZ ;  /* 0x000100000c057824 */ /* 0x000fe400078e00ff */
[C---:B------:R-:W-:Y:S01]  /*7ee0*/  FFMA.FTZ R32, R15.reuse, R24, -R32 ;  /* 0x000000180f207223 */ /* 0x040fe20000010820 */
[----:B------:R-:W-:Y:S01]  /*7ef0*/  FFMA.FTZ R15, R15, R26, R34 ;  /* 0x0000001a0f0f7223 */ /* 0x000fe20000010022 */
[C---:B------:R-:W-:Y:S01]  /*7f00*/  FMUL.FTZ R27, R6.reuse, R25 ;  /* 0x00000019061b7220 */ /* 0x040fe20000410000 */
[-C--:B------:R-:W-:Y:S01]  /*7f10*/  FMUL.FTZ R24, R6, R5.reuse ;  /* 0x0000000506187220 */ /* 0x080fe20000410000 */
[C---:B------:R-:W-:Y:S01]  /*7f20*/  FMUL.FTZ R26, R7.reuse, R14 ;  /* 0x0000000e071a7220 */ /* 0x040fe20000410000 */
[-C--:B------:R-:W-:Y:S01]  /*7f30*/  FMUL.FTZ R31, R7, R4.reuse ;  /* 0x00000004071f7220 */ /* 0x080fe20000410000 */
[C---:B------:R-:W-:Y:S01]  /*7f40*/  FFMA.FTZ R6, R20.reuse, R5, -R27 ;  /* 0x0000000514067223 */ /* 0x040fe2000001081b */
[----:B------:R-:W-:Y:S01]  /*7f50*/  FFMA.FTZ R25, R20, R25, R24 ;  /* 0x0000001914197223 */ /* 0x000fe20000010018 */
[C---:B------:R-:W-:Y:S01]  /*7f60*/  FFMA.FTZ R7, R21.reuse, R4, -R26 ;  /* 0x0000000415077223 */ /* 0x040fe2000001081a */
[----:B------:R-:W-:Y:S01]  /*7f70*/  FFMA.FTZ R14, R21, R14, R31 ;  /* 0x0000000e150e7223 */ /* 0x000fe2000001001f */
[----:B------:R-:W-:-:S02]  /*7f80*/  F2FP.BF16.F32.PACK_AB R4, R30, R29 ;  /* 0x0000001d1e04723e */ /* 0x000fc400000010ff */
[----:B------:R-:W-:Y:S02]  /*7f90*/  F2FP.BF16.F32.PACK_AB R5, R15, R32 ;  /* 0x000000200f05723e */ /* 0x000fe400000010ff */
[----:B------:R-:W-:Y:S02]  /*7fa0*/  F2FP.BF16.F32.PACK_AB R6, R25, R6 ;  /* 0x000000061906723e */ /* 0x000fe400000010ff */
[----:B------:R-:W-:-:S05]  /*7fb0*/  F2FP.BF16.F32.PACK_AB R7, R14, R7 ;  /* 0x000000070e07723e */ /* 0x000fca00000010ff */
[----:B------:R1:W-:Y:S02]  /*7fc0*/  STS.128 [R11+0x20400], R4 ;  /* 0x020400040b007388 */ /* 0x0003e40000000c00 */
.L_x_723:
[----:B------:R-:W-:Y:S05]  /*7fd0*/  BSYNC B2 ;  /* 0x0000000000027941 */ /* 0x000fea0003800000 */
.L_x_722:
[----:B------:R-:W-:Y:S05]  /*7fe0*/  @P1 BRA `(.L_x_721) ;  /* 0x0000000000981947 */ /* 0x000fea0003800000 */
[----:B-1----:R-:W1:Y:S01]  /*7ff0*/  LDS.128 R4, [R0] ;  /* 0x0000000000047984 */ /* 0x002e620000000c00 */
        /* <DEDUP_REMOVED lines=36> */
[----:B------:R2:W-:Y:S02]  /*8240*/  STS.128 [R0], R4 ;  /* 0x0000000400007388 */ /* 0x0005e40000000c00 */
.L_x_721:
[----:B------:R-:W-:Y:S05]  /*8250*/  BSYNC B1 ;  /* 0x0000000000017941 */ /* 0x000fea0003800000 */
.L_x_720:
[----:B------:R-:W-:-:S13]  /*8260*/  ISETP.GE.AND P0, PT, R28, R36, PT ;  /* 0x000000241c00720c */ /* 0x000fda0003f06270 */
[----:B------:R-:W-:Y:S05]  /*8270*/  @P0 BRA `(.L_x_724) ;  /* 0x0000001400280947 */ /* 0x000fea0003800000 */
[----:B-12---:R-:W1:Y:S01]  /*8280*/  LDC R5, c[0x0][0x3f4] ;  /* 0x0000fd00ff057b82 */ /* 0x006e620000000800 */
[----:B------:R-:W-:Y:S01]  /*8290*/  BSSY B1, `(.L_x_725) ;  /* 0x000002a000017945 */ /* 0x000fe20003800000 */
[-C--:B-1----:R-:W-:Y:S02]  /*82a0*/  ISETP.GE.AND P0, PT, R186, R5.reuse, PT ;  /* 0x00000005ba00720c */ /* 0x082fe40003f06270 */
[----:B------:R-:W-:-:S11]  /*82b0*/  ISETP.GE.AND P1, PT, R190, R5, PT ;  /* 0x00000005be00720c */ /* 0x000fd60003f26270 */
[----:B------:R-:W-:Y:S05]  /*82c0*/  @P0 BRA `(.L_x_726) ;  /* 0x0000000000980947 */ /* 0x000fea0003800000 */
[----:B------:R-:W1:Y:S01]  /*82d0*/  LDS.128 R4, [R11+0x21400] ;  /* 0x021400000b047984 */ /* 0x000e620000000c00 */
[C---:B------:R-:W-:Y:S01]  /*82e0*/  IMAD.U32 R26, R33.reuse, 0x10000, RZ ;  /* 0x00010000211a7824 */ /* 0x040fe200078e00ff */
[----:B------:R-:W-:Y:S01]  /*82f0*/  LOP3.LUT R33, R33, 0xffff0000, RZ, 0xc0, !PT ;  /* 0xffff000021217812 */ /* 0x000fe200078ec0ff */
[C---:B------:R-:W-:Y:S01]  /*8300*/  IMAD.U32 R28, R35.reuse, 0x10000, RZ ;  /* 0x00010000231c7824 */ /* 0x040fe200078e00ff */
[----:B------:R-:W-:Y:S02]  /*8310*/  LOP3.LUT R35, R35, 0xffff0000, RZ, 0xc0, !PT ;  /* 0xffff000023237812 */ /* 0x000fe400078ec0ff */
[----:B------:R-:W-:Y:S01]  /*8320*/  LOP3.LUT R29, R13, 0xffff0000, RZ, 0xc0, !PT ;  /* 0xffff00000d1d7812 */ /* 0x000fe200078ec0ff */
[C---:B-1----:R-:W-:Y:S01]  /*8330*/  IMAD.U32 R14, R4.reuse, 0x10000, RZ ;  /* 0x00010000040e7824 */ /* 0x042fe200078e00ff */
[----:B------:R-:W-:Y:S01]  /*8340*/  LOP3.LUT R4, R4, 0xffff0000, RZ, 0xc0, !PT ;  /* 0xffff000004047812 */ /* 0x000fe200078ec0ff */
[C---:B------:R-:W-:Y:S01]  /*8350*/  IMAD.U32 R15, R5.reuse, 0x10000, RZ ;  /* 0x00010000050f7824 */ /* 0x040fe200078e00ff */
[----:B------:R-:W-:Y:S01]  /*8360*/  LOP3.LUT R5, R5, 0xffff0000, RZ, 0xc0, !PT ;  /* 0xffff000005057812 */ /* 0x000fe200078ec0ff */
[C---:B------:R-:W-:Y:S01]  /*8370*/  IMAD.U32 R20, R6.reuse, 0x10000, RZ ;  /* 0x0001000006147824 */ /* 0x040fe200078e00ff */
[----:B------:R-:W-:Y:S01]  /*8380*/  LOP3.LUT R6, R6, 0xffff0000, RZ, 0xc0, !PT ;  /* 0xffff000006067812 */ /* 0x000fe200078ec0ff */
[-C--:B------:R-:W-:Y:S01]  /*8390*/  FMUL.FTZ R25, R28, R4.reuse ;  /* 0x000000041c197220 */ /* 0x080fe20000410000 */
[C---:B0-----:R-:W-:Y:S01]  /*83a0*/  FMUL.FTZ R27, R26.reuse, R4 ;  /* 0x000000041a1b7220 */ /* 0x041fe20000410000 */
[C---:B------:R-:W-:Y:S01]  /*83b0*/  IMAD.U32 R21, R7.reuse, 0x10000, RZ ;  /* 0x0001000007157824 */ /* 0x040fe200078e00ff */
[----:B------:R-:W-:Y:S01]  /*83c0*/  LOP3.LUT R7, R7, 0xffff0000, RZ, 0xc0, !PT ;  /* 0xffff000007077812 */ /* 0x000fe200078ec0ff */
[-C--:B------:R-:W-:Y:S01]  /*83d0*/  FFMA.FTZ R4, R26, R14.reuse, -R25 ;  /* 0x0000000e1a047223 */ /* 0x080fe20000010819 */
[----:B------:R-:W-:Y:S01]  /*83e0*/  FFMA.FTZ R27, R28, R14, R27 ;  /* 0x0000000e1c1b7223 */ /* 0x000fe2000001001b */
[-C--:B------:R-:W-:Y:S01]  /*83f0*/  FMUL.FTZ R24, R35, R5.reuse ;  /* 0x0000000523187220 */ /* 0x080fe20000410000 */
[----:B------:R-:W-:Y:S01]  /*8400*/  FMUL.FTZ R14, R33, R5 ;  /* 0x00000005210e7220 */ /* 0x000fe20000410000 */
[----:B------:R-:W-:Y:S01]  /*8410*/  LOP3.LUT R25, R12, 0xffff0000, RZ, 0xc0, !PT ;  /* 0xffff00000c197812 */ /* 0x000fe200078ec0ff */
[----:B------:R-:W-:-:S02]  /*8420*/  IMAD.U32 R28, R13, 0x10000, RZ ;  /* 0x000100000d1c7824 */ /* 0x000fc400078e00ff */
[-C--:B------:R-:W-:Y:S01]  /*8430*/  FFMA.FTZ R5, R33, R15.reuse, -R24 ;  /* 0x0000000f21057223 */ /* 0x080fe20000010818 */
[----:B------:R-:W-:Y:S02]  /*8440*/  IMAD.U32 R26, R12, 0x10000, RZ ;  /* 0x000100000c1a7824 */ /* 0x000fe400078e00ff */
[----:B------:R-:W-:Y:S01]  /*8450*/  FFMA.FTZ R14, R35, R15, R14 ;  /* 0x0000000f230e7223 */ /* 0x000fe2000001000e */
[-C--:B------:R-:W-:Y:S01]  /*8460*/  FMUL.FTZ R13, R28, R6.reuse ;  /* 0x000000061c0d7220 */ /* 0x080fe20000410000 */
[-C--:B------:R-:W-:Y:S01]  /*8470*/  FMUL.FTZ R12, R29, R7.reuse ;  /* 0x000000071d0c7220 */ /* 0x080fe20000410000 */
[C---:B------:R-:W-:Y:S01]  /*8480*/  FMUL.FTZ R15, R26.reuse, R6 ;  /* 0x000000061a0f7220 */ /* 0x040fe20000410000 */
[C---:B------:R-:W-:Y:S01]  /*8490*/  FMUL.FTZ R24, R25.reuse, R7 ;  /* 0x0000000719187220 */ /* 0x040fe20000410000 */
[-C--:B------:R-:W-:Y:S01]  /*84a0*/  FFMA.FTZ R6, R26, R20.reuse, -R13 ;  /* 0x000000141a067223 */ /* 0x080fe2000001080d */
[-C--:B------:R-:W-:Y:S01]  /*84b0*/  FFMA.FTZ R7, R25, R21.reuse, -R12 ;  /* 0x0000001519077223 */ /* 0x080fe2000001080c */
[----:B------:R-:W-:Y:S01]  /*84c0*/  FFMA.FTZ R15, R28, R20, R15 ;  /* 0x000000141c0f7223 */ /* 0x000fe2000001000f */
[----:B------:R-:W-:Y:S01]  /*84d0*/  FFMA.FTZ R24, R29, R21, R24 ;  /* 0x000000151d187223 */ /* 0x000fe20000010018 */
[----:B------:R-:W-:-:S02]  /*84e0*/  F2FP.BF16.F32.PACK_AB R4, R27, R4 ;  /* 0x000000041b04723e */ /* 0x000fc400000010ff */
[----:B------:R-:W-:Y:S02]  /*84f0*/  F2FP.BF16.F32.PACK_AB R5, R14, R5 ;  /* 0x000000050e05723e */ /* 0x000fe400000010ff */
[----:B------:R-:W-:Y:S02]  /*8500*/  F2FP.BF16.F32.PACK_AB R6, R15, R6 ;  /* 0x000000060f06723e */ /* 0x000fe400000010ff */
[----:B------:R-:W-:-:S05]  /*8510*/  F2FP.BF16.F32.PACK_AB R7, R24, R7 ;  /* 0x000000071807723e */ /* 0x000fca00000010ff */
[----:B------:R1:W-:Y:S02]  /*8520*/  STS.128 [R11+0x21400], R4 ;  /* 0x021400040b007388 */ /* 0x0003e40000000c00 */
.L_x_726:
[----:B------:R-:W-:Y:S05]  /*8530*/  BSYNC B1 ;  /* 0x0000000000017941 */ /* 0x000fea0003800000 */
.L_x_725:
[----:B------:R-:W-:Y:S05]  /*8540*/  @P1 BRA `(.L_x_724) ;  /* 0x0000001000741947 */ /* 0x000fea0003800000 */
[----:B-1----:R-:W1:Y:S01]  /*8550*/  LDS.128 R4, [R0+0x1000] ;  /* 0x0010000000047984 */ /* 0x002e620000000c00 */
[C---:B------:R-:W-:Y:S01]  /*8560*/  IMAD.U32 R21, R9.reuse, 0x10000, RZ ;  /* 0x0001000009157824 */ /* 0x040fe200078e00ff */
[----:B------:R-:W-:Y:S01]  /*8570*/  LOP3.LUT R26, R9, 0xffff0000, RZ, 0xc0, !PT ;  /* 0xffff0000091a7812 */ /* 0x000fe200078ec0ff */
[C---:B------:R-:W-:Y:S01]  /*8580*/  IMAD.U32 R15, R3.reuse, 0x10000, RZ ;  /* 0x00010000030f7824 */ /* 0x040fe200078e00ff */
[----:B------:R-:W-:Y:S01]  /*8590*/  LOP3.LUT R24, R3, 0xffff0000, RZ, 0xc0, !PT ;  /* 0xffff000003187812 */ /* 0x000fe200078ec0ff */
[C---:B------:R-:W-:Y:S01]  /*85a0*/  IMAD.U32 R25, R10.reuse, 0x10000, RZ ;  /* 0x000100000a197824 */ /* 0x040fe200078e00ff */
[----:B0-----:R-:W-:Y:S01]  /*85b0*/  LOP3.LUT R27, R10, 0xffff0000, RZ, 0xc0, !PT ;  /* 0xffff00000a1b7812 */ /* 0x001fe200078ec0ff */
[C---:B-1----:R-:W-:Y:S01]  /*85c0*/  IMAD.U32 R11, R4.reuse, 0x10000, RZ ;  /* 0x00010000040b7824 */ /* 0x042fe200078e00ff */
[----:B------:R-:W-:Y:S01]  /*85d0*/  LOP3.LUT R4, R4, 0xffff0000, RZ, 0xc0, !PT ;  /* 0xffff000004047812 */ /* 0x000fe200078ec0ff */
[C---:B------:R-:W-:Y:S01]  /*85e0*/  IMAD.U32 R12, R5.reuse, 0x10000, RZ ;  /* 0x00010000050c7824 */ /* 0x040fe200078e00ff */
[----:B------:R-:W-:Y:S01]  /*85f0*/  LOP3.LUT R5, R5, 0xffff0000, RZ, 0xc0, !PT ;  /* 0xffff000005057812 */ /* 0x000fe200078ec0ff */
[C---:B------:R-:W-:Y:S01]  /*8600*/  IMAD.U32 R3, R6.reuse, 0x10000, RZ ;  /* 0x0001000006037824 */ /* 0x040fe200078e00ff */
[----:B------:R-:W-:Y:S01]  /*8610*/  LOP3.LUT R6, R6, 0xffff0000, RZ, 0xc0, !PT ;  /* 0xffff000006067812 */ /* 0x000fe200078ec0ff */
[-C--:B------:R-:W-:Y:S01]  /*8620*/  FMUL.FTZ R14, R21, R4.reuse ;  /* 0x00000004150e7220 */ /* 0x080fe20000410000 */
[----:B------:R-:W-:Y:S01]  /*8630*/  FMUL.FTZ R20, R15, R4 ;  /* 0x000000040f147220 */ /* 0x000fe20000410000 */
[----:B------:R-:W-:Y:S01]  /*8640*/  FMUL.FTZ R13, R26, R5 ;  /* 0x000000051a0d7220 */ /* 0x000fe20000410000 */
[----:B------:R-:W-:-:S02]  /*8650*/  IMAD.U32 R9, R7, 0x10000, RZ ;  /* 0x0001000007097824 */ /* 0x000fc400078e00ff */
[-C--:B------:R-:W-:Y:S01]  /*8660*/  FFMA.FTZ R4, R15, R11.reuse, -R14 ;  /* 0x0000000b0f047223 */ /* 0x080fe2000001080e */
[----:B------:R-:W-:Y:S01]  /*8670*/  FFMA.FTZ R11, R21, R11, R20 ;  /* 0x0000000b150b7223 */ /* 0x000fe20000010014 */
[C---:B------:R-:W-:Y:S01]  /*8680*/  FMUL.FTZ R15, R24.reuse, R5 ;  /* 0x00000005180f7220 */ /* 0x040fe20000410000 */
[----:B------:R-:W-:Y:S01]  /*8690*/  LOP3.LUT R7, R7, 0xffff0000, RZ, 0xc0, !PT ;  /* 0xffff000007077812 */ /* 0x000fe200078ec0ff */
[----:B------:R-:W-:Y:S01]  /*86a0*/  FFMA.FTZ R5, R24, R12, -R13 ;  /* 0x0000000c18057223 */ /* 0x000fe2000001080d */
[C---:B------:R-:W-:Y:S01]  /*86b0*/  LOP3.LUT R21, R8.reuse, 0xffff0000, RZ, 0xc0, !PT ;  /* 0xffff000008157812 */ /* 0x040fe200078ec0ff */
[----:B------:R-:W-:Y:S02]  /*86c0*/  IMAD.U32 R13, R8, 0x10000, RZ ;  /* 0x00010000080d7824 */ /* 0x000fe400078e00ff */
[----:B------:R-:W-:Y:S01]  /*86d0*/  FMUL.FTZ R8, R25, R6 ;  /* 0x0000000619087220 */ /* 0x000fe20000410000 */
[-C--:B------:R-:W-:Y:S01]  /*86e0*/  FMUL.FTZ R14, R27, R7.reuse ;  /* 0x000000071b0e7220 */ /* 0x080fe20000410000 */
[----:B------:R-:W-:Y:S01]  /*86f0*/  FFMA.FTZ R12, R26, R12, R15 ;  /* 0x0000000c1a0c7223 */ /* 0x000fe2000001000f */
[----:B------:R-:W-:Y:S01]  /*8700*/  FMUL.FTZ R10, R13, R6 ;  /* 0x000000060d0a7220 */ /* 0x000fe20000410000 */
[----:B------:R-:W-:Y:S01]  /*8710*/  FMUL.FTZ R20, R21, R7 ;  /* 0x0000000715147220 */ /* 0x000fe20000410000 */
[----:B------:R-:W-:Y:S01]  /*8720*/  FFMA.FTZ R6, R13, R3, -R8 ;  /* 0x000000030d067223 */ /* 0x000fe20000010808 */
[----:B------:R-:W-:Y:S01]  /*8730*/  FFMA.FTZ R7, R21, R9, -R14 ;  /* 0x0000000915077223 */ /* 0x000fe2000001080e */
[----:B------:R-:W-:Y:S01]  /*8740*/  FFMA.FTZ R3, R25, R3, R10 ;  /* 0x0000000319037223 */ /* 0x000fe2000001000a */
[----:B------:R-:W-:Y:S01]  /*8750*/  FFMA.FTZ R20, R27, R9, R20 ;  /* 0x000000091b147223 */ /* 0x000fe20000010014 */
[----:B------:R-:W-:-:S02]  /*8760*/  F2FP.BF16.F32.PACK_AB R4, R11, R4 ;  /* 0x000000040b04723e */ /* 0x000fc400000010ff */
[----:B------:R-:W-:Y:S02]  /*8770*/  F2FP.BF16.F32.PACK_AB R5, R12, R5 ;  /* 0x000000050c05723e */ /* 0x000fe400000010ff */
[----:B------:R-:W-:Y:S02]  /*8780*/  F2FP.BF16.F32.PACK_AB R6, R3, R6 ;  /* 0x000000060306723e */ /* 0x000fe400000010ff */
[----:B------:R-:W-:-:S05]  /*8790*/  F2FP.BF16.F32.PACK_AB R7, R20, R7 ;  /* 0x000000071407723e */ /* 0x000fca00000010ff */
[----:B------:R3:W-:Y:S01]  /*87a0*/  STS.128 [R0+0x1000], R4 ;  /* 0x0010000400007388 */ /* 0x0007e20000000c00 */
[----:B------:R-:W-:Y:S05]  /*87b0*/  BRA `(.L_x_724) ;  /* 0x0000000c00d87947 */ /* 0x000fea0003800000 */
.L_x_714:
[----:B------:R-:W-:-:S03]  /*87c0*/  UMOV UR4, 0xffffffff ;  /* 0xffffffff00047882 */ /* 0x000fc60000000000 */
[----:B------:R-:W-:Y:S05]  /*87d0*/  BRA.DIV UR4, `(.L_x_727) ;  /* 0x0000012604f47947 */ /* 0x000fea000b800000 */
[----:B------:R-:W0:Y:S04]  /*87e0*/  SHFL.IDX PT, R0, R25, RZ, 0x1c1f ;  /* 0x001c1fff19007589 */ /* 0x000e2800000e0000 */
[----:B------:R-:W1:Y:S04]  /*87f0*/  SHFL.IDX PT, R3, R24, RZ, 0x1c1f ;  /* 0x001c1fff18037589 */ /* 0x000e6800000e0000 */
[----:B------:R2:W3:Y:S04]  /*8800*/  SHFL.IDX PT, R4, R26, RZ, 0x1c1f ;  /* 0x001c1fff1a047589 */ /* 0x0004e800000e0000 */
[----:B------:R2:W4:Y:S01]  /*8810*/  SHFL.IDX PT, R14, R27, RZ, 0x1c1f ;  /* 0x001c1fff1b0e7589 */ /* 0x00052200000e0000 */
[----:B0-----:R-:W-:-:S02]  /*8820*/  IMAD.MOV.U32 R13, RZ, RZ, R0 ;  /* 0x000000ffff0d7224 */ /* 0x001fc400078e0000 */
[----:B-12---:R-:W-:-:S07]  /*8830*/  IMAD.MOV.U32 R12, RZ, RZ, R3 ;  /* 0x000000ffff0c7224 */ /* 0x006fce00078e0003 */
.L_x_973:
[----:B------:R-:W-:Y:S01]  /*8840*/  ULDC UR4, c[0x0][0x448] ;  /* 0x0001120000047ab9 */ /* 0x000fe20000000800 */
[----:B------:R-:W0:Y:S01]  /*8850*/  LDC R25, c[0x0][0x3f4] ;  /* 0x0000fd00ff197b82 */ /* 0x000e220000000800 */
[----:B------:R-:W-:Y:S01]  /*8860*/  IMAD R0, R155, UR4, RZ ;  /* 0x000000049b007c24 */ /* 0x000fe2000f8e02ff */
[----:B------:R-:W-:Y:S01]  /*8870*/  LEA.HI R3, R210, R210, RZ, 0x1 ;  /* 0x000000d2d2037211 */ /* 0x000fe200078f08ff */
[----:B------:R-:W-:Y:S01]  /*8880*/  BSSY B1, `(.L_x_728) ;  /* 0x0000013000017945 */ /* 0x000fe20003800000 */
[----:B---3--:R-:W-:Y:S01]  /*8890*/  IMAD.MOV.U32 R15, RZ, RZ, R4 ;  /* 0x000000ffff0f7224 */ /* 0x008fe200078e0004 */
[----:B------:R-:W-:Y:S02]  /*88a0*/  CS2R R6, SRZ ;  /* 0x0000000000067805 */ /* 0x000fe4000001ff00 */
[----:B------:R-:W-:Y:S02]  /*88b0*/  ISETP.GE.AND P0, PT, R5, R0, PT ;  /* 0x000000000500720c */ /* 0x000fe40003f06270 */
[----:B------:R-:W-:-:S02]  /*88c0*/  CS2R R4, SRZ ;  /* 0x0000000000047805 */ /* 0x000fc4000001ff00 */
[----:B------:R-:W-:Y:S02]  /*88d0*/  LOP3.LUT R3, R3, 0xfffffffe, RZ, 0xc0, !PT ;  /* 0xfffffffe03037812 */ /* 0x000fe400078ec0ff */
[----:B------:R-:W-:Y:S02]  /*88e0*/  CS2R R10, SRZ ;  /* 0x00000000000a7805 */ /* 0x000fe4000001ff00 */
[----:B------:R-:W-:Y:S01]  /*88f0*/  CS2R R8, SRZ ;  /* 0x0000000000087805 */ /* 0x000fe2000001ff00 */
[----:B------:R-:W-:-:S05]  /*8900*/  IMAD.IADD R3, R210, 0x1, -R3 ;  /* 0x00000001d2037824 */ /* 0x000fca00078e0a03 */
[----:B------:R-:W-:Y:S01]  /*8910*/  SHF.L.U32 R27, R3, 0x1f, RZ ;  /* 0x0000001f031b7819 */ /* 0x000fe200000006ff */
[----:B------:R-:W-:Y:S06]  /*8920*/  @P0 BRA `(.L_x_729) ;  /* 0x0000000000200947 */ /* 0x000fec0003800000 */
[----:B------:R-:W-:Y:S01]  /*8930*/  ULDC UR4, c[0x0][0x3f4] ;  /* 0x0000fd0000047ab9 */ /* 0x000fe20000000800 */
[----:B------:R-:W-:Y:S02]  /*8940*/  CS2R R6, SRZ ;  /* 0x0000000000067805 */ /* 0x000fe4000001ff00 */
[----:B------:R-:W-:-:S13]  /*8950*/  ISETP.GE.AND P0, PT, R16, UR4, PT ;  /* 0x0000000410007c0c */ /* 0x000fda000bf06270 */
[----:B------:R-:W-:Y:S05]  /*8960*/  @P0 BRA `(.L_x_729) ;  /* 0x0000000000100947 */ /* 0x000fea0003800000 */
[----:B------:R-:W-:-:S04]  /*8970*/  IMAD.WIDE R12, R16, 0x2, R12 ;  /* 0x00000002100c7825 */ /* 0x000fc800078e020c */
[----:B----4-:R-:W-:Y:S01]  /*8980*/  IMAD.WIDE R14, R16, 0x2, R14 ;  /* 0x00000002100e7825 */ /* 0x010fe200078e020e */
[----:B------:R1:W5:Y:S04]  /*8990*/  LD.E.128 R8, desc[UR40][R12.64] ;  /* 0x000000280c087980 */ /* 0x000368000c101d00 */
[----:B------:R1:W5:Y:S02]  /*89a0*/  LD.E.128 R4, desc[UR40][R14.64] ;  /* 0x000000280e047980 */ /* 0x000364000c101d00 */
.L_x_729:
[----:B------:R-:W-:Y:S05]  /*89b0*/  BSYNC B1 ;  /* 0x0000000000017941 */ /* 0x000fea0003800000 */
.L_x_728:
[----:B------:R-:W2:Y:S01]  /*89c0*/  SYNCS.PHASECHK.TRANS64.TRYWAIT P1, [R2+URZ+0x28c00], R27 ;  /* 0x028c001b020075a7 */ /* 0x000ea2000802017f */
[----:B------:R-:W-:Y:S01]  /*89d0*/  IMAD R0, R153, -0x40, R0 ;  /* 0xffffffc099007824 */ /* 0x000fe200078e0200 */
[----:B-----5:R-:W-:Y:S01]  /*89e0*/  SHF.R.U64 R26, R8, 0x10, R9 ;  /* 0x00000010081a7819 */ /* 0x020fe20000001209 */
[----:B-1----:R-:W-:Y:S01]  /*89f0*/  IMAD.MOV.U32 R15, RZ, RZ, R8 ;  /* 0x000000ffff0f7224 */ /* 0x002fe200078e0008 */
[--C-:B------:R-:W-:Y:S01]  /*8a00*/  SHF.R.U64 R8, R10, 0x10, R11.reuse ;  /* 0x000000100a087819 */ /* 0x100fe2000000120b */
[----:B------:R-:W-:Y:S01]  /*8a10*/  IMAD.MOV.U32 R3, RZ, RZ, R10 ;  /* 0x000000ffff037224 */ /* 0x000fe200078e000a */
[--C-:B------:R-:W-:Y:S01]  /*8a20*/  SHF.R.U32.HI R29, RZ, 0x10, R11.reuse ;  /* 0x00000010ff1d7819 */ /* 0x100fe2000001160b */
[----:B------:R-:W-:Y:S01]  /*8a30*/  IMAD.MOV.U32 R20, RZ, RZ, R11 ;  /* 0x000000ffff147224 */ /* 0x000fe200078e000b */
[----:B------:R-:W-:Y:S01]  /*8a40*/  SHF.R.U64 R11, R4, 0x10, R5 ;  /* 0x00000010040b7819 */ /* 0x000fe20000001205 */
[----:B------:R-:W-:Y:S01]  /*8a50*/  IMAD.MOV.U32 R12, RZ, RZ, R4 ;  /* 0x000000ffff0c7224 */ /* 0x000fe200078e0004 */
[----:B------:R-:W-:Y:S01]  /*8a60*/  VIMNMX R10, R0, 0x40, PT ;  /* 0x00000040000a7848 */ /* 0x000fe20003fe0100 */
[--C-:B------:R-:W-:Y:S01]  /*8a70*/  IMAD.MOV.U32 R21, RZ, RZ, R9.reuse ;  /* 0x000000ffff157224 */ /* 0x100fe200078e0009 */
[----:B------:R-:W-:Y:S01]  /*8a80*/  SHF.R.U32.HI R24, RZ, 0x10, R9 ;  /* 0x00000010ff187819 */ /* 0x000fe20000011609 */
[--C-:B------:R-:W-:Y:S01]  /*8a90*/  IMAD.MOV.U32 R13, RZ, RZ, R5.reuse ;  /* 0x000000ffff0d7224 */ /* 0x100fe200078e0005 */
[----:B------:R-:W-:Y:S01]  /*8aa0*/  SHF.R.U32.HI R4, RZ, 0x10, R5 ;  /* 0x00000010ff047819 */ /* 0x000fe20000011605 */
[----:B----4-:R-:W-:Y:S01]  /*8ab0*/  IMAD.MOV.U32 R14, RZ, RZ, R6 ;  /* 0x000000ffff0e7224 */ /* 0x010fe200078e0006 */
[----:B0-----:R-:W-:Y:S01]  /*8ac0*/  ISETP.GE.AND P0, PT, R16, R25, PT ;  /* 0x000000191000720c */ /* 0x001fe20003f06270 */
[--C-:B------:R-:W-:Y:S01]  /*8ad0*/  IMAD.MOV.U32 R0, RZ, RZ, R7.reuse ;  /* 0x000000ffff007224 */ /* 0x100fe200078e0007 */
[--C-:B------:R-:W-:Y:S01]  /*8ae0*/  SHF.R.U64 R9, R6, 0x10, R7.reuse ;  /* 0x0000001006097819 */ /* 0x100fe20000001207 */
[----:B------:R-:W-:Y:S01]  /*8af0*/  BSSY B1, `(.L_x_730) ;  /* 0x000000d000017945 */ /* 0x000fe20003800000 */
[----:B------:R-:W-:-:S02]  /*8b00*/  SHF.R.U32.HI R5, RZ, 0x10, R7 ;  /* 0x00000010ff057819 */ /* 0x000fc40000011607 */
[-C--:B------:R-:W-:Y:S02]  /*8b10*/  ISETP.GE.OR P2, PT, R19, R10.reuse, P0 ;  /* 0x0000000a1300720c */ /* 0x080fe40000746670 */
[----:B------:R-:W-:Y:S02]  /*8b20*/  PRMT R15, R15, 0x5410, R26 ;  /* 0x000054100f0f7816 */ /* 0x000fe4000000001a */
[----:B------:R-:W-:Y:S02]  /*8b30*/  ISETP.GE.OR P0, PT, R28, R10, P0 ;  /* 0x0000000a1c00720c */ /* 0x000fe40000706670 */
[----:B------:R-:W-:Y:S02]  /*8b40*/  PRMT R21, R21, 0x5410, R24 ;  /* 0x0000541015157816 */ /* 0x000fe40000000018 */
[----:B------:R-:W-:Y:S02]  /*8b50*/  PRMT R3, R3, 0x5410, R8 ;  /* 0x0000541003037816 */ /* 0x000fe40000000008 */
[----:B------:R-:W-:-:S02]  /*8b60*/  PRMT R20, R20, 0x5410, R29 ;  /* 0x0000541014147816 */ /* 0x000fc4000000001d */
[----:B------:R-:W-:Y:S02]  /*8b70*/  PRMT R12, R12, 0x5410, R11 ;  /* 0x000054100c0c7816 */ /* 0x000fe4000000000b */
[----:B------:R-:W-:Y:S02]  /*8b80*/  PRMT R13, R13, 0x5410, R4 ;  /* 0x000054100d0d7816 */ /* 0x000fe40000000004 */
[----:B------:R-:W-:Y:S02]  /*8b90*/  PRMT R14, R14, 0x5410, R9 ;  /* 0x000054100e0e7816 */ /* 0x000fe40000000009 */
[----:B------:R-:W-:Y:S01]  /*8ba0*/  PRMT R0, R0, 0x5410, R5 ;  /* 0x0000541000007816 */ /* 0x000fe20000000005 */
[----:B--2---:R-:W-:Y:S06]  /*8bb0*/  @!P1 BRA `(.L_x_731) ;  /* 0x0000012400749947 */ /* 0x004fec0003800000 */
.L_x_974:
[----:B------:R-:W-:Y:S05]  /*8bc0*/  BSYNC B1 ;  /* 0x0000000000017941 */ /* 0x000fea0003800000 */
.L_x_730:
[----:B------:R-:W-:Y:S04]  /*8bd0*/  BSSY B1, `(.L_x_732) ;  /* 0x000005a000017945 */ /* 0x000fe80003800000 */
[----:B------:R-:W-:Y:S05]  /*8be0*/  @P2 BRA `(.L_x_733) ;  /* 0x0000000400602947 */ /* 0x000fea0003800000 */
[----:B------:R-:W-:Y:S01]  /*8bf0*/  IMAD.SHL.U32 R4, R189, 0x40, RZ ;  /* 0x00000040bd047824 */ /* 0x000fe200078e00ff */
[----:B------:R-:W-:Y:S01]  /*8c00*/  LOP3.LUT R39, R12, 0xffff0000, RZ, 0xc0, !PT ;  /* 0xffff00000c277812 */ /* 0x000fe200078ec0ff */
[----:B------:R-:W-:Y:S02]  /*8c10*/  IMAD.IADD R6, R16, 0x1, R25 ;  /* 0x0000000110067824 */ /* 0x000fe400078e0219 */
[----:B------:R-:W-:Y:S01]  /*8c20*/  IMAD.U32 R37, R12, 0x10000, RZ ;  /* 0x000100000c257824 */ /* 0x000fe200078e00ff */
[----:B------:R-:W-:Y:S01]  /*8c30*/  LOP3.LUT R7, R4, 0x1c0, RZ, 0xc0, !PT ;  /* 0x000001c004077812 */ /* 0x000fe200078ec0ff */
[----:B------:R-:W-:-:S03]  /*8c40*/  IMAD.U32 R35, R15, 0x10000, RZ ;  /* 0x000100000f237824 */ /* 0x000fc600078e00ff */
[----:B------:R-:W-:Y:S02]  /*8c50*/  SHF.R.U32.HI R9, RZ, 0x3, R7 ;  /* 0x00000003ff097819 */ /* 0x000fe40000011607 */
[C---:B------:R-:W-:Y:S02]  /*8c60*/  LOP3.LUT R6, R7.reuse, 0x38, R6, 0xf8, !PT ;  /* 0x0000003807067812 */ /* 0x040fe400078ef806 */
[----:B------:R-:W-:Y:S02]  /*8c70*/  LOP3.LUT R4, R7, 0x38, R16, 0xf8, !PT ;  /* 0x0000003807047812 */ /* 0x000fe400078ef810 */
[-C--:B------:R-:W-:Y:S02]  /*8c80*/  LOP3.LUT R7, R6, R9.reuse, RZ, 0x3c, !PT ;  /* 0x0000000906077212 */ /* 0x080fe400078e3cff */
[----:B------:R-:W-:-:S03]  /*8c90*/  LOP3.LUT R5, R4, R9, RZ, 0x3c, !PT ;  /* 0x0000000904057212 */ /* 0x000fc600078e3cff */
[C---:B------:R-:W-:Y:S02]  /*8ca0*/  IMAD R9, R194.reuse, 0x200, R7 ;  /* 0x00000200c2097824 */ /* 0x040fe400078e0207 */
[----:B------:R-:W-:Y:S02]  /*8cb0*/  IMAD R5, R194, 0x200, R5 ;  /* 0x00000200c2057824 */ /* 0x000fe400078e0205 */
[--C-:B------:R-:W-:Y:S02]  /*8cc0*/  IMAD R44, R9, 0x2, R2.reuse ;  /* 0x00000002092c7824 */ /* 0x100fe400078e0202 */
[----:B------:R-:W-:-:S03]  /*8cd0*/  IMAD R42, R5, 0x2, R2 ;  /* 0x00000002052a7824 */ /* 0x000fc600078e0202 */
[----:B------:R-:W1:Y:S04]  /*8ce0*/  LDS.128 R8, [R44+0x20400] ;  /* 0x020400002c087984 */ /* 0x000e680000000c00 */
[----:B------:R-:W2:Y:S01]  /*8cf0*/  LDS.128 R4, [R42+0x20400] ;  /* 0x020400002a047984 */ /* 0x000ea20000000c00 */
[C---:B-1----:R-:W-:Y:S01]  /*8d00*/  IMAD.U32 R30, R8.reuse, 0x10000, RZ ;  /* 0x00010000081e7824 */ /* 0x042fe200078e00ff */
[----:B------:R-:W-:Y:S01]  /*8d10*/  LOP3.LUT R8, R8, 0xffff0000, RZ, 0xc0, !PT ;  /* 0xffff000008087812 */ /* 0x000fe200078ec0ff */
[C---:B------:R-:W-:Y:S01]  /*8d20*/  IMAD.U32 R32, R10.reuse, 0x10000, RZ ;  /* 0x000100000a207824 */ /* 0x040fe200078e00ff */
[----:B------:R-:W-:Y:S01]  /*8d30*/  LOP3.LUT R10, R10, 0xffff0000, RZ, 0xc0, !PT ;  /* 0xffff00000a0a7812 */ /* 0x000fe200078ec0ff */
[----:B--2---:R-:W-:Y:S02]  /*8d40*/  IMAD.U32 R24, R4, 0x10000, RZ ;  /* 0x0001000004187824 */ /* 0x004fe400078e00ff */
[C---:B------:R-:W-:Y:S01]  /*8d50*/  FMUL.FTZ R41, R30.reuse, R37 ;  /* 0x000000251e297220 */ /* 0x040fe20000410000 */
[----:B------:R-:W-:Y:S01]  /*8d60*/  FMUL.FTZ R43, R30, R35 ;  /* 0x000000231e2b7220 */ /* 0x000fe20000410000 */
[----:B------:R-:W-:Y:S01]  /*8d70*/  LOP3.LUT R4, R4, 0xffff0000, RZ, 0xc0, !PT ;  /* 0xffff000004047812 */ /* 0x000fe200078ec0ff */
[----:B------:R-:W-:Y:S01]  /*8d80*/  FMUL.FTZ R45, R8, R39 ;  /* 0x00000027082d7220 */ /* 0x000fe20000410000 */
[C---:B------:R-:W-:Y:S01]  /*8d90*/  FFMA.FTZ R41, R24.reuse, R35, -R41 ;  /* 0x0000002318297223 */ /* 0x040fe20000010829 */
[----:B------:R-:W-:Y:S01]  /*8da0*/  LOP3.LUT R35, R15, 0xffff0000, RZ, 0xc0, !PT ;  /* 0xffff00000f237812 */ /* 0x000fe200078ec0ff */
[----:B------:R-:W-:Y:S01]  /*8db0*/  FFMA.FTZ R43, R24, R37, R43 ;  /* 0x00000025182b7223 */ /* 0x000fe2000001002b */
[C---:B------:R-:W-:Y:S01]  /*8dc0*/  IMAD.U32 R30, R14.reuse, 0x10000, RZ ;  /* 0x000100000e1e7824 */ /* 0x040fe200078e00ff */
[----:B------:R-:W-:Y:S01]  /*8dd0*/  LOP3.LUT R37, R14, 0xffff0000, RZ, 0xc0, !PT ;  /* 0xffff00000e257812 */ /* 0x000fe200078ec0ff */
[----:B------:R-:W-:-:S02]  /*8de0*/  IMAD.U32 R24, R3, 0x10000, RZ ;  /* 0x0001000003187824 */ /* 0x000fc400078e00ff */
[-C--:B------:R-:W-:Y:S01]  /*8df0*/  FMUL.FTZ R47, R8, R35.reuse ;  /* 0x00000023082f7220 */ /* 0x080fe20000410000 */
[----:B------:R-:W-:Y:S01]  /*8e00*/  FFMA.FTZ R34, R4, R35, -R45 ;  /* 0x0000002304227223 */ /* 0x000fe2000001082d */
[----:B0-----:R-:W-:Y:S02]  /*8e10*/  IMAD.U32 R27, R6, 0x10000, RZ ;  /* 0x00010000061b7824 */ /* 0x001fe400078e00ff */
[C---:B------:R-:W-:Y:S01]  /*8e20*/  FMUL.FTZ R8, R32.reuse, R30 ;  /* 0x0000001e20087220 */ /* 0x040fe20000410000 */
[-C--:B------:R-:W-:Y:S01]  /*8e30*/  FMUL.FTZ R45, R32, R24.reuse ;  /* 0x00000018202d7220 */ /* 0x080fe20000410000 */
[----:B------:R-:W-:Y:S01]  /*8e40*/  LOP3.LUT R35, R3, 0xffff0000, RZ, 0xc0, !PT ;  /* 0xffff000003237812 */ /* 0x000fe200078ec0ff */
[----:B------:R-:W-:Y:S01]  /*8e50*/  IMAD.U32 R31, R9, 0x10000, RZ ;  /* 0x00010000091f7824 */ /* 0x000fe200078e00ff */
[----:B------:R-:W-:Y:S01]  /*8e60*/  LOP3.LUT R6, R6, 0xffff0000, RZ, 0xc0, !PT ;  /* 0xffff000006067812 */ /* 0x000fe200078ec0ff */
[C---:B------:R-:W-:Y:S01]  /*8e70*/  FFMA.FTZ R36, R27.reuse, R24, -R8 ;  /* 0x000000181b247223 */ /* 0x040fe20000010808 */
[----:B------:R-:W-:Y:S01]  /*8e80*/  FFMA.FTZ R45, R27, R30, R45 ;  /* 0x0000001e1b2d7223 */ /* 0x000fe2000001002d */
[----:B------:R-:W-:Y:S01]  /*8e90*/  FMUL.FTZ R27, R10, R37 ;  /* 0x000000250a1b7220 */ /* 0x000fe20000410000 */
[----:B------:R-:W-:Y:S01]  /*8ea0*/  FFMA.FTZ R32, R4, R39, R47 ;  /* 0x0000002704207223 */ /* 0x000fe2000001002f */
[----:B------:R-:W-:-:S02]  /*8eb0*/  IMAD.U32 R24, R13, 0x10000, RZ ;  /* 0x000100000d187824 */ /* 0x000fc400078e00ff */
[-C--:B------:R-:W-:Y:S01]  /*8ec0*/  FMUL.FTZ R39, R10, R35.reuse ;  /* 0x000000230a277220 */ /* 0x080fe20000410000 */
[----:B------:R-:W-:Y:S02]  /*8ed0*/  IMAD.U32 R4, R21, 0x10000, RZ ;  /* 0x0001000015047824 */ /* 0x000fe400078e00ff */
[----:B------:R-:W-:Y:S01]  /*8ee0*/  FFMA.FTZ R35, R6, R35, -R27 ;  /* 0x0000002306237223 */ /* 0x000fe2000001081b */
[----:B------:R-:W-:Y:S02]  /*8ef0*/  IMAD.U32 R33, R11, 0x10000, RZ ;  /* 0x000100000b217824 */ /* 0x000fe400078e00ff */
[C---:B------:R-:W-:Y:S01]  /*8f00*/  FMUL.FTZ R27, R31.reuse, R24 ;  /* 0x000000181f1b7220 */ /* 0x040fe20000410000 */
[----:B------:R-:W-:Y:S02]  /*8f10*/  IMAD.U32 R10, R0, 0x10000, RZ ;  /* 0x00010000000a7824 */ /* 0x000fe400078e00ff */
[----:B------:R-:W-:Y:S01]  /*8f20*/  FMUL.FTZ R31, R31, R4 ;  /* 0x000000041f1f7220 */ /* 0x000fe20000410000 */
[----:B------:R-:W-:-:S02]  /*8f30*/  IMAD.U32 R26, R5, 0x10000, RZ ;  /* 0x00010000051a7824 */ /* 0x000fc400078e00ff */
[----:B------:R-:W-:Y:S01]  /*8f40*/  FFMA.FTZ R38, R6, R37, R39 ;  /* 0x0000002506267223 */ /* 0x000fe20000010027 */
[----:B------:R-:W-:Y:S02]  /*8f50*/  IMAD.U32 R8, R20, 0x10000, RZ ;  /* 0x0001000014087824 */ /* 0x000fe400078e00ff */
[----:B------:R-:W-:Y:S01]  /*8f60*/  FMUL.FTZ R6, R33, R10 ;  /* 0x0000000a21067220 */ /* 0x000fe20000410000 */
[----:B------:R-:W-:Y:S02]  /*8f70*/  IMAD.U32 R29, R7, 0x10000, RZ ;  /* 0x00010000071d7824 */ /* 0x000fe400078e00ff */
[C---:B------:R-:W-:Y:S01]  /*8f80*/  FFMA.FTZ R27, R26.reuse, R4, -R27 ;  /* 0x000000041a1b7223 */ /* 0x040fe2000001081b */
[----:B------:R-:W-:Y:S01]  /*8f90*/  FFMA.FTZ R31, R26, R24, R31 ;  /* 0x000000181a1f7223 */ /* 0x000fe2000001001f */
[-C--:B------:R-:W-:Y:S01]  /*8fa0*/  FMUL.FTZ R26, R33, R8.reuse ;  /* 0x00000008211a7220 */ /* 0x080fe20000410000 */
[----:B------:R-:W-:Y:S01]  /*8fb0*/  FFMA.FTZ R33, R29, R8, -R6 ;  /* 0x000000081d217223 */ /* 0x000fe20000010806 */
[----:B------:R-:W-:-:S02]  /*8fc0*/  LOP3.LUT R9, R9, 0xffff0000, RZ, 0xc0, !PT ;  /* 0xffff000009097812 */ /* 0x000fc400078ec0ff */
[----:B------:R-:W-:Y:S01]  /*8fd0*/  LOP3.LUT R11, R11, 0xffff0000, RZ, 0xc0, !PT ;  /* 0xffff00000b0b7812 */ /* 0x000fe200078ec0ff */
[----:B------:R-:W-:Y:S01]  /*8fe0*/  FFMA.FTZ R29, R29, R10, R26 ;  /* 0x0000000a1d1d7223 */ /* 0x000fe2000001001a */
[----:B------:R-:W-:Y:S02]  /*8ff0*/  LOP3.LUT R8, R13, 0xffff0000, RZ, 0xc0, !PT ;  /* 0xffff00000d087812 */ /* 0x000fe400078ec0ff */
[----:B------:R-:W-:Y:S02]  /*9000*/  LOP3.LUT R24, R0, 0xffff0000, RZ, 0xc0, !PT ;  /* 0xffff000000187812 */ /* 0x000fe400078ec0ff */
[----:B------:R-:W-:Y:S01]  /*9010*/  LOP3.LUT R4, R21, 0xffff0000, RZ, 0xc0, !PT ;  /* 0xffff000015047812 */ /* 0x000fe200078ec0ff */
[----:B------:R-:W-:Y:S01]  /*9020*/  FMUL.FTZ R10, R9, R8 ;  /* 0x00000008090a7220 */ /* 0x000fe20000410000 */
[----:B------:R-:W-:Y:S01]  /*9030*/  LOP3.LUT R6, R20, 0xffff0000, RZ, 0xc0, !PT ;  /* 0xffff000014067812 */ /* 0x000fe200078ec0ff */
[----:B------:R-:W-:Y:S01]  /*9040*/  FMUL.FTZ R40, R11, R24 ;  /* 0x000000180b287220 */ /* 0x000fe20000410000 */
[----:B------:R-:W-:Y:S01]  /*9050*/  LOP3.LUT R5, R5, 0xffff0000, RZ, 0xc0, !PT ;  /* 0xffff000005057812 */ /* 0x000fe200078ec0ff */
[----:B------:R-:W-:Y:S01]  /*9060*/  FMUL.FTZ R9, R9, R4 ;  /* 0x0000000409097220 */ /* 0x000fe20000410000 */
[----:B------:R-:W-:Y:S01]  /*9070*/  LOP3.LUT R7, R7, 0xffff0000, RZ, 0xc0, !PT ;  /* 0xffff000007077812 */ /* 0x000fe200078ec0ff */
[----:B------:R-:W-:-:S02]  /*9080*/  FMUL.FTZ R11, R11, R6 ;  /* 0x000000060b0b7220 */ /* 0x000fc40000410000 */
[C---:B------:R-:W-:Y:S01]  /*9090*/  FFMA.FTZ R26, R5.reuse, R4, -R10 ;  /* 0x00000004051a7223 */ /* 0x040fe2000001080a */
[----:B------:R-:W-:Y:S01]  /*90a0*/  FFMA.FTZ R30, R5, R8, R9 ;  /* 0x00000008051e7223 */ /* 0x000fe20000010009 */
[C---:B------:R-:W-:Y:S01]  /*90b0*/  FFMA.FTZ R40, R7.reuse, R6, -R40 ;  /* 0x0000000607287223 */ /* 0x040fe20000010828 */
[----:B------:R-:W-:Y:S01]  /*90c0*/  FFMA.FTZ R24, R7, R24, R11 ;  /* 0x0000001807187223 */ /* 0x000fe2000001000b */
[----:B------:R-:W-:Y:S02]  /*90d0*/  F2FP.BF16.F32.PACK_AB R4, R34, R41 ;  /* 0x000000292204723e */ /* 0x000fe400000010ff */
[----:B------:R-:W-:Y:S02]  /*90e0*/  F2FP.BF16.F32.PACK_AB R6, R35, R36 ;  /* 0x000000242306723e */ /* 0x000fe400000010ff */
[----:B------:R-:W-:Y:S02]  /*90f0*/  F2FP.BF16.F32.PACK_AB R5, R26, R27 ;  /* 0x0000001b1a05723e */ /* 0x000fe400000010ff */
[----:B------:R-:W-:-:S02]  /*9100*/  F2FP.BF16.F32.PACK_AB R7, R40, R33 ;  /* 0x000000212807723e */ /* 0x000fc400000010ff */
[----:B------:R-:W-:Y:S02]  /*9110*/  F2FP.BF16.F32.PACK_AB R8, R32, R43 ;  /* 0x0000002b2008723e */ /* 0x000fe400000010ff */
[----:B------:R-:W-:Y:S01]  /*9120*/  F2FP.BF16.F32.PACK_AB R10, R38, R45 ;  /* 0x0000002d260a723e */ /* 0x000fe200000010ff */
[----:B------:R1:W-:Y:S01]  /*9130*/  STS.128 [R42+0x20400], R4 ;  /* 0x020400042a007388 */ /* 0x0003e20000000c00 */
[----:B------:R-:W-:Y:S02]  /*9140*/  F2FP.BF16.F32.PACK_AB R9, R30, R31 ;  /* 0x0000001f1e09723e */ /* 0x000fe400000010ff */
[----:B------:R-:W-:-:S05]  /*9150*/  F2FP.BF16.F32.PACK_AB R11, R24, R29 ;  /* 0x0000001d180b723e */ /* 0x000fca00000010ff */
[----:B------:R1:W-:Y:S02]  /*9160*/  STS.128 [R44+0x20400], R8 ;  /* 0x020400082c007388 */ /* 0x0003e40000000c00 */
.L_x_733:
[----:B------:R-:W-:Y:S05]  /*9170*/  BSYNC B1 ;  /* 0x0000000000017941 */ /* 0x000fea0003800000 */
.L_x_732:
[----:B------:R-:W-:Y:S05]  /*9180*/  @P0 BRA `(.L_x_724) ;  /* 0x0000000400640947 */ /* 0x000fea0003800000 */
[----:B------:R-:W2:Y:S01]  /*9190*/  LDL R41, [R1+0x68] ;  /* 0x0000680001297983 */ /* 0x000ea20000100800 */
[----:B-1----:R-:W-:Y:S01]  /*91a0*/  IMAD.SHL.U32 R6, R28, 0x40, RZ ;  /* 0x000000401c067824 */ /* 0x002fe200078e00ff */
[----:B------:R-:W-:Y:S01]  /*91b0*/  SHF.R.S32.HI R5, RZ, 0x1f, R28 ;  /* 0x0000001fff057819 */ /* 0x000fe2000001141c */
[----:B------:R-:W-:Y:S01]  /*91c0*/  IMAD.IADD R4, R16, 0x1, R25 ;  /* 0x0000000110047824 */ /* 0x000fe200078e0219 */
[C---:B------:R-:W-:Y:S01]  /*91d0*/  LOP3.LUT R40, R12.reuse, 0xffff0000, RZ, 0xc0, !PT ;  /* 0xffff00000c287812 */ /* 0x040fe200078ec0ff */
[----:B------:R-:W-:Y:S01]  /*91e0*/  IMAD.U32 R35, R12, 0x10000, RZ ;  /* 0x000100000c237824 */ /* 0x000fe200078e00ff */
[----:B------:R-:W-:Y:S01]  /*91f0*/  LEA.HI R5, R5, R28, RZ, 0x3 ;  /* 0x0000001c05057211 */ /* 0x000fe200078f18ff */
[----:B------:R-:W-:Y:S01]  /*9200*/  IMAD.U32 R33, R15, 0x10000, RZ ;  /* 0x000100000f217824 */ /* 0x000fe200078e00ff */
[----:B------:R-:W-:Y:S01]  /*9210*/  LOP3.LUT R7, R6, 0x1c0, RZ, 0xc0, !PT ;  /* 0x000001c006077812 */ /* 0x000fe200078ec0ff */
[----:B------:R-:W-:Y:S01]  /*9220*/  IMAD.U32 R42, R13, 0x10000, RZ ;  /* 0x000100000d2a7824 */ /* 0x000fe200078e00ff */
[----:B------:R-:W-:Y:S01]  /*9230*/  LOP3.LUT R36, R15, 0xffff0000, RZ, 0xc0, !PT ;  /* 0xffff00000f247812 */ /* 0x000fe200078ec0ff */
[----:B------:R-:W-:Y:S01]  /*9240*/  IMAD.SHL.U32 R5, R5, 0x40, RZ ;  /* 0x0000004005057824 */ /* 0x000fe200078e00ff */
[----:B------:R-:W-:Y:S01]  /*9250*/  LOP3.LUT R4, R7, 0x38, R4, 0xf8, !PT ;  /* 0x0000003807047812 */ /* 0x000fe200078ef804 */
[----:B------:R-:W-:Y:S01]  /*9260*/  IMAD.U32 R38, R21, 0x10000, RZ ;  /* 0x0001000015267824 */ /* 0x000fe200078e00ff */
[----:B------:R-:W-:Y:S01]  /*9270*/  SHF.R.U32.HI R7, RZ, 0x3, R7 ;  /* 0x00000003ff077819 */ /* 0x000fe20000011607 */
[----:B------:R-:W-:Y:S01]  /*9280*/  IMAD.U32 R37, R14, 0x10000, RZ ;  /* 0x000100000e257824 */ /* 0x000fe200078e00ff */
[----:B------:R-:W-:-:S02]  /*9290*/  LOP3.LUT R5, R5, 0xfffffe00, RZ, 0xc0, !PT ;  /* 0xfffffe0005057812 */ /* 0x000fc400078ec0ff */
[----:B------:R-:W-:Y:S02]  /*92a0*/  LOP3.LUT R4, R4, R7, RZ, 0x3c, !PT ;  /* 0x0000000704047212 */ /* 0x000fe400078e3cff */
[----:B------:R-:W-:Y:S02]  /*92b0*/  LOP3.LUT R14, R14, 0xffff0000, RZ, 0xc0, !PT ;  /* 0xffff00000e0e7812 */ /* 0x000fe400078ec0ff */
[----:B------:R-:W-:Y:S01]  /*92c0*/  LOP3.LUT R39, R0, 0xffff0000, RZ, 0xc0, !PT ;  /* 0xffff000000277812 */ /* 0x000fe200078ec0ff */
[----:B------:R-:W-:Y:S01]  /*92d0*/  IMAD.IADD R9, R5, 0x1, R4 ;  /* 0x0000000105097824 */ /* 0x000fe200078e0204 */
[----:B------:R-:W-:-:S03]  /*92e0*/  LOP3.LUT R21, R21, 0xffff0000, RZ, 0xc0, !PT ;  /* 0xffff000015157812 */ /* 0x000fc600078ec0ff */
[----:B------:R-:W-:-:S05]  /*92f0*/  IMAD R24, R9, 0x2, R2 ;  /* 0x0000000209187824 */ /* 0x000fca00078e0202 */
[----:B------:R-:W1:Y:S02]  /*9300*/  LDS.128 R8, [R24+0x20400] ;  /* 0x0204000018087984 */ /* 0x000e640000000c00 */
[C---:B-1----:R-:W-:Y:S01]  /*9310*/  IMAD.U32 R29, R8.reuse, 0x10000, RZ ;  /* 0x00010000081d7824 */ /* 0x042fe200078e00ff */
[----:B------:R-:W-:Y:S01]  /*9320*/  LOP3.LUT R8, R8, 0xffff0000, RZ, 0xc0, !PT ;  /* 0xffff000008087812 */ /* 0x000fe200078ec0ff */
[C---:B------:R-:W-:Y:S01]  /*9330*/  IMAD.U32 R30, R9.reuse, 0x10000, RZ ;  /* 0x00010000091e7824 */ /* 0x040fe200078e00ff */
[----:B------:R-:W-:Y:S01]  /*9340*/  LOP3.LUT R9, R9, 0xffff0000, RZ, 0xc0, !PT ;  /* 0xffff000009097812 */ /* 0x000fe200078ec0ff */
[-C--:B------:R-:W-:Y:S01]  /*9350*/  FMUL.FTZ R34, R35, R29.reuse ;  /* 0x0000001d23227220 */ /* 0x080fe20000410000 */
[----:B------:R-:W-:Y:S01]  /*9360*/  FMUL.FTZ R12, R33, R29 ;  /* 0x0000001d210c7220 */ /* 0x000fe20000410000 */
[----:B------:R-:W-:Y:S01]  /*9370*/  FMUL.FTZ R15, R40, R8 ;  /* 0x00000008280f7220 */ /* 0x000fe20000410000 */
[----:B------:R-:W-:Y:S01]  /*9380*/  FMUL.FTZ R29, R42, R30 ;  /* 0x0000001e2a1d7220 */ /* 0x000fe20000410000 */
[C---:B------:R-:W-:Y:S01]  /*9390*/  IMAD.U32 R31, R10.reuse, 0x10000, RZ ;  /* 0x000100000a1f7824 */ /* 0x040fe200078e00ff */
[----:B------:R-:W-:Y:S01]  /*93a0*/  LOP3.LUT R10, R10, 0xffff0000, RZ, 0xc0, !PT ;  /* 0xffff00000a0a7812 */ /* 0x000fe200078ec0ff */
[C---:B------:R-:W-:Y:S01]  /*93b0*/  IMAD.U32 R32, R11.reuse, 0x10000, RZ ;  /* 0x000100000b207824 */ /* 0x040fe200078e00ff */
[----:B------:R-:W-:Y:S01]  /*93c0*/  LOP3.LUT R11, R11, 0xffff0000, RZ, 0xc0, !PT ;  /* 0xffff00000b0b7812 */ /* 0x000fe200078ec0ff */
[----:B--2---:R-:W1:Y:S02]  /*93d0*/  LDS.128 R4, [R41+0x20400] ;  /* 0x0204000029047984 */ /* 0x004e640000000c00 */
[C---:B-1----:R-:W-:Y:S01]  /*93e0*/  IMAD.U32 R25, R4.reuse, 0x10000, RZ ;  /* 0x0001000004197824 */ /* 0x042fe200078e00ff */
[----:B------:R-:W-:Y:S01]  /*93f0*/  LOP3.LUT R4, R4, 0xffff0000, RZ, 0xc0, !PT ;  /* 0xffff000004047812 */ /* 0x000fe200078ec0ff */
[C---:B------:R-:W-:Y:S01]  /*9400*/  IMAD.U32 R26, R5.reuse, 0x10000, RZ ;  /* 0x00010000051a7824 */ /* 0x040fe200078e00ff */
[----:B------:R-:W-:Y:S01]  /*9410*/  LOP3.LUT R5, R5, 0xffff0000, RZ, 0xc0, !PT ;  /* 0xffff000005057812 */ /* 0x000fe200078ec0ff */
[-C--:B------:R-:W-:Y:S01]  /*9420*/  FFMA.FTZ R34, R33, R25.reuse, -R34 ;  /* 0x0000001921227223 */ /* 0x080fe20000010822 */
[----:B------:R-:W-:Y:S01]  /*9430*/  FFMA.FTZ R12, R35, R25, R12 ;  /* 0x00000019230c7223 */ /* 0x000fe2000001000c */
[----:B------:R-:W-:Y:S01]  /*9440*/  FMUL.FTZ R25, R36, R8 ;  /* 0x0000000824197220 */ /* 0x000fe20000410000 */
[----:B------:R-:W-:Y:S01]  /*9450*/  FMUL.FTZ R33, R38, R30 ;  /* 0x0000001e26217220 */ /* 0x000fe20000410000 */
[----:B------:R-:W-:-:S02]  /*9460*/  IMAD.U32 R35, R3, 0x10000, RZ ;  /* 0x0001000003237824 */ /* 0x000fc400078e00ff */
[-C--:B------:R-:W-:Y:S01]  /*9470*/  FFMA.FTZ R15, R36, R4.reuse, -R15 ;  /* 0x00000004240f7223 */ /* 0x080fe2000001080f */
[----:B------:R-:W-:Y:S01]  /*9480*/  FFMA.FTZ R25, R40, R4, R25 ;  /* 0x0000000428197223 */ /* 0x000fe20000010019 */
[-C--:B------:R-:W-:Y:S01]  /*9490*/  FFMA.FTZ R29, R38, R26.reuse, -R29 ;  /* 0x0000001a261d7223 */ /* 0x080fe2000001081d */
[----:B------:R-:W-:Y:S01]  /*94a0*/  FFMA.FTZ R33, R42, R26, R33 ;  /* 0x0000001a2a217223 */ /* 0x000fe20000010021 */
[----:B0-----:R-:W-:Y:S02]  /*94b0*/  IMAD.U32 R27, R6, 0x10000, RZ ;  /* 0x00010000061b7824 */ /* 0x001fe400078e00ff */
[-C--:B------:R-:W-:Y:S01]  /*94c0*/  FMUL.FTZ R4, R37, R31.reuse ;  /* 0x0000001f25047220 */ /* 0x080fe20000410000 */
[----:B------:R-:W-:Y:S01]  /*94d0*/  LOP3.LUT R26, R3, 0xffff0000, RZ, 0xc0, !PT ;  /* 0xffff0000031a7812 */ /* 0x000fe200078ec0ff */
[C---:B------:R-:W-:Y:S01]  /*94e0*/  FMUL.FTZ R8, R35.reuse, R31 ;  /* 0x0000001f23087220 */ /* 0x040fe20000410000 */
[----:B------:R-:W-:Y:S01]  /*94f0*/  IMAD.U32 R30, R0, 0x10000, RZ ;  /* 0x00010000001e7824 */ /* 0x000fe200078e00ff */
[----:B------:R-:W-:Y:S01]  /*9500*/  LOP3.LUT R6, R6, 0xffff0000, RZ, 0xc0, !PT ;  /* 0xffff000006067812 */ /* 0x000fe200078ec0ff */
[-C--:B------:R-:W-:Y:S01]  /*9510*/  FFMA.FTZ R3, R35, R27.reuse, -R4 ;  /* 0x0000001b23037223 */ /* 0x080fe20000010804 */
[----:B------:R-:W-:Y:S01]  /*9520*/  FFMA.FTZ R8, R37, R27, R8 ;  /* 0x0000001b25087223 */ /* 0x000fe20000010008 */
[-C--:B------:R-:W-:Y:S01]  /*9530*/  FMUL.FTZ R31, R14, R10.reuse ;  /* 0x0000000a0e1f7220 */ /* 0x080fe20000410000 */
[----:B------:R-:W-:Y:S01]  /*9540*/  FMUL.FTZ R35, R26, R10 ;  /* 0x0000000a1a237220 */ /* 0x000fe20000410000 */
[----:B------:R-:W-:Y:S01]  /*9550*/  LOP3.LUT R37, R13, 0xffff0000, RZ, 0xc0, !PT ;  /* 0xffff00000d257812 */ /* 0x000fe200078ec0ff */
[----:B------:R-:W-:-:S02]  /*9560*/  IMAD.U32 R28, R7, 0x10000, RZ ;  /* 0x00010000071c7824 */ /* 0x000fc400078e00ff */
[----:B------:R-:W-:Y:S01]  /*9570*/  FMUL.FTZ R27, R30, R32 ;  /* 0x000000201e1b7220 */ /* 0x000fe20000410000 */
[C---:B------:R-:W-:Y:S01]  /*9580*/  IMAD.U32 R4, R20.reuse, 0x10000, RZ ;  /* 0x0001000014047824 */ /* 0x040fe200078e00ff */
[----:B------:R-:W-:Y:S01]  /*9590*/  LOP3.LUT R13, R20, 0xffff0000, RZ, 0xc0, !PT ;  /* 0xffff0000140d7812 */ /* 0x000fe200078ec0ff */
[-C--:B------:R-:W-:Y:S01]  /*95a0*/  FFMA.FTZ R10, R26, R6.reuse, -R31 ;  /* 0x000000061a0a7223 */ /* 0x080fe2000001081f */
[----:B------:R-:W-:Y:S01]  /*95b0*/  LOP3.LUT R7, R7, 0xffff0000, RZ, 0xc0, !PT ;  /* 0xffff000007077812 */ /* 0x000fe200078ec0ff */
[----:B------:R-:W-:Y:S01]  /*95c0*/  FFMA.FTZ R35, R14, R6, R35 ;  /* 0x000000060e237223 */ /* 0x000fe20000010023 */
[C---:B------:R-:W-:Y:S01]  /*95d0*/  FMUL.FTZ R31, R4.reuse, R32 ;  /* 0x00000020041f7220 */ /* 0x040fe20000410000 */
[-C--:B------:R-:W-:Y:S01]  /*95e0*/  FFMA.FTZ R27, R4, R28.reuse, -R27 ;  /* 0x0000001c041b7223 */ /* 0x080fe2000001081b */
[----:B------:R-:W-:Y:S01]  /*95f0*/  FMUL.FTZ R0, R37, R9 ;  /* 0x0000000925007220 */ /* 0x000fe20000410000 */
[----:B------:R-:W-:Y:S01]  /*9600*/  FMUL.FTZ R6, R39, R11 ;  /* 0x0000000b27067220 */ /* 0x000fe20000410000 */
[----:B------:R-:W-:Y:S01]  /*9610*/  FMUL.FTZ R4, R21, R9 ;  /* 0x0000000915047220 */ /* 0x000fe20000410000 */
[----:B------:R-:W-:Y:S01]  /*9620*/  FMUL.FTZ R26, R13, R11 ;  /* 0x0000000b0d1a7220 */ /* 0x000fe20000410000 */
[----:B------:R-:W-:Y:S01]  /*9630*/  FFMA.FTZ R0, R21, R5, -R0 ;  /* 0x0000000515007223 */ /* 0x000fe20000010800 */
[----:B------:R-:W-:Y:S01]  /*9640*/  FFMA.FTZ R20, R13, R7, -R6 ;  /* 0x000000070d147223 */ /* 0x000fe20000010806 */
[----:B------:R-:W-:Y:S01]  /*9650*/  FFMA.FTZ R31, R30, R28, R31 ;  /* 0x0000001c1e1f7223 */ /* 0x000fe2000001001f */
[----:B------:R-:W-:Y:S01]  /*9660*/  FFMA.FTZ R14, R37, R5, R4 ;  /* 0x00000005250e7223 */ /* 0x000fe20000010004 */
[----:B------:R-:W-:Y:S01]  /*9670*/  FFMA.FTZ R26, R39, R7, R26 ;  /* 0x00000007271a7223 */ /* 0x000fe2000001001a */
[----:B------:R-:W-:-:S02]  /*9680*/  F2FP.BF16.F32.PACK_AB R6, R10, R3 ;  /* 0x000000030a06723e */ /* 0x000fc400000010ff */
[----:B------:R-:W-:Y:S02]  /*9690*/  F2FP.BF16.F32.PACK_AB R4, R15, R34 ;  /* 0x000000220f04723e */ /* 0x000fe400000010ff */
[----:B------:R-:W-:Y:S02]  /*96a0*/  F2FP.BF16.F32.PACK_AB R10, R35, R8 ;  /* 0x00000008230a723e */ /* 0x000fe400000010ff */
[----:B------:R-:W-:Y:S02]  /*96b0*/  F2FP.BF16.F32.PACK_AB R5, R0, R29 ;  /* 0x0000001d0005723e */ /* 0x000fe400000010ff */
[----:B------:R-:W-:Y:S02]  /*96c0*/  F2FP.BF16.F32.PACK_AB R7, R20, R27 ;  /* 0x0000001b1407723e */ /* 0x000fe400000010ff */
[----:B------:R-:W-:Y:S02]  /*96d0*/  F2FP.BF16.F32.PACK_AB R8, R25, R12 ;  /* 0x0000000c1908723e */ /* 0x000fe400000010ff */
[----:B------:R-:W-:Y:S01]  /*96e0*/  F2FP.BF16.F32.PACK_AB R9, R14, R33 ;  /* 0x000000210e09723e */ /* 0x000fe200000010ff */
[----:B------:R2:W-:Y:S01]  /*96f0*/  STS.128 [R41+0x20400], R4 ;  /* 0x0204000429007388 */ /* 0x0005e20000000c00 */
[----:B------:R-:W-:-:S05]  /*9700*/  F2FP.BF16.F32.PACK_AB R11, R26, R31 ;  /* 0x0000001f1a0b723e */ /* 0x000fca00000010ff */
[----:B------:R2:W-:Y:S02]  /*9710*/  STS.128 [R24+0x20400], R8 ;  /* 0x0204000818007388 */ /* 0x0005e40000000c00 */
.L_x_724:
[----:B------:R-:W-:Y:S05]  /*9720*/  BSYNC B0 ;  /* 0x0000000000007941 */ /* 0x000fea0003800000 */
.L_x_713:
[----:B------:R-:W-:Y:S01]  /*9730*/  @!PT LDS RZ, [RZ] ;  /* 0x00000000fffff984 */ /* 0x000fe20000000800 */
[----:B------:R-:W-:Y:S01]  /*9740*/  @!PT LDS RZ, [RZ] ;  /* 0x00000000fffff984 */ /* 0x000fe20000000800 */
[----:B------:R-:W-:Y:S01]  /*9750*/  @!PT LDS RZ, [RZ] ;  /* 0x00000000fffff984 */ /* 0x000fe20000000800 */
[----:B------:R-:W-:Y:S01]  /*9760*/  @!PT LDS RZ, [RZ] ;  /* 0x00000000fffff984 */ /* 0x000fe20000000800 */
[----:B------:R4:W-:Y:S06]  /*9770*/  MEMBAR.ALL.CTA ;  /* 0x0000000000007992 */ /* 0x0009ec0000008000 */
[----:B----4-:R-:W4:Y:S01]  /*9780*/  FENCE.VIEW.ASYNC.S ;  /* 0x00000000000073c6 */ /* 0x010f220000000000 */
[----:B------:R-:W-:Y:S05]  /*9790*/  WARPSYNC.ALL ;  /* 0x0000000000007948 */ /* 0x000fea0003800000 */
[----:B----4-:R-:W-:Y:S06]  /*97a0*/  BAR.SYNC.DEFER_BLOCKING 0xd, 0x80 ;  /* 0x0342000000007b1d */ /* 0x010fec0000010000 */
.L_x_710:
[----:B------:R-:W-:-:S13]  /*97b0*/  ISETP.NE.AND P0, PT, R184, 0x3, PT ;  /* 0x00000003b800780c */ /* 0x000fda0003f05270 */
[----:B------:R-:W-:Y:S05]  /*97c0*/  @!P0 BRA `(.L_x_734) ;  /* 0x0000000000048947 */ /* 0x000fea0003800000 */
[----:B------:R-:W-:Y:S01]  /*97d0*/  BPT.TRAP 0x1 ;  /* 0x000000040000795c */ /* 0x000fe20000300000 */
.L_x_734:
[----:B------:R-:W-:Y:S01]  /*97e0*/  IMAD R14, R18, 0x8, R2 ;  /* 0x00000008120e7824 */ /* 0x000fe200078e0202 */
[----:B------:R-:W-:-:S04]  /*97f0*/  SHF.L.U32 R15, R23, 0x1f, RZ ;  /* 0x0000001f170f7819 */ /* 0x000fc800000006ff */
[----:B------:R4:W0:Y:S01]  /*9800*/  SYNCS.PHASECHK.TRANS64.TRYWAIT P1, [R14+URZ+0x28c30], R15 ;  /* 0x028c300f0e0075a7 */ /* 0x000822000802017f */
[----:B------:R-:W-:Y:S05]  /*9810*/  @!P0 BRA `(.L_x_735) ;  /* 0x0000000000048947 */ /* 0x000fea0003800000 */
[----:B------:R-:W-:Y:S01]  /*9820*/  BPT.TRAP 0x1 ;  /* 0x000000040000795c */ /* 0x000fe20000300000 */
.L_x_735:
[C---:B--23--:R-:W-:Y:S02]  /*9830*/  VIADD R0, R2.reuse, 0x22400 ;  /* 0x0002240002007836 */ /* 0x04cfe40000000000 */
[----:B01----:R-:W-:-:S03]  /*9840*/  VIADD R3, R2, 0x20400 ;  /* 0x0002040002037836 */ /* 0x003fc60000000000 */
[----:B------:R-:W-:Y:S02]  /*9850*/  SHF.R.U32.HI R0, RZ, 0x4, R0 ;  /* 0x00000004ff007819 */ /* 0x000fe40000011600 */
[----:B------:R-:W-:Y:S02]  /*9860*/  SHF.R.U32.HI R3, RZ, 0x4, R3 ;  /* 0x00000004ff037819 */ /* 0x000fe40000011603 */
[----:B------:R-:W-:Y:S02]  /*9870*/  LOP3.LUT R0, R0, 0x3fff, RZ, 0xc0, !PT ;  /* 0x00003fff00007812 */ /* 0x000fe400078ec0ff */
[----:B------:R-:W-:Y:S02]  /*9880*/  LOP3.LUT R3, R3, 0x3fff, RZ, 0xc0, !PT ;  /* 0x00003fff03037812 */ /* 0x000fe400078ec0ff */
[----:B------:R-:W-:Y:S01]  /*9890*/  LOP3.LUT R0, R0, 0x10000, RZ, 0xfc, !PT ;  /* 0x0001000000007812 */ /* 0x000fe200078efcff */
[----:B------:R-:W-:Y:S06]  /*98a0*/  @P1 BRA `(.L_x_736) ;  /* 0x0000000000081947 */ /* 0x000fec0003800000 */
[----:B------:R-:W0:Y:S02]  /*98b0*/  SYNCS.PHASECHK.TRANS64.TRYWAIT P1, [R14+URZ+0x28c30], R15 ;  /* 0x028c300f0e0075a7 */ /* 0x000e24000802017f */
[----:B0-----:R-:W-:Y:S05]  /*98c0*/  @!P1 BRA `(.L_x_737) ;  /* 0x0000011800449947 */ /* 0x001fea0003800000 */
.L_x_736:
[----:B------:R-:W-:Y:S01]  /*98d0*/  IMAD R10, R18, 0x200, R0 ;  /* 0x00000200120a7824 */ /* 0x000fe200078e0200 */
[----:B------:R-:W-:Y:S01]  /*98e0*/  LOP3.LUT R4, R3, 0x10000, RZ, 0xfc, !PT ;  /* 0x0001000003047812 */ /* 0x000fe200078efcff */
[----:B------:R-:W-:Y:S01]  /*98f0*/  IMAD.MOV.U32 R5, RZ, RZ, 0x40000040 ;  /* 0x40000040ff057424 */ /* 0x000fe200078e00ff */
[----:B------:R-:W2:Y:S01]  /*9900*/  LDL R20, [R1+0x30] ;  /* 0x0000300001147983 */ /* 0x000ea20000100800 */
[----:B------:R-:W-:Y:S01]  /*9910*/  IMAD.MOV.U32 R11, RZ, RZ, 0x40000040 ;  /* 0x40000040ff0b7424 */ /* 0x000fe200078e00ff */
[----:B------:R-:W-:Y:S05]  /*9920*/  WARPSYNC.ALL ;  /* 0x0000000000007948 */ /* 0x000fea0003800000 */
[C---:B------:R-:W-:Y:S01]  /*9930*/  R2UR UR4, R4.reuse ;  /* 0x00000000040472ca */ /* 0x040fe200000e0000 */
[----:B------:R-:W-:Y:S01]  /*9940*/  WARPGROUP.ARRIVE ;  /* 0x00000000000079c5 */ /* 0x000fe20000000000 */
[----:B------:R-:W-:Y:S01]  /*9950*/  R2UR UR5, R5 ;  /* 0x00000000050572ca */ /* 0x000fe200000e0000 */
[----:B------:R-:W-:Y:S01]  /*9960*/  VIADD R8, R4, 0x2 ;  /* 0x0000000204087836 */ /* 0x000fe20000000000 */
[C---:B------:R-:W-:Y:S01]  /*9970*/  R2UR UR6, R10.reuse ;  /* 0x000000000a0672ca */ /* 0x040fe200000e0000 */
[----:B------:R-:W-:Y:S01]  /*9980*/  VIADD R6, R10, 0x2 ;  /* 0x000000020a067836 */ /* 0x000fe20000000000 */
[----:B------:R-:W-:Y:S01]  /*9990*/  R2UR UR7, R11 ;  /* 0x000000000b0772ca */ /* 0x000fe200000e0000 */
[----:B------:R-:W-:Y:S01]  /*99a0*/  IMAD.MOV.U32 R9, RZ, RZ, 0x40000040 ;  /* 0x40000040ff097424 */ /* 0x000fe200078e00ff */
[----:B------:R-:W1:Y:S01]  /*99b0*/  S2R R58, SR_TID.X ;  /* 0x00000000003a7919 */ /* 0x000e620000002100 */
[----:B------:R-:W-:-:S02]  /*99c0*/  IMAD.MOV.U32 R7, RZ, RZ, 0x40000040 ;  /* 0x40000040ff077424 */ /* 0x000fc400078e00ff */
[C---:B------:R-:W-:Y:S02]  /*99d0*/  VIADD R12, R10.reuse, 0x4 ;  /* 0x000000040a0c7836 */ /* 0x040fe40000000000 */
[----:B------:R-:W-:Y:S02]  /*99e0*/  IMAD.MOV.U32 R13, RZ, RZ, 0x40000040 ;  /* 0x40000040ff0d7424 */ /* 0x000fe400078e00ff */
[----:B------:R-:W-:Y:S02]  /*99f0*/  VIADD R10, R10, 0x6 ;  /* 0x000000060a0a7836 */ /* 0x000fe40000000000 */
[----:B------:R-:W-:Y:S02]  /*9a00*/  IMAD.MOV.U32 R5, RZ, RZ, 0x40000040 ;  /* 0x40000040ff057424 */ /* 0x000fe400078e00ff */
[----:B------:R-:W-:Y:S01]  /*9a10*/  HGMMA.64x64x16.F32.BF16 R24, gdesc[UR4], RZ, !UPT, gsb0 ;  /* 0x00e00000041879f0 */ /* 0x000fe2000c0018ff */
[----:B------:R-:W-:Y:S01]  /*9a20*/  R2UR UR4, R8 ;  /* 0x00000000080472ca */ /* 0x000fe200000e0000 */
[----:B------:R-:W-:Y:S01]  /*9a30*/  IMAD.MOV.U32 R11, RZ, RZ, 0x40000040 ;  /* 0x40000040ff0b7424 */ /* 0x000fe200078e00ff */
[----:B------:R-:W-:Y:S01]  /*9a40*/  R2UR UR5, R9 ;  /* 0x00000000090572ca */ /* 0x000fe200000e0000 */
[----:B------:R-:W-:Y:S01]  /*9a50*/  IMAD R152, R168, -0x40, R152 ;  /* 0xffffffc0a8987824 */ /* 0x000fe200078e0298 */
[----:B------:R-:W-:Y:S01]  /*9a60*/  R2UR UR6, R6 ;  /* 0x00000000060672ca */ /* 0x000fe200000e0000 */
[----:B------:R-:W-:Y:S01]  /*9a70*/  VIADD R6, R4, 0x4 ;  /* 0x0000000404067836 */ /* 0x000fe20000000000 */
[----:B------:R-:W-:Y:S01]  /*9a80*/  R2UR UR7, R7 ;  /* 0x00000000070772ca */ /* 0x000fe200000e0000 */
[----:B------:R-:W-:-:S02]  /*9a90*/  IMAD.MOV.U32 R7, RZ, RZ, 0x40000040 ;  /* 0x40000040ff077424 */ /* 0x000fc400078e00ff */
[----:B------:R-:W-:Y:S01]  /*9aa0*/  VIADD R4, R4, 0x6 ;  /* 0x0000000604047836 */ /* 0x000fe20000000000 */
[----:B-1----:R-:W-:Y:S01]  /*9ab0*/  LOP3.LUT R58, R58, 0x7f, RZ, 0xc0, !PT ;  /* 0x0000007f3a3a7812 */ /* 0x002fe200078ec0ff */
[----:B------:R-:W-:Y:S02]  /*9ac0*/  WARPGROUP.DEPBAR.LE gsb0, 0x0 ;  /* 0x00008000000079c5 */ /* 0x000fe40000010000 */
[----:B------:R-:W-:-:S06]  /*9ad0*/  WARPGROUP.ARRIVE ;  /* 0x00000000000079c5 */ /* 0x000fcc0000000000 */
[----:B------:R-:W-:Y:S01]  /*9ae0*/  HGMMA.64x64x16.F32.BF16 R24, gdesc[UR4], R24, gsb0 ;  /* 0x00e00000041879f0 */ /* 0x000fe20008001818 */
[----:B------:R-:W-:Y:S02]  /*9af0*/  R2UR UR4, R6 ;  /* 0x00000000060472ca */ /* 0x000fe400000e0000 */
[----:B------:R-:W-:Y:S02]  /*9b00*/  R2UR UR5, R7 ;  /* 0x00000000070572ca */ /* 0x000fe400000e0000 */
[----:B------:R-:W-:Y:S02]  /*9b10*/  R2UR UR6, R12 ;  /* 0x000000000c0672ca */ /* 0x000fe400000e0000 */
[----:B------:R-:W-:Y:S01]  /*9b20*/  R2UR UR7, R13 ;  /* 0x000000000d0772ca */ /* 0x000fe200000e0000 */
[----:B------:R-:W-:Y:S02]  /*9b30*/  WARPGROUP.DEPBAR.LE gsb0, 0x0 ;  /* 0x00008000000079c5 */ /* 0x000fe40000010000 */
[----:B------:R-:W-:-:S10]  /*9b40*/  WARPGROUP.ARRIVE ;  /* 0x00000000000079c5 */ /* 0x000fd40000000000 */
        /* <DEDUP_REMOVED lines=8> */
[----:B------:R-:W-:Y:S01]  /*9bd0*/  ULDC UR4, c[0x0][0x988] ;  /* 0x0002620000047ab9 */ /* 0x000fe20000000800 */
[----:B--2---:R-:W-:-:S04]  /*9be0*/  IADD3 R152, -R20, 0x40, R152 ;  /* 0x0000004014987810 */ /* 0x004fc80007ffe198 */
[C---:B------:R-:W-:Y:S02]  /*9bf0*/  ISETP.GT.AND P5, PT, R152.reuse, RZ, PT ;  /* 0x000000ff9800720c */ /* 0x040fe40003fa4270 */
[C---:B------:R-:W-:Y:S02]  /*9c00*/  ISETP.GT.AND P4, PT, R152.reuse, 0x1, PT ;  /* 0x000000019800780c */ /* 0x040fe40003f84270 */
[C---:B------:R-:W-:Y:S02]  /*9c10*/  ISETP.GT.AND P3, PT, R152.reuse, 0x8, PT ;  /* 0x000000089800780c */ /* 0x040fe40003f64270 */
[C---:B------:R-:W-:Y:S02]  /*9c20*/  ISETP.GT.AND P2, PT, R152.reuse, 0x9, PT ;  /* 0x000000099800780c */ /* 0x040fe40003f44270 */
[C---:B------:R-:W-:Y:S02]  /*9c30*/  ISETP.GT.AND P1, PT, R152.reuse, 0x10, PT ;  /* 0x000000109800780c */ /* 0x040fe40003f24270 */
[----:B------:R-:W-:Y:S01]  /*9c40*/  ISETP.GT.AND P6, PT, R152, 0x11, PT ;  /* 0x000000119800780c */ /* 0x000fe20003fc4270 */
[----:B------:R-:W-:-:S02]  /*9c50*/  WARPGROUP.DEPBAR.LE gsb0, 0x0 ;  /* 0x00008000000079c5 */ /* 0x000fc40000010000 */
[----:B------:R-:W-:Y:S02]  /*9c60*/  FSEL R57, R24, -INF , P5 ;  /* 0xff80000018397808 */ /* 0x000fe40002800000 */
[----:B------:R-:W-:Y:S02]  /*9c70*/  FSEL R12, R25, -INF , P4 ;  /* 0xff800000190c7808 */ /* 0x000fe40002000000 */
[----:B------:R-:W-:Y:S02]  /*9c80*/  FSEL R59, R28, -INF , P3 ;  /* 0xff8000001c3b7808 */ /* 0x000fe40001800000 */
[----:B------:R-:W-:Y:S02]  /*9c90*/  FMNMX.FTZ R10, R57, R12, !PT ;  /* 0x0000000c390a7209 */ /* 0x000fe40007810000 */
        /* <DEDUP_REMOVED lines=21> */
[C---:B------:R-:W-:Y:S02]  /*9df0*/  ISETP.GT.AND P1, PT, R152.reuse, 0x28, PT ;  /* 0x000000289800780c */ /* 0x040fe40003f24270 */
        /* <DEDUP_REMOVED lines=23> */
[----:B------:R-:W-:Y:S02]  /*9f70*/  FMNMX.FTZ R10, R79, R10, !PT ;  /* 0x0000000a4f0a7209 */ /* 0x000fe40007810000 */
[----:B------:R-:W-:Y:S02]  /*9f80*/  FSEL R49, R46, -INF , P1 ;  /* 0xff8000002e317808 */ /* 0x000fe40000800000 */
[----:B------:R-:W-:Y:S02]  /*9f90*/  FMNMX.FTZ R24, R81, R10, !PT ;  /* 0x0000000a51187209 */ /* 0x000fe40007810000 */
[----:B------:R-:W-:Y:S02]  /*9fa0*/  FMNMX.FTZ R10, R3, R27, !PT ;  /* 0x0000001b030a7209 */ /* 0x000fe40007810000 */
[----:B------:R-:W-:Y:S01]  /*9fb0*/  FSEL R47, R47, -INF , P6 ;  /* 0xff8000002f2f7808 */ /* 0x000fe20003000000 */
[----:B------:R-:W1:Y:S01]  /*9fc0*/  SHFL.BFLY PT, R11, R24, 0x2, 0x1f ;  /* 0x0c401f00180b7f89 */ /* 0x000e6200000e0000 */
[----:B------:R-:W-:-:S02]  /*9fd0*/  FMNMX.FTZ R10, R13, R10, !PT ;  /* 0x0000000a0d0a7209 */ /* 0x000fc40007810000 */
[----:B------:R-:W-:Y:S02]  /*9fe0*/  FSEL R53, R50, -INF , P5 ;  /* 0xff80000032357808 */ /* 0x000fe40002800000 */
[----:B------:R-:W-:Y:S02]  /*9ff0*/  FMNMX.FTZ R10, R31, R10, !PT ;  /* 0x0000000a1f0a7209 */ /* 0x000fe40007810000 */
[----:B------:R-:W-:Y:S02]  /*a000*/  FSEL R51, R51, -INF , P4 ;  /* 0xff80000033337808 */ /* 0x000fe40002000000 */
[----:B------:R-:W-:Y:S02]  /*a010*/  FMNMX.FTZ R10, R21, R10, !PT ;  /* 0x0000000a150a7209 */ /* 0x000fe40007810000 */
[----:B------:R-:W-:Y:S02]  /*a020*/  FSEL R33, R54, -INF , P3 ;  /* 0xff80000036217808 */ /* 0x000fe40001800000 */
[----:B------:R-:W-:-:S02]  /*a030*/  FMNMX.FTZ R10, R35, R10, !PT ;  /* 0x0000000a230a7209 */ /* 0x000fc40007810000 */
[----:B------:R-:W-:Y:S02]  /*a040*/  FSEL R55, R55, -INF , P2 ;  /* 0xff80000037377808 */ /* 0x000fe40001000000 */
[----:B------:R-:W-:Y:S01]  /*a050*/  FMNMX.FTZ R20, R25, R10, !PT ;  /* 0x0000000a19147209 */ /* 0x000fe20007810000 */
[----:B------:R-:W-:-:S03]  /*a060*/  IMAD.U32 R10, RZ, RZ, UR4 ;  /* 0x00000004ff0a7e24 */ /* 0x000fc6000f8e00ff */
[----:B------:R-:W-:Y:S02]  /*a070*/  FMNMX.FTZ R20, R39, R20, !PT ;  /* 0x0000001427147209 */ /* 0x000fe40007810000 */
[----:B-1----:R-:W-:Y:S02]  /*a080*/  FMNMX.FTZ R26, R24, R11, !PT ;  /* 0x0000000b181a7209 */ /* 0x002fe40007810000 */
        /* <DEDUP_REMOVED lines=15> */
[----:B------:R-:W1:Y:S01]  /*a180*/  SHFL.BFLY PT, R57, R20, 0x2, 0x1f ;  /* 0x0c401f0014397f89 */ /* 0x000e6200000e0000 */
[-CC-:B-----5:R-:W-:Y:S01]  /*a190*/  FFMA.FTZ R154, R59, R10.reuse, -R26.reuse ;  /* 0x0000000a3b9a7223 */ /* 0x1a0fe2000001081a */
[-CC-:B------:R-:W-:Y:S01]  /*a1a0*/  FFMA.FTZ R61, R61, R10.reuse, -R26.reuse ;  /* 0x0000000a3d3d7223 */ /* 0x180fe2000001081a */
[-CC-:B------:R-:W-:Y:S01]  /*a1b0*/  FFMA.FTZ R28, R41, R10.reuse, -R26.reuse ;  /* 0x0000000a291c7223 */ /* 0x180fe2000001081a */
[----:B------:R-:W-:Y:S01]  /*a1c0*/  MUFU.EX2 R152, R152 ;  /* 0x0000009800987308 */ /* 0x000fe20000000800 */
        /* <DEDUP_REMOVED lines=8> */
[-CC-:B------:R-:W-:Y:S01]  /*a250*/  FFMA.FTZ R41, R77, R10.reuse, -R26.reuse ;  /* 0x0000000a4d297223 */ /* 0x180fe2000001081a */
[----:B------:R-:W-:-:S06]  /*a260*/  FFMA.FTZ R45, R81, R10, -R26 ;  /* 0x0000000a512d7223 */ /* 0x000fcc000001081a */
[----:B------:R-:W3:Y:S01]  /*a270*/  MUFU.EX2 R154, R154 ;  /* 0x0000009a009a7308 */ /* 0x000ee20000000800 */
[----:B-1----:R-:W-:Y:S01]  /*a280*/  FMNMX.FTZ R57, R20, R57, !PT ;  /* 0x0000003914397209 */ /* 0x002fe20007810000 */
[----:B------:R-:W-:-:S06]  /*a290*/  FFMA.FTZ R20, R75, R10, -R26 ;  /* 0x0000000a4b147223 */ /* 0x000fcc000001081a */
[----:B------:R-:W1:Y:S01]  /*a2a0*/  MUFU.EX2 R61, R61 ;  /* 0x0000003d003d7308 */ /* 0x000e620000000800 */
[----:B------:R-:W0:Y:S07]  /*a2b0*/  SHFL.BFLY PT, R24, R57, 0x1, 0x1f ;  /* 0x0c201f0039187f89 */ /* 0x000e2e00000e0000 */
[----:B------:R-:W-:Y:S08]  /*a2c0*/  MUFU.EX2 R63, R63 ;  /* 0x0000003f003f7308 */ /* 0x000ff00000000800 */
[----:B------:R-:W-:Y:S08]  /*a2d0*/  MUFU.EX2 R156, R65 ;  /* 0x00000041009c7308 */ /* 0x000ff00000000800 */
[----:B------:R-:W-:Y:S01]  /*a2e0*/  MUFU.EX2 R67, R67 ;  /* 0x0000004300437308 */ /* 0x000fe20000000800 */
[----:B0-----:R-:W-:Y:S01]  /*a2f0*/  FMNMX.FTZ R169, R57, R24, !PT ;  /* 0x0000001839a97209 */ /* 0x001fe20007810000 */
[----:B------:R-:W-:-:S03]  /*a300*/  FFMA.FTZ R24, R79, R10, -R26 ;  /* 0x0000000a4f187223 */ /* 0x000fc6000001081a */
[C---:B------:R-:W-:Y:S01]  /*a310*/  FSETP.NEU.FTZ.AND P1, PT, R169.reuse, -INF , PT ;  /* 0xff800000a900780b */ /* 0x040fe20003f3d000 */
[----:B------:R-:W-:Y:S02]  /*a320*/  FMUL.FTZ R30, R169, R10 ;  /* 0x0000000aa91e7220 */ /* 0x000fe40000410000 */
[----:B------:R-:W-:Y:S03]  /*a330*/  MUFU.EX2 R158, R69 ;  /* 0x00000045009e7308 */ /* 0x000fe60000000800 */
[----:B------:R-:W-:Y:S02]  /*a340*/  FSEL R30, R30, RZ, P1 ;  /* 0x000000ff1e1e7208 */ /* 0x000fe40000800000 */
[----:B------:R-:W-:-:S03]  /*a350*/  ISETP.NE.AND P1, PT, R58, RZ, PT ;  /* 0x000000ff3a00720c */ /* 0x000fc60003f25270 */
        /* <DEDUP_REMOVED lines=12> */
[----:B------:R-:W0:Y:S01]  /*a420*/  MUFU.EX2 R26, R27 ;  /* 0x0000001b001a7308 */ /* 0x000e220000000800 */
[----:B--2---:R-:W-:Y:S01]  /*a430*/  FADD.FTZ R3, R152, R37 ;  /* 0x0000002598037221 */ /* 0x004fe20000010000 */
[-CC-:B------:R-:W-:Y:S01]  /*a440*/  FFMA.FTZ R47, R47, R10.reuse, -R30.reuse ;  /* 0x0000000a2f2f7223 */ /* 0x180fe2000001081e */
[-CC-:B------:R-:W-:Y:S01]  /*a450*/  FFMA.FTZ R53, R53, R10.reuse, -R30.reuse ;  /* 0x0000000a35357223 */ /* 0x180fe2000001081e */
[----:B------:R-:W-:Y:S01]  /*a460*/  FFMA.FTZ R51, R51, R10, -R30 ;  /* 0x0000000a33337223 */ /* 0x000fe2000001081e */
[----:B---3--:R-:W-:Y:S01]  /*a470*/  FADD.FTZ R44, R154, R3 ;  /* 0x000000039a2c7221 */ /* 0x008fe20000010000 */
[----:B------:R-:W-:-:S02]  /*a480*/  @!P1 VIADD R3, R14, 0x28c40 ;  /* 0x00028c400e039836 */ /* 0x000fc40000000000 */
[-C--:B------:R-:W-:Y:S01]  /*a490*/  FFMA.FTZ R33, R33, R10.reuse, -R30 ;  /* 0x0000000a21217223 */ /* 0x080fe2000001081e */
[----:B------:R-:W2:Y:S01]  /*a4a0*/  MUFU.EX2 R13, R13 ;  /* 0x0000000d000d7308 */ /* 0x000ea20000000800 */
[----:B-1----:R-:W-:Y:S01]  /*a4b0*/  FADD.FTZ R44, R61, R44 ;  /* 0x0000002c3d2c7221 */ /* 0x002fe20000010000 */
[----:B------:R-:W-:Y:S01]  /*a4c0*/  FFMA.FTZ R30, R55, R10, -R30 ;  /* 0x0000000a371e7223 */ /* 0x000fe2000001081e */
[----:B------:R-:W-:Y:S02]  /*a4d0*/  @!P1 PRMT R3, RZ, 0x654, R3 ;  /* 0x00000654ff039816 */ /* 0x000fe40000000003 */
[----:B------:R-:W-:Y:S02]  /*a4e0*/  F2FP.BF16.F32.PACK_AB R152, R37, R152 ;  /* 0x000000982598723e */ /* 0x000fe400000010ff */
[----:B------:R1:W-:Y:S01]  /*a4f0*/  @!P1 SYNCS.ARRIVE.TRANS64.RED.A1T0 RZ, [R3+URZ], RZ ;  /* 0x000000ff03ff99a7 */ /* 0x0003e2000810043f */
[----:B------:R3:W4:Y:S01]  /*a500*/  MUFU.EX2 R32, R31 ;  /* 0x0000001f00207308 */ /* 0x0007220000000800 */
[----:B0-----:R-:W-:Y:S01]  /*a510*/  FADD.FTZ R42, R153, R26 ;  /* 0x0000001a992a7221 */ /* 0x001fe20000010000 */
[----:B------:R-:W-:-:S02]  /*a520*/  F2FP.BF16.F32.PACK_AB R153, R26, R153 ;  /* 0x000000991a99723e */ /* 0x000fc400000010ff */
[----:B------:R-:W-:-:S04]  /*a530*/  F2FP.BF16.F32.PACK_AB R154, R61, R154 ;  /* 0x0000009a3d9a723e */ /* 0x000fc800000010ff */
[----:B------:R-:W1:Y:S01]  /*a540*/  MUFU.EX2 R21, R21 ;  /* 0x0000001500157308 */ /* 0x000e620000000800 */
[----:B--2---:R-:W-:Y:S01]  /*a550*/  FADD.FTZ R27, R13, R42 ;  /* 0x0000002a0d1b7221 */ /* 0x004fe20000010000 */
[----:B---3--:R-:W-:-:S04]  /*a560*/  FADD.FTZ R31, R63, R44 ;  /* 0x0000002c3f1f7221 */ /* 0x008fc80000010000 */
[C---:B------:R-:W-:Y:S01]  /*a570*/  FADD.FTZ R46, R156.reuse, R31 ;  /* 0x0000001f9c2e7221 */ /* 0x040fe20000010000 */
[----:B------:R-:W-:Y:S01]  /*a580*/  F2FP.BF16.F32.PACK_AB R156, R156, R63 ;  /* 0x0000003f9c9c723e */ /* 0x000fe200000010ff */
[----:B------:R-:W0:Y:S01]  /*a590*/  MUFU.EX2 R34, R35 ;  /* 0x0000002300227308 */ /* 0x000e220000000800 */
[C---:B----4-:R-:W-:Y:S01]  /*a5a0*/  FADD.FTZ R44, R32.reuse, R27 ;  /* 0x0000001b202c7221 */ /* 0x050fe20000010000 */
[----:B------:R-:W-:Y:S01]  /*a5b0*/  FADD.FTZ R27, R67, R46 ;  /* 0x0000002e431b7221 */ /* 0x000fe20000010000 */
[----:B------:R-:W-:Y:S01]  /*a5c0*/  F2FP.BF16.F32.PACK_AB R155, R32, R13 ;  /* 0x0000000d209b723e */ /* 0x000fe200000010ff */
[----:B------:R-:W-:Y:S02]  /*a5d0*/  BAR.SYNC.DEFER_BLOCKING 0xf, 0x100 ;  /* 0x03c4000000007b1d */ /* 0x000fe40000010000 */
[C---:B------:R-:W-:Y:S01]  /*a5e0*/  FADD.FTZ R46, R158.reuse, R27 ;  /* 0x0000001b9e2e7221 */ /* 0x040fe20000010000 */
[----:B------:R-:W-:Y:S01]  /*a5f0*/  F2FP.BF16.F32.PACK_AB R158, R158, R67 ;  /* 0x000000439e9e723e */ /* 0x000fe200000010ff */
[----:B-1----:R-:W-:-:S02]  /*a600*/  FADD.FTZ R3, R21, R44 ;  /* 0x0000002c15037221 */ /* 0x002fc40000010000 */
[----:B------:R-:W1:Y:S02]  /*a610*/  MUFU.EX2 R25, R25 ;  /* 0x0000001900197308 */ /* 0x000e640000000800 */
[----:B0-----:R-:W-:-:S06]  /*a620*/  FADD.FTZ R44, R34, R3 ;  /* 0x00000003222c7221 */ /* 0x001fcc0000010000 */
[----:B------:R-:W0:Y:S01]  /*a630*/  MUFU.EX2 R36, R39 ;  /* 0x0000002700247308 */ /* 0x000e220000000800 */
[----:B------:R-:W-:-:S07]  /*a640*/  F2FP.BF16.F32.PACK_AB R157, R34, R21 ;  /* 0x00000015229d723e */ /* 0x000fce00000010ff */
[----:B------:R-:W2:Y:S01]  /*a650*/  MUFU.EX2 R71, R71 ;  /* 0x0000004700477308 */ /* 0x000ea20000000800 */
[----:B-1----:R-:W-:Y:S01]  /*a660*/  FADD.FTZ R3, R25, R44 ;  /* 0x0000002c19037221 */ /* 0x002fe20000010000 */
[----:B------:R1:W-:Y:S06]  /*a670*/  STSM.16.M88.4 [R195+0x26800], R152 ;  /* 0x02680098c3007844 */ /* 0x0003ec0000000200 */
[----:B------:R-:W3:Y:S01]  /*a680*/  MUFU.EX2 R29, R29 ;  /* 0x0000001d001d7308 */ /* 0x000ee20000000800 */
[C---:B0-----:R-:W-:Y:S01]  /*a690*/  FADD.FTZ R44, R36.reuse, R3 ;  /* 0x00000003242c7221 */ /* 0x041fe20000010000 */
[----:B------:R-:W-:-:S05]  /*a6a0*/  F2FP.BF16.F32.PACK_AB R159, R36, R25 ;  /* 0x00000019249f723e */ /* 0x000fca00000010ff */
[----:B------:R1:W-:Y:S01]  /*a6b0*/  STSM.16.M88.4 [R196], R156 ;  /* 0x0000009cc4007844 */ /* 0x0003e20000000200 */
[----:B------:R-:W0:Y:S01]  /*a6c0*/  MUFU.EX2 R28, R28 ;  /* 0x0000001c001c7308 */ /* 0x000e220000000800 */
[----:B--2---:R-:W-:-:S07]  /*a6d0*/  FADD.FTZ R27, R71, R46 ;  /* 0x0000002e471b7221 */ /* 0x004fce0000010000 */
[----:B------:R-:W2:Y:S01]  /*a6e0*/  MUFU.EX2 R38, R43 ;  /* 0x0000002b00267308 */ /* 0x000ea20000000800 */
[----:B---3--:R-:W-:-:S07]  /*a6f0*/  FADD.FTZ R3, R29, R44 ;  /* 0x0000002c1d037221 */ /* 0x008fce0000010000 */
[----:B------:R-:W3:Y:S01]  /*a700*/  MUFU.EX2 R73, R73 ;  /* 0x0000004900497308 */ /* 0x000ee20000000800 */
[C---:B0-----:R-:W-:Y:S01]  /*a710*/  FADD.FTZ R46, R28.reuse, R27 ;  /* 0x0000001b1c2e7221 */ /* 0x041fe20000010000 */
[----:B------:R-:W-:-:S06]  /*a720*/  F2FP.BF16.F32.PACK_AB R160, R28, R71 ;  /* 0x000000471ca0723e */ /* 0x000fcc00000010ff */
[----:B------:R-:W0:Y:S01]  /*a730*/  MUFU.EX2 R49, R49 ;  /* 0x0000003100317308 */ /* 0x000e220000000800 */
[C---:B--2---:R-:W-:Y:S01]  /*a740*/  FADD.FTZ R26, R38.reuse, R3 ;  /* 0x00000003261a7221 */ /* 0x044fe20000010000 */
[----:B------:R-:W-:-:S06]  /*a750*/  F2FP.BF16.F32.PACK_AB R161, R38, R29 ;  /* 0x0000001d26a1723e */ /* 0x000fcc00000010ff */
[----:B------:R-:W2:Y:S01]  /*a760*/  MUFU.EX2 R40, R47 ;  /* 0x0000002f00287308 */ /* 0x000ea20000000800 */
[----:B---3--:R-:W-:-:S07]  /*a770*/  FADD.FTZ R3, R73, R46 ;  /* 0x0000002e49037221 */ /* 0x008fce0000010000 */
[----:B------:R-:W3:Y:S01]  /*a780*/  MUFU.EX2 R12, R12 ;  /* 0x0000000c000c7308 */ /* 0x000ee20000000800 */
[----:B0-----:R-:W-:-:S07]  /*a790*/  FADD.FTZ R13, R49, R26 ;  /* 0x0000001a310d7221 */ /* 0x001fce0000010000 */
[----:B------:R-:W-:Y:S01]  /*a7a0*/  MUFU.EX2 R20, R20 ;  /* 0x0000001400147308 */ /* 0x000fe20000000800 */
[C---:B--2---:R-:W-:Y:S01]  /*a7b0*/  F2FP.BF16.F32.PACK_AB R163, R40.reuse, R49 ;  /* 0x0000003128a3723e */ /* 0x044fe200000010ff */
[----:B------:R-:W-:-:S06]  /*a7c0*/  FADD.FTZ R40, R40, R13 ;  /* 0x0000000d28287221 */ /* 0x000fcc0000010000 */
[----:B------:R-:W0:Y:S01]  /*a7d0*/  MUFU.EX2 R41, R41 ;  /* 0x0000002900297308 */ /* 0x000e220000000800 */
[C---:B---3--:R-:W-:Y:S01]  /*a7e0*/  FADD.FTZ R3, R12.reuse, R3 ;  /* 0x000000030c037221 */ /* 0x048fe20000010000 */
[----:B------:R-:W-:-:S05]  /*a7f0*/  F2FP.BF16.F32.PACK_AB R162, R12, R73 ;  /* 0x000000490ca2723e */ /* 0x000fca00000010ff */
[----:B------:R1:W-:Y:S01]  /*a800*/  STSM.16.M88.4 [R198], R160 ;  /* 0x000000a0c6007844 */ /* 0x0003e20000000200 */
[----:B------:R-:W-:Y:S08]  /*a810*/  MUFU.EX2 R53, R53 ;  /* 0x0000003500357308 */ /* 0x000ff00000000800 */
[----:B------:R-:W2:Y:S01]  /*a820*/  MUFU.EX2 R42, R51 ;  /* 0x00000033002a7308 */ /* 0x000ea20000000800 */
[----:B0-----:R-:W-:Y:S01]  /*a830*/  F2FP.BF16.F32.PACK_AB R164, R41, R20 ;  /* 0x0000001429a4723e */ /* 0x001fe200000010ff */
[----:B------:R-:W-:-:S04]  /*a840*/  FADD.FTZ R20, R20, R3 ;  /* 0x0000000314147221 */ /* 0x000fc80000010000 */
[----:B------:R-:W-:Y:S02]  /*a850*/  FADD.FTZ R41, R41, R20 ;  /* 0x0000001429297221 */ /* 0x000fe40000010000 */
[----:B------:R-:W-:Y:S08]  /*a860*/  MUFU.EX2 R24, R24 ;  /* 0x0000001800187308 */ /* 0x000ff00000000800 */
[----:B------:R-:W0:Y:S01]  /*a870*/  MUFU.EX2 R45, R45 ;  /* 0x0000002d002d7308 */ /* 0x000e220000000800 */
[----:B--2---:R-:W-:Y:S01]  /*a880*/  F2FP.BF16.F32.PACK_AB R165, R42, R53 ;  /* 0x000000352aa5723e */ /* 0x004fe200000010ff */
[----:B------:R-:W-:-:S04]  /*a890*/  FADD.FTZ R53, R53, R40 ;  /* 0x0000002835357221 */ /* 0x000fc80000010000 */
[----:B------:R-:W-:Y:S02]  /*a8a0*/  FADD.FTZ R42, R42, R53 ;  /* 0x000000352a2a7221 */ /* 0x000fe40000010000 */
[----:B------:R-:W-:Y:S08]  /*a8b0*/  MUFU.EX2 R33, R33 ;  /* 0x0000002100217308 */ /* 0x000ff00000000800 */
[----:B------:R-:W2:Y:S01]  /*a8c0*/  MUFU.EX2 R30, R30 ;  /* 0x0000001e001e7308 */ /* 0x000ea20000000800 */
[----:B0-----:R-:W-:Y:S01]  /*a8d0*/  F2FP.BF16.F32.PACK_AB R166, R45, R24 ;  /* 0x000000182da6723e */ /* 0x001fe200000010ff */
[----:B------:R-:W-:-:S04]  /*a8e0*/  FADD.FTZ R24, R24, R41 ;  /* 0x0000002918187221 */ /* 0x000fc80000010000 */
[----:B------:R-:W-:Y:S01]  /*a8f0*/  FADD.FTZ R3, R45, R24 ;  /* 0x000000182d037221 */ /* 0x000fe20000010000 */
[----:B--2---:R-:W-:Y:S01]  /*a900*/  F2FP.BF16.F32.PACK_AB R167, R30, R33 ;  /* 0x000000211ea7723e */ /* 0x004fe200000010ff */
[----:B------:R-:W-:-:S04]  /*a910*/  FADD.FTZ R33, R33, R42 ;  /* 0x0000002a21217221 */ /* 0x000fc80000010000 */
[----:B------:R1:W-:Y:S01]  /*a920*/  STSM.16.M88.4 [R197], R164 ;  /* 0x000000a4c5007844 */ /* 0x0003e20000000200 */
[----:B------:R-:W-:Y:S01]  /*a930*/  FADD.FTZ R12, R30, R33 ;  /* 0x000000211e0c7221 */ /* 0x000fe20000010000 */
[----:B------:R-:W-:Y:S06]  /*a940*/  @!P0 BRA `(.L_x_738) ;  /* 0x0000000000048947 */ /* 0x000fec0003800000 */
[----:B------:R-:W-:Y:S01]  /*a950*/  BPT.TRAP 0x1 ;  /* 0x000000040000795c */ /* 0x000fe20000300000 */
.L_x_738:
[----:B------:R0:W2:Y:S01]  /*a960*/  SYNCS.PHASECHK.TRANS64.TRYWAIT P2, [R14+URZ+0x28c50], R15 ;  /* 0x028c500f0e0075a7 */ /* 0x0000a2000804017f */
[----:B------:R-:W-:Y:S05]  /*a970*/  @!P0 BRA `(.L_x_739) ;  /* 0x0000000000048947 */ /* 0x000fea0003800000 */
[----:B------:R-:W-:Y:S01]  /*a980*/  BPT.TRAP 0x1 ;  /* 0x000000040000795c */ /* 0x000fe20000300000 */
.L_x_739:
[----:B------:R-:W-:Y:S01]  /*a990*/  LOP3.LUT R13, R56, 0x2000000, RZ, 0xfc, !PT ;  /* 0x02000000380d7812 */ /* 0x000fe200078efcff */
[----:B------:R-:W-:Y:S01]  /*a9a0*/  ULDC UR36, c[0x0][0x988] ;  /* 0x0002620000247ab9 */ /* 0x000fe20000000800 */
[----:B------:R-:W-:Y:S01]  /*a9b0*/  BSSY B0, `(.L_x_740) ;  /* 0x0000006000007945 */ /* 0x000fe20003800000 */
[----:B------:R-:W-:Y:S02]  /*a9c0*/  IMAD.MOV.U32 R27, RZ, RZ, 0x40000040 ;  /* 0x40000040ff1b7424 */ /* 0x000fe400078e00ff */
[----:B------:R-:W-:Y:S01]  /*a9d0*/  IMAD R26, R18, 0x1000, R13 ;  /* 0x00001000121a7824 */ /* 0x000fe200078e020d */
[----:B--2---:R-:W-:Y:S06]  /*a9e0*/  @P2 BRA `(.L_x_741) ;  /* 0x0000000000082947 */ /* 0x004fec0003800000 */
[----:B------:R-:W2:Y:S02]  /*a9f0*/  SYNCS.PHASECHK.TRANS64.TRYWAIT P2, [R14+URZ+0x28c50], R15 ;  /* 0x028c500f0e0075a7 */ /* 0x000ea4000804017f */
[----:B--2---:R-:W-:Y:S05]  /*aa00*/  @!P2 BRA `(.L_x_742) ;  /* 0x000001080008a947 */ /* 0x004fea0003800000 */
.L_x_741:
[----:B------:R-:W-:Y:S05]  /*aa10*/  BSYNC B0 ;  /* 0x0000000000007941 */ /* 0x000fea0003800000 */
.L_x_740:
[C---:B------:R-:W-:Y:S01]  /*aa20*/  R2UR UR6, R26.reuse ;  /* 0x000000001a0672ca */ /* 0x040fe200000e0000 */
[C---:B------:R-:W-:Y:S01]  /*aa30*/  VIADD R24, R26.reuse, 0x80 ;  /* 0x000000801a187836 */ /* 0x040fe20000000000 */
[----:B------:R-:W-:Y:S01]  /*aa40*/  R2UR UR7, R27 ;  /* 0x000000001b0772ca */ /* 0x000fe200000e0000 */
[C---:B------:R-:W-:Y:S01]  /*aa50*/  VIADD R20, R26.reuse, 0x100 ;  /* 0x000001001a147836 */ /* 0x040fe20000000000 */
[----:B------:R-:W-:Y:S01]  /*aa60*/  BSSY B0, `(.L_x_743) ;  /* 0x00001ce000007945 */ /* 0x000fe20003800000 */
[----:B------:R-:W-:Y:S01]  /*aa70*/  VIADD R26, R26, 0x180 ;  /* 0x000001801a1a7836 */ /* 0x000fe20000000000 */
[----:B------:R-:W-:Y:S01]  /*aa80*/  R2UR UR10, R24 ;  /* 0x00000000180a72ca */ /* 0x000fe200000e0000 */
[----:B------:R-:W-:Y:S01]  /*aa90*/  IMAD.MOV.U32 R25, RZ, RZ, 0x40000040 ;  /* 0x40000040ff197424 */ /* 0x000fe200078e00ff */
[----:B------:R-:W-:Y:S01]  /*aaa0*/  R2UR UR14, R20 ;  /* 0x00000000140e72ca */ /* 0x000fe200000e0000 */
[----:B------:R-:W-:Y:S01]  /*aab0*/  IMAD.MOV.U32 R27, RZ, RZ, 0x40000040 ;  /* 0x40000040ff1b7424 */ /* 0x000fe200078e00ff */
[----:B------:R-:W-:Y:S01]  /*aac0*/  R2UR UR18, R26 ;  /* 0x000000001a1272ca */ /* 0x000fe200000e0000 */
[----:B------:R-:W-:Y:S01]  /*aad0*/  IMAD.MOV.U32 R21, RZ, RZ, 0x40000040 ;  /* 0x40000040ff157424 */ /* 0x000fe200078e00ff */
[----:B------:R-:W-:Y:S01]  /*aae0*/  R2UR UR11, R25 ;  /* 0x00000000190b72ca */ /* 0x000fe200000e0000 */
[----:B------:R-:W-:Y:S01]  /*aaf0*/  VIADD R168, R168, 0xfffffffe ;  /* 0xfffffffea8a87836 */ /* 0x000fe20000000000 */
[----:B------:R-:W-:Y:S01]  /*ab00*/  R2UR UR19, R27 ;  /* 0x000000001b1372ca */ /* 0x000fe200000e0000 */
[----:B0-2---:R-:W-:Y:S01]  /*ab10*/  @!P1 VIADD R14, R14, 0x28c60 ;  /* 0x00028c600e0e9836 */ /* 0x005fe20000000000 */
[----:B------:R-:W-:Y:S01]  /*ab20*/  WARPGROUP.ARRIVE ;  /* 0x00000000000079c5 */ /* 0x000fe20000000000 */
[----:B------:R-:W-:-:S02]  /*ab30*/  R2UR UR15, R21 ;  /* 0x00000000150f72ca */ /* 0x000fc400000e0000 */
[----:B------:R-:W-:Y:S02]  /*ab40*/  ISETP.GE.AND P2, PT, R168, R192, PT ;  /* 0x000000c0a800720c */ /* 0x000fe40003f46270 */
[----:B------:R-:W-:Y:S01]  /*ab50*/  @!P1 PRMT R14, RZ, 0x654, R14 ;  /* 0x00000654ff0e9816 */ /* 0x000fe2000000000e */
[----:B------:R-:W-:Y:S03]  /*ab60*/  HGMMA.64x256x16.F32.BF16 R24, R152, gdesc[UR4].tnspB, RZ, !UPT, gsb0 ;  /* 0x43e0000498187df0 */ /* 0x000fe6000c0018ff */
[----:B------:R-:W-:Y:S02]  /*ab70*/  WARPGROUP.DEPBAR.LE gsb0, 0x0 ;  /* 0x00008000000079c5 */ /* 0x000fe40000010000 */
[----:B------:R-:W-:-:S15]  /*ab80*/  WARPGROUP.ARRIVE ;  /* 0x00000000000079c5 */ /* 0x000fde0000000000 */
[----:B------:R-:W-:-:S08]  /*ab90*/  NOP ;  /* 0x0000000000007918 */ /* 0x000fd00000000000 */
[----:B------:R-:W-:Y:S03]  /*aba0*/  HGMMA.64x256x16.F32.BF16 R24, R156, gdesc[UR8].tnspB, R24, gsb0 ;  /* 0x43e000089c187df0 */ /* 0x000fe60008001818 */
        /* <DEDUP_REMOVED lines=19> */
[----:B------:R-:W-:Y:S02]  /*ace0*/  IMAD.MOV.U32 R216, RZ, RZ, R168 ;  /* 0x000000ffffd87224 */ /* 0x000fe400078e00a8 */
[----:B------:R-:W-:Y:S02]  /*acf0*/  IMAD.MOV.U32 R15, RZ, RZ, R169 ;  /* 0x000000ffff0f7224 */ /* 0x000fe400078e00a9 */
[----:B------:R-:W-:Y:S02]  /*ad00*/  IMAD.MOV.U32 R227, RZ, RZ, R11 ;  /* 0x000000ffffe37224 */ /* 0x000fe400078e000b */
[----:B------:R-:W-:-:S07]  /*ad10*/  IMAD.MOV.U32 R226, RZ, RZ, R18 ;  /* 0x000000ffffe27224 */ /* 0x000fce00078e0012 */
.L_x_755:
[----:B------:R-:W-:Y:S02]  /*ad20*/  VIADD R18, R226, 0x1 ;  /* 0x00000001e2127836 */ /* 0x000fe40000000000 */
[----:B------:R-:W-:Y:S02]  /*ad30*/  IMAD.MOV.U32 R10, RZ, RZ, R216 ;  /* 0x000000ffff0a7224 */ /* 0x000fe400078e00d8 */
[----:B------:R-:W-:Y:S01]  /*ad40*/  VIADD R216, R216, 0xffffffff ;  /* 0xffffffffd8d87836 */ /* 0x000fe20000000000 */
[----:B------:R-:W-:Y:S02]  /*ad50*/  ISETP.NE.AND P3, PT, R18, 0x2, PT ;  /* 0x000000021200780c */ /* 0x000fe40003f65270 */
[----:B------:R-:W-:Y:S02]  /*ad60*/  ISETP.GT.AND P2, PT, R10, R192, PT ;  /* 0x000000c00a00720c */ /* 0x000fe40003f44270 */
[----:B------:R-:W-:Y:S02]  /*ad70*/  SEL R10, RZ, 0x1, P3 ;  /* 0x00000001ff0a7807 */ /* 0x000fe40001800000 */
[----:B------:R-:W-:-:S02]  /*ad80*/  SEL R18, R18, RZ, P3 ;  /* 0x000000ff12127207 */ /* 0x000fc40001800000 */
[----:B------:R-:W-:Y:S01]  /*ad90*/  LOP3.LUT R23, R23, R10, RZ, 0x3c, !PT ;  /* 0x0000000a17177212 */ /* 0x000fe200078e3cff */
[----:B--23--:R-:W-:Y:S06]  /*ada0*/  @!P0 BRA `(.L_x_745) ;  /* 0x0000000000048947 */ /* 0x00cfec0003800000 */
[----:B------:R-:W-:Y:S01]  /*adb0*/  BPT.TRAP 0x1 ;  /* 0x000000040000795c */ /* 0x000fe20000300000 */
.L_x_745:
[----:B------:R-:W-:Y:S01]  /*adc0*/  IMAD R217, R18, 0x8, R2 ;  /* 0x0000000812d97824 */ /* 0x000fe200078e0202 */
[----:B0-----:R-:W-:-:S04]  /*add0*/  SHF.L.U32 R14, R23, 0x1f, RZ ;  /* 0x0000001f170e7819 */ /* 0x001fc800000006ff */
[----:B------:R0:W2:Y:S01]  /*ade0*/  SYNCS.PHASECHK.TRANS64.TRYWAIT P3, [R217+URZ+0x28c30], R14 ;  /* 0x028c300ed90075a7 */ /* 0x0000a2000806017f */
[----:B------:R-:W-:Y:S05]  /*adf0*/  @!P0 BRA `(.L_x_746) ;  /* 0x0000000000048947 */ /* 0x000fea0003800000 */
[----:B------:R-:W-:Y:S01]  /*ae00*/  BPT.TRAP 0x1 ;  /* 0x000000040000795c */ /* 0x000fe20000300000 */
.L_x_746:
[----:B------:R-:W-:Y:S01]  /*ae10*/  VIADD R10, R2, 0x20400 ;  /* 0x00020400020a7836 */ /* 0x000fe20000000000 */
[----:B------:R-:W-:Y:S01]  /*ae20*/  BSSY B1, `(.L_x_747) ;  /* 0x0000009000017945 */ /* 0x000fe20003800000 */
[----:B-1----:R-:W-:Y:S02]  /*ae30*/  IMAD R152, R18, 0x200, R0 ;  /* 0x0000020012987824 */ /* 0x002fe400078e0200 */
[----:B------:R-:W-:Y:S01]  /*ae40*/  IMAD.MOV.U32 R153, RZ, RZ, 0x40000040 ;  /* 0x40000040ff997424 */ /* 0x000fe200078e00ff */
[----:B------:R-:W-:-:S04]  /*ae50*/  SHF.R.U32.HI R10, RZ, 0x4, R10 ;  /* 0x00000004ff0a7819 */ /* 0x000fc8000001160a */
[----:B------:R-:W-:-:S04]  /*ae60*/  LOP3.LUT R10, R10, 0x3fff, RZ, 0xc0, !PT ;  /* 0x00003fff0a0a7812 */ /* 0x000fc800078ec0ff */
[----:B------:R-:W-:Y:S01]  /*ae70*/  LOP3.LUT R10, R10, 0x10000, RZ, 0xfc, !PT ;  /* 0x000100000a0a7812 */ /* 0x000fe200078efcff */
[----:B--2---:R-:W-:Y:S06]  /*ae80*/  @P3 BRA `(.L_x_748) ;  /* 0x0000000000083947 */ /* 0x004fec0003800000 */
[----:B------:R-:W1:Y:S02]  /*ae90*/  SYNCS.PHASECHK.TRANS64.TRYWAIT P3, [R217+URZ+0x28c30], R14 ;  /* 0x028c300ed90075a7 */ /* 0x000e64000806017f */
[----:B-1----:R-:W-:Y:S05]  /*aea0*/  @!P3 BRA `(.L_x_749) ;  /* 0x0000010000f4b947 */ /* 0x002fea0003800000 */
.L_x_748:
[----:B------:R-:W-:Y:S05]  /*aeb0*/  BSYNC B1 ;  /* 0x0000000000017941 */ /* 0x000fea0003800000 */
.L_x_747:
[----:B------:R-:W-:Y:S01]  /*aec0*/  IMAD.MOV.U32 R11, RZ, RZ, 0x40000040 ;  /* 0x40000040ff0b7424 */ /* 0x000fe200078e00ff */
[----:B------:R-:W-:Y:S01]  /*aed0*/  R2UR UR4, R10 ;  /* 0x000000000a0472ca */ /* 0x000fe200000e0000 */
[C---:B------:R-:W-:Y:S01]  /*aee0*/  VIADD R20, R152.reuse, 0x2 ;  /* 0x0000000298147836 */ /* 0x040fe20000000000 */
[C---:B------:R-:W-:Y:S01]  /*aef0*/  R2UR UR6, R152.reuse ;  /* 0x00000000980672ca */ /* 0x040fe200000e0000 */
[C---:B------:R-:W-:Y:S01]  /*af00*/  VIADD R10, R152.reuse, 0x4 ;  /* 0x00000004980a7836 */ /* 0x040fe20000000000 */
[----:B------:R-:W-:Y:S01]  /*af10*/  R2UR UR7, R153 ;  /* 0x00000000990772ca */ /* 0x000fe200000e0000 */
[----:B------:R-:W-:Y:S01]  /*af20*/  VIADD R152, R152, 0x6 ;  /* 0x0000000698987836 */ /* 0x000fe20000000000 */
[----:B------:R-:W-:Y:S01]  /*af30*/  R2UR UR5, R11 ;  /* 0x000000000b0572ca */ /* 0x000fe200000e0000 */
[----:B------:R-:W-:Y:S01]  /*af40*/  IMAD.MOV.U32 R153, RZ, RZ, 0x40000040 ;  /* 0x40000040ff997424 */ /* 0x000fe200078e00ff */
[----:B------:R-:W-:Y:S01]  /*af50*/  R2UR UR10, R20 ;  /* 0x00000000140a72ca */ /* 0x000fe200000e0000 */
[----:B------:R-:W-:Y:S01]  /*af60*/  IMAD.MOV.U32 R21, RZ, RZ, 0x40000040 ;  /* 0x40000040ff157424 */ /* 0x000fe200078e00ff */
[----:B------:R-:W-:-:S02]  /*af70*/  R2UR UR18, R152 ;  /* 0x00000000981272ca */ /* 0x000fc400000e0000 */
[----:B------:R-:W-:Y:S02]  /*af80*/  R2UR UR19, R153 ;  /* 0x00000000991372ca */ /* 0x000fe400000e0000 */
[----:B------:R-:W-:Y:S01]  /*af90*/  WARPGROUP.ARRIVE ;  /* 0x00000000000079c5 */ /* 0x000fe20000000000 */
[----:B------:R-:W-:Y:S02]  /*afa0*/  R2UR UR11, R21 ;  /* 0x00000000150b72ca */ /* 0x000fe400000e0000 */
[----:B------:R-:W-:Y:S02]  /*afb0*/  R2UR UR8, R8 ;  /* 0x00000000080872ca */ /* 0x000fe400000e0000 */
[----:B------:R-:W-:Y:S01]  /*afc0*/  R2UR UR9, R9 ;  /* 0x00000000090972ca */ /* 0x000fe200000e0000 */
[----:B------:R-:W-:Y:S01]  /*afd0*/  HGMMA.64x64x16.F32.BF16 R152, gdesc[UR4], RZ, !UPT, gsb0 ;  /* 0x00e00000049879f0 */ /* 0x000fe2000c0018ff */
[----:B------:R-:W-:Y:S02]  /*afe0*/  R2UR UR14, R10 ;  /* 0x000000000a0e72ca */ /* 0x000fe400000e0000 */
[----:B------:R-:W-:-:S02]  /*aff0*/  R2UR UR15, R11 ;  /* 0x000000000b0f72ca */ /* 0x000fc400000e0000 */
[----:B------:R-:W-:Y:S02]  /*b000*/  R2UR UR12, R6 ;  /* 0x00000000060c72ca */ /* 0x000fe400000e0000 */
[----:B------:R-:W-:Y:S02]  /*b010*/  R2UR UR13, R7 ;  /* 0x00000000070d72ca */ /* 0x000fe400000e0000 */
[----:B------:R-:W-:Y:S02]  /*b020*/  R2UR UR16, R4 ;  /* 0x00000000041072ca */ /* 0x000fe400000e0000 */
[----:B------:R-:W-:Y:S02]  /*b030*/  R2UR UR17, R5 ;  /* 0x00000000051172ca */ /* 0x000fe400000e0000 */
[----:B------:R-:W-:Y:S01]  /*b040*/  ISETP.NE.AND P3, PT, R193, RZ, PT ;  /* 0x000000ffc100720c */ /* 0x000fe20003f65270 */
        /* <DEDUP_REMOVED lines=26> */
[----:B------:R-:W2:Y:S02]  /*b1f0*/  SHFL.BFLY PT, R11, R10, 0x2, 0x1f ;  /* 0x0c401f000a0b7f89 */ /* 0x000ea400000e0000 */
[----:B--2---:R-:W-:-:S05]  /*b200*/  FMNMX.FTZ R11, R10, R11, !PT ;  /* 0x0000000b0a0b7209 */ /* 0x004fca0007810000 */
[----:B------:R-:W2:Y:S02]  /*b210*/  SHFL.BFLY PT, R10, R11, 0x1, 0x1f ;  /* 0x0c201f000b0a7f89 */ /* 0x000ea400000e0000 */
[----:B--2---:R-:W-:Y:S01]  /*b220*/  FMNMX.FTZ R11, R11, R10, !PT ;  /* 0x0000000a0b0b7209 */ /* 0x004fe20007810000 */
[----:B------:R-:W-:-:S04]  /*b230*/  IMAD.U32 R10, RZ, RZ, UR36 ;  /* 0x00000024ff0a7e24 */ /* 0x000fc8000f8e00ff */
[C---:B------:R-:W-:Y:S01]  /*b240*/  FMUL.FTZ R20, R11.reuse, R10 ;  /* 0x0000000a0b147220 */ /* 0x040fe20000410000 */
[----:B------:R-:W-:-:S03]  /*b250*/  FADD.FTZ R21, -R11, R227 ;  /* 0x000000e30b157221 */ /* 0x000fc60000010100 */
[-CC-:B------:R-:W-:Y:S01]  /*b260*/  FFMA.FTZ R152, R152, R10.reuse, -R20.reuse ;  /* 0x0000000a98987223 */ /* 0x180fe20000010814 */
[-C--:B------:R-:W-:Y:S01]  /*b270*/  FMUL.FTZ R21, R21, R10.reuse ;  /* 0x0000000a15157220 */ /* 0x080fe20000410000 */
[-CC-:B------:R-:W-:Y:S01]  /*b280*/  FFMA.FTZ R153, R153, R10.reuse, -R20.reuse ;  /* 0x0000000a99997223 */ /* 0x180fe20000010814 */
[-CC-:B------:R-:W-:Y:S01]  /*b290*/  FFMA.FTZ R156, R156, R10.reuse, -R20.reuse ;  /* 0x0000000a9c9c7223 */ /* 0x180fe20000010814 */
[-CC-:B------:R-:W-:Y:S01]  /*b2a0*/  FFMA.FTZ R157, R157, R10.reuse, -R20.reuse ;  /* 0x0000000a9d9d7223 */ /* 0x180fe20000010814 */
[----:B------:R2:W3:Y:S01]  /*b2b0*/  MUFU.EX2 R227, R21 ;  /* 0x0000001500e37308 */ /* 0x0004e20000000800 */
[-CC-:B------:R-:W-:Y:S01]  /*b2c0*/  FFMA.FTZ R160, R160, R10.reuse, -R20.reuse ;  /* 0x0000000aa0a07223 */ /* 0x180fe20000010814 */
[-CC-:B------:R-:W-:Y:S01]  /*b2d0*/  FFMA.FTZ R161, R161, R10.reuse, -R20.reuse ;  /* 0x0000000aa1a17223 */ /* 0x180fe20000010814 */
[-CC-:B------:R-:W-:Y:S01]  /*b2e0*/  FFMA.FTZ R164, R164, R10.reuse, -R20.reuse ;  /* 0x0000000aa4a47223 */ /* 0x180fe20000010814 */
[-CC-:B------:R-:W-:Y:S01]  /*b2f0*/  FFMA.FTZ R165, R165, R10.reuse, -R20.reuse ;  /* 0x0000000aa5a57223 */ /* 0x180fe20000010814 */
[-CC-:B------:R-:W-:Y:S01]  /*b300*/  FFMA.FTZ R168, R168, R10.reuse, -R20.reuse ;  /* 0x0000000aa8a87223 */ /* 0x180fe20000010814 */
[-CC-:B------:R-:W-:Y:S01]  /*b310*/  FFMA.FTZ R172, R172, R10.reuse, -R20.reuse ;  /* 0x0000000aacac7223 */ /* 0x180fe20000010814 */
[-CC-:B------:R-:W-:Y:S01]  /*b320*/  FFMA.FTZ R173, R173, R10.reuse, -R20.reuse ;  /* 0x0000000aadad7223 */ /* 0x180fe20000010814 */
[----:B------:R-:W4:Y:S01]  /*b330*/  MUFU.EX2 R152, R152 ;  /* 0x0000009800987308 */ /* 0x000f220000000800 */
[----:B--2---:R-:W-:Y:S01]  /*b340*/  FFMA.FTZ R21, R169, R10, -R20 ;  /* 0x0000000aa9157223 */ /* 0x004fe20000010814 */
[----:B------:R-:W-:-:S02]  /*b350*/  @!P3 IMAD R169, R226, 0x40, R191 ;  /* 0x00000040e2a9b824 */ /* 0x000fc400078e02bf */
[-CC-:B------:R-:W-:Y:S01]  /*b360*/  FFMA.FTZ R176, R176, R10.reuse, -R20.reuse ;  /* 0x0000000ab0b07223 */ /* 0x180fe20000010814 */
[-CC-:B------:R-:W-:Y:S01]  /*b370*/  FFMA.FTZ R177, R177, R10.reuse, -R20.reuse ;  /* 0x0000000ab1b17223 */ /* 0x180fe20000010814 */
[-CC-:B------:R-:W-:Y:S01]  /*b380*/  FFMA.FTZ R180, R180, R10.reuse, -R20.reuse ;  /* 0x0000000ab4b47223 */ /* 0x180fe20000010814 */
[----:B------:R-:W-:Y:S01]  /*b390*/  FFMA.FTZ R20, R181, R10, -R20 ;  /* 0x0000000ab5147223 */ /* 0x000fe20000010814 */
[----:B------:R-:W2:Y:S01]  /*b3a0*/  MUFU.EX2 R153, R153 ;  /* 0x0000009900997308 */ /* 0x000ea20000000800 */
[-C--:B---3--:R-:W-:Y:S01]  /*b3b0*/  FMUL.FTZ R24, R24, R227.reuse ;  /* 0x000000e318187220 */ /* 0x088fe20000410000 */
[-C--:B------:R-:W-:Y:S01]  /*b3c0*/  FMUL.FTZ R25, R25, R227.reuse ;  /* 0x000000e319197220 */ /* 0x080fe20000410000 */
[-C--:B------:R-:W-:Y:S01]  /*b3d0*/  FMUL.FTZ R28, R28, R227.reuse ;  /* 0x000000e31c1c7220 */ /* 0x080fe20000410000 */
[-C--:B------:R-:W-:Y:S01]  /*b3e0*/  FMUL.FTZ R29, R29, R227.reuse ;  /* 0x000000e31d1d7220 */ /* 0x080fe20000410000 */
[-C--:B------:R-:W-:Y:S01]  /*b3f0*/  FMUL.FTZ R32, R32, R227.reuse ;  /* 0x000000e320207220 */ /* 0x080fe20000410000 */
[-C--:B------:R-:W-:Y:S01]  /*b400*/  FMUL.FTZ R33, R33, R227.reuse ;  /* 0x000000e321217220 */ /* 0x080fe20000410000 */
[----:B------:R-:W-:Y:S01]  /*b410*/  FMUL.FTZ R36, R36, R227 ;  /* 0x000000e324247220 */ /* 0x000fe20000410000 */
[----:B------:R-:W3:Y:S01]  /*b420*/  MUFU.EX2 R156, R156 ;  /* 0x0000009c009c7308 */ /* 0x000ee20000000800 */
[----:B----4-:R-:W-:Y:S01]  /*b430*/  FFMA.FTZ R3, R227, R3, R152 ;  /* 0x00000003e3037223 */ /* 0x010fe20000010098 */
[-C--:B------:R-:W-:Y:S01]  /*b440*/  FMUL.FTZ R37, R37, R227.reuse ;  /* 0x000000e325257220 */ /* 0x080fe20000410000 */
[-C--:B------:R-:W-:Y:S01]  /*b450*/  FMUL.FTZ R40, R40, R227.reuse ;  /* 0x000000e328287220 */ /* 0x080fe20000410000 */
[-C--:B------:R-:W-:Y:S01]  /*b460*/  FMUL.FTZ R41, R41, R227.reuse ;  /* 0x000000e329297220 */ /* 0x080fe20000410000 */
[-C--:B------:R-:W-:Y:S01]  /*b470*/  FMUL.FTZ R44, R44, R227.reuse ;  /* 0x000000e32c2c7220 */ /* 0x080fe20000410000 */
[-C--:B------:R-:W-:Y:S01]  /*b480*/  FMUL.FTZ R45, R45, R227.reuse ;  /* 0x000000e32d2d7220 */ /* 0x080fe20000410000 */
[----:B------:R-:W-:Y:S01]  /*b490*/  FMUL.FTZ R48, R48, R227 ;  /* 0x000000e330307220 */ /* 0x000fe20000410000 */
[----:B------:R-:W4:Y:S01]  /*b4a0*/  MUFU.EX2 R157, R157 ;  /* 0x0000009d009d7308 */ /* 0x000f220000000800 */
[C---:B--2---:R-:W-:Y:S01]  /*b4b0*/  FADD.FTZ R3, R153.reuse, R3 ;  /* 0x0000000399037221 */ /* 0x044fe20000010000 */
[----:B------:R-:W-:Y:S01]  /*b4c0*/  F2FP.BF16.F32.PACK_AB R152, R153, R152 ;  /* 0x000000989998723e */ /* 0x000fe200000010ff */
[----:B------:R-:W-:-:S02]  /*b4d0*/  @!P1 VIADD R153, R217, 0x28c40 ;  /* 0x00028c40d9999836 */ /* 0x000fc40000000000 */
[-C--:B------:R-:W-:Y:S01]  /*b4e0*/  FMUL.FTZ R49, R49, R227.reuse ;  /* 0x000000e331317220 */ /* 0x080fe20000410000 */
[-C--:B------:R-:W-:Y:S01]  /*b4f0*/  FMUL.FTZ R52, R52, R227.reuse ;  /* 0x000000e334347220 */ /* 0x080fe20000410000 */
[-C--:B------:R-:W-:Y:S01]  /*b500*/  FMUL.FTZ R53, R53, R227.reuse ;  /* 0x000000e335357220 */ /* 0x080fe20000410000 */
[-C--:B------:R-:W-:Y:S01]  /*b510*/  FMUL.FTZ R56, R56, R227.reuse ;  /* 0x000000e338387220 */ /* 0x080fe20000410000 */
[----:B------:R-:W-:Y:S01]  /*b520*/  @!P1 PRMT R153, RZ, 0x654, R153 ;  /* 0x00000654ff999816 */ /* 0x000fe20000000099 */
[----:B------:R-:W2:Y:S01]  /*b530*/  MUFU.EX2 R160, R160 ;  /* 0x000000a000a07308 */ /* 0x000ea20000000800 */
[----:B---3--:R-:W-:Y:S01]  /*b540*/  FADD.FTZ R3, R156, R3 ;  /* 0x000000039c037221 */ /* 0x008fe20000010000 */
[-C--:B------:R-:W-:Y:S01]  /*b550*/  FMUL.FTZ R57, R57, R227.reuse ;  /* 0x000000e339397220 */ /* 0x080fe20000410000 */
[----:B------:R3:W-:Y:S01]  /*b560*/  @!P1 SYNCS.ARRIVE.TRANS64.RED.A1T0 RZ, [R153+URZ], RZ ;  /* 0x000000ff99ff99a7 */ /* 0x0007e2000810043f */
[-C--:B------:R-:W-:Y:S01]  /*b570*/  FMUL.FTZ R60, R60, R227.reuse ;  /* 0x000000e33c3c7220 */ /* 0x080fe20000410000 */
[-C--:B------:R-:W-:Y:S01]  /*b580*/  FMUL.FTZ R61, R61, R227.reuse ;  /* 0x000000e33d3d7220 */ /* 0x080fe20000410000 */
[-C--:B------:R-:W-:Y:S01]  /*b590*/  FMUL.FTZ R64, R64, R227.reuse ;  /* 0x000000e340407220 */ /* 0x080fe20000410000 */
[-C--:B------:R-:W-:Y:S01]  /*b5a0*/  FMUL.FTZ R65, R65, R227.reuse ;  /* 0x000000e341417220 */ /* 0x080fe20000410000 */
[----:B------:R-:W5:Y:S01]  /*b5b0*/  MUFU.EX2 R161, R161 ;  /* 0x000000a100a17308 */ /* 0x000f620000000800 */
[-C--:B------:R-:W-:Y:S01]  /*b5c0*/  FMUL.FTZ R68, R68, R227.reuse ;  /* 0x000000e344447220 */ /* 0x080fe20000410000 */
[----:B------:R-:W-:Y:S01]  /*b5d0*/  FMUL.FTZ R69, R69, R227 ;  /* 0x000000e345457220 */ /* 0x000fe20000410000 */
[----:B---3--:R-:W-:Y:S01]  /*b5e0*/  @!P3 IMAD R153, R169, 0x4, R2 ;  /* 0x00000004a999b824 */ /* 0x008fe200078e0202 */
[----:B------:R-:W-:Y:S01]  /*b5f0*/  FMNMX.FTZ R169, R154, R15, !PT ;  /* 0x0000000f9aa97209 */ /* 0x000fe20007810000 */
[-C--:B------:R-:W-:Y:S01]  /*b600*/  FMUL.FTZ R72, R72, R227.reuse ;  /* 0x000000e348487220 */ /* 0x080fe20000410000 */
[-C--:B------:R-:W-:Y:S01]  /*b610*/  FMUL.FTZ R73, R73, R227.reuse ;  /* 0x000000e349497220 */ /* 0x080fe20000410000 */
[----:B------:R-:W-:Y:S01]  /*b620*/  FMUL.FTZ R76, R76, R227 ;  /* 0x000000e34c4c7220 */ /* 0x000fe20000410000 */
[----:B------:R-:W-:Y:S01]  /*b630*/  FMNMX.FTZ R169, R155, R169, !PT ;  /* 0x000000a99ba97209 */ /* 0x000fe20007810000 */
[----:B------:R-:W-:Y:S01]  /*b640*/  @!P3 STS [R153+0x28800], R227 ;  /* 0x028800e39900b388 */ /* 0x000fe20000000800 */
[-C--:B------:R-:W-:Y:S01]  /*b650*/  FMUL.FTZ R77, R77, R227.reuse ;  /* 0x000000e34d4d7220 */ /* 0x080fe20000410000 */
[----:B------:R-:W-:Y:S01]  /*b660*/  FMUL.FTZ R80, R80, R227 ;  /* 0x000000e350507220 */ /* 0x000fe20000410000 */
[----:B------:R-:W-:Y:S01]  /*b670*/  FMNMX.FTZ R169, R158, R169, !PT ;  /* 0x000000a99ea97209 */ /* 0x000fe20007810000 */
[-C--:B------:R-:W-:Y:S01]  /*b680*/  FMUL.FTZ R81, R81, R227.reuse ;  /* 0x000000e351517220 */ /* 0x080fe20000410000 */
        /* <DEDUP_REMOVED lines=44> */
[----:B------:R-:W-:Y:S01]  /*b950*/  FMUL.FTZ R149, R149, R227 ;  /* 0x000000e395957220 */ /* 0x000fe20000410000 */
[----:B----4-:R-:W-:Y:S01]  /*b960*/  FADD.FTZ R3, R157, R3 ;  /* 0x000000039d037221 */ /* 0x010fe20000010000 */
[----:B------:R-:W-:Y:S01]  /*b970*/  FMNMX.FTZ R169, R182, R169, !PT ;  /* 0x000000a9b6a97209 */ /* 0x000fe20007810000 */
[----:B------:R-:W3:Y:S02]  /*b980*/  MUFU.EX2 R164, R164 ;  /* 0x000000a400a47308 */ /* 0x000ee40000000800 */
[----:B--2---:R-:W-:Y:S01]  /*b990*/  FADD.FTZ R3, R160, R3 ;  /* 0x00000003a0037221 */ /* 0x004fe20000010000 */
[----:B------:R-:W-:-:S03]  /*b9a0*/  FMNMX.FTZ R169, R183, R169, !PT ;  /* 0x000000a9b7a97209 */ /* 0x000fc60007810000 */
[----:B-----5:R-:W-:Y:S02]  /*b9b0*/  FADD.FTZ R3, R161, R3 ;  /* 0x00000003a1037221 */ /* 0x020fe40000010000 */
[----:B------:R-:W2:Y:S01]  /*b9c0*/  SHFL.BFLY PT, R181, R169, 0x2, 0x1f ;  /* 0x0c401f00a9b57f89 */ /* 0x000ea200000e0000 */
[----:B------:R-:W4:Y:S08]  /*b9d0*/  MUFU.EX2 R165, R165 ;  /* 0x000000a500a57308 */ /* 0x000f300000000800 */
[----:B------:R-:W5:Y:S01]  /*b9e0*/  MUFU.EX2 R168, R168 ;  /* 0x000000a800a87308 */ /* 0x000f620000000800 */
[----:B---3--:R-:W-:-:S07]  /*b9f0*/  FADD.FTZ R3, R164, R3 ;  /* 0x00000003a4037221 */ /* 0x008fce0000010000 */
[----:B------:R-:W3:Y:S01]  /*ba00*/  MUFU.EX2 R21, R21 ;  /* 0x0000001500157308 */ /* 0x000ee20000000800 */
[----:B----4-:R-:W-:Y:S01]  /*ba10*/  FADD.FTZ R3, R165, R3 ;  /* 0x00000003a5037221 */ /* 0x010fe20000010000 */
[----:B--2---:R-:W-:-:S06]  /*ba20*/  FMNMX.FTZ R169, R169, R181, !PT ;  /* 0x000000b5a9a97209 */ /* 0x004fcc0007810000 */
[----:B------:R-:W2:Y:S01]  /*ba30*/  MUFU.EX2 R172, R172 ;  /* 0x000000ac00ac7308 */ /* 0x000ea20000000800 */
[----:B-----5:R-:W-:Y:S01]  /*ba40*/  FADD.FTZ R3, R168, R3 ;  /* 0x00000003a8037221 */ /* 0x020fe20000010000 */
[----:B------:R-:W4:Y:S06]  /*ba50*/  SHFL.BFLY PT, R181, R169, 0x1, 0x1f ;  /* 0x0c201f00a9b57f89 */ /* 0x000f2c00000e0000 */
[----:B------:R-:W5:Y:S01]  /*ba60*/  MUFU.EX2 R173, R173 ;  /* 0x000000ad00ad7308 */ /* 0x000f620000000800 */
[----:B---3--:R-:W-:-:S07]  /*ba70*/  FADD.FTZ R3, R21, R3 ;  /* 0x0000000315037221 */ /* 0x008fce0000010000 */
[----:B------:R-:W3:Y:S01]  /*ba80*/  MUFU.EX2 R176, R176 ;  /* 0x000000b000b07308 */ /* 0x000ee20000000800 */
[----:B--2---:R-:W-:-:S07]  /*ba90*/  FADD.FTZ R3, R172, R3 ;  /* 0x00000003ac037221 */ /* 0x004fce0000010000 */
[----:B------:R-:W2:Y:S01]  /*baa0*/  MUFU.EX2 R177, R177 ;  /* 0x000000b100b17308 */ /* 0x000ea20000000800 */
[----:B-----5:R-:W-:Y:S01]  /*bab0*/  FADD.FTZ R3, R173, R3 ;  /* 0x00000003ad037221 */ /* 0x020fe20000010000 */
[----:B----4-:R-:W-:-:S06]  /*bac0*/  FMNMX.FTZ R169, R169, R181, !PT ;  /* 0x000000b5a9a97209 */ /* 0x010fcc0007810000 */
[----:B------:R-:W4:Y:S01]  /*bad0*/  MUFU.EX2 R180, R180 ;  /* 0x000000b400b47308 */ /* 0x000f220000000800 */
[----:B------:R-:W-:Y:S01]  /*bae0*/  FADD.FTZ R15, -R169, R15 ;  /* 0x0000000fa90f7221 */ /* 0x000fe20000010100 */
[----:B---3--:R-:W-:-:S03]  /*baf0*/  FADD.FTZ R3, R176, R3 ;  /* 0x00000003b0037221 */ /* 0x008fc60000010000 */
[----:B------:R-:W-:-:S03]  /*bb00*/  FMUL.FTZ R15, R15, R10 ;  /* 0x0000000a0f0f7220 */ /* 0x000fc60000410000 */
[----:B------:R-:W3:Y:S01]  /*bb10*/  MUFU.EX2 R20, R20 ;  /* 0x0000001400147308 */ /* 0x000ee20000000800 */
[----:B--2---:R-:W-:-:S07]  /*bb20*/  FADD.FTZ R3, R177, R3 ;  /* 0x00000003b1037221 */ /* 0x004fce0000010000 */
[----:B------:R-:W2:Y:S01]  /*bb30*/  MUFU.EX2 R15, R15 ;  /* 0x0000000f000f7308 */ /* 0x000ea20000000800 */
[----:B----4-:R-:W-:-:S04]  /*bb40*/  FADD.FTZ R3, R180, R3 ;  /* 0x00000003b4037221 */ /* 0x010fc80000010000 */
[----:B---3--:R-:W-:Y:S01]  /*bb50*/  FADD.FTZ R3, R20, R3 ;  /* 0x0000000314037221 */ /* 0x008fe20000010000 */
[----:B--2---:R2:W-:Y:S01]  /*bb60*/  @!P3 STS [R153+0x28820], R15 ;  /* 0x0288200f9900b388 */ /* 0x0045e20000000800 */
        /* <DEDUP_REMOVED lines=9> */
[-C--:B--2---:R-:W-:Y:S01]  /*bc00*/  FMUL.FTZ R153, R169, R10.reuse ;  /* 0x0000000aa9997220 */ /* 0x084fe20000410000 */
[-C--:B------:R-:W-:Y:S01]  /*bc10*/  FMUL.FTZ R43, R43, R15.reuse ;  /* 0x0000000f2b2b7220 */ /* 0x080fe20000410000 */
[-C--:B------:R-:W-:Y:S01]  /*bc20*/  FMUL.FTZ R46, R46, R15.reuse ;  /* 0x0000000f2e2e7220 */ /* 0x080fe20000410000 */
[-C--:B------:R-:W-:Y:S01]  /*bc30*/  FMUL.FTZ R47, R47, R15.reuse ;  /* 0x0000000f2f2f7220 */ /* 0x080fe20000410000 */
[-CC-:B------:R-:W-:Y:S01]  /*bc40*/  FFMA.FTZ R154, R154, R10.reuse, -R153.reuse ;  /* 0x0000000a9a9a7223 */ /* 0x180fe20000010899 */
        /* <DEDUP_REMOVED lines=14> */
[----:B------:R-:W-:Y:S01]  /*bd30*/  FFMA.FTZ R183, R183, R10, -R153 ;  /* 0x0000000ab7b77223 */ /* 0x000fe20000010899 */
        /* <DEDUP_REMOVED lines=8> */
[----:B------:R2:W3:Y:S01]  /*bdc0*/  MUFU.EX2 R153, R154 ;  /* 0x0000009a00997308 */ /* 0x0004e20000000800 */
[-C--:B------:R-:W-:Y:S01]  /*bdd0*/  FMUL.FTZ R63, R63, R15.reuse ;  /* 0x0000000f3f3f7220 */ /* 0x080fe20000410000 */
[-C--:B------:R-:W-:Y:S01]  /*bde0*/  FMUL.FTZ R66, R66, R15.reuse ;  /* 0x0000000f42427220 */ /* 0x080fe20000410000 */
[-C--:B------:R-:W-:Y:S01]  /*bdf0*/  FMUL.FTZ R67, R67, R15.reuse ;  /* 0x0000000f43437220 */ /* 0x080fe20000410000 */
[-C--:B------:R-:W-:Y:S01]  /*be00*/  FMUL.FTZ R70, R70, R15.reuse ;  /* 0x0000000f46467220 */ /* 0x080fe20000410000 */
[-C--:B------:R-:W-:Y:S01]  /*be10*/  FMUL.FTZ R71, R71, R15.reuse ;  /* 0x0000000f47477220 */ /* 0x080fe20000410000 */
[-C--:B------:R-:W-:Y:S01]  /*be20*/  FMUL.FTZ R74, R74, R15.reuse ;  /* 0x0000000f4a4a7220 */ /* 0x080fe20000410000 */
[-C--:B------:R-:W-:Y:S01]  /*be30*/  FMUL.FTZ R75, R75, R15.reuse ;  /* 0x0000000f4b4b7220 */ /* 0x080fe20000410000 */
[----:B------:R4:W5:Y:S01]  /*be40*/  MUFU.EX2 R181, R158 ;  /* 0x0000009e00b57308 */ /* 0x0009620000000800 */
[----:B--2---:R-:W-:Y:S01]  /*be50*/  F2FP.BF16.F32.PACK_AB R154, R157, R156 ;  /* 0x0000009c9d9a723e */ /* 0x004fe200000010ff */
[-C--:B------:R-:W-:Y:S01]  /*be60*/  FMUL.FTZ R78, R78, R15.reuse ;  /* 0x0000000f4e4e7220 */ /* 0x080fe20000410000 */
[----:B------:R-:W-:Y:S01]  /*be70*/  F2FP.BF16.F32.PACK_AB R156, R161, R160 ;  /* 0x000000a0a19c723e */ /* 0x000fe200000010ff */
[-C--:B------:R-:W-:Y:S01]  /*be80*/  FMUL.FTZ R79, R79, R15.reuse ;  /* 0x0000000f4f4f7220 */ /* 0x080fe20000410000 */
[----:B------:R-:W-:Y:S01]  /*be90*/  F2FP.BF16.F32.PACK_AB R160, R21, R168 ;  /* 0x000000a815a0723e */ /* 0x000fe200000010ff */
[-C--:B------:R-:W-:Y:S01]  /*bea0*/  FMUL.FTZ R82, R82, R15.reuse ;  /* 0x0000000f52527220 */ /* 0x080fe20000410000 */
[-C--:B------:R-:W-:Y:S01]  /*beb0*/  FMUL.FTZ R83, R83, R15.reuse ;  /* 0x0000000f53537220 */ /* 0x080fe20000410000 */
[----:B------:R-:W2:Y:S01]  /*bec0*/  MUFU.EX2 R159, R159 ;  /* 0x0000009f009f7308 */ /* 0x000ea20000000800 */
[----:B---3--:R-:W-:Y:S01]  /*bed0*/  FFMA.FTZ R12, R15, R12, R153 ;  /* 0x0000000c0f0c7223 */ /* 0x008fe20000010099 */
[----:B----4-:R-:W-:Y:S01]  /*bee0*/  F2FP.BF16.F32.PACK_AB R158, R165, R164 ;  /* 0x000000a4a59e723e */ /* 0x010fe200000010ff */
[----:B------:R-:W-:Y:S01]  /*bef0*/  FMUL.FTZ R86, R86, R15 ;  /* 0x0000000f56567220 */ /* 0x000fe20000410000 */
[C---:B------:R-:W-:Y:S01]  /*bf00*/  F2FP.BF16.F32.PACK_AB R153, R155.reuse, R153 ;  /* 0x000000999b99723e */ /* 0x040fe200000010ff */
[----:B------:R-:W-:Y:S01]  /*bf10*/  FADD.FTZ R12, R155, R12 ;  /* 0x0000000c9b0c7221 */ /* 0x000fe20000010000 */
[----:B------:R-:W-:Y:S01]  /*bf20*/  F2FP.BF16.F32.PACK_AB R164, R177, R176 ;  /* 0x000000b0b1a4723e */ /* 0x000fe200000010ff */
[-C--:B------:R-:W-:Y:S01]  /*bf30*/  FMUL.FTZ R87, R87, R15.reuse ;  /* 0x0000000f57577220 */ /* 0x080fe20000410000 */
[----:B------:R3:W4:Y:S01]  /*bf40*/  MUFU.EX2 R226, R162 ;  /* 0x000000a200e27308 */ /* 0x0007220000000800 */
[----:B-----5:R-:W-:Y:S01]  /*bf50*/  FADD.FTZ R12, R181, R12 ;  /* 0x0000000cb50c7221 */ /* 0x020fe20000010000 */
[-C--:B------:R-:W-:Y:S01]  /*bf60*/  FMUL.FTZ R90, R90, R15.reuse ;  /* 0x0000000f5a5a7220 */ /* 0x080fe20000410000 */
[-C--:B------:R-:W-:Y:S01]  /*bf70*/  FMUL.FTZ R91, R91, R15.reuse ;  /* 0x0000000f5b5b7220 */ /* 0x080fe20000410000 */
[-C--:B------:R-:W-:Y:S01]  /*bf80*/  FMUL.FTZ R94, R94, R15.reuse ;  /* 0x0000000f5e5e7220 */ /* 0x080fe20000410000 */
[-C--:B------:R-:W-:Y:S01]  /*bf90*/  FMUL.FTZ R95, R95, R15.reuse ;  /* 0x0000000f5f5f7220 */ /* 0x080fe20000410000 */
[-C--:B------:R-:W-:Y:S01]  /*bfa0*/  FMUL.FTZ R98, R98, R15.reuse ;  /* 0x0000000f62627220 */ /* 0x080fe20000410000 */
[----:B------:R-:W-:Y:S01]  /*bfb0*/  FMUL.FTZ R99, R99, R15 ;  /* 0x0000000f63637220 */ /* 0x000fe20000410000 */
[----:B------:R-:W5:Y:S01]  /*bfc0*/  MUFU.EX2 R163, R163 ;  /* 0x000000a300a37308 */ /* 0x000f620000000800 */
[C---:B--2---:R-:W-:Y:S01]  /*bfd0*/  FADD.FTZ R12, R159.reuse, R12 ;  /* 0x0000000c9f0c7221 */ /* 0x044fe20000010000 */
[----:B------:R-:W-:Y:S01]  /*bfe0*/  F2FP.BF16.F32.PACK_AB R155, R159, R181 ;  /* 0x000000b59f9b723e */ /* 0x000fe200000010ff */
[----:B------:R-:W-:Y:S01]  /*bff0*/  BAR.SYNC.DEFER_BLOCKING 0xf, 0x100 ;  /* 0x03c4000000007b1d */ /* 0x000fe20000010000 */
[----:B---3--:R-:W-:Y:S01]  /*c000*/  F2FP.BF16.F32.PACK_AB R162, R173, R172 ;  /* 0x000000acada2723e */ /* 0x008fe200000010ff */
[-C--:B------:R-:W-:Y:S01]  /*c010*/  FMUL.FTZ R102, R102, R15.reuse ;  /* 0x0000000f66667220 */ /* 0x080fe20000410000 */
[-C--:B------:R-:W-:Y:S01]  /*c020*/  FMUL.FTZ R103, R103, R15.reuse ;  /* 0x0000000f67677220 */ /* 0x080fe20000410000 */
[-C--:B------:R-:W-:Y:S01]  /*c030*/  FMUL.FTZ R106, R106, R15.reuse ;  /* 0x0000000f6a6a7220 */ /* 0x080fe20000410000 */
[-C--:B------:R-:W-:Y:S01]  /*c040*/  FMUL.FTZ R107, R107, R15.reuse ;  /* 0x0000000f6b6b7220 */ /* 0x080fe20000410000 */
[----:B------:R2:W3:Y:S01]  /*c050*/  MUFU.EX2 R227, R166 ;  /* 0x000000a600e37308 */ /* 0x0004e20000000800 */
[----:B----4-:R-:W-:Y:S01]  /*c060*/  FADD.FTZ R12, R226, R12 ;  /* 0x0000000ce20c7221 */ /* 0x010fe20000010000 */
[-C--:B------:R-:W-:Y:S01]  /*c070*/  FMUL.FTZ R110, R110, R15.reuse ;  /* 0x0000000f6e6e7220 */ /* 0x080fe20000410000 */
[-C--:B------:R-:W-:Y:S01]  /*c080*/  FMUL.FTZ R111, R111, R15.reuse ;  /* 0x0000000f6f6f7220 */ /* 0x080fe20000410000 */
[-C--:B------:R-:W-:Y:S01]  /*c090*/  FMUL.FTZ R114, R114, R15.reuse ;  /* 0x0000000f72727220 */ /* 0x080fe20000410000 */
[-C--:B------:R-:W-:Y:S01]  /*c0a0*/  FMUL.FTZ R115, R115, R15.reuse ;  /* 0x0000000f73737220 */ /* 0x080fe20000410000 */
[-C--:B------:R-:W-:Y:S01]  /*c0b0*/  FMUL.FTZ R118, R118, R15.reuse ;  /* 0x0000000f76767220 */ /* 0x080fe20000410000 */
[-C--:B------:R-:W-:Y:S01]  /*c0c0*/  FMUL.FTZ R119, R119, R15.reuse ;  /* 0x0000000f77777220 */ /* 0x080fe20000410000 */
[----:B------:R-:W4:Y:S01]  /*c0d0*/  MUFU.EX2 R167, R167 ;  /* 0x000000a700a77308 */ /* 0x000f220000000800 */
[C---:B-----5:R-:W-:Y:S01]  /*c0e0*/  FADD.FTZ R12, R163.reuse, R12 ;  /* 0x0000000ca30c7221 */ /* 0x060fe20000010000 */
[----:B------:R-:W-:Y:S01]  /*c0f0*/  F2FP.BF16.F32.PACK_AB R157, R163, R226 ;  /* 0x000000e2a39d723e */ /* 0x000fe200000010ff */
[-C--:B------:R-:W-:Y:S01]  /*c100*/  FMUL.FTZ R122, R122, R15.reuse ;  /* 0x0000000f7a7a7220 */ /* 0x080fe20000410000 */
[----:B--2---:R-:W-:Y:S01]  /*c110*/  F2FP.BF16.F32.PACK_AB R166, R20, R180 ;  /* 0x000000b414a6723e */ /* 0x004fe200000010ff */
[-C--:B------:R-:W-:Y:S01]  /*c120*/  FMUL.FTZ R123, R123, R15.reuse ;  /* 0x0000000f7b7b7220 */ /* 0x080fe20000410000 */
[-C--:B------:R-:W-:Y:S01]  /*c130*/  FMUL.FTZ R126, R126, R15.reuse ;  /* 0x0000000f7e7e7220 */ /* 0x080fe20000410000 */
[-C--:B------:R-:W-:Y:S01]  /*c140*/  FMUL.FTZ R127, R127, R15.reuse ;  /* 0x0000000f7f7f7220 */ /* 0x080fe20000410000 */
[----:B------:R-:W2:Y:S01]  /*c150*/  MUFU.EX2 R161, R170 ;  /* 0x000000aa00a17308 */ /* 0x000ea20000000800 */
[----:B---3--:R-:W-:Y:S01]  /*c160*/  FADD.FTZ R12, R227, R12 ;  /* 0x0000000ce30c7221 */ /* 0x008fe20000010000 */
[----:B------:R3:W-:Y:S01]  /*c170*/  STSM.16.M88.4 [R195+0x26800], R152 ;  /* 0x02680098c3007844 */ /* 0x0007e20000000200 */
[-C--:B------:R-:W-:Y:S01]  /*c180*/  FMUL.FTZ R130, R130, R15.reuse ;  /* 0x0000000f82827220 */ /* 0x080fe20000410000 */
[-C--:B------:R-:W-:Y:S01]  /*c190*/  FMUL.FTZ R131, R131, R15.reuse ;  /* 0x0000000f83837220 */ /* 0x080fe20000410000 */
[-C--:B------:R-:W-:Y:S01]  /*c1a0*/  FMUL.FTZ R134, R134, R15.reuse ;  /* 0x0000000f86867220 */ /* 0x080fe20000410000 */
[-C--:B------:R-:W-:Y:S01]  /*c1b0*/  FMUL.FTZ R135, R135, R15.reuse ;  /* 0x0000000f87877220 */ /* 0x080fe20000410000 */
[----:B------:R-:W-:Y:S01]  /*c1c0*/  FMUL.FTZ R138, R138, R15 ;  /* 0x0000000f8a8a7220 */ /* 0x000fe20000410000 */
[----:B------:R-:W5:Y:S01]  /*c1d0*/  MUFU.EX2 R171, R171 ;  /* 0x000000ab00ab7308 */ /* 0x000f620000000800 */
[C---:B----4-:R-:W-:Y:S01]  /*c1e0*/  FADD.FTZ R12, R167.reuse, R12 ;  /* 0x0000000ca70c7221 */ /* 0x050fe20000010000 */
[----:B------:R-:W-:Y:S01]  /*c1f0*/  F2FP.BF16.F32.PACK_AB R159, R167, R227 ;  /* 0x000000e3a79f723e */ /* 0x000fe200000010ff */
[-C--:B------:R-:W-:Y:S01]  /*c200*/  FMUL.FTZ R139, R139, R15.reuse ;  /* 0x0000000f8b8b7220 */ /* 0x080fe20000410000 */
[-C--:B------:R-:W-:Y:S01]  /*c210*/  FMUL.FTZ R142, R142, R15.reuse ;  /* 0x0000000f8e8e7220 */ /* 0x080fe20000410000 */
[-C--:B------:R-:W-:Y:S01]  /*c220*/  FMUL.FTZ R143, R143, R15.reuse ;  /* 0x0000000f8f8f7220 */ /* 0x080fe20000410000 */
[-C--:B------:R-:W-:Y:S01]  /*c230*/  FMUL.FTZ R146, R146, R15.reuse ;  /* 0x0000000f92927220 */ /* 0x080fe20000410000 */
[----:B------:R3:W-:Y:S01]  /*c240*/  STSM.16.M88.4 [R196], R156 ;  /* 0x0000009cc4007844 */ /* 0x0007e20000000200 */
[----:B------:R-:W4:Y:S01]  /*c250*/  MUFU.EX2 R174, R174 ;  /* 0x000000ae00ae7308 */ /* 0x000f220000000800 */
[----:B--2---:R-:W-:Y:S01]  /*c260*/  FADD.FTZ R12, R161, R12 ;  /* 0x0000000ca10c7221 */ /* 0x004fe20000010000 */
[-C--:B------:R-:W-:Y:S01]  /*c270*/  FMUL.FTZ R147, R147, R15.reuse ;  /* 0x0000000f93937220 */ /* 0x080fe20000410000 */
[-C--:B------:R-:W-:Y:S01]  /*c280*/  FMUL.FTZ R150, R150, R15.reuse ;  /* 0x0000000f96967220 */ /* 0x080fe20000410000 */
[----:B------:R-:W-:-:S04]  /*c290*/  FMUL.FTZ R151, R151, R15 ;  /* 0x0000000f97977220 */ /* 0x000fc80000410000 */
[----:B------:R-:W2:Y:S01]  /*c2a0*/  MUFU.EX2 R175, R175 ;  /* 0x000000af00af7308 */ /* 0x000ea20000000800 */
[C---:B-----5:R-:W-:Y:S01]  /*c2b0*/  FADD.FTZ R12, R171.reuse, R12 ;  /* 0x0000000cab0c7221 */ /* 0x060fe20000010000 */
[----:B------:R-:W-:-:S06]  /*c2c0*/  F2FP.BF16.F32.PACK_AB R161, R171, R161 ;  /* 0x000000a1aba1723e */ /* 0x000fcc00000010ff */
[----:B------:R-:W5:Y:S01]  /*c2d0*/  MUFU.EX2 R165, R178 ;  /* 0x000000b200a57308 */ /* 0x000f620000000800 */
[----:B----4-:R-:W-:-:S07]  /*c2e0*/  FADD.FTZ R12, R174, R12 ;  /* 0x0000000cae0c7221 */ /* 0x010fce0000010000 */
[----:B------:R-:W4:Y:S01]  /*c2f0*/  MUFU.EX2 R179, R179 ;  /* 0x000000b300b37308 */ /* 0x000f220000000800 */
[C---:B--2---:R-:W-:Y:S01]  /*c300*/  FADD.FTZ R12, R175.reuse, R12 ;  /* 0x0000000caf0c7221 */ /* 0x044fe20000010000 */
[----:B------:R-:W-:-:S05]  /*c310*/  F2FP.BF16.F32.PACK_AB R163, R175, R174 ;  /* 0x000000aeafa3723e */ /* 0x000fca00000010ff */
[----:B------:R3:W-:Y:S01]  /*c320*/  STSM.16.M88.4 [R198], R160 ;  /* 0x000000a0c6007844 */ /* 0x0007e20000000200 */
[----:B------:R-:W2:Y:S01]  /*c330*/  MUFU.EX2 R182, R182 ;  /* 0x000000b600b67308 */ /* 0x000ea20000000800 */
[----:B-----5:R-:W-:-:S07]  /*c340*/  FADD.FTZ R12, R165, R12 ;  /* 0x0000000ca50c7221 */ /* 0x020fce0000010000 */
[----:B------:R-:W5:Y:S01]  /*c350*/  MUFU.EX2 R183, R183 ;  /* 0x000000b700b77308 */ /* 0x000f620000000800 */
[C---:B----4-:R-:W-:Y:S01]  /*c360*/  FADD.FTZ R12, R179.reuse, R12 ;  /* 0x0000000cb30c7221 */ /* 0x050fe20000010000 */
[----:B------:R-:W-:-:S03]  /*c370*/  F2FP.BF16.F32.PACK_AB R165, R179, R165 ;  /* 0x000000a5b3a5723e */ /* 0x000fc600000010ff */
[----:B--2---:R-:W-:Y:S01]  /*c380*/  FADD.FTZ R12, R182, R12 ;  /* 0x0000000cb60c7221 */ /* 0x004fe20000010000 */
[----:B-----5:R-:W-:-:S03]  /*c390*/  F2FP.BF16.F32.PACK_AB R167, R183, R182 ;  /* 0x000000b6b7a7723e */ /* 0x020fc600000010ff */
[----:B------:R-:W-:Y:S02]  /*c3a0*/  FADD.FTZ R12, R183, R12 ;  /* 0x0000000cb70c7221 */ /* 0x000fe40000010000 */
[----:B------:R3:W-:Y:S01]  /*c3b0*/  STSM.16.M88.4 [R197], R164 ;  /* 0x000000a4c5007844 */ /* 0x0007e20000000200 */
[----:B------:R-:W-:Y:S05]  /*c3c0*/  @!P0 BRA `(.L_x_750) ;  /* 0x0000000000048947 */ /* 0x000fea0003800000 */
[----:B------:R-:W-:Y:S01]  /*c3d0*/  BPT.TRAP 0x1 ;  /* 0x000000040000795c */ /* 0x000fe20000300000 */
.L_x_750:
[----:B------:R2:W4:Y:S01]  /*c3e0*/  SYNCS.PHASECHK.TRANS64.TRYWAIT P3, [R217+URZ+0x28c50], R14 ;  /* 0x028c500ed90075a7 */ /* 0x000522000806017f */
[----:B------:R-:W-:Y:S05]  /*c3f0*/  @!P0 BRA `(.L_x_751) ;  /* 0x0000000000048947 */ /* 0x000fea0003800000 */
[----:B------:R-:W-:Y:S01]  /*c400*/  BPT.TRAP 0x1 ;  /* 0x000000040000795c */ /* 0x000fe20000300000 */
.L_x_751:
[----:B------:R-:W-:Y:S04]  /*c410*/  BSSY B1, `(.L_x_752) ;  /* 0x0000004000017945 */ /* 0x000fe80003800000 */
[----:B----4-:R-:W-:Y:S05]  /*c420*/  @P3 BRA `(.L_x_753) ;  /* 0x0000000000083947 */ /* 0x010fea0003800000 */
[----:B------:R-:W4:Y:S02]  /*c430*/  SYNCS.PHASECHK.TRANS64.TRYWAIT P3, [R217+URZ+0x28c50], R14 ;  /* 0x028c500ed90075a7 */ /* 0x000f24000806017f */
[----:B----4-:R-:W-:Y:S05]  /*c440*/  @!P3 BRA `(.L_x_754) ;  /* 0x000000ec00a0b947 */ /* 0x010fea0003800000 */
.L_x_753:
[----:B------:R-:W-:Y:S05]  /*c450*/  BSYNC B1 ;  /* 0x0000000000017941 */ /* 0x000fea0003800000 */
.L_x_752:
[----:B012-4-:R-:W-:Y:S01]  /*c460*/  IMAD R14, R18, 0x1000, R13 ;  /* 0x00001000120e7824 */ /* 0x017fe200078e020d */
[----:B------:R-:W-:Y:S01]  /*c470*/  WARPGROUP.ARRIVE ;  /* 0x00000000000079c5 */ /* 0x000fe20000000000 */
[----:B------:R-:W-:Y:S02]  /*c480*/  IMAD.MOV.U32 R15, RZ, RZ, 0x40000040 ;  /* 0x40000040ff0f7424 */ /* 0x000fe400078e00ff */
[C---:B------:R-:W-:Y:S01]  /*c490*/  VIADD R20, R14.reuse, 0x80 ;  /* 0x000000800e147836 */ /* 0x040fe20000000000 */
[----:B------:R-:W-:Y:S01]  /*c4a0*/  R2UR UR6, R14 ;  /* 0x000000000e0672ca */ /* 0x000fe200000e0000 */
[----:B------:R-:W-:Y:S01]  /*c4b0*/  IMAD.MOV.U32 R21, RZ, RZ, 0x40000040 ;  /* 0x40000040ff157424 */ /* 0x000fe200078e00ff */
[----:B------:R-:W-:Y:S01]  /*c4c0*/  R2UR UR7, R15 ;  /* 0x000000000f0772ca */ /* 0x000fe200000e0000 */
[----:B------:R-:W-:Y:S02]  /*c4d0*/  IMAD.MOV.U32 R15, RZ, RZ, 0x40000040 ;  /* 0x40000040ff0f7424 */ /* 0x000fe400078e00ff */
[----:B------:R-:W-:-:S02]  /*c4e0*/  @!P1 VIADD R217, R217, 0x28c60 ;  /* 0x00028c60d9d99836 */ /* 0x000fc40000000000 */
[----:B------:R-:W-:Y:S02]  /*c4f0*/  IMAD.MOV.U32 R227, RZ, RZ, R11 ;  /* 0x000000ffffe37224 */ /* 0x000fe400078e000b */
[----:B------:R-:W-:Y:S01]  /*c500*/  IMAD.MOV.U32 R226, RZ, RZ, R18 ;  /* 0x000000ffffe27224 */ /* 0x000fe200078e0012 */
[----:B------:R-:W-:-:S05]  /*c510*/  @!P1 PRMT R217, RZ, 0x654, R217 ;  /* 0x00000654ffd99816 */ /* 0x000fca00000000d9 */
[----:B------:R-:W-:Y:S01]  /*c520*/  HGMMA.64x256x16.F32.BF16 R24, R152, gdesc[UR4].tnspB, R24, gsb0 ;  /* 0x43e0000498187df0 */ /* 0x000fe20008001818 */
[----:B------:R-:W-:Y:S01]  /*c530*/  R2UR UR6, R20 ;  /* 0x00000000140672ca */ /* 0x000fe200000e0000 */
[C---:B------:R-:W-:Y:S01]  /*c540*/  VIADD R20, R14.reuse, 0x100 ;  /* 0x000001000e147836 */ /* 0x040fe20000000000 */
[----:B------:R-:W-:Y:S01]  /*c550*/  R2UR UR7, R21 ;  /* 0x00000000150772ca */ /* 0x000fe200000e0000 */
[----:B------:R-:W-:Y:S02]  /*c560*/  IMAD.MOV.U32 R21, RZ, RZ, 0x40000040 ;  /* 0x40000040ff157424 */ /* 0x000fe400078e00ff */
[----:B------:R-:W-:Y:S01]  /*c570*/  VIADD R14, R14, 0x180 ;  /* 0x000001800e0e7836 */ /* 0x000fe20000000000 */
[----:B------:R-:W-:Y:S02]  /*c580*/  WARPGROUP.DEPBAR.LE gsb0, 0x0 ;  /* 0x00008000000079c5 */ /* 0x000fe40000010000 */
[----:B------:R-:W-:-:S15]  /*c590*/  WARPGROUP.ARRIVE ;  /* 0x00000000000079c5 */ /* 0x000fde0000000000 */
[----:B------:R-:W-:-:S04]  /*c5a0*/  NOP ;  /* 0x0000000000007918 */ /* 0x000fc80000000000 */
[----:B------:R-:W-:Y:S01]  /*c5b0*/  HGMMA.64x256x16.F32.BF16 R24, R156, gdesc[UR4].tnspB, R24, gsb0 ;  /* 0x43e000049c187df0 */ /* 0x000fe20008001818 */
[----:B------:R-:W-:Y:S02]  /*c5c0*/  R2UR UR6, R20 ;  /* 0x00000000140672ca */ /* 0x000fe400000e0000 */
[----:B------:R-:W-:Y:S01]  /*c5d0*/  R2UR UR7, R21 ;  /* 0x00000000150772ca */ /* 0x000fe200000e0000 */
[----:B------:R-:W-:Y:S02]  /*c5e0*/  WARPGROUP.DEPBAR.LE gsb0, 0x0 ;  /* 0x00008000000079c5 */ /* 0x000fe40000010000 */
[----:B------:R-:W-:-:S15]  /*c5f0*/  WARPGROUP.ARRIVE ;  /* 0x00000000000079c5 */ /* 0x000fde0000000000 */
[----:B------:R-:W-:-:S07]  /*c600*/  NOP ;  /* 0x0000000000007918 */ /* 0x000fce0000000000 */
[----:B------:R-:W-:Y:S01]  /*c610*/  HGMMA.64x256x16.F32.BF16 R24, R160, gdesc[UR4].tnspB, R24, gsb0 ;  /* 0x43e00004a0187df0 */ /* 0x000fe20008001818 */
[----:B------:R-:W-:Y:S02]  /*c620*/  R2UR UR6, R14 ;  /* 0x000000000e0672ca */ /* 0x000fe400000e0000 */
[----:B------:R-:W-:Y:S01]  /*c630*/  R2UR UR7, R15 ;  /* 0x000000000f0772ca */ /* 0x000fe200000e0000 */
[----:B------:R-:W-:Y:S01]  /*c640*/  IMAD.MOV.U32 R15, RZ, RZ, R169 ;  /* 0x000000ffff0f7224 */ /* 0x000fe200078e00a9 */
[----:B------:R-:W-:Y:S02]  /*c650*/  WARPGROUP.DEPBAR.LE gsb0, 0x0 ;  /* 0x00008000000079c5 */ /* 0x000fe40000010000 */
[----:B------:R-:W-:-:S15]  /*c660*/  WARPGROUP.ARRIVE ;  /* 0x00000000000079c5 */ /* 0x000fde0000000000 */
[----:B------:R-:W-:-:S06]  /*c670*/  NOP ;  /* 0x0000000000007918 */ /* 0x000fcc0000000000 */
        /* <DEDUP_REMOVED lines=11> */
[----:B------:R-:W-:Y:S05]  /*c730*/  @P2 BRA `(.L_x_755) ;  /* 0xffffffe400782947 */ /* 0x000fea000383ffff */
.L_x_744:
[----:B------:R-:W-:Y:S05]  /*c740*/  BSYNC B0 ;  /* 0x0000000000007941 */ /* 0x000fea0003800000 */
.L_x_743:
[----:B------:R-:W4:Y:S01]  /*c750*/  SHFL.BFLY PT, R0, R3, 0x2, 0x1f ;  /* 0x0c401f0003007f89 */ /* 0x000f2200000e0000 */
[----:B------:R-:W-:Y:S02]  /*c760*/  IMAD.MOV.U32 R4, RZ, RZ, RZ ;  /* 0x000000ffff047224 */ /* 0x000fe400078e00ff */
[----:B------:R-:W-:Y:S01]  /*c770*/  IMAD.MOV.U32 R20, RZ, RZ, -0x800000 ;  /* 0xff800000ff147424 */ /* 0x000fe200078e00ff */
[----:B------:R-:W-:Y:S06]  /*c780*/  BAR.ARV 0x8, 0x100 ;  /* 0x0204000000007b1d */ /* 0x000fec0000002000 */
[----:B------:R-:W-:-:S02]  /*c790*/  VIADD R210, R210, 0x1 ;  /* 0x00000001d2d27836 */ /* 0x000fc40000000000 */
[----:B------:R-:W-:Y:S01]  /*c7a0*/  BAR.SYNC.DEFER_BLOCKING 0xf, 0x100 ;  /* 0x03c4000000007b1d */ /* 0x000fe20000010000 */
[----:B----4-:R-:W-:-:S05]  /*c7b0*/  FADD.FTZ R0, R0, R3 ;  /* 0x0000000300007221 */ /* 0x010fca0000010000 */
[----:B------:R-:W4:Y:S02]  /*c7c0*/  SHFL.BFLY PT, R3, R0, 0x1, 0x1f ;  /* 0x0c201f0000037f89 */ /* 0x000f2400000e0000 */
[----:B----4-:R-:W-:-:S05]  /*c7d0*/  FADD.FTZ R3, R0, R3 ;  /* 0x0000000300037221 */ /* 0x010fca0000010000 */
[----:B------:R-:W-:-:S13]  /*c7e0*/  FSETP.NE.FTZ.AND P0, PT, R3, RZ, PT ;  /* 0x000000ff0300720b */ /* 0x000fda0003f15000 */
[----:B------:R-:W4:Y:S01]  /*c7f0*/  @P0 MUFU.LG2 R0, R3 ;  /* 0x0000000300000308 */ /* 0x000f220000000c00 */
[----:B------:R-:W-:-:S07]  /*c800*/  @P0 FMUL.FTZ R5, R10, 0.69314718246459960938 ;  /* 0x3f3172180a050820 */ /* 0x000fce0000410000 */
[----:B------:R5:W1:Y:S01]  /*c810*/  @P0 MUFU.RCP R4, R3 ;  /* 0x0000000300040308 */ /* 0x000a620000001000 */
[----:B----4-:R-:W-:Y:S01]  /*c820*/  @P0 FMUL.FTZ R0, R0, 0.69314718246459960938 ;  /* 0x3f31721800000820 */ /* 0x010fe20000410000 */
[----:B-----5:R-:W-:-:S03]  /*c830*/  IMAD.MOV.U32 R3, RZ, RZ, -0x800000 ;  /* 0xff800000ff037424 */ /* 0x020fc600078e00ff */
[----:B------:R-:W-:Y:S02]  /*c840*/  @P0 FFMA.FTZ R3, R5, R11, R0 ;  /* 0x0000000b05030223 */ /* 0x000fe40000010000 */
[----:B------:R-:W4:Y:S01]  /*c850*/  SHFL.BFLY PT, R0, R12, 0x2, 0x1f ;  /* 0x0c401f000c007f89 */ /* 0x000f2200000e0000 */
        /* <DEDUP_REMOVED lines=22> */
[----:B----4-:R-:W-:Y:S01]  /*c9c0*/  FADD.FTZ R0, R0, R12 ;  /* 0x0000000c00007221 */ /* 0x010fe20000010000 */
[-C--:B------:R-:W-:Y:S01]  /*c9d0*/  FMUL.FTZ R68, R68, R4.reuse ;  /* 0x0000000444447220 */ /* 0x080fe20000410000 */
[-C--:B------:R-:W-:Y:S01]  /*c9e0*/  FMUL.FTZ R69, R69, R4.reuse ;  /* 0x0000000445457220 */ /* 0x080fe20000410000 */
[-C--:B------:R-:W-:Y:S01]  /*c9f0*/  FMUL.FTZ R72, R72, R4.reuse ;  /* 0x0000000448487220 */ /* 0x080fe20000410000 */
[-C--:B------:R-:W-:Y:S01]  /*ca00*/  FMUL.FTZ R73, R73, R4.reuse ;  /* 0x0000000449497220 */ /* 0x080fe20000410000 */
[----:B------:R-:W1:Y:S01]  /*ca10*/  SHFL.BFLY PT, R5, R0, 0x1, 0x1f ;  /* 0x0c201f0000057f89 */ /* 0x000e6200000e0000 */
        /* <DEDUP_REMOVED lines=23> */
[----:B-1----:R-:W-:Y:S01]  /*cb90*/  FADD.FTZ R5, R0, R5 ;  /* 0x0000000500057221 */ /* 0x002fe20000010000 */
[----:B------:R-:W-:-:S02]  /*cba0*/  IMAD.MOV.U32 R0, RZ, RZ, RZ ;  /* 0x000000ffff007224 */ /* 0x000fc400078e00ff */
[-C--:B------:R-:W-:Y:S01]  /*cbb0*/  FMUL.FTZ R121, R121, R4.reuse ;  /* 0x0000000479797220 */ /* 0x080fe20000410000 */
[-C--:B------:R-:W-:Y:S01]  /*cbc0*/  FMUL.FTZ R124, R124, R4.reuse ;  /* 0x000000047c7c7220 */ /* 0x080fe20000410000 */
[-C--:B------:R-:W-:Y:S01]  /*cbd0*/  FMUL.FTZ R125, R125, R4.reuse ;  /* 0x000000047d7d7220 */ /* 0x080fe20000410000 */
[----:B------:R-:W-:Y:S01]  /*cbe0*/  FSETP.NE.FTZ.AND P0, PT, R5, RZ, PT ;  /* 0x000000ff0500720b */ /* 0x000fe20003f15000 */
        /* <DEDUP_REMOVED lines=12> */
[----:B------:R-:W1:Y:S01]  /*ccb0*/  @P0 MUFU.RCP R0, R5 ;  /* 0x0000000500000308 */ /* 0x000e620000001000 */
[----:B------:R-:W-:-:S07]  /*ccc0*/  @P0 FMUL.FTZ R10, R10, 0.69314718246459960938 ;  /* 0x3f3172180a0a0820 */ /* 0x000fce0000410000 */
[----:B------:R-:W4:Y:S01]  /*ccd0*/  @P0 MUFU.LG2 R5, R5 ;  /* 0x0000000500050308 */ /* 0x000f220000000c00 */
        /* <DEDUP_REMOVED lines=8> */
[----:B----4-:R-:W-:Y:S01]  /*cd60*/  @P0 FMUL.FTZ R5, R5, 0.69314718246459960938 ;  /* 0x3f31721805050820 */ /* 0x010fe20000410000 */
[-C--:B------:R-:W-:Y:S01]  /*cd70*/  FMUL.FTZ R42, R42, R0.reuse ;  /* 0x000000002a2a7220 */ /* 0x080fe20000410000 */
[-C--:B------:R-:W-:Y:S01]  /*cd80*/  FMUL.FTZ R43, R43, R0.reuse ;  /* 0x000000002b2b7220 */ /* 0x080fe20000410000 */
[-C--:B------:R-:W-:Y:S01]  /*cd90*/  FMUL.FTZ R46, R46, R0.reuse ;  /* 0x000000002e2e7220 */ /* 0x080fe20000410000 */
[----:B------:R-:W-:Y:S01]  /*cda0*/  @P0 FFMA.FTZ R20, R10, R169, R5 ;  /* 0x000000a90a140223 */ /* 0x000fe20000010005 */
[----:B------:R-:W-:Y:S01]  /*cdb0*/  ISETP.NE.AND P0, PT, R193, RZ, PT ;  /* 0x000000ffc100720c */ /* 0x000fe20003f05270 */
        /* <DEDUP_REMOVED lines=12> */
[----:B------:R-:W-:-:S02]  /*ce80*/  @!P0 IMAD R5, R18, 0x40, R191 ;  /* 0x0000004012058824 */ /* 0x000fc400078e02bf */
[-C--:B------:R-:W-:Y:S01]  /*ce90*/  FMUL.FTZ R71, R71, R0.reuse ;  /* 0x0000000047477220 */ /* 0x080fe20000410000 */
[----:B------:R-:W-:Y:S02]  /*cea0*/  VIADD R18, R18, 0x1 ;  /* 0x0000000112127836 */ /* 0x000fe40000000000 */
[-C--:B------:R-:W-:Y:S01]  /*ceb0*/  FMUL.FTZ R74, R74, R0.reuse ;  /* 0x000000004a4a7220 */ /* 0x080fe20000410000 */
[----:B------:R-:W-:Y:S02]  /*cec0*/  @!P0 IMAD R5, R5, 0x4, R2 ;  /* 0x0000000405058824 */ /* 0x000fe400078e0202 */
[-C--:B------:R-:W-:Y:S01]  /*ced0*/  FMUL.FTZ R75, R75, R0.reuse ;  /* 0x000000004b4b7220 */ /* 0x080fe20000410000 */
[-C--:B------:R-:W-:Y:S01]  /*cee0*/  FMUL.FTZ R78, R78, R0.reuse ;  /* 0x000000004e4e7220 */ /* 0x080fe20000410000 */
[----:B------:R-:W-:Y:S01]  /*cef0*/  ISETP.NE.AND P1, PT, R18, 0x2, PT ;  /* 0x000000021200780c */ /* 0x000fe20003f25270 */
[-C--:B------:R-:W-:Y:S01]  /*cf00*/  FMUL.FTZ R79, R79, R0.reuse ;  /* 0x000000004f4f7220 */ /* 0x080fe20000410000 */
[----:B------:R-:W-:Y:S01]  /*cf10*/  @!P0 STS [R5+0x28800], R4 ;  /* 0x0288000405008388 */ /* 0x000fe20000000800 */
[-C--:B------:R-:W-:Y:S01]  /*cf20*/  FMUL.FTZ R82, R82, R0.reuse ;  /* 0x0000000052527220 */ /* 0x080fe20000410000 */
[-C--:B------:R-:W-:Y:S01]  /*cf30*/  FMUL.FTZ R83, R83, R0.reuse ;  /* 0x0000000053537220 */ /* 0x080fe20000410000 */
[-C--:B------:R-:W-:Y:S01]  /*cf40*/  FMUL.FTZ R86, R86, R0.reuse ;  /* 0x0000000056567220 */ /* 0x080fe20000410000 */
[----:B------:R1:W-:Y:S01]  /*cf50*/  @!P0 STS [R5+0x28820], R0 ;  /* 0x0288200005008388 */ /* 0x0003e20000000800 */
        /* <DEDUP_REMOVED lines=33> */
[----:B-1----:R-:W-:Y:S01]  /*d170*/  SEL R0, RZ, 0x1, P1 ;  /* 0x00000001ff007807 */ /* 0x002fe20000800000 */
[----:B------:R-:W-:Y:S06]  /*d180*/  BAR.ARV 0xe, 0x100 ;  /* 0x0384000000007b1d */ /* 0x000fec0000002000 */
[----:B------:R-:W-:-:S02]  /*d190*/  PLOP3.LUT P0, PT, PT, PT, PT, 0x8, 0x0 ;  /* 0x000000000000781c */ /* 0x000fc40003f0e170 */
[----:B------:R-:W-:Y:S02]  /*d1a0*/  LOP3.LUT R23, R23, R0, RZ, 0x3c, !PT ;  /* 0x0000000017177212 */ /* 0x000fe400078e3cff */
[----:B------:R-:W-:-:S09]  /*d1b0*/  SEL R18, R18, RZ, P1 ;  /* 0x000000ff12127207 */ /* 0x000fd20000800000 */
.L_x_690:
[----:B------:R-:W-:Y:S05]  /*d1c0*/  BSYNC B7 ;  /* 0x0000000000077941 */ /* 0x000fea0003800000 */
.L_x_686:
[----:B------:R-:W1:Y:S08]  /*d1d0*/  S2UR UR5, SR_CgaCtaId ;  /* 0x00000000000579c3 */ /* 0x000e700000008800 */
[----:B------:R-:W-:Y:S06]  /*d1e0*/  BAR.SYNC.DEFER_BLOCKING 0x5, 0x180 ;  /* 0x0146000000007b1d */ /* 0x000fec0000010000 */
[----:B------:R-:W-:Y:S01]  /*d1f0*/  UMOV UR4, 0x400 ;  /* 0x0000040000047882 */ /* 0x000fe20000000000 */
[----:B------:R-:W-:Y:S01]  /*d200*/  BSSY B0, `(.L_x_756) ;  /* 0x000048d000007945 */ /* 0x000fe20003800000 */
[----:B-1----:R-:W-:-:S06]  /*d210*/  ULEA UR4, UR5, UR4, 0x18 ;  /* 0x0000000405047291 */ /* 0x002fcc000f8ec03f */
[----:B------:R-:W-:-:S05]  /*d220*/  IMAD.U32 R2, RZ, RZ, UR4 ;  /* 0x00000004ff027e24 */ /* 0x000fca000f8e00ff */
[----:B---3-5:R1:W3:Y:S01]  /*d230*/  LDS.128 R152, [R2+0x28cd0] ;  /* 0x028cd00002987984 */ /* 0x0282e20000000c00 */
[----:B------:R-:W-:Y:S06]  /*d240*/  BAR.ARV 0x4, 0x180 ;  /* 0x0106000000007b1d */ /* 0x000fec0000002000 */
[----:B------:R-:W-:Y:S05]  /*d250*/  @P0 BRA `(.L_x_757) ;  /* 0x0000003800580947 */ /* 0x000fea0003800000 */
[----:B0-----:R-:W4:Y:S01]  /*d260*/  LDL R4, [R1+0x78] ;  /* 0x0000780001047983 */ /* 0x001f220000100800 */
[----:B------:R-:W-:Y:S01]  /*d270*/  F2FP.BF16.F32.PACK_AB R6, R29, R28 ;  /* 0x0000001c1d06723e */ /* 0x000fe200000010ff */
[----:B------:R-:W-:Y:S01]  /*d280*/  ULDC.64 UR6, c[0x0][0xc00] ;  /* 0x0003000000067ab9 */ /* 0x000fe20000000a00 */
[----:B------:R-:W-:Y:S01]  /*d290*/  F2FP.BF16.F32.PACK_AB R7, R31, R30 ;  /* 0x0000001e1f07723e */ /* 0x000fe200000010ff */
[----:B------:R-:W0:Y:S01]  /*d2a0*/  S2R R0, SR_SWINHI ;  /* 0x0000000000007919 */ /* 0x000e220000002f00 */
[----:B------:R-:W-:Y:S01]  /*d2b0*/  F2FP.BF16.F32.PACK_AB R8, R33, R32 ;  /* 0x000000202108723e */ /* 0x000fe200000010ff */
[----:B------:R-:W-:Y:S01]  /*d2c0*/  ULDC.64 UR4, c[0x0][0xc08] ;  /* 0x0003020000047ab9 */ /* 0x000fe20000000a00 */
[----:B------:R-:W-:Y:S02]  /*d2d0*/  F2FP.BF16.F32.PACK_AB R9, R35, R34 ;  /* 0x000000222309723e */ /* 0x000fe400000010ff */
[----:B------:R-:W-:Y:S02]  /*d2e0*/  F2FP.BF16.F32.PACK_AB R10, R37, R36 ;  /* 0x00000024250a723e */ /* 0x000fe400000010ff */
[----:B------:R-:W-:-:S02]  /*d2f0*/  F2FP.BF16.F32.PACK_AB R11, R39, R38 ;  /* 0x00000026270b723e */ /* 0x000fc400000010ff */
[----:B------:R-:W-:Y:S02]  /*d300*/  MOV R12, R2 ;  /* 0x00000002000c7202 */ /* 0x000fe40000000f00 */
[----:B0-----:R-:W-:Y:S01]  /*d310*/  MOV R13, R0 ;  /* 0x00000000000d7202 */ /* 0x001fe20000000f00 */
[----:B------:R-:W-:Y:S02]  /*d320*/  BAR.SYNC.DEFER_BLOCKING 0x1, 0x100 ;  /* 0x0044000000007b1d */ /* 0x000fe40000010000 */
[----:B----4-:R-:W-:-:S04]  /*d330*/  IMAD.WIDE R14, R4, 0x2, R12 ;  /* 0x00000002040e7825 */ /* 0x010fc800078e020c */
[----:B------:R-:W-:Y:S01]  /*d340*/  IMAD.MOV.U32 R5, RZ, RZ, R15 ;  /* 0x000000ffff057224 */ /* 0x000fe200078e000f */
[----:B------:R-:W-:-:S04]  /*d350*/  LOP3.LUT R0, R14, 0x380, RZ, 0xc0, !PT ;  /* 0x000003800e007812 */ /* 0x000fc800078ec0ff */
[----:B------:R-:W-:-:S04]  /*d360*/  SHF.R.U64 R0, R0, 0x3, RZ ;  /* 0x0000000300007819 */ /* 0x000fc800000012ff */
[----:B------:R-:W-:-:S04]  /*d370*/  LOP3.LUT R4, R0, R14, RZ, 0x3c, !PT ;  /* 0x0000000e00047212 */ /* 0x000fc800078e3cff */
[----:B------:R-:W-:Y:S02]  /*d380*/  MOV R0, R4 ;  /* 0x0000000400007202 */ /* 0x000fe40000000f00 */
[----:B------:R-:W-:Y:S02]  /*d390*/  F2FP.BF16.F32.PACK_AB R4, R25, R24 ;  /* 0x000000181904723e */ /* 0x000fe400000010ff */
[----:B------:R-:W-:-:S05]  /*d3a0*/  F2FP.BF16.F32.PACK_AB R5, R27, R26 ;  /* 0x0000001a1b05723e */ /* 0x000fca00000010ff */
[----:B------:R0:W-:Y:S02]  /*d3b0*/  STSM.16.M88.4 [R0], R4 ;  /* 0x0000000400007844 */ /* 0x0001e40000000200 */
[----:B0-----:R-:W-:Y:S02]  /*d3c0*/  IADD3 R4, P0, R14, 0x20, RZ ;  /* 0x000000200e047810 */ /* 0x001fe40007f1e0ff */
[----:B------:R-:W-:Y:S02]  /*d3d0*/  F2FP.BF16.F32.PACK_AB R6, R45, R44 ;  /* 0x0000002c2d06723e */ /* 0x000fe400000010ff */
[----:B------:R-:W-:Y:S01]  /*d3e0*/  LOP3.LUT R0, R4, 0x380, RZ, 0xc0, !PT ;  /* 0x0000038004007812 */ /* 0x000fe200078ec0ff */
[----:B------:R-:W-:Y:S01]  /*d3f0*/  IMAD.X R5, RZ, RZ, R15, P0 ;  /* 0x000000ffff057224 */ /* 0x000fe200000e060f */
[----:B------:R-:W-:Y:S02]  /*d400*/  F2FP.BF16.F32.PACK_AB R7, R47, R46 ;  /* 0x0000002e2f07723e */ /* 0x000fe400000010ff */
[----:B------:R-:W-:-:S04]  /*d410*/  SHF.R.U64 R0, R0, 0x3, RZ ;  /* 0x0000000300007819 */ /* 0x000fc800000012ff */
[----:B------:R-:W-:-:S04]  /*d420*/  LOP3.LUT R4, R0, R4, RZ, 0x3c, !PT ;  /* 0x0000000400047212 */ /* 0x000fc800078e3cff */
[----:B------:R-:W-:-:S05]  /*d430*/  MOV R4, R4 ;  /* 0x0000000400047202 */ /* 0x000fca0000000f00 */
[----:B------:R0:W-:Y:S02]  /*d440*/  STSM.16.M88.4 [R4], R8 ;  /* 0x0000000804007844 */ /* 0x0001e40000000200 */
[----:B0-----:R-:W-:Y:S02]  /*d450*/  IADD3 R4, P0, R14, 0x40, RZ ;  /* 0x000000400e047810 */ /* 0x001fe40007f1e0ff */
[----:B------:R-:W-:Y:S02]  /*d460*/  F2FP.BF16.F32.PACK_AB R8, R49, R48 ;  /* 0x000000303108723e */ /* 0x000fe400000010ff */
[----:B------:R-:W-:Y:S01]  /*d470*/  LOP3.LUT R0, R4, 0x380, RZ, 0xc0, !PT ;  /* 0x0000038004007812 */ /* 0x000fe200078ec0ff */
[----:B------:R-:W-:Y:S01]  /*d480*/  IMAD.X R5, RZ, RZ, R15, P0 ;  /* 0x000000ffff057224 */ /* 0x000fe200000e060f */
[----:B------:R-:W-:Y:S02]  /*d490*/  F2FP.BF16.F32.PACK_AB R9, R51, R50 ;  /* 0x000000323309723e */ /* 0x000fe400000010ff */
[----:B------:R-:W-:-:S02]  /*d4a0*/  SHF.R.U64 R0, R0, 0x3, RZ ;  /* 0x0000000300007819 */ /* 0x000fc400000012ff */
[----:B------:R-:W-:Y:S02]  /*d4b0*/  F2FP.BF16.F32.PACK_AB R10, R53, R52 ;  /* 0x00000034350a723e */ /* 0x000fe400000010ff */
[----:B------:R-:W-:Y:S02]  /*d4c0*/  LOP3.LUT R4, R0, R4, RZ, 0x3c, !PT ;  /* 0x0000000400047212 */ /* 0x000fe400078e3cff */
[----:B------:R-:W-:Y:S02]  /*d4d0*/  F2FP.BF16.F32.PACK_AB R11, R55, R54 ;  /* 0x00000036370b723e */ /* 0x000fe400000010ff */
        /* <DEDUP_REMOVED lines=131> */
[----:B------:R-:W-:Y:S02]  /*dd10*/  IADD3 R0, P0, R14, 0x6060, RZ ;  /* 0x000060600e007810 */ /* 0x000fe40007f1e0ff */
[----:B------:R-:W-:Y:S02]  /*dd20*/  MOV R8, R4 ;  /* 0x0000000400087202 */ /* 0x000fe40000000f00 */
[----:B------:R-:W-:Y:S01]  /*dd30*/  F2FP.BF16.F32.PACK_AB R4, R137, R136 ;  /* 0x000000888904723e */ /* 0x000fe200000010ff */
[----:B------:R-:W-:Y:S01]  /*dd40*/  IMAD.X R15, RZ, RZ, R15, P0 ;  /* 0x000000ffff0f7224 */ /* 0x000fe200000e060f */
[----:B------:R-:W-:-:S02]  /*dd50*/  F2FP.BF16.F32.PACK_AB R5, R139, R138 ;  /* 0x0000008a8b05723e */ /* 0x000fc400000010ff */
[----:B------:R-:W-:-:S03]  /*dd60*/  ISETP.NE.U32.AND P1, PT, RZ, UR6, PT ;  /* 0x00000006ff007c0c */ /* 0x000fc6000bf25070 */
[----:B------:R0:W-:Y:S01]  /*dd70*/  STSM.16.M88.4 [R8], R4 ;  /* 0x0000000408007844 */ /* 0x0001e20000000200 */
[----:B------:R-:W-:Y:S02]  /*dd80*/  ISETP.NE.AND.EX P1, PT, RZ, UR7, PT, P1 ;  /* 0x00000007ff007c0c */ /* 0x000fe4000bf25310 */
[----:B0-----:R-:W-:Y:S02]  /*dd90*/  LOP3.LUT R4, R0, 0x380, RZ, 0xc0, !PT ;  /* 0x0000038000047812 */ /* 0x001fe400078ec0ff */
[----:B------:R-:W-:Y:S02]  /*dda0*/  IADD3 R6, P0, R203, UR6, RZ ;  /* 0x00000006cb067c10 */ /* 0x000fe4000ff1e0ff */
[----:B------:R-:W-:Y:S02]  /*ddb0*/  SHF.R.U64 R4, R4, 0x3, RZ ;  /* 0x0000000304047819 */ /* 0x000fe400000012ff */
[----:B------:R-:W-:Y:S02]  /*ddc0*/  F2FP.BF16.F32.PACK_AB R8, R145, R144 ;  /* 0x000000909108723e */ /* 0x000fe400000010ff */
[----:B------:R-:W-:Y:S01]  /*ddd0*/  LOP3.LUT R14, R4, R0, RZ, 0x3c, !PT ;  /* 0x00000000040e7212 */ /* 0x000fe200078e3cff */
[----:B------:R-:W-:Y:S01]  /*dde0*/  IMAD.MOV.U32 R0, RZ, RZ, RZ ;  /* 0x000000ffff007224 */ /* 0x000fe200078e00ff */
[----:B------:R-:W-:-:S02]  /*ddf0*/  IADD3.X R7, R204, UR7, RZ, P0, !PT ;  /* 0x00000007cc077c10 */ /* 0x000fc400087fe4ff */
[----:B------:R-:W-:Y:S02]  /*de00*/  MOV R14, R14 ;  /* 0x0000000e000e7202 */ /* 0x000fe40000000f00 */
[----:B------:R-:W-:-:S03]  /*de10*/  ISETP.NE.U32.AND P0, PT, RZ, UR4, PT ;  /* 0x00000004ff007c0c */ /* 0x000fc6000bf05070 */
[----:B------:R0:W-:Y:S01]  /*de20*/  STSM.16.M88.4 [R14], R8 ;  /* 0x000000080e007844 */ /* 0x0001e20000000200 */
[----:B------:R-:W-:Y:S01]  /*de30*/  BAR.SYNC.DEFER_BLOCKING 0x1, 0x100 ;  /* 0x0044000000007b1d */ /* 0x000fe20000010000 */
[----:B------:R-:W-:-:S13]  /*de40*/  ISETP.NE.AND.EX P0, PT, RZ, UR5, PT, P0 ;  /* 0x00000005ff007c0c */ /* 0x000fda000bf05300 */
[----:B0-----:R-:W-:Y:S01]  /*de50*/  @P0 IADD3 R8, P2, R203, UR4, RZ ;  /* 0x00000004cb080c10 */ /* 0x001fe2000ff5e0ff */
[----:B------:R-:W-:Y:S02]  /*de60*/  ULDC UR4, c[0x0][0xa88] ;  /* 0x0002a20000047ab9 */ /* 0x000fe40000000800 */
[----:B------:R-:W-:Y:S01]  /*de70*/  IMAD.U32 R4, RZ, RZ, UR4 ;  /* 0x00000004ff047e24 */ /* 0x000fe2000f8e00ff */
[----:B------:R-:W-:Y:S01]  /*de80*/  @P0 IADD3.X R9, R204, UR5, RZ, P2, !PT ;  /* 0x00000005cc090c10 */ /* 0x000fe200097fe4ff */
[----:B------:R0:W5:Y:S04]  /*de90*/  @P1 LDG.E R0, desc[UR40][R6.64] ;  /* 0x0000002806001981 */ /* 0x000168000c1e1900 */
[----:B------:R0:W5:Y:S01]  /*dea0*/  @P0 LDG.E R4, desc[UR40][R8.64] ;  /* 0x0000002808040981 */ /* 0x000162000c1e1900 */
[----:B------:R-:W-:Y:S05]  /*deb0*/  @P0 BRA `(.L_x_758) ;  /* 0x0000000000100947 */ /* 0x000fea0003800000 */
[----:B------:R-:W-:Y:S05]  /*dec0*/  @!P1 BRA `(.L_x_758) ;  /* 0x00000000000c9947 */ /* 0x000fea0003800000 */
[----:B-----5:R-:W4:Y:S04]  /*ded0*/  LDG.E R4, desc[UR40][R6.64] ;  /* 0x0000002806047981 */ /* 0x020f28000c1e1900 */
[----:B0-----:R-:W4:Y:S02]  /*dee0*/  LDG.E R6, desc[UR40][R6.64+0x4] ;  /* 0x0000042806067981 */ /* 0x001f24000c1e1900 */
[----:B----4-:R-:W-:-:S07]  /*def0*/  IMAD.IADD R4, R6, 0x1, -R4 ;  /* 0x0000000106047824 */ /* 0x010fce00078e0a04 */
.L_x_758:
[----:B------:R-:W4:Y:S01]  /*df00*/  LDL R5, [R1+0x2c] ;  /* 0x00002c0001057983 */ /* 0x000f220000100800 */
[----:B------:R-:W-:Y:S01]  /*df10*/  ISETP.NE.AND P1, PT, R201, RZ, PT ;  /* 0x000000ffc900720c */ /* 0x000fe20003f25270 */
[----:B------:R-:W-:-:S03]  /*df20*/  ULDC UR4, c[0x0][0xad4] ;  /* 0x0002b50000047ab9 */ /* 0x000fc60000000800 */
[----:B------:R-:W-:Y:S01]  /*df30*/  SEL R201, R201, UR4, P1 ;  /* 0x00000004c9c97c07 */ /* 0x000fe20008800000 */
[----:B----4-:R-:W4:Y:S02]  /*df40*/  SHFL.IDX PT, R5, R5, RZ, 0x1f ;  /* 0x00001fff05057589 */ /* 0x010f2400000e0000 */
[----:B----4-:R-:W-:Y:S02]  /*df50*/  ISETP.NE.AND P0, PT, R5, RZ, PT ;  /* 0x000000ff0500720c */ /* 0x010fe40003f05270 */
[----:B-----5:R-:W-:-:S11]  /*df60*/  SHF.R.S32.HI R5, RZ, 0x1f, R0 ;  /* 0x0000001fff057819 */ /* 0x020fd60000011400 */
[----:B------:R-:W-:Y:S05]  /*df70*/  @P0 BRA `(.L_x_759) ;  /* 0x0000000400000947 */ /* 0x000fea0003800000 */
[----:B------:R-:W4:Y:S01]  /*df80*/  LDL.LU R11, [R1+0x24] ;  /* 0x00002400010b7983 */ /* 0x000f220000300800 */
[----:B------:R-:W-:Y:S01]  /*df90*/  IMAD.MOV.U32 R10, RZ, RZ, 0x9b8 ;  /* 0x000009b8ff0a7424 */ /* 0x000fe200078e00ff */
[----:B------:R-:W-:Y:S01]  /*dfa0*/  ISETP.GT.AND P1, PT, R201, 0x1, PT ;  /* 0x00000001c900780c */ /* 0x000fe20003f24270 */
[----:B------:R-:W5:Y:S01]  /*dfb0*/  LDC R156, c[0x0][0xbe8] ;  /* 0x0002fa00ff9c7b82 */ /* 0x000f620000000800 */
[----:B------:R-:W2:Y:S01]  /*dfc0*/  LDL R21, [R1+0x6c] ;  /* 0x00006c0001157983 */ /* 0x000ea20000100800 */
[----:B------:R-:W-:Y:S02]  /*dfd0*/  ISETP.NE.U32.AND P0, PT, RZ, UR6, PT ;  /* 0x00000006ff007c0c */ /* 0x000fe4000bf05070 */
[----:B------:R-:W-:Y:S01]  /*dfe0*/  SEL R10, R10, 0x978, P1 ;  /* 0x000009780a0a7807 */ /* 0x000fe20000800000 */
[----:B------:R-:W2:Y:S01]  /*dff0*/  LDL R158, [R1+0x74] ;  /* 0x00007400019e7983 */ /* 0x000ea20000100800 */
[----:B------:R-:W-:Y:S02]  /*e000*/  ISETP.NE.AND.EX P0, PT, RZ, UR7, PT, P0 ;  /* 0x00000007ff007c0c */ /* 0x000fe4000bf05300 */
[----:B0-----:R-:W0:Y:S01]  /*e010*/  LDC.64 R8, c[0x0][R10+0x220] ;  /* 0x000088000a087b82 */ /* 0x001e220000000a00 */
[----:B------:R-:W2:Y:S01]  /*e020*/  LDL R157, [R1+0x30] ;  /* 0x00003000019d7983 */ /* 0x000ea20000100800 */
[----:B------:R-:W-:-:S06]  /*e030*/  SEL R14, R200, RZ, !P0 ;  /* 0x000000ffc80e7207 */ /* 0x000fcc0004000000 */
[----:B------:R-:W1:Y:S01]  /*e040*/  LDC.64 R6, c[0x0][R10+0x218] ;  /* 0x000086000a067b82 */ /* 0x000e620000000a00 */
[----:B0-----:R-:W-:Y:S01]  /*e050*/  IMAD R9, R9, R14, RZ ;  /* 0x0000000e09097224 */ /* 0x001fe200078e02ff */
[----:B---3--:R-:W-:Y:S02]  /*e060*/  SEL R152, R211, RZ, P1 ;  /* 0x000000ffd3987207 */ /* 0x008fe40000800000 */
[----:B----4-:R-:W-:Y:S02]  /*e070*/  SEL R11, R11, RZ, !P0 ;  /* 0x000000ff0b0b7207 */ /* 0x010fe40004000000 */
[----:B-----5:R-:W-:-:S03]  /*e080*/  ISETP.NE.AND P0, PT, R156, 0x1, PT ;  /* 0x000000019c00780c */ /* 0x020fc60003f05270 */
[C---:B------:R-:W-:Y:S02]  /*e090*/  IMAD R11, R8.reuse, R11, R9 ;  /* 0x0000000b080b7224 */ /* 0x040fe400078e0209 */
[----:B------:R-:W-:-:S04]  /*e0a0*/  IMAD.WIDE.U32 R8, R8, R14, RZ ;  /* 0x0000000e08087225 */ /* 0x000fc800078e00ff */
[-C--:B-1----:R-:W-:Y:S02]  /*e0b0*/  IMAD R14, R7, R199.reuse, RZ ;  /* 0x000000c7070e7224 */ /* 0x082fe400078e02ff */
[----:B------:R-:W-:-:S04]  /*e0c0*/  IMAD.WIDE.U32 R6, R6, R199, RZ ;  /* 0x000000c706067225 */ /* 0x000fc800078e00ff */
[----:B------:R-:W-:Y:S02]  /*e0d0*/  IMAD.IADD R14, R7, 0x1, R14 ;  /* 0x00000001070e7824 */ /* 0x000fe400078e020e */
[----:B------:R-:W0:Y:S01]  /*e0e0*/  @P0 LDC R7, c[0x0][0xbec] ;  /* 0x0002fb00ff070b82 */ /* 0x000e220000000800 */
[----:B------:R-:W-:-:S07]  /*e0f0*/  IADD3 R15, P2, P3, R8, R6, R0 ;  /* 0x00000006080f7210 */ /* 0x000fce0007b5e000 */
[----:B------:R-:W1:Y:S01]  /*e100*/  @P0 LDC R6, c[0x0][0xbf0] ;  /* 0x0002fc00ff060b82 */ /* 0x000e620000000800 */
[----:B--2---:R-:W-:Y:S02]  /*e110*/  IMAD R21, R202, 0x40, R21 ;  /* 0x00000040ca157824 */ /* 0x004fe400078e0215 */
[----:B------:R-:W-:-:S05]  /*e120*/  IMAD.IADD R11, R9, 0x1, R11 ;  /* 0x00000001090b7824 */ /* 0x000fca00078e020b */
[----:B------:R-:W-:Y:S01]  /*e130*/  IADD3.X R11, R11, R14, R5, P2, P3 ;  /* 0x0000000e0b0b7210 */ /* 0x000fe200017e6405 */
[----:B------:R-:W-:Y:S02]  /*e140*/  IMAD.MOV.U32 R14, RZ, RZ, R21 ;  /* 0x000000ffff0e7224 */ /* 0x000fe400078e0015 */
[----:B0-----:R-:W-:-:S05]  /*e150*/  @P0 IMAD.HI.U32 R7, R21, R7, RZ ;  /* 0x0000000715070227 */ /* 0x001fca00078e00ff */
[----:B-1----:R-:W-:Y:S02]  /*e160*/  @P0 SHF.R.U32.HI R14, RZ, R6, R7 ;  /* 0x00000006ff0e0219 */ /* 0x002fe40000011607 */
[----:B------:R-:W0:Y:S02]  /*e170*/  LDC.64 R6, c[0x0][R10+0x228] ;  /* 0x00008a000a067b82 */ /* 0x000e240000000a00 */
[----:B0-----:R-:W-:-:S04]  /*e180*/  IMAD.WIDE.U32 R8, R6, R152, RZ ;  /* 0x0000009806087225 */ /* 0x001fc800078e00ff */
[----:B------:R-:W-:-:S04]  /*e190*/  IMAD R6, R7, R152, RZ ;  /* 0x0000009807067224 */ /* 0x000fc800078e02ff */
[----:B------:R-:W-:Y:S02]  /*e1a0*/  IMAD.IADD R9, R9, 0x1, R6 ;  /* 0x0000000109097824 */ /* 0x000fe400078e0206 */
[----:B------:R0:W1:Y:S01]  /*e1b0*/  LDC.64 R6, c[0x0][R10+0x210] ;  /* 0x000084000a067b82 */ /* 0x0000620000000a00 */
[----:B------:R-:W-:Y:S01]  /*e1c0*/  IADD3 R8, P0, P2, R14, R15, R8 ;  /* 0x0000000f0e087210 */ /* 0x000fe20007a1e008 */
[--C-:B------:R-:W-:Y:S01]  /*e1d0*/  IMAD.MOV R15, RZ, RZ, -R14.reuse ;  /* 0x000000ffff0f7224 */ /* 0x100fe200078e0a0e */
[----:B------:R-:W-:-:S03]  /*e1e0*/  SHF.R.S32.HI R14, RZ, 0x1f, R14 ;  /* 0x0000001fff0e7819 */ /* 0x000fc6000001140e */
[----:B------:R-:W-:Y:S01]  /*e1f0*/  IMAD R15, R156, R15, R21 ;  /* 0x0000000f9c0f7224 */ /* 0x000fe200078e0215 */
[----:B------:R-:W-:-:S04]  /*e200*/  IADD3.X R9, R14, R11, R9, P0, P2 ;  /* 0x0000000b0e097210 */ /* 0x000fc800007e4409 */
[----:B0-----:R-:W-:Y:S01]  /*e210*/  SHF.R.S32.HI R10, RZ, 0x1f, R15 ;  /* 0x0000001fff0a7819 */ /* 0x001fe2000001140f */
[-C--:B-1----:R-:W-:Y:S02]  /*e220*/  IMAD R7, R7, R15.reuse, RZ ;  /* 0x0000000f07077224 */ /* 0x082fe400078e02ff */
[----:B------:R-:W-:-:S04]  /*e230*/  IMAD.WIDE.U32 R8, R6, R15, R8 ;  /* 0x0000000f06087225 */ /* 0x000fc800078e0008 */
[----:B------:R-:W-:Y:S02]  /*e240*/  IMAD R10, R6, R10, R7 ;  /* 0x0000000a060a7224 */ /* 0x000fe400078e0207 */
[----:B------:R-:W0:Y:S08]  /*e250*/  LDC.64 R6, c[0x0][0xba8] ;  /* 0x0002ea00ff067b82 */ /* 0x000e300000000a00 */
[----:B0-----:R-:W0:Y:S08]  /*e260*/  @!P1 LDC R6, c[0x0][0xb50] ;  /* 0x0002d400ff069b82 */ /* 0x001e300000000800 */
[----:B------:R-:W1:Y:S01]  /*e270*/  @!P1 LDC R7, c[0x0][0xb54] ;  /* 0x0002d500ff079b82 */ /* 0x000e620000000800 */
[----:B------:R-:W-:-:S02]  /*e280*/  IMAD.IADD R10, R9, 0x1, R10 ;  /* 0x00000001090a7824 */ /* 0x000fc400078e020a */
[----:B------:R-:W-:Y:S01]  /*e290*/  IMAD R11, R202, 0x40, R191 ;  /* 0x00000040ca0b7824 */ /* 0x000fe200078e02bf */
[----:B0-----:R-:W-:Y:S01]  /*e2a0*/  LEA R9, P0, R8, R6, 0x2 ;  /* 0x0000000608097211 */ /* 0x001fe200078010ff */
[----:B------:R-:W-:-:S03]  /*e2b0*/  IMAD.MOV R6, RZ, RZ, -R158 ;  /* 0x000000ffff067224 */ /* 0x000fc600078e0a9e */
[----:B-1----:R-:W-:Y:S02]  /*e2c0*/  LEA.HI.X R10, R8, R7, R10, 0x2, P0 ;  /* 0x00000007080a7211 */ /* 0x002fe400000f140a */
[----:B------:R-:W-:Y:S01]  /*e2d0*/  ISETP.NE.AND P0, PT, R157, R6, PT ;  /* 0x000000069d00720c */ /* 0x000fe20003f05270 */
[----:B------:R-:W-:Y:S04]  /*e2e0*/  SHFL.IDX PT, R8, R9, 0x1, 0x1c1f ;  /* 0x003c1f0009087f89 */ /* 0x000fe800000e0000 */
[----:B------:R-:W-:Y:S04]  /*e2f0*/  SHFL.IDX PT, R6, R9, RZ, 0x1c1f ;  /* 0x001c1fff09067589 */ /* 0x000fe800000e0000 */
[----:B------:R-:W0:Y:S04]  /*e300*/  SHFL.IDX PT, R7, R10, RZ, 0x1c1f ;  /* 0x001c1fff0a077589 */ /* 0x000e2800000e0000 */
[----:B------:R1:W2:Y:S02]  /*e310*/  SHFL.IDX PT, R9, R10, 0x1, 0x1c1f ;  /* 0x003c1f000a097f89 */ /* 0x0002a400000e0000 */
[----:B-1----:R-:W-:-:S05]  /*e320*/  IMAD R10, R4, R156, RZ ;  /* 0x0000009c040a7224 */ /* 0x002fca00078e02ff */
[C---:B------:R-:W-:Y:S01]  /*e330*/  ISETP.GE.OR P1, PT, R11.reuse, R10, P0 ;  /* 0x0000000a0b00720c */ /* 0x040fe20000726670 */
[----:B------:R-:W-:-:S05]  /*e340*/  VIADD R11, R11, 0x8 ;  /* 0x000000080b0b7836 */ /* 0x000fca0000000000 */
[----:B------:R-:W-:-:S07]  /*e350*/  ISETP.GE.OR P0, PT, R11, R10, P0 ;  /* 0x0000000a0b00720c */ /* 0x000fce0000706670 */
[----:B0-----:R4:W-:Y:S06]  /*e360*/  @!P1 ST.E desc[UR40][R6.64], R3 ;  /* 0x0000000306009985 */ /* 0x0019ec000c101928 */
[----:B--2---:R4:W-:Y:S02]  /*e370*/  @!P0 ST.E desc[UR40][R8.64], R20 ;  /* 0x0000001408008985 */ /* 0x0049e4000c101928 */
.L_x_759:
[----:B------:R-:W-:Y:S02]  /*e380*/  ISETP.GT.AND P1, PT, R201, 0x1, PT ;  /* 0x00000001c900780c */ /* 0x000fe40003f24270 */
[----:B------:R-:W-:-:S04]  /*e390*/  ISETP.NE.U32.AND P0, PT, RZ, UR6, PT ;  /* 0x00000006ff007c0c */ /* 0x000fc8000bf05070 */
[----:B------:R-:W-:-:S04]  /*e3a0*/  ISETP.NE.AND.EX P0, PT, RZ, UR7, PT, P0 ;  /* 0x00000007ff007c0c */ /* 0x000fc8000bf05300 */
[----:B------:R-:W-:-:S03]  /*e3b0*/  SEL R200, R200, RZ, !P0 ;  /* 0x000000ffc8c87207 */ /* 0x000fc60004000000 */
[----:B------:R-:W-:Y:S06]  /*e3c0*/  @P1 BRA `(.L_x_760) ;  /* 0x0000001000381947 */ /* 0x000fec0003800000 */
[----:B----4-:R-:W4:Y:S01]  /*e3d0*/  S2R R20, SR_TID.X ;  /* 0x0000000000147919 */ /* 0x010f220000002100 */
[----:B------:R-:W1:Y:S01]  /*e3e0*/  LDC R83, c[0x0][0xbe8] ;  /* 0x0002fa00ff537b82 */ /* 0x000e620000000800 */
[----:B------:R-:W-:Y:S01]  /*e3f0*/  ULDC.64 UR4, c[0x0][0xaa0] ;  /* 0x0002a80000047ab9 */ /* 0x000fe20000000a00 */
[----:B----4-:R-:W-:-:S05]  /*e400*/  VIADD R20, R20, 0xffffff80 ;  /* 0xffffff8014147836 */ /* 0x010fca0000000000 */
        /* <DEDUP_REMOVED lines=9> */
[----:B------:R-:W-:Y:S02]  /*e4a0*/  SHF.R.U64 R12, R12, 0x3, RZ ;  /* 0x000000030c0c7819 */ /* 0x000fe400000012ff */
[----:B------:R-:W-:-:S02]  /*e4b0*/  IADD3 R33, P6, R6, 0x4000, RZ ;  /* 0x0000400006217810 */ /* 0x000fc40007fde0ff */
[----:B------:R-:W-:Y:S01]  /*e4c0*/  LOP3.LUT R12, R12, R13, RZ, 0x3c, !PT ;  /* 0x0000000d0c0c7212 */ /* 0x000fe200078e3cff */
[----:B------:R-:W-:Y:S01]  /*e4d0*/  IMAD.X R13, RZ, RZ, R7, P3 ;  /* 0x000000ffff0d7224 */ /* 0x000fe200018e0607 */
[C---:B------:R-:W-:Y:S02]  /*e4e0*/  IADD3 R37, P0, R6.reuse, 0x5000, RZ ;  /* 0x0000500006257810 */ /* 0x040fe40007f1e0ff */
[C---:B------:R-:W-:Y:S02]  /*e4f0*/  IADD3 R41, P1, R6.reuse, 0x6000, RZ ;  /* 0x0000600006297810 */ /* 0x040fe40007f3e0ff */
[C---:B------:R-:W-:Y:S02]  /*e500*/  IADD3 R45, P2, R6.reuse, 0x7000, RZ ;  /* 0x00007000062d7810 */ /* 0x040fe40007f5e0ff */
[----:B------:R-:W-:Y:S02]  /*e510*/  IADD3 R49, P3, R6, 0x8000, RZ ;  /* 0x0000800006317810 */ /* 0x000fe40007f7e0ff */
[----:B------:R-:W-:-:S02]  /*e520*/  LOP3.LUT R24, R25, 0x380, RZ, 0xc0, !PT ;  /* 0x0000038019187812 */ /* 0x000fc400078ec0ff */
[----:B------:R-:W-:Y:S02]  /*e530*/  LOP3.LUT R28, R29, 0x380, RZ, 0xc0, !PT ;  /* 0x000003801d1c7812 */ /* 0x000fe400078ec0ff */
[----:B------:R-:W-:Y:S02]  /*e540*/  LOP3.LUT R32, R33, 0x380, RZ, 0xc0, !PT ;  /* 0x0000038021207812 */ /* 0x000fe400078ec0ff */
[----:B------:R-:W-:Y:S02]  /*e550*/  LOP3.LUT R36, R37, 0x380, RZ, 0xc0, !PT ;  /* 0x0000038025247812 */ /* 0x000fe400078ec0ff */
[----:B------:R-:W-:Y:S02]  /*e560*/  LOP3.LUT R40, R41, 0x380, RZ, 0xc0, !PT ;  /* 0x0000038029287812 */ /* 0x000fe400078ec0ff */
[----:B------:R-:W-:Y:S02]  /*e570*/  LOP3.LUT R44, R45, 0x380, RZ, 0xc0, !PT ;  /* 0x000003802d2c7812 */ /* 0x000fe400078ec0ff */
[----:B------:R-:W-:-:S02]  /*e580*/  LOP3.LUT R48, R49, 0x380, RZ, 0xc0, !PT ;  /* 0x0000038031307812 */ /* 0x000fc400078ec0ff */
[----:B------:R-:W-:Y:S02]  /*e590*/  SHF.R.U64 R24, R24, 0x3, RZ ;  /* 0x0000000318187819 */ /* 0x000fe400000012ff */
[----:B------:R-:W-:Y:S02]  /*e5a0*/  SHF.R.U64 R28, R28, 0x3, RZ ;  /* 0x000000031c1c7819 */ /* 0x000fe400000012ff */
[----:B------:R-:W-:Y:S02]  /*e5b0*/  SHF.R.U64 R32, R32, 0x3, RZ ;  /* 0x0000000320207819 */ /* 0x000fe400000012ff */
[----:B------:R-:W-:Y:S02]  /*e5c0*/  SHF.R.U64 R36, R36, 0x3, RZ ;  /* 0x0000000324247819 */ /* 0x000fe400000012ff */
[----:B------:R-:W-:Y:S02]  /*e5d0*/  SHF.R.U64 R40, R40, 0x3, RZ ;  /* 0x0000000328287819 */ /* 0x000fe400000012ff */
[----:B------:R-:W-:-:S02]  /*e5e0*/  SHF.R.U64 R44, R44, 0x3, RZ ;  /* 0x000000032c2c7819 */ /* 0x000fc400000012ff */
[----:B------:R-:W-:Y:S02]  /*e5f0*/  SHF.R.U64 R48, R48, 0x3, RZ ;  /* 0x0000000330307819 */ /* 0x000fe400000012ff */
[----:B------:R-:W-:Y:S01]  /*e600*/  LOP3.LUT R24, R24, R25, RZ, 0x3c, !PT ;  /* 0x0000001918187212 */ /* 0x000fe200078e3cff */
[--C-:B------:R-:W-:Y:S01]  /*e610*/  IMAD.X R25, RZ, RZ, R7.reuse, P4 ;  /* 0x000000ffff197224 */ /* 0x100fe200020e0607 */
        /* <DEDUP_REMOVED lines=11> */
[----:B------:R-:W-:Y:S01]  /*e6d0*/  IMAD.X R49, RZ, RZ, R7, P3 ;  /* 0x000000ffff317224 */ /* 0x000fe200018e0607 */
[C---:B------:R-:W-:Y:S01]  /*e6e0*/  IADD3 R53, P4, R6.reuse, 0x9000, RZ ;  /* 0x0000900006357810 */ /* 0x040fe20007f9e0ff */
[----:B------:R-:W-:Y:S01]  /*e6f0*/  IMAD R5, R5, UR4, RZ ;  /* 0x0000000405057c24 */ /* 0x000fe2000f8e02ff */
[----:B------:R-:W-:Y:S01]  /*e700*/  IADD3 R57, P5, R6, 0xa000, RZ ;  /* 0x0000a00006397810 */ /* 0x000fe20007fbe0ff */
[----:B-1----:R-:W-:Y:S01]  /*e710*/  IMAD R88, R4, R83, RZ ;  /* 0x0000005304587224 */ /* 0x002fe200078e02ff */
[C---:B------:R-:W-:Y:S01]  /*e720*/  IADD3 R61, P6, R6.reuse, 0xb000, RZ ;  /* 0x0000b000063d7810 */ /* 0x040fe20007fde0ff */
[----:B------:R-:W5:Y:S01]  /*e730*/  LD.E.128 R24, desc[UR40][R24.64] ;  /* 0x0000002818187980 */ /* 0x000f62000c101d00 */
[----:B------:R-:W-:-:S02]  /*e740*/  IADD3 R65, P0, R6, 0xc000, RZ ;  /* 0x0000c00006417810 */ /* 0x000fc40007f1e0ff */
[C---:B------:R-:W-:Y:S01]  /*e750*/  IADD3 R69, P1, R6.reuse, 0xd000, RZ ;  /* 0x0000d00006457810 */ /* 0x040fe20007f3e0ff */
[----:B------:R-:W5:Y:S01]  /*e760*/  LD.E.128 R28, desc[UR40][R28.64] ;  /* 0x000000281c1c7980 */ /* 0x000f62000c101d00 */
[C---:B------:R-:W-:Y:S02]  /*e770*/  IADD3 R73, P2, R6.reuse, 0xe000, RZ ;  /* 0x0000e00006497810 */ /* 0x040fe40007f5e0ff */
[C---:B------:R-:W-:Y:S01]  /*e780*/  LOP3.LUT R15, R6.reuse, 0x380, RZ, 0xc0, !PT ;  /* 0x00000380060f7812 */ /* 0x040fe200078ec0ff */
[----:B------:R-:W5:Y:S01]  /*e790*/  LD.E.128 R32, desc[UR40][R32.64] ;  /* 0x0000002820207980 */ /* 0x000f62000c101d00 */
[----:B------:R-:W-:Y:S02]  /*e7a0*/  IADD3 R11, P3, R6, 0xf000, RZ ;  /* 0x0000f000060b7810 */ /* 0x000fe40007f7e0ff */
[----:B------:R-:W-:Y:S01]  /*e7b0*/  LOP3.LUT R52, R53, 0x380, RZ, 0xc0, !PT ;  /* 0x0000038035347812 */ /* 0x000fe200078ec0ff */
[----:B------:R-:W5:Y:S01]  /*e7c0*/  LD.E.128 R36, desc[UR40][R36.64] ;  /* 0x0000002824247980 */ /* 0x000f62000c101d00 */
[----:B------:R-:W-:Y:S01]  /*e7d0*/  LOP3.LUT R56, R57, 0x380, RZ, 0xc0, !PT ;  /* 0x0000038039387812 */ /* 0x000fe200078ec0ff */
[----:B------:R-:W-:Y:S01]  /*e7e0*/  IMAD.X R77, RZ, RZ, R7, P3 ;  /* 0x000000ffff4d7224 */ /* 0x000fe200018e0607 */
[----:B------:R-:W-:Y:S01]  /*e7f0*/  LOP3.LUT R60, R61, 0x380, RZ, 0xc0, !PT ;  /* 0x000003803d3c7812 */ /* 0x000fe200078ec0ff */
[----:B------:R-:W5:Y:S01]  /*e800*/  LD.E.128 R40, desc[UR40][R40.64] ;  /* 0x0000002828287980 */ /* 0x000f62000c101d00 */
[----:B------:R-:W-:-:S02]  /*e810*/  LOP3.LUT R64, R65, 0x380, RZ, 0xc0, !PT ;  /* 0x0000038041407812 */ /* 0x000fc400078ec0ff */
[----:B------:R-:W-:Y:S01]  /*e820*/  LOP3.LUT R68, R69, 0x380, RZ, 0xc0, !PT ;  /* 0x0000038045447812 */ /* 0x000fe200078ec0ff */
[----:B------:R-:W5:Y:S01]  /*e830*/  LD.E.128 R44, desc[UR40][R44.64] ;  /* 0x000000282c2c7980 */ /* 0x000f62000c101d00 */
[----:B------:R-:W-:Y:S02]  /*e840*/  LOP3.LUT R72, R73, 0x380, RZ, 0xc0, !PT ;  /* 0x0000038049487812 */ /* 0x000fe400078ec0ff */
[----:B------:R-:W-:Y:S01]  /*e850*/  SHF.R.U64 R15, R15, 0x3, RZ ;  /* 0x000000030f0f7819 */ /* 0x000fe200000012ff */
[----:B------:R-:W5:Y:S01]  /*e860*/  LD.E.128 R48, desc[UR40][R48.64] ;  /* 0x0000002830307980 */ /* 0x000f62000c101d00 */
[----:B------:R-:W-:Y:S02]  /*e870*/  LOP3.LUT R9, R11, 0x380, RZ, 0xc0, !PT ;  /* 0x000003800b097812 */ /* 0x000fe400078ec0ff */
[----:B------:R-:W-:Y:S02]  /*e880*/  SHF.R.U64 R52, R52, 0x3, RZ ;  /* 0x0000000334347819 */ /* 0x000fe400000012ff */
[----:B------:R-:W-:-:S02]  /*e890*/  SHF.R.U64 R56, R56, 0x3, RZ ;  /* 0x0000000338387819 */ /* 0x000fc400000012ff */
[----:B------:R-:W-:Y:S02]  /*e8a0*/  SHF.R.U64 R60, R60, 0x3, RZ ;  /* 0x000000033c3c7819 */ /* 0x000fe400000012ff */
[----:B------:R-:W-:Y:S02]  /*e8b0*/  SHF.R.U64 R64, R64, 0x3, RZ ;  /* 0x0000000340407819 */ /* 0x000fe400000012ff */
[----:B------:R-:W-:Y:S02]  /*e8c0*/  SHF.R.U64 R68, R68, 0x3, RZ ;  /* 0x0000000344447819 */ /* 0x000fe400000012ff */
[----:B------:R-:W-:Y:S02]  /*e8d0*/  SHF.R.U64 R72, R72, 0x3, RZ ;  /* 0x0000000348487819 */ /* 0x000fe400000012ff */
[----:B------:R-:W-:Y:S02]  /*e8e0*/  LOP3.LUT R8, R15, R6, RZ, 0x3c, !PT ;  /* 0x000000060f087212 */ /* 0x000fe400078e3cff */
[----:B------:R-:W-:Y:S01]  /*e8f0*/  SHF.R.U64 R6, R9, 0x3, RZ ;  /* 0x0000000309067819 */ /* 0x000fe200000012ff */
[--C-:B------:R-:W-:Y:S01]  /*e900*/  IMAD.MOV.U32 R9, RZ, RZ, R7.reuse ;  /* 0x000000ffff097224 */ /* 0x100fe200078e0007 */
        /* <DEDUP_REMOVED lines=12> */
[----:B------:R-:W-:Y:S01]  /*e9d0*/  LOP3.LUT R76, R6, R11, RZ, 0x3c, !PT ;  /* 0x0000000b064c7212 */ /* 0x000fe200078e3cff */
[C---:B------:R-:W-:Y:S01]  /*e9e0*/  IMAD R5, R0.reuse, UR5, R5 ;  /* 0x0000000500057c24 */ /* 0x040fe2000f8e0205 */
[----:B------:R-:W-:Y:S01]  /*e9f0*/  ISETP.NE.AND P3, PT, R83, 0x1, PT ;  /* 0x000000015300780c */ /* 0x000fe20003f65270 */
[----:B------:R-:W-:Y:S01]  /*ea00*/  IMAD.WIDE.U32 R6, R0, UR4, RZ ;  /* 0x0000000400067c25 */ /* 0x000fe2000f8e00ff */
[----:B------:R-:W-:Y:S01]  /*ea10*/  LOP3.LUT R21, R21, 0xfffffff8, RZ, 0xc0, !PT ;  /* 0xfffffff815157812 */ /* 0x000fe200078ec0ff */
[----:B------:R-:W0:Y:S01]  /*ea20*/  LDC R0, c[0x0][0xac8] ;  /* 0x0002b200ff007b82 */ /* 0x000e220000000800 */
[----:B------:R-:W-:Y:S01]  /*ea30*/  ULDC.64 UR4, c[0x0][0xae8] ;  /* 0x0002ba0000047ab9 */ /* 0x000fe20000000a00 */
[----:B------:R-:W-:Y:S01]  /*ea40*/  IMAD.IADD R7, R7, 0x1, R5 ;  /* 0x0000000107077824 */ /* 0x000fe200078e0205 */
[----:B------:R-:W5:Y:S01]  /*ea50*/  LD.E.128 R8, desc[UR40][R8.64] ;  /* 0x0000002808087980 */ /* 0x000f62000c101d00 */
[----:B------:R-:W-:-:S02]  /*ea60*/  IMAD.IADD R80, R20, 0x1, -R21 ;  /* 0x0000000114507824 */ /* 0x000fc400078e0a15 */
[C---:B------:R-:W-:Y:S01]  /*ea70*/  IMAD.WIDE.U32 R6, R199.reuse, UR4, R6 ;  /* 0x00000004c7067c25 */ /* 0x040fe2000f8e0006 */
[----:B------:R-:W5:Y:S03]  /*ea80*/  LD.E.128 R12, desc[UR40][R12.64] ;  /* 0x000000280c0c7980 */ /* 0x000f66000c101d00 */
[----:B------:R-:W1:Y:S01]  /*ea90*/  @P3 LDC R85, c[0x0][0xbec] ;  /* 0x0002fb00ff553b82 */ /* 0x000e620000000800 */
[----:B------:R-:W-:Y:S01]  /*eaa0*/  SHF.R.S32.HI R20, RZ, 0x1f, R200 ;  /* 0x0000001fff147819 */ /* 0x000fe200000114c8 */
[----:B------:R-:W-:Y:S01]  /*eab0*/  IMAD R5, R80, 0x20, R3 ;  /* 0x0000002050057824 */ /* 0x000fe200078e0203 */
[----:B------:R-:W5:Y:S01]  /*eac0*/  LD.E.128 R52, desc[UR40][R52.64] ;  /* 0x0000002834347980 */ /* 0x000f62000c101d00 */
[----:B------:R-:W-:Y:S01]  /*ead0*/  IMAD R7, R199, UR5, R7 ;  /* 0x00000005c7077c24 */ /* 0x000fe2000f8e0207 */
[----:B------:R-:W-:Y:S02]  /*eae0*/  ULDC.64 UR4, c[0x0][0xaf0] ;  /* 0x0002bc0000047ab9 */ /* 0x000fe40000000a00 */
[----:B------:R-:W5:Y:S01]  /*eaf0*/  LD.E.128 R56, desc[UR40][R56.64] ;  /* 0x0000002838387980 */ /* 0x000f62000c101d00 */
[----:B------:R-:W4:Y:S01]  /*eb00*/  @P3 LDC R87, c[0x0][0xbf0] ;  /* 0x0002fc00ff573b82 */ /* 0x000f220000000800 */
[----:B------:R-:W-:-:S02]  /*eb10*/  IMAD R82, R202, 0x40, R5 ;  /* 0x00000040ca527824 */ /* 0x000fc400078e0205 */
[----:B------:R-:W-:Y:S01]  /*eb20*/  IMAD R5, R20, UR4, RZ ;  /* 0x0000000414057c24 */ /* 0x000fe2000f8e02ff */
[----:B------:R-:W5:Y:S01]  /*eb30*/  LD.E.128 R60, desc[UR40][R60.64] ;  /* 0x000000283c3c7980 */ /* 0x000f62000c101d00 */
[-C--:B0-----:R-:W-:Y:S02]  /*eb40*/  ISETP.GE.AND P1, PT, R209, R0.reuse, PT ;  /* 0x00000000d100720c */ /* 0x081fe40003f26270 */
[----:B------:R-:W-:Y:S01]  /*eb50*/  IMAD R81, R200, UR5, R5 ;  /* 0x00000005c8517c24 */ /* 0x000fe2000f8e0205 */
[-C--:B------:R-:W-:Y:S01]  /*eb60*/  ISETP.GE.AND P0, PT, R208, R0.reuse, PT ;  /* 0x00000000d000720c */ /* 0x080fe20003f06270 */
[----:B------:R-:W5:Y:S01]  /*eb70*/  LD.E.128 R64, desc[UR40][R64.64] ;  /* 0x0000002840407980 */ /* 0x000f62000c101d00 */
[----:B------:R-:W-:Y:S02]  /*eb80*/  SEL R5, RZ, 0xffffffff, P1 ;  /* 0xffffffffff057807 */ /* 0x000fe40000800000 */
[-C--:B------:R-:W-:Y:S01]  /*eb90*/  ISETP.GE.AND P2, PT, R188, R0.reuse, PT ;  /* 0x00000000bc00720c */ /* 0x080fe20003f46270 */
[----:B------:R-:W5:Y:S01]  /*eba0*/  LD.E.128 R68, desc[UR40][R68.64] ;  /* 0x0000002844447980 */ /* 0x000f62000c101d00 */
[----:B------:R-:W-:Y:S01]  /*ebb0*/  SEL R80, RZ, 0xffffffff, P0 ;  /* 0xffffffffff507807 */ /* 0x000fe20000000000 */
[----:B------:R-:W-:Y:S01]  /*ebc0*/  IMAD.SHL.U32 R84, R5, 0x2, RZ ;  /* 0x0000000205547824 */ /* 0x000fe200078e00ff */
[----:B------:R-:W-:Y:S01]  /*ebd0*/  SEL R21, RZ, 0x1, P2 ;  /* 0x00000001ff157807 */ /* 0x000fe20001000000 */
[----:B-1----:R-:W-:Y:S01]  /*ebe0*/  @P3 IMAD.HI.U32 R20, R82, R85, RZ ;  /* 0x0000005552143227 */ /* 0x002fe200078e00ff */
[----:B------:R-:W-:Y:S01]  /*ebf0*/  ISETP.GE.AND P0, PT, R207, R0, PT ;  /* 0x00000000cf00720c */ /* 0x000fe20003f06270 */
[----:B------:R-:W5:Y:S01]  /*ec00*/  LD.E.128 R72, desc[UR40][R72.64] ;  /* 0x0000002848487980 */ /* 0x000f62000c101d00 */
[----:B------:R-:W-:Y:S01]  /*ec10*/  LOP3.LUT R21, R84, 0x2, R21, 0xe2, !PT ;  /* 0x0000000254157812 */ /* 0x000fe200078ee215 */
[----:B------:R-:W-:-:S02]  /*ec20*/  IMAD.SHL.U32 R80, R80, 0x4, RZ ;  /* 0x0000000450507824 */ /* 0x000fc400078e00ff */
[----:B------:R-:W-:Y:S01]  /*ec30*/  IMAD.MOV.U32 R5, RZ, RZ, R82 ;  /* 0x000000ffff057224 */ /* 0x000fe200078e0052 */
[----:B----4-:R-:W-:Y:S01]  /*ec40*/  @P3 SHF.R.U32.HI R5, RZ, R87, R20 ;  /* 0x00000057ff053219 */ /* 0x010fe20000011614 */
[----:B------:R-:W-:Y:S01]  /*ec50*/  IMAD.WIDE.U32 R6, R200, UR4, R6 ;  /* 0x00000004c8067c25 */ /* 0x000fe2000f8e0006 */
[----:B------:R-:W-:Y:S01]  /*ec60*/  LOP3.LUT R20, R80, 0x4, R21, 0xe2, !PT ;  /* 0x0000000450147812 */ /* 0x000fe200078ee215 */
[----:B------:R-:W-:Y:S01]  /*ec70*/  ULDC.64 UR4, c[0x0][0xae0] ;  /* 0x0002b80000047ab9 */ /* 0x000fe20000000a00 */
[----:B------:R-:W-:Y:S01]  /*ec80*/  SEL R21, RZ, 0xffffffff, P0 ;  /* 0xffffffffff157807 */ /* 0x000fe20000000000 */
[----:B------:R-:W5:Y:S01]  /*ec90*/  LD.E.128 R76, desc[UR40][R76.64] ;  /* 0x000000284c4c7980 */ /* 0x000f62000c101d00 */
[-C--:B------:R-:W-:Y:S01]  /*eca0*/  ISETP.GE.AND P0, PT, R206, R0.reuse, PT ;  /* 0x00000000ce00720c */ /* 0x080fe20003f06270 */
[----:B------:R-:W-:Y:S01]  /*ecb0*/  IMAD.IADD R7, R7, 0x1, R81 ;  /* 0x0000000107077824 */ /* 0x000fe200078e0251 */
[--C-:B------:R-:W-:Y:S01]  /*ecc0*/  SHF.R.S32.HI R80, RZ, 0x1f, R5.reuse ;  /* 0x0000001fff507819 */ /* 0x100fe20000011405 */
[----:B------:R-:W-:Y:S01]  /*ecd0*/  IMAD.MOV R81, RZ, RZ, -R5 ;  /* 0x000000ffff517224 */ /* 0x000fe200078e0a05 */
[----:B------:R-:W-:Y:S01]  /*ece0*/  SEL R4, RZ, 0xffffffff, P0 ;  /* 0xffffffffff047807 */ /* 0x000fe20000000000 */
[----:B------:R-:W-:Y:S01]  /*ecf0*/  IMAD.SHL.U32 R85, R21, 0x8, RZ ;  /* 0x0000000815557824 */ /* 0x000fe200078e00ff */
[----:B------:R-:W-:Y:S01]  /*ed00*/  ISETP.GE.AND P0, PT, R205, R0, PT ;  /* 0x00000000cd00720c */ /* 0x000fe20003f06270 */
[----:B------:R-:W-:Y:S01]  /*ed10*/  IMAD R80, R80, UR4, RZ ;  /* 0x0000000450507c24 */ /* 0x000fe2000f8e02ff */
[----:B------:R-:W-:Y:S01]  /*ed20*/  @!PT LDS RZ, [RZ] ;  /* 0x00000000fffff984 */ /* 0x000fe20000000800 */
[----:B------:R-:W-:Y:S01]  /*ed30*/  @!PT LDS RZ, [RZ] ;  /* 0x00000000fffff984 */ /* 0x000fe20000000800 */
[----:B------:R-:W-:Y:S01]  /*ed40*/  @!PT LDS RZ, [RZ] ;  /* 0x00000000fffff984 */ /* 0x000fe20000000800 */
[----:B------:R-:W-:Y:S01]  /*ed50*/  @!PT LDS RZ, [RZ] ;  /* 0x00000000fffff984 */ /* 0x000fe20000000800 */
[----:B------:R0:W-:Y:S06]  /*ed60*/  MEMBAR.ALL.CTA ;  /* 0x0000000000007992 */ /* 0x0001ec0000008000 */
[----:B0-----:R-:W0:Y:S01]  /*ed70*/  FENCE.VIEW.ASYNC.S ;  /* 0x00000000000073c6 */ /* 0x001e220000000000 */
[----:B------:R-:W-:Y:S01]  /*ed80*/  IMAD R21, R83, R81, R82 ;  /* 0x0000005153157224 */ /* 0x000fe200078e0252 */
[----:B------:R-:W-:Y:S01]  /*ed90*/  LOP3.LUT R20, R85, 0x8, R20, 0xe2, !PT ;  /* 0x0000000855147812 */ /* 0x000fe200078ee214 */
[----:B------:R-:W-:Y:S01]  /*eda0*/  IMAD.SHL.U32 R83, R4, 0x10, RZ ;  /* 0x0000001004537824 */ /* 0x000fe200078e00ff */
[----:B------:R-:W-:Y:S01]  /*edb0*/  SEL R4, RZ, 0xffffffff, P0 ;  /* 0xffffffffff047807 */ /* 0x000fe20000000000 */
[----:B------:R-:W-:-:S04]  /*edc0*/  IMAD.WIDE.U32 R6, R5, UR4, R6 ;  /* 0x0000000405067c25 */ /* 0x000fc8000f8e0006 */
[----:B------:R-:W-:Y:S01]  /*edd0*/  IMAD R81, R5, UR5, R80 ;  /* 0x0000000505517c24 */ /* 0x000fe2000f8e0250 */
[----:B------:R-:W-:Y:S01]  /*ede0*/  SHF.R.S32.HI R5, RZ, 0x1f, R21 ;  /* 0x0000001fff057819 */ /* 0x000fe20000011415 */
[----:B------:R-:W-:Y:S01]  /*edf0*/  ULDC.64 UR4, c[0x0][0xad8] ;  /* 0x0002b60000047ab9 */ /* 0x000fe20000000a00 */
[----:B------:R-:W-:Y:S01]  /*ee00*/  LOP3.LUT R20, R83, 0x10, R20, 0xe2, !PT ;  /* 0x0000001053147812 */ /* 0x000fe200078ee214 */
[----:B------:R-:W-:Y:S02]  /*ee10*/  IMAD.IADD R7, R7, 0x1, R81 ;  /* 0x0000000107077824 */ /* 0x000fe400078e0251 */
[----:B------:R-:W-:Y:S02]  /*ee20*/  VIADD R83, R188, 0x180 ;  /* 0x00000180bc537836 */ /* 0x000fe40000000000 */
[----:B------:R-:W-:Y:S02]  /*ee30*/  IMAD.SHL.U32 R81, R4, 0x20, RZ ;  /* 0x0000002004517824 */ /* 0x000fe400078e00ff */
[----:B------:R-:W-:-:S02]  /*ee40*/  IMAD R4, R5, UR4, RZ ;  /* 0x0000000405047c24 */ /* 0x000fc4000f8e02ff */
[----:B------:R-:W-:Y:S01]  /*ee50*/  IMAD R3, R202, 0x40, R3 ;  /* 0x00000040ca037824 */ /* 0x000fe200078e0203 */
[----:B------:R-:W-:Y:S01]  /*ee60*/  ISETP.GE.AND P0, PT, R83, R0, PT ;  /* 0x000000005300720c */ /* 0x000fe20003f06270 */
[----:B------:R-:W-:Y:S01]  /*ee70*/  VIADD R87, R188, 0x1c0 ;  /* 0x000001c0bc577836 */ /* 0x000fe20000000000 */
[----:B------:R-:W-:Y:S01]  /*ee80*/  LOP3.LUT R20, R81, 0x20, R20, 0xe2, !PT ;  /* 0x0000002051147812 */ /* 0x000fe200078ee214 */
[C---:B------:R-:W-:Y:S02]  /*ee90*/  IMAD R81, R21.reuse, UR5, R4 ;  /* 0x0000000515517c24 */ /* 0x040fe4000f8e0204 */
[----:B------:R-:W-:Y:S01]  /*eea0*/  IMAD.WIDE.U32 R6, R21, UR4, R6 ;  /* 0x0000000415067c25 */ /* 0x000fe2000f8e0006 */
[----:B------:R-:W-:Y:S01]  /*eeb0*/  ISETP.GE.AND P1, PT, R3, R88, PT ;  /* 0x000000580300720c */ /* 0x000fe20003f26270 */
[----:B------:R-:W-:Y:S01]  /*eec0*/  ULDC.64 UR4, c[0x0][0xa80] ;  /* 0x0002a00000047ab9 */ /* 0x000fe20000000a00 */
[----:B------:R-:W-:Y:S01]  /*eed0*/  SEL R5, RZ, 0x40, P0 ;  /* 0x00000040ff057807 */ /* 0x000fe20000000000 */
[----:B------:R-:W-:Y:S01]  /*eee0*/  VIADD R4, R2, 0x28c20 ;  /* 0x00028c2002047836 */ /* 0x000fe20000000000 */
[----:B------:R-:W-:Y:S01]  /*eef0*/  ISETP.GE.AND P0, PT, R87, R0, PT ;  /* 0x000000005700720c */ /* 0x000fe20003f06270 */
[----:B------:R-:W-:Y:S01]  /*ef00*/  IMAD.IADD R7, R7, 0x1, R81 ;  /* 0x0000000107077824 */ /* 0x000fe200078e0251 */
[----:B------:R-:W-:-:S02]  /*ef10*/  LEA R85, P2, R6, UR4, 0x1 ;  /* 0x0000000406557c11 */ /* 0x000fc4000f8408ff */
[----:B------:R-:W-:Y:S02]  /*ef20*/  LOP3.LUT R82, R20, R5, RZ, 0xfc, !PT ;  /* 0x0000000514527212 */ /* 0x000fe400078efcff */
[----:B------:R-:W-:Y:S02]  /*ef30*/  PRMT R4, RZ, 0x654, R4 ;  /* 0x00000654ff047816 */ /* 0x000fe40000000004 */
[----:B------:R-:W-:Y:S02]  /*ef40*/  SEL R5, RZ, 0x80, P0 ;  /* 0x00000080ff057807 */ /* 0x000fe40000000000 */
[----:B------:R-:W-:Y:S01]  /*ef50*/  LEA.HI.X R86, R6, UR5, R7, 0x1, P2 ;  /* 0x0000000506567c11 */ /* 0x000fe200090f0c07 */
[----:B0-----:R0:W-:Y:S01]  /*ef60*/  SYNCS.ARRIVE.TRANS64.RED.A1T0 RZ, [R4+URZ], RZ ;  /* 0x000000ff04ff79a7 */ /* 0x0011e2000810043f */
[----:B------:R-:W-:Y:S01]  /*ef70*/  LOP3.LUT R84, R82, R5, RZ, 0xfc, !PT ;  /* 0x0000000552547212 */ /* 0x000fe200078efcff */
[----:B------:R-:W-:Y:S02]  /*ef80*/  BSSY B1, `(.L_x_761) ;  /* 0x000002a000017945 */ /* 0x000fe40003800000 */
[----:B------:R1:W4:Y:S01]  /*ef90*/  SHFL.IDX PT, R5, R86, RZ, 0x181f ;  /* 0x00181fff56057589 */ /* 0x00032200000e0000 */
[----:B---3--:R-:W-:-:S03]  /*efa0*/  SHF.R.S32.HI R152, RZ, 0x1f, R205 ;  /* 0x0000001fff987819 */ /* 0x008fc600000114cd */
[----:B0-----:R1:W0:Y:S01]  /*efb0*/  SHFL.IDX PT, R4, R85, RZ, 0x181f ;  /* 0x00181fff55047589 */ /* 0x00122200000e0000 */
[----:B------:R-:W-:Y:S02]  /*efc0*/  SHF.R.S32.HI R156, RZ, 0x1f, R206 ;  /* 0x0000001fff9c7819 */ /* 0x000fe400000114ce */
[----:B------:R-:W-:Y:S02]  /*efd0*/  SHF.R.S32.HI R157, RZ, 0x1f, R207 ;  /* 0x0000001fff9d7819 */ /* 0x000fe400000114cf */
[----:B------:R-:W-:Y:S02]  /*efe0*/  SHF.R.S32.HI R158, RZ, 0x1f, R208 ;  /* 0x0000001fff9e7819 */ /* 0x000fe400000114d0 */
[----:B------:R-:W-:Y:S01]  /*eff0*/  SHF.R.S32.HI R159, RZ, 0x1f, R209 ;  /* 0x0000001fff9f7819 */ /* 0x000fe200000114d1 */
[----:B-1----:R-:W-:Y:S06]  /*f000*/  @P1 BRA `(.L_x_762) ;  /* 0x0000000000841947 */ /* 0x002fec0003800000 */
[-C--:B------:R-:W-:Y:S02]  /*f010*/  ISETP.GE.AND P2, PT, R188, R0.reuse, PT ;  /* 0x00000000bc00720c */ /* 0x080fe40003f46270 */
[-C--:B------:R-:W-:Y:S02]  /*f020*/  ISETP.GE.AND P4, PT, R209, R0.reuse, PT ;  /* 0x00000000d100720c */ /* 0x080fe40003f86270 */
[-C--:B------:R-:W-:Y:S02]  /*f030*/  ISETP.GE.AND P6, PT, R208, R0.reuse, PT ;  /* 0x00000000d000720c */ /* 0x080fe40003fc6270 */
[-C--:B------:R-:W-:Y:S02]  /*f040*/  ISETP.GE.AND P0, PT, R207, R0.reuse, PT ;  /* 0x00000000cf00720c */ /* 0x080fe40003f06270 */
[----:B------:R-:W-:Y:S02]  /*f050*/  ISETP.GE.AND P1, PT, R206, R0, PT ;  /* 0x00000000ce00720c */ /* 0x000fe40003f26270 */
[----:B------:R-:W-:-:S03]  /*f060*/  SHF.R.S32.HI R89, RZ, 0x1f, R83 ;  /* 0x0000001fff597819 */ /* 0x000fc60000011453 */
[----:B0---4-:R-:W-:Y:S02]  /*f070*/  @!P2 IMAD.WIDE R20, R188, 0x2, R4 ;  /* 0x00000002bc14a825 */ /* 0x011fe400078e0204 */
[CC--:B------:R-:W-:Y:S02]  /*f080*/  @!P4 LEA R6, P3, R209.reuse, R4.reuse, 0x1 ;  /* 0x00000004d106c211 */ /* 0x0c0fe400078608ff */
[----:B------:R-:W-:Y:S01]  /*f090*/  @!P6 LEA R80, P5, R208, R4, 0x1 ;  /* 0x00000004d050e211 */ /* 0x000fe200078a08ff */
[----:B-----5:R0:W-:Y:S01]  /*f0a0*/  @!P2 ST.E.128 desc[UR40][R20.64], R8 ;  /* 0x000000081400a985 */ /* 0x0201e2000c101d28 */
[----:B------:R-:W-:Y:S02]  /*f0b0*/  @!P4 LEA.HI.X R7, R209, R5, R159, 0x1, P3 ;  /* 0x00000005d107c211 */ /* 0x000fe400018f0c9f */
[----:B------:R-:W-:Y:S02]  /*f0c0*/  LOP3.LUT P2, RZ, R82, 0x40, RZ, 0xc0, !PT ;  /* 0x0000004052ff7812 */ /* 0x000fe4000784c0ff */
[----:B------:R-:W-:Y:S01]  /*f0d0*/  LOP3.LUT P3, RZ, R84, 0x80, RZ, 0xc0, !PT ;  /* 0x0000008054ff7812 */ /* 0x000fe2000786c0ff */
[----:B------:R1:W-:Y:S01]  /*f0e0*/  @!P4 ST.E.128 desc[UR40][R6.64], R24 ;  /* 0x000000180600c985 */ /* 0x0003e2000c101d28 */
[----:B------:R-:W-:-:S02]  /*f0f0*/  ISETP.GE.AND P4, PT, R205, R0, PT ;  /* 0x00000000cd00720c */ /* 0x000fc40003f86270 */
[----:B------:R-:W-:-:S05]  /*f100*/  @!P6 LEA.HI.X R81, R208, R5, R158, 0x1, P5 ;  /* 0x00000005d051e211 */ /* 0x000fca00028f0c9e */
[----:B------:R3:W-:Y:S01]  /*f110*/  @!P6 ST.E.128 desc[UR40][R80.64], R32 ;  /* 0x000000205000e985 */ /* 0x0007e2000c101d28 */
[CC--:B0-----:R-:W-:Y:S02]  /*f120*/  @!P1 LEA R20, P6, R206.reuse, R4.reuse, 0x1 ;  /* 0x00000004ce149211 */ /* 0x0c1fe400078c08ff */
[----:B------:R-:W-:Y:S02]  /*f130*/  SHF.R.S32.HI R9, RZ, 0x1f, R87 ;  /* 0x0000001fff097819 */ /* 0x000fe40000011457 */
[-C--:B------:R-:W-:Y:S02]  /*f140*/  @!P1 LEA.HI.X R21, R206, R5.reuse, R156, 0x1, P6 ;  /* 0x00000005ce159211 */ /* 0x080fe400030f0c9c */
[-C--:B-1----:R-:W-:Y:S02]  /*f150*/  @!P0 LEA R6, P5, R207, R4.reuse, 0x1 ;  /* 0x00000004cf068211 */ /* 0x082fe400078a08ff */
[----:B------:R-:W-:Y:S02]  /*f160*/  @P3 LEA R8, P6, R87, R4, 0x1 ;  /* 0x0000000457083211 */ /* 0x000fe400078c08ff */
[----:B------:R-:W-:-:S02]  /*f170*/  @!P0 LEA.HI.X R7, R207, R5, R157, 0x1, P5 ;  /* 0x00000005cf078211 */ /* 0x000fc400028f0c9d */
[-C--:B------:R-:W-:Y:S02]  /*f180*/  @P2 LEA R10, P5, R83, R4.reuse, 0x1 ;  /* 0x00000004530a2211 */ /* 0x080fe400078a08ff */
[-C--:B------:R-:W-:Y:S01]  /*f190*/  @P3 LEA.HI.X R9, R87, R5.reuse, R9, 0x1, P6 ;  /* 0x0000000557093211 */ /* 0x080fe200030f0c09 */
[----:B------:R3:W-:Y:S01]  /*f1a0*/  @!P0 ST.E.128 desc[UR40][R6.64], R40 ;  /* 0x0000002806008985 */ /* 0x0007e2000c101d28 */
[-C--:B------:R-:W-:Y:S02]  /*f1b0*/  @P2 LEA.HI.X R11, R83, R5.reuse, R89, 0x1, P5 ;  /* 0x00000005530b2211 */ /* 0x080fe400028f0c59 */
[C---:B------:R-:W-:Y:S01]  /*f1c0*/  @!P4 LEA R4, P5, R205.reuse, R4, 0x1 ;  /* 0x00000004cd04c211 */ /* 0x040fe200078a08ff */
[----:B------:R3:W-:Y:S03]  /*f1d0*/  @!P1 ST.E.128 desc[UR40][R20.64], R48 ;  /* 0x0000003014009985 */ /* 0x0007e6000c101d28 */
[----:B------:R-:W-:-:S05]  /*f1e0*/  @!P4 LEA.HI.X R5, R205, R5, R152, 0x1, P5 ;  /* 0x00000005cd05c211 */ /* 0x000fca00028f0c98 */
[----:B------:R3:W-:Y:S04]  /*f1f0*/  @!P4 ST.E.128 desc[UR40][R4.64], R56 ;  /* 0x000000380400c985 */ /* 0x0007e8000c101d28 */
[----:B------:R3:W-:Y:S04]  /*f200*/  @P2 ST.E.128 desc[UR40][R10.64], R64 ;  /* 0x000000400a002985 */ /* 0x0007e8000c101d28 */
[----:B------:R3:W-:Y:S02]  /*f210*/  @P3 ST.E.128 desc[UR40][R8.64], R72 ;  /* 0x0000004808003985 */ /* 0x0007e4000c101d28 */
.L_x_762:
[----:B------:R-:W-:Y:S05]  /*f220*/  BSYNC B1 ;  /* 0x0000000000017941 */ /* 0x000fea0003800000 */
.L_x_761:
[----:B------:R-:W-:Y:S01]  /*f230*/  VIADD R3, R3, 0x20 ;  /* 0x0000002003037836 */ /* 0x000fe20000000000 */
[----:B---34-:R1:W3:Y:S04]  /*f240*/  SHFL.IDX PT, R5, R86, 0x1, 0x181f ;  /* 0x00381f0056057f89 */ /* 0x0182e800000e0000 */
[----:B------:R-:W-:Y:S01]  /*f250*/  ISETP.GE.AND P0, PT, R3, R88, PT ;  /* 0x000000580300720c */ /* 0x000fe20003f06270 */
[----:B0-----:R1:W0:-:S12]  /*f260*/  SHFL.IDX PT, R4, R85, 0x1, 0x181f ;  /* 0x00381f0055047f89 */ /* 0x00121800000e0000 */
[----:B-1----:R-:W-:Y:S05]  /*f270*/  @P0 BRA `(.L_x_763) ;  /* 0x0000002800140947 */ /* 0x002fea0003800000 */
[-C--:B------:R-:W-:Y:S02]  /*f280*/  ISETP.GE.AND P5, PT, R209, R0.reuse, PT ;  /* 0x00000000d100720c */ /* 0x080fe40003fa6270 */
[-C--:B------:R-:W-:Y:S02]  /*f290*/  ISETP.GE.AND P6, PT, R188, R0.reuse, PT ;  /* 0x00000000bc00720c */ /* 0x080fe40003fc6270 */
[-C--:B------:R-:W-:Y:S02]  /*f2a0*/  ISETP.GE.AND P4, PT, R208, R0.reuse, PT ;  /* 0x00000000d000720c */ /* 0x080fe40003f86270 */
[-C--:B------:R-:W-:Y:S02]  /*f2b0*/  ISETP.GE.AND P2, PT, R206, R0.reuse, PT ;  /* 0x00000000ce00720c */ /* 0x080fe40003f46270 */
[----:B------:R-:W-:Y:S02]  /*f2c0*/  ISETP.GE.AND P3, PT, R207, R0, PT ;  /* 0x00000000cf00720c */ /* 0x000fe40003f66270 */
[----:B------:R-:W-:-:S03]  /*f2d0*/  LOP3.LUT P0, RZ, R82, 0x40, RZ, 0xc0, !PT ;  /* 0x0000004052ff7812 */ /* 0x000fc6000780c0ff */
[C---:B0----5:R-:W-:Y:S02]  /*f2e0*/  @!P5 LEA R8, P1, R209.reuse, R4, 0x1 ;  /* 0x00000004d108d211 */ /* 0x061fe400078208ff */
[----:B---3--:R-:W-:Y:S02]  /*f2f0*/  @!P6 IMAD.WIDE R6, R188, 0x2, R4 ;  /* 0x00000002bc06e825 */ /* 0x008fe400078e0204 */
[----:B------:R-:W-:Y:S02]  /*f300*/  @!P5 LEA.HI.X R9, R209, R5, R159, 0x1, P1 ;  /* 0x00000005d109d211 */ /* 0x000fe400008f0c9f */
[----:B------:R-:W-:Y:S01]  /*f310*/  ISETP.GE.AND P1, PT, R205, R0, PT ;  /* 0x00000000cd00720c */ /* 0x000fe20003f26270 */
[----:B------:R0:W-:Y:S01]  /*f320*/  @!P6 ST.E.128 desc[UR40][R6.64], R12 ;  /* 0x0000000c0600e985 */ /* 0x0001e2000c101d28 */
[----:B------:R-:W-:-:S03]  /*f330*/  SHF.R.S32.HI R0, RZ, 0x1f, R83 ;  /* 0x0000001fff007819 */ /* 0x000fc60000011453 */
[----:B------:R1:W-:Y:S01]  /*f340*/  @!P5 ST.E.128 desc[UR40][R8.64], R28 ;  /* 0x0000001c0800d985 */ /* 0x0003e2000c101d28 */
[----:B0-----:R-:W-:-:S04]  /*f350*/  @!P4 LEA R6, P6, R208, R4, 0x1 ;  /* 0x00000004d006c211 */ /* 0x001fc800078c08ff */
[-C--:B------:R-:W-:Y:S02]  /*f360*/  @!P4 LEA.HI.X R7, R208, R5.reuse, R158, 0x1, P6 ;  /* 0x00000005d007c211 */ /* 0x080fe400030f0c9e */
[CC--:B------:R-:W-:Y:S02]  /*f370*/  @!P2 LEA R10, P6, R206.reuse, R4.reuse, 0x1 ;  /* 0x00000004ce0aa211 */ /* 0x0c0fe400078c08ff */
[CC--:B-1----:R-:W-:Y:S01]  /*f380*/  @!P3 LEA R8, P5, R207.reuse, R4.reuse, 0x1 ;  /* 0x00000004cf08b211 */ /* 0x0c2fe200078a08ff */
[----:B------:R0:W-:Y:S01]  /*f390*/  @!P4 ST.E.128 desc[UR40][R6.64], R36 ;  /* 0x000000240600c985 */ /* 0x0001e2000c101d28 */
[-C--:B------:R-:W-:Y:S02]  /*f3a0*/  @!P2 LEA.HI.X R11, R206, R5.reuse, R156, 0x1, P6 ;  /* 0x00000005ce0ba211 */ /* 0x080fe400030f0c9c */
[----:B------:R-:W-:Y:S02]  /*f3b0*/  @!P3 LEA.HI.X R9, R207, R5, R157, 0x1, P5 ;  /* 0x00000005cf09b211 */ /* 0x000fe400028f0c9d */
[----:B------:R-:W-:-:S02]  /*f3c0*/  @!P1 LEA R14, P6, R205, R4, 0x1 ;  /* 0x00000004cd0e9211 */ /* 0x000fc400078c08ff */
[----:B------:R-:W-:Y:S01]  /*f3d0*/  @P0 LEA R12, P5, R83, R4, 0x1 ;  /* 0x00000004530c0211 */ /* 0x000fe200078a08ff */
[----:B------:R0:W-:Y:S01]  /*f3e0*/  @!P3 ST.E.128 desc[UR40][R8.64], R44 ;  /* 0x0000002c0800b985 */ /* 0x0001e2000c101d28 */
[-C--:B------:R-:W-:Y:S02]  /*f3f0*/  @!P1 LEA.HI.X R15, R205, R5.reuse, R152, 0x1, P6 ;  /* 0x00000005cd0f9211 */ /* 0x080fe400030f0c98 */
[----:B------:R-:W-:Y:S01]  /*f400*/  @P0 LEA.HI.X R13, R83, R5, R0, 0x1, P5 ;  /* 0x00000005530d0211 */ /* 0x000fe200028f0c00 */
[----:B------:R0:W-:Y:S04]  /*f410*/  @!P2 ST.E.128 desc[UR40][R10.64], R52 ;  /* 0x000000340a00a985 */ /* 0x0001e8000c101d28 */
[----:B------:R0:W-:Y:S04]  /*f420*/  @!P1 ST.E.128 desc[UR40][R14.64], R60 ;  /* 0x0000003c0e009985 */ /* 0x0001e8000c101d28 */
[----:B------:R0:W-:Y:S01]  /*f430*/  @P0 ST.E.128 desc[UR40][R12.64], R68 ;  /* 0x000000440c000985 */ /* 0x0001e2000c101d28 */
[----:B------:R-:W-:-:S13]  /*f440*/  LOP3.LUT P0, RZ, R84, 0x80, RZ, 0xc0, !PT ;  /* 0x0000008054ff7812 */ /* 0x000fda000780c0ff */
[----:B------:R-:W-:Y:S05]  /*f450*/  @!P0 BRA `(.L_x_763) ;  /* 0x00000024009c8947 */ /* 0x000fea0003800000 */
[----:B------:R-:W-:Y:S02]  /*f460*/  LEA R4, P0, R87, R4, 0x1 ;  /* 0x0000000457047211 */ /* 0x000fe400078008ff */
[----:B------:R-:W-:-:S04]  /*f470*/  SHF.R.S32.HI R0, RZ, 0x1f, R87 ;  /* 0x0000001fff007819 */ /* 0x000fc80000011457 */
[----:B------:R-:W-:-:S05]  /*f480*/  LEA.HI.X R5, R87, R5, R0, 0x1, P0 ;  /* 0x0000000557057211 */ /* 0x000fca00000f0c00 */
[----:B------:R1:W-:Y:S01]  /*f490*/  ST.E.128 desc[UR40][R4.64], R76 ;  /* 0x0000004c04007985 */ /* 0x0003e2000c101d28 */
[----:B------:R-:W-:Y:S05]  /*f4a0*/  BRA `(.L_x_763) ;  /* 0x0000002400887947 */ /* 0x000fea0003800000 */
.L_x_760:
[----:B------:R-:W5:Y:S01]  /*f4b0*/  LDL R10, [R1+0x6c] ;  /* 0x00006c00010a7983 */ /* 0x000f620000100800 */
[----:B0---4-:R-:W0:Y:S01]  /*f4c0*/  LDC R9, c[0x0][0xbe8] ;  /* 0x0002fa00ff097b82 */ /* 0x011e220000000800 */
[----:B------:R-:W-:Y:S01]  /*f4d0*/  ULDC.64 UR4, c[0x0][0xb08] ;  /* 0x0002c20000047ab9 */ /* 0x000fe20000000a00 */
[----:B------:R-:W-:Y:S01]  /*f4e0*/  IMAD R11, R202, 0x40, R191 ;  /* 0x00000040ca0b7824 */ /* 0x000fe200078e02bf */
[----:B------:R-:W-:Y:S01]  /*f4f0*/  BSSY B1, `(.L_x_764) ;  /* 0x00000e4000017945 */ /* 0x000fe20003800000 */
[----:B------:R-:W-:Y:S01]  /*f500*/  IMAD R3, R5, UR4, RZ ;  /* 0x0000000405037c24 */ /* 0x000fe2000f8e02ff */
[----:B------:R-:W-:Y:S01]  /*f510*/  SHF.R.S32.HI R21, RZ, 0x1f, R212 ;  /* 0x0000001fff157819 */ /* 0x000fe200000114d4 */
[C---:B------:R-:W-:Y:S01]  /*f520*/  IMAD.WIDE.U32 R6, R0.reuse, UR4, RZ ;  /* 0x0000000400067c25 */ /* 0x040fe2000f8e00ff */
[----:B---3--:R-:W-:Y:S02]  /*f530*/  SHF.R.S32.HI R152, RZ, 0x1f, R213 ;  /* 0x0000001fff987819 */ /* 0x008fe400000114d5 */
[----:B------:R-:W-:Y:S01]  /*f540*/  SHF.R.S32.HI R156, RZ, 0x1f, R214 ;  /* 0x0000001fff9c7819 */ /* 0x000fe200000114d6 */
[----:B------:R-:W-:Y:S01]  /*f550*/  IMAD R3, R0, UR5, R3 ;  /* 0x0000000500037c24 */ /* 0x000fe2000f8e0203 */
[----:B------:R-:W-:Y:S01]  /*f560*/  ULDC.64 UR4, c[0x0][0xb38] ;  /* 0x0002ce0000047ab9 */ /* 0x000fe20000000a00 */
[----:B------:R-:W-:Y:S01]  /*f570*/  SHF.R.S32.HI R0, RZ, 0x1f, R200 ;  /* 0x0000001fff007819 */ /* 0x000fe200000114c8 */
[----:B------:R-:W-:Y:S01]  /*f580*/  VIADD R177, R193, 0x48 ;  /* 0x00000048c1b17836 */ /* 0x000fe20000000000 */
[----:B------:R-:W-:Y:S01]  /*f590*/  SHF.R.S32.HI R157, RZ, 0x1f, R215 ;  /* 0x0000001fff9d7819 */ /* 0x000fe200000114d7 */
[----:B------:R-:W-:Y:S01]  /*f5a0*/  IMAD.IADD R7, R7, 0x1, R3 ;  /* 0x0000000107077824 */ /* 0x000fe200078e0203 */
[----:B------:R-:W-:Y:S01]  /*f5b0*/  SHF.R.S32.HI R158, RZ, 0x1f, R218 ;  /* 0x0000001fff9e7819 */ /* 0x000fe200000114da */
[----:B------:R-:W-:Y:S01]  /*f5c0*/  VIADD R179, R193, 0x40 ;  /* 0x00000040c1b37836 */ /* 0x000fe20000000000 */
[----:B------:R-:W-:Y:S01]  /*f5d0*/  SHF.R.S32.HI R159, RZ, 0x1f, R219 ;  /* 0x0000001fff9f7819 */ /* 0x000fe200000114db */
[----:B------:R-:W-:Y:S01]  /*f5e0*/  IMAD.WIDE.U32 R6, R199, UR4, R6 ;  /* 0x00000004c7067c25 */ /* 0x000fe2000f8e0006 */
[----:B------:R-:W-:-:S02]  /*f5f0*/  SHF.R.S32.HI R160, RZ, 0x1f, R220 ;  /* 0x0000001fffa07819 */ /* 0x000fc400000114dc */
[----:B------:R-:W-:Y:S01]  /*f600*/  SHF.R.S32.HI R161, RZ, 0x1f, R221 ;  /* 0x0000001fffa17819 */ /* 0x000fe200000114dd */
[----:B------:R-:W-:Y:S01]  /*f610*/  IMAD R7, R199, UR5, R7 ;  /* 0x00000005c7077c24 */ /* 0x000fe2000f8e0207 */
[----:B0-----:R-:W-:Y:S01]  /*f620*/  ISETP.NE.AND P0, PT, R9, 0x1, PT ;  /* 0x000000010900780c */ /* 0x001fe20003f05270 */
[----:B------:R-:W-:Y:S01]  /*f630*/  ULDC.64 UR4, c[0x0][0xb40] ;  /* 0x0002d00000047ab9 */ /* 0x000fe20000000a00 */
[C---:B------:R-:W-:Y:S01]  /*f640*/  VIADD R181, R193.reuse, 0x38 ;  /* 0x00000038c1b57836 */ /* 0x040fe20000000000 */
[----:B------:R-:W-:Y:S01]  /*f650*/  SHF.R.S32.HI R162, RZ, 0x1f, R222 ;  /* 0x0000001fffa27819 */ /* 0x000fe200000114de */
[----:B------:R-:W-:Y:S01]  /*f660*/  IMAD R0, R0, UR4, RZ ;  /* 0x0000000400007c24 */ /* 0x000fe2000f8e02ff */
[----:B------:R-:W-:Y:S01]  /*f670*/  SHF.R.S32.HI R163, RZ, 0x1f, R223 ;  /* 0x0000001fffa37819 */ /* 0x000fe200000114df */
[C---:B------:R-:W-:Y:S01]  /*f680*/  IMAD.WIDE.U32 R6, R200.reuse, UR4, R6 ;  /* 0x00000004c8067c25 */ /* 0x040fe2000f8e0006 */
[----:B------:R-:W-:Y:S02]  /*f690*/  SHF.R.S32.HI R164, RZ, 0x1f, R224 ;  /* 0x0000001fffa47819 */ /* 0x000fe400000114e0 */
[----:B------:R-:W-:Y:S01]  /*f6a0*/  SHF.R.S32.HI R165, RZ, 0x1f, R225 ;  /* 0x0000001fffa57819 */ /* 0x000fe200000114e1 */
[----:B------:R-:W-:Y:S01]  /*f6b0*/  IMAD R0, R200, UR5, R0 ;  /* 0x00000005c8007c24 */ /* 0x000fe2000f8e0200 */
[----:B------:R-:W-:Y:S01]  /*f6c0*/  ULDC.64 UR4, c[0x0][0xb48] ;  /* 0x0002d20000047ab9 */ /* 0x000fe20000000a00 */
[----:B------:R-:W-:Y:S01]  /*f6d0*/  VIADD R183, R193, 0x30 ;  /* 0x00000030c1b77836 */ /* 0x000fe20000000000 */
[----:B------:R-:W0:Y:S01]  /*f6e0*/  @P0 LDC R8, c[0x0][0xbec] ;  /* 0x0002fb00ff080b82 */ /* 0x000e220000000800 */
[----:B------:R-:W-:Y:S01]  /*f6f0*/  IMAD.IADD R7, R7, 0x1, R0 ;  /* 0x0000000107077824 */ /* 0x000fe200078e0200 */
[----:B------:R-:W-:Y:S01]  /*f700*/  SHF.R.S32.HI R166, RZ, 0x1f, R228 ;  /* 0x0000001fffa67819 */ /* 0x000fe200000114e4 */
[----:B------:R-:W-:Y:S01]  /*f710*/  VIADD R199, R193, 0x28 ;  /* 0x00000028c1c77836 */ /* 0x000fe20000000000 */
[----:B------:R-:W-:Y:S01]  /*f720*/  SHF.R.S32.HI R167, RZ, 0x1f, R229 ;  /* 0x0000001fffa77819 */ /* 0x000fe200000114e5 */
[----:B------:R-:W-:Y:S01]  /*f730*/  IMAD.WIDE.U32 R6, R211, UR4, R6 ;  /* 0x00000004d3067c25 */ /* 0x000fe2000f8e0006 */
[----:B------:R-:W-:-:S02]  /*f740*/  SHF.R.S32.HI R168, RZ, 0x1f, R230 ;  /* 0x0000001fffa87819 */ /* 0x000fc400000114e6 */
[----:B------:R-:W3:Y:S01]  /*f750*/  @P0 LDC R0, c[0x0][0xbf0] ;  /* 0x0002fc00ff000b82 */ /* 0x000ee20000000800 */
[----:B------:R-:W-:Y:S01]  /*f760*/  IMAD R7, R211, UR5, R7 ;  /* 0x00000005d3077c24 */ /* 0x000fe2000f8e0207 */
[----:B------:R-:W-:Y:S01]  /*f770*/  ULDC.64 UR4, c[0x0][0xb30] ;  /* 0x0002cc0000047ab9 */ /* 0x000fe20000000a00 */
        /* <DEDUP_REMOVED lines=24> */
[----:B--2---:R-:W-:Y:S01]  /*f900*/  VIADD R217, R193, 0x8 ;  /* 0x00000008c1d97836 */ /* 0x004fe20000000000 */
[----:B------:R-:W-:-:S02]  /*f910*/  SHF.R.S32.HI R201, RZ, 0x1f, R201 ;  /* 0x0000001fffc97819 */ /* 0x000fc400000114c9 */
[----:B------:R-:W-:Y:S02]  /*f920*/  SHF.R.S32.HI R204, RZ, 0x1f, R204 ;  /* 0x0000001fffcc7819 */ /* 0x000fe400000114cc */
[----:B------:R-:W-:Y:S02]  /*f930*/  SHF.R.S32.HI R216, RZ, 0x1f, R216 ;  /* 0x0000001fffd87819 */ /* 0x000fe400000114d8 */
[----:B------:R-:W-:Y:S02]  /*f940*/  SHF.R.S32.HI R226, RZ, 0x1f, R226 ;  /* 0x0000001fffe27819 */ /* 0x000fe400000114e2 */
[----:B------:R-:W-:Y:S01]  /*f950*/  SHF.R.S32.HI R227, RZ, 0x1f, R193 ;  /* 0x0000001fffe37819 */ /* 0x000fe200000114c1 */
[----:B-----5:R-:W-:-:S04]  /*f960*/  IMAD R3, R202, 0x40, R10 ;  /* 0x00000040ca037824 */ /* 0x020fc800078e020a */
[----:B0-----:R-:W-:-:S04]  /*f970*/  @P0 IMAD.HI.U32 R8, R3, R8, RZ ;  /* 0x0000000803080227 */ /* 0x001fc800078e00ff */
[----:B------:R-:W-:Y:S01]  /*f980*/  IMAD.MOV.U32 R5, RZ, RZ, R3 ;  /* 0x000000ffff057224 */ /* 0x000fe200078e0003 */
[----:B---3--:R-:W-:-:S05]  /*f990*/  @P0 SHF.R.U32.HI R5, RZ, R0, R8 ;  /* 0x00000000ff050219 */ /* 0x008fca0000011608 */
[----:B------:R-:W-:Y:S02]  /*f9a0*/  IMAD.MOV R0, RZ, RZ, -R5 ;  /* 0x000000ffff007224 */ /* 0x000fe400078e0a05 */
[----:B------:R-:W-:-:S04]  /*f9b0*/  IMAD.WIDE.U32 R6, R5, UR4, R6 ;  /* 0x0000000405067c25 */ /* 0x000fc8000f8e0006 */
[----:B------:R-:W-:Y:S02]  /*f9c0*/  IMAD R3, R9, R0, R3 ;  /* 0x0000000009037224 */ /* 0x000fe400078e0203 */
[----:B------:R-:W-:Y:S01]  /*f9d0*/  IMAD R0, R4, R9, RZ ;  /* 0x0000000904007224 */ /* 0x000fe200078e02ff */
[----:B------:R-:W-:-:S05]  /*f9e0*/  SHF.R.S32.HI R4, RZ, 0x1f, R5 ;  /* 0x0000001fff047819 */ /* 0x000fca0000011405 */
[----:B------:R-:W-:-:S04]  /*f9f0*/  IMAD R4, R4, UR4, RZ ;  /* 0x0000000404047c24 */ /* 0x000fc8000f8e02ff */
[----:B------:R-:W-:Y:S01]  /*fa00*/  IMAD R4, R5, UR5, R4 ;  /* 0x0000000505047c24 */ /* 0x000fe2000f8e0204 */
[----:B------:R-:W-:-:S03]  /*fa10*/  ULDC.64 UR4, c[0x0][0xb28] ;  /* 0x0002ca0000047ab9 */ /* 0x000fc60000000a00 */
[----:B------:R-:W-:Y:S01]  /*fa20*/  IMAD.IADD R7, R7, 0x1, R4 ;  /* 0x0000000107077824 */ /* 0x000fe200078e0204 */
[----:B------:R-:W-:Y:S01]  /*fa30*/  SHF.R.S32.HI R4, RZ, 0x1f, R3 ;  /* 0x0000001fff047819 */ /* 0x000fe20000011403 */
[----:B------:R-:W-:-:S04]  /*fa40*/  IMAD.WIDE.U32 R6, R3, UR4, R6 ;  /* 0x0000000403067c25 */ /* 0x000fc8000f8e0006 */
[----:B------:R-:W-:-:S04]  /*fa50*/  IMAD R4, R4, UR4, RZ ;  /* 0x0000000404047c24 */ /* 0x000fc8000f8e02ff */
[----:B------:R-:W-:Y:S01]  /*fa60*/  IMAD R4, R3, UR5, R4 ;  /* 0x0000000503047c24 */ /* 0x000fe2000f8e0204 */
[----:B------:R-:W-:Y:S02]  /*fa70*/  ULDC.64 UR4, c[0x0][0xb00] ;  /* 0x0002c00000047ab9 */ /* 0x000fe40000000a00 */
[----:B------:R-:W-:Y:S01]  /*fa80*/  LEA R3, P0, R6, UR4, 0x2 ;  /* 0x0000000406037c11 */ /* 0x000fe2000f8010ff */
[----:B------:R-:W-:-:S04]  /*fa90*/  IMAD.IADD R4, R7, 0x1, R4 ;  /* 0x0000000107047824 */ /* 0x000fc800078e0204 */
[----:B------:R0:W2:Y:S01]  /*faa0*/  SHFL.IDX PT, R13, R3, RZ, 0x1c1f ;  /* 0x001c1fff030d7589 */ /* 0x0000a200000e0000 */
[----:B------:R-:W-:Y:S01]  /*fab0*/  LEA.HI.X R10, R6, UR5, R4, 0x2, P0 ;  /* 0x00000005060a7c11 */ /* 0x000fe200080f1404 */
[----:B------:R-:W-:Y:S01]  /*fac0*/  VIADD R4, R2, 0x28c20 ;  /* 0x00028c2002047836 */ /* 0x000fe20000000000 */
[----:B------:R-:W-:-:S03]  /*fad0*/  ISETP.GE.AND P0, PT, R11, R0, PT ;  /* 0x000000000b00720c */ /* 0x000fc60003f06270 */
[----:B------:R0:W3:Y:S01]  /*fae0*/  SHFL.IDX PT, R12, R10, RZ, 0x1c1f ;  /* 0x001c1fff0a0c7589 */ /* 0x0000e200000e0000 */
[----:B------:R-:W-:-:S04]  /*faf0*/  PRMT R4, RZ, 0x654, R4 ;  /* 0x00000654ff047816 */ /* 0x000fc80000000004 */
[----:B------:R0:W-:Y:S05]  /*fb00*/  SYNCS.ARRIVE.TRANS64.RED.A1T0 RZ, [R4+URZ], RZ ;  /* 0x000000ff04ff79a7 */ /* 0x0001ea000810043f */
[----:B------:R-:W-:Y:S05]  /*fb10*/  @P0 BRA `(.L_x_765) ;  /* 0x0000000800040947 */ /* 0x000fea0003800000 */
[----:B------:R-:W-:Y:S02]  /*fb20*/  ULDC UR4, c[0x0][0xac8] ;  /* 0x0002b20000047ab9 */ /* 0x000fe40000000800 */
[----:B------:R-:W-:Y:S02]  /*fb30*/  ISETP.GE.AND P0, PT, R193, UR4, PT ;  /* 0x00000004c1007c0c */ /* 0x000fe4000bf06270 */
[----:B------:R-:W-:Y:S02]  /*fb40*/  ISETP.GE.AND P5, PT, R236, UR4, PT ;  /* 0x00000004ec007c0c */ /* 0x000fe4000bfa6270 */
[----:B------:R-:W-:Y:S02]  /*fb50*/  ISETP.GE.AND P4, PT, R235, UR4, PT ;  /* 0x00000004eb007c0c */ /* 0x000fe4000bf86270 */
[----:B------:R-:W-:-:S07]  /*fb60*/  ISETP.GE.AND P3, PT, R234, UR4, PT ;  /* 0x00000004ea007c0c */ /* 0x000fce000bf66270 */
[----:B0-2---:R-:W-:-:S04]  /*fb70*/  @!P0 LEA R4, P1, R193, R13, 0x2 ;  /* 0x0000000dc1048211 */ /* 0x005fc800078210ff */
[----:B---3--:R-:W-:-:S05]  /*fb80*/  @!P0 LEA.HI.X R5, R193, R12, R227, 0x2, P1 ;  /* 0x0000000cc1058211 */ /* 0x008fca00008f14e3 */
[----:B------:R0:W-:Y:S01]  /*fb90*/  @!P0 ST.E.64 desc[UR40][R4.64], R24 ;  /* 0x0000001804008985 */ /* 0x0001e2000c101b28 */
[----:B------:R-:W-:-:S13]  /*fba0*/  ISETP.GE.AND P0, PT, R217, UR4, PT ;  /* 0x00000004d9007c0c */ /* 0x000fda000bf06270 */
[----:B0-----:R-:W-:-:S04]  /*fbb0*/  @!P0 LEA R4, P1, R217, R13, 0x2 ;  /* 0x0000000dd9048211 */ /* 0x001fc800078210ff */
[----:B------:R-:W-:Y:S02]  /*fbc0*/  @!P0 LEA.HI.X R5, R217, R12, R226, 0x2, P1 ;  /* 0x0000000cd9058211 */ /* 0x000fe400008f14e2 */
[----:B------:R-:W-:-:S03]  /*fbd0*/  ISETP.GE.AND P1, PT, R203, UR4, PT ;  /* 0x00000004cb007c0c */ /* 0x000fc6000bf26270 */
[----:B------:R0:W-:Y:S01]  /*fbe0*/  @!P0 ST.E.64 desc[UR40][R4.64], R28 ;  /* 0x0000001c04008985 */ /* 0x0001e2000c101b28 */
[----:B------:R-:W-:-:S13]  /*fbf0*/  ISETP.GE.AND P0, PT, R211, UR4, PT ;  /* 0x00000004d3007c0c */ /* 0x000fda000bf06270 */
[----:B0-----:R-:W-:-:S04]  /*fc00*/  @!P0 LEA R4, P2, R211, R13, 0x2 ;  /* 0x0000000dd3048211 */ /* 0x001fc800078410ff */
[----:B------:R-:W-:-:S05]  /*fc10*/  @!P0 LEA.HI.X R5, R211, R12, R216, 0x2, P2 ;  /* 0x0000000cd3058211 */ /* 0x000fca00010f14d8 */
[----:B------:R0:W-:Y:S01]  /*fc20*/  @!P0 ST.E.64 desc[UR40][R4.64], R32 ;  /* 0x0000002004008985 */ /* 0x0001e2000c101b28 */
[----:B------:R-:W-:Y:S02]  /*fc30*/  ISETP.GE.AND P0, PT, R200, UR4, PT ;  /* 0x00000004c8007c0c */ /* 0x000fe4000bf06270 */
        /* <DEDUP_REMOVED lines=25> */
[----:B------:R-:W-:Y:S02]  /*fdd0*/  @!P1 LEA.HI.X R5, R176, R12, R177, 0x2, P2 ;  /* 0x0000000cb0059211 */ /* 0x000fe400010f14b1 */
[----:B------:R-:W-:-:S03]  /*fde0*/  @!P4 LEA R6, P2, R235, R13, 0x2 ;  /* 0x0000000deb06c211 */ /* 0x000fc600078410ff */
[----:B------:R0:W-:Y:S01]  /*fdf0*/  @!P1 ST.E.64 desc[UR40][R4.64], R60 ;  /* 0x0000003c04009985 */ /* 0x0001e2000c101b28 */
[----:B------:R-:W-:Y:S02]  /*fe00*/  @!P4 LEA.HI.X R7, R235, R12, R173, 0x2, P2 ;  /* 0x0000000ceb07c211 */ /* 0x000fe400010f14ad */
[----:B------:R-:W-:Y:S02]  /*fe10*/  ISETP.GE.AND P2, PT, R231, UR4, PT ;  /* 0x00000004e7007c0c */ /* 0x000fe4000bf46270 */
[----:B0-----:R-:W-:-:S04]  /*fe20*/  @!P0 LEA R4, P1, R237, R13, 0x2 ;  /* 0x0000000ded048211 */ /* 0x001fc800078210ff */
[----:B------:R-:W-:Y:S02]  /*fe30*/  @!P0 LEA.HI.X R5, R237, R12, R175, 0x2, P1 ;  /* 0x0000000ced058211 */ /* 0x000fe400008f14af */
[----:B------:R-:W-:-:S03]  /*fe40*/  ISETP.GE.AND P1, PT, R232, UR4, PT ;  /* 0x00000004e8007c0c */ /* 0x000fc6000bf26270 */
[----:B------:R0:W-:Y:S01]  /*fe50*/  @!P0 ST.E.64 desc[UR40][R4.64], R64 ;  /* 0x0000004004008985 */ /* 0x0001e2000c101b28 */
[----:B------:R-:W-:Y:S02]  /*fe60*/  ISETP.GE.AND P0, PT, R233, UR4, PT ;  /* 0x00000004e9007c0c */ /* 0x000fe4000bf06270 */
[----:B0-----:R-:W-:-:S04]  /*fe70*/  @!P5 LEA R4, P6, R236, R13, 0x2 ;  /* 0x0000000dec04d211 */ /* 0x001fc800078c10ff */
[----:B------:R-:W-:Y:S02]  /*fe80*/  @!P5 LEA.HI.X R5, R236, R12, R174, 0x2, P6 ;  /* 0x0000000cec05d211 */ /* 0x000fe400030f14ae */
[----:B------:R-:W-:-:S03]  /*fe90*/  @!P3 LEA R8, P6, R234, R13, 0x2 ;  /* 0x0000000dea08b211 */ /* 0x000fc600078c10ff */
[----:B------:R0:W-:Y:S01]  /*fea0*/  @!P5 ST.E.64 desc[UR40][R4.64], R68 ;  /* 0x000000440400d985 */ /* 0x0001e2000c101b28 */
[----:B------:R-:W-:-:S03]  /*feb0*/  @!P3 LEA.HI.X R9, R234, R12, R172, 0x2, P6 ;  /* 0x0000000cea09b211 */ /* 0x000fc600030f14ac */
[----:B------:R2:W-:Y:S04]  /*fec0*/  @!P4 ST.E.64 desc[UR40][R6.64], R72 ;  /* 0x000000480600c985 */ /* 0x0005e8000c101b28 */
[----:B------:R3:W-:Y:S01]  /*fed0*/  @!P3 ST.E.64 desc[UR40][R8.64], R76 ;  /* 0x0000004c0800b985 */ /* 0x0007e2000c101b28 */
[----:B------:R-:W-:Y:S02]  /*fee0*/  ISETP.GE.AND P3, PT, R230, UR4, PT ;  /* 0x00000004e6007c0c */ /* 0x000fe4000bf66270 */
[----:B0-----:R-:W-:-:S04]  /*fef0*/  @!P0 LEA R4, P4, R233, R13, 0x2 ;  /* 0x0000000de9048211 */ /* 0x001fc800078810ff */
        /* <DEDUP_REMOVED lines=12> */
[----:B0-----:R-:W-:-:S04]  /*ffc0*/  @!P3 LEA R4, P6, R230, R13, 0x2 ;  /* 0x0000000de604b211 */ /* 0x001fc800078c10ff */
[----:B------:R-:W-:Y:S02]  /*ffd0*/  @!P3 LEA.HI.X R5, R230, R12, R168, 0x2, P6 ;  /* 0x0000000ce605b211 */ /* 0x000fe400030f14a8 */
[----:B--2---:R-:W-:-:S03]  /*ffe0*/  @!P4 LEA R6, P0, R229, R13, 0x2 ;  /* 0x0000000de506c211 */ /* 0x004fc600078010ff */
[----:B------:R0:W-:Y:S01]  /*fff0*/  @!P3 ST.E.64 desc[UR40][R4.64], R92 ;  /* 0x0000005c0400b985 */ /* 0x0001e2000c101b28 */
[-C--:B------:R-:W-:Y:S02]  /*10000*/  @!P4 LEA.HI.X R7, R229, R12.reuse, R167, 0x2, P0 ;  /* 0x0000000ce507c211 */ /* 0x080fe400000f14a7 */
[----:B------:R-:W-:Y:S02]  /*10010*/  ISETP.GE.AND P0, PT, R223, UR4, PT ;  /* 0x00000004df007c0c */ /* 0x000fe4000bf06270 */
[CC--:B---3--:R-:W-:Y:S01]  /*10020*/  @!P5 LEA R8, P6, R228.reuse, R13.reuse, 0x2 ;  /* 0x0000000de408d211 */ /* 0x0c8fe200078c10ff */
[----:B------:R2:W-:Y:S01]  /*10030*/  @!P4 ST.E.64 desc[UR40][R6.64], R96 ;  /* 0x000000600600c985 */ /* 0x0005e2000c101b28 */
[----:B------:R-:W-:Y:S02]  /*10040*/  ISETP.GE.AND P4, PT, R221, UR4, PT ;  /* 0x00000004dd007c0c */ /* 0x000fe4000bf86270 */
[----:B------:R-:W-:Y:S02]  /*10050*/  @!P5 LEA.HI.X R9, R228, R12, R166, 0x2, P6 ;  /* 0x0000000ce409d211 */ /* 0x000fe400030f14a6 */
[----:B0-----:R-:W-:-:S03]  /*10060*/  @!P2 LEA R4, P6, R225, R13, 0x2 ;  /* 0x0000000de104a211 */ /* 0x001fc600078c10ff */
[----:B------:R0:W-:Y:S01]  /*10070*/  @!P5 ST.E.64 desc[UR40][R8.64], R100 ;  /* 0x000000640800d985 */ /* 0x0001e2000c101b28 */
[----:B------:R-:W-:Y:S02]  /*10080*/  ISETP.GE.AND P5, PT, R222, UR4, PT ;  /* 0x00000004de007c0c */ /* 0x000fe4000bfa6270 */
[----:B------:R-:W-:Y:S02]  /*10090*/  @!P2 LEA.HI.X R5, R225, R12, R165, 0x2, P6 ;  /* 0x0000000ce105a211 */ /* 0x000fe400030f14a5 */
[----:B--2---:R-:W-:-:S03]  /*100a0*/  @!P1 LEA R6, P3, R224, R13, 0x2 ;  /* 0x0000000de0069211 */ /* 0x004fc600078610ff */
[----:B------:R2:W-:Y:S01]  /*100b0*/  @!P2 ST.E.64 desc[UR40][R4.64], R104 ;  /* 0x000000680400a985 */ /* 0x0005e2000c101b28 */
[-C--:B------:R-:W-:Y:S02]  /*100c0*/  @!P1 LEA.HI.X R7, R224, R12.reuse, R164, 0x2, P3 ;  /* 0x0000000ce0079211 */ /* 0x080fe400018f14a4 */
[----:B------:R-:W-:Y:S02]  /*100d0*/  ISETP.GE.AND P3, PT, R220, UR4, PT ;  /* 0x00000004dc007c0c */ /* 0x000fe4000bf66270 */
[CC--:B0-----:R-:W-:Y:S01]  /*100e0*/  @!P0 LEA R8, P6, R223.reuse, R13.reuse, 0x2 ;  /* 0x0000000ddf088211 */ /* 0x0c1fe200078c10ff */
[----:B------:R0:W-:Y:S03]  /*100f0*/  @!P1 ST.E.64 desc[UR40][R6.64], R108 ;  /* 0x0000006c06009985 */ /* 0x0001e6000c101b28 */
[----:B------:R-:W-:Y:S02]  /*10100*/  @!P0 LEA.HI.X R9, R223, R12, R163, 0x2, P6 ;  /* 0x0000000cdf098211 */ /* 0x000fe400030f14a3 */
[----:B--2---:R-:W-:-:S03]  /*10110*/  @!P5 LEA R4, P1, R222, R13, 0x2 ;  /* 0x0000000dde04d211 */ /* 0x004fc600078210ff */
[----:B------:R2:W-:Y:S01]  /*10120*/  @!P0 ST.E.64 desc[UR40][R8.64], R112 ;  /* 0x0000007008008985 */ /* 0x0005e2000c101b28 */
[----:B------:R-:W-:Y:S02]  /*10130*/  ISETP.GE.AND P0, PT, R219, UR4, PT ;  /* 0x00000004db007c0c */ /* 0x000fe4000bf06270 */
[-C--:B------:R-:W-:Y:S02]  /*10140*/  @!P5 LEA.HI.X R5, R222, R12.reuse, R162, 0x2, P1 ;  /* 0x0000000cde05d211 */ /* 0x080fe400008f14a2 */
[----:B------:R-:W-:Y:S02]  /*10150*/  ISETP.GE.AND P1, PT, R218, UR4, PT ;  /* 0x00000004da007c0c */ /* 0x000fe4000bf26270 */
[C---:B0-----:R-:W-:Y:S01]  /*10160*/  @!P4 LEA R6, P2, R221.reuse, R13, 0x2 ;  /* 0x0000000ddd06c211 */ /* 0x041fe200078410ff */
[----:B------:R0:W-:Y:S03]  /*10170*/  @!P5 ST.E.64 desc[UR40][R4.64], R116 ;  /* 0x000000740400d985 */ /* 0x0001e6000c101b28 */
[----:B------:R-:W-:-:S02]  /*10180*/  @!P4 LEA.HI.X R7, R221, R12, R161, 0x2, P2 ;  /* 0x0000000cdd07c211 */ /* 0x000fc400010f14a1 */
[----:B------:R-:W-:Y:S02]  /*10190*/  ISETP.GE.AND P2, PT, R213, UR4, PT ;  /* 0x00000004d5007c0c */ /* 0x000fe4000bf46270 */
[CC--:B--2---:R-:W-:Y:S01]  /*101a0*/  @!P3 LEA R8, P6, R220.reuse, R13.reuse, 0x2 ;  /* 0x0000000ddc08b211 */ /* 0x0c4fe200078c10ff */
[----:B------:R2:W-:Y:S01]  /*101b0*/  @!P4 ST.E.64 desc[UR40][R6.64], R120 ;  /* 0x000000780600c985 */ /* 0x0005e2000c101b28 */
[----:B------:R-:W-:Y:S02]  /*101c0*/  ISETP.GE.AND P4, PT, R215, UR4, PT ;  /* 0x00000004d7007c0c */ /* 0x000fe4000bf86270 */
[----:B------:R-:W-:Y:S02]  /*101d0*/  @!P3 LEA.HI.X R9, R220, R12, R160, 0x2, P6 ;  /* 0x0000000cdc09b211 */ /* 0x000fe400030f14a0 */
[----:B0-----:R-:W-:-:S03]  /*101e0*/  @!P0 LEA R4, P5, R219, R13, 0x2 ;  /* 0x0000000ddb048211 */ /* 0x001fc600078a10ff */
[----:B------:R0:W-:Y:S01]  /*101f0*/  @!P3 ST.E.64 desc[UR40][R8.64], R124 ;  /* 0x0000007c0800b985 */ /* 0x0001e2000c101b28 */
[----:B------:R-:W-:Y:S02]  /*10200*/  ISETP.GE.AND P3, PT, R214, UR4, PT ;  /* 0x00000004d6007c0c */ /* 0x000fe4000bf66270 */
[-C--:B------:R-:W-:Y:S02]  /*10210*/  @!P0 LEA.HI.X R5, R219, R12.reuse, R159, 0x2, P5 ;  /* 0x0000000cdb058211 */ /* 0x080fe400028f149f */
[----:B------:R-:W-:Y:S02]  /*10220*/  ISETP.GE.AND P5, PT, R212, UR4, PT ;  /* 0x00000004d4007c0c */ /* 0x000fe4000bfa6270 */
[C---:B--2---:R-:W-:Y:S01]  /*10230*/  @!P1 LEA R6, P6, R218.reuse, R13, 0x2 ;  /* 0x0000000dda069211 */ /* 0x044fe200078c10ff */
[----:B------:R2:W-:Y:S03]  /*10240*/  @!P0 ST.E.64 desc[UR40][R4.64], R128 ;  /* 0x0000008004008985 */ /* 0x0005e6000c101b28 */
[----:B------:R-:W-:-:S03]  /*10250*/  @!P1 LEA.HI.X R7, R218, R12, R158, 0x2, P6 ;  /* 0x0000000cda079211 */ /* 0x000fc600030f149e */
[CC--:B0-----:R-:W-:Y:S02]  /*10260*/  @!P3 LEA R8, P6, R214.reuse, R13.reuse, 0x2 ;  /* 0x0000000dd608b211 */ /* 0x0c1fe400078c10ff */
[----:B------:R0:W-:Y:S02]  /*10270*/  @!P1 ST.E.64 desc[UR40][R6.64], R132 ;  /* 0x0000008406009985 */ /* 0x0001e4000c101b28 */
[----:B------:R-:W-:Y:S02]  /*10280*/  @!P3 LEA.HI.X R9, R214, R12, R156, 0x2, P6 ;  /* 0x0000000cd609b211 */ /* 0x000fe400030f149c */
[----:B--2---:R-:W-:-:S04]  /*10290*/  @!P4 LEA R4, P0, R215, R13, 0x2 ;  /* 0x0000000dd704c211 */ /* 0x004fc800078010ff */
[-C--:B------:R-:W-:Y:S02]  /*102a0*/  @!P4 LEA.HI.X R5, R215, R12.reuse, R157, 0x2, P0 ;  /* 0x0000000cd705c211 */ /* 0x080fe400000f149d */
[CC--:B------:R-:W-:Y:S02]  /*102b0*/  @!P5 LEA R14, P0, R212.reuse, R13.reuse, 0x2 ;  /* 0x0000000dd40ed211 */ /* 0x0c0fe400078010ff */
[C---:B0-----:R-:W-:Y:S01]  /*102c0*/  @!P2 LEA R6, P1, R213.reuse, R13, 0x2 ;  /* 0x0000000dd506a211 */ /* 0x041fe200078210ff */
[----:B------:R4:W-:Y:S01]  /*102d0*/  @!P4 ST.E.64 desc[UR40][R4.64], R136 ;  /* 0x000000880400c985 */ /* 0x0009e2000c101b28 */
[-C--:B------:R-:W-:Y:S02]  /*102e0*/  @!P5 LEA.HI.X R15, R212, R12.reuse, R21, 0x2, P0 ;  /* 0x0000000cd40fd211 */ /* 0x080fe400000f1415 */
[----:B------:R-:W-:Y:S01]  /*102f0*/  @!P2 LEA.HI.X R7, R213, R12, R152, 0x2, P1 ;  /* 0x0000000cd507a211 */ /* 0x000fe200008f1498 */
[----:B------:R4:W-:Y:S04]  /*10300*/  @!P3 ST.E.64 desc[UR40][R8.64], R140 ;  /* 0x0000008c0800b985 */ /* 0x0009e8000c101b28 */
[----:B------:R4:W-:Y:S04]  /*10310*/  @!P2 ST.E.64 desc[UR40][R6.64], R144 ;  /* 0x000000900600a985 */ /* 0x0009e8000c101b28 */
[----:B------:R4:W-:Y:S02]  /*10320*/  @!P5 ST.E.64 desc[UR40][R14.64], R148 ;  /* 0x000000940e00d985 */ /* 0x0009e4000c101b28 */
.L_x_765:
[----:B------:R-:W-:Y:S05]  /*10330*/  BSYNC B1 ;  /* 0x0000000000017941 */ /* 0x000fea0003800000 */
.L_x_764:
[----:B------:R-:W-:Y:S01]  /*10340*/  VIADD R11, R11, 0x8 ;  /* 0x000000080b0b7836 */ /* 0x000fe20000000000 */
[----:B------:R0:W0:Y:S04]  /*10350*/  SHFL.IDX PT, R20, R10, 0x1, 0x1c1f ;  /* 0x003c1f000a147f89 */ /* 0x00002800000e0000 */
[----:B------:R-:W-:Y:S01]  /*10360*/  ISETP.GE.AND P0, PT, R11, R0, PT ;  /* 0x000000000b00720c */ /* 0x000fe20003f06270 */
[----:B------:R0:W0:-:S12]  /*10370*/  SHFL.IDX PT, R24, R3, 0x1, 0x1c1f ;  /* 0x003c1f0003187f89 */ /* 0x00001800000e0000 */
[----:B------:R-:W-:Y:S05]  /*10380*/  @P0 BRA `(.L_x_763) ;  /* 0x0000001400d00947 */ /* 0x000fea0003800000 */
[----:B------:R-:W-:Y:S02]  /*10390*/  ULDC UR4, c[0x0][0xac8] ;  /* 0x0002b20000047ab9 */ /* 0x000fe40000000800 */
[----:B------:R-:W-:Y:S02]  /*103a0*/  ISETP.GE.AND P4, PT, R193, UR4, PT ;  /* 0x00000004c1007c0c */ /* 0x000fe4000bf86270 */
[----:B------:R-:W-:Y:S02]  /*103b0*/  ISETP.GE.AND P2, PT, R217, UR4, PT ;  /* 0x00000004d9007c0c */ /* 0x000fe4000bf46270 */
[----:B------:R-:W-:Y:S02]  /*103c0*/  ISETP.GE.AND P1, PT, R211, UR4, PT ;  /* 0x00000004d3007c0c */ /* 0x000fe4000bf26270 */
[----:B------:R-:W-:-:S07]  /*103d0*/  ISETP.GE.AND P0, PT, R203, UR4, PT ;  /* 0x00000004cb007c0c */ /* 0x000fce000bf06270 */
[----:B0---4-:R-:W-:-:S04]  /*103e0*/  @!P4 LEA R4, P3, R193, R24, 0x2 ;  /* 0x00000018c104c211 */ /* 0x011fc800078610ff */
[----:B------:R-:W-:Y:S02]  /*103f0*/  @!P4 LEA.HI.X R5, R193, R20, R227, 0x2, P3 ;  /* 0x00000014c105c211 */ /* 0x000fe400018f14e3 */
[----:B------:R-:W-:Y:S02]  /*10400*/  ISETP.GE.AND P3, PT, R200, UR4, PT ;  /* 0x00000004c8007c0c */ /* 0x000fe4000bf66270 */
[C---:B------:R-:W-:Y:S01]  /*10410*/  @!P1 LEA R6, P5, R211.reuse, R24, 0x2 ;  /* 0x00000018d3069211 */ /* 0x040fe200078a10ff */
[----:B------:R0:W-:Y:S01]  /*10420*/  @!P4 ST.E.64 desc[UR40][R4.64], R26 ;  /* 0x0000001a0400c985 */ /* 0x0001e2000c101b28 */
[----:B------:R-:W-:Y:S02]  /*10430*/  ISETP.GE.AND P4, PT, R192, UR4, PT ;  /* 0x00000004c0007c0c */ /* 0x000fe4000bf86270 */
[----:B------:R-:W-:Y:S02]  /*10440*/  @!P1 LEA.HI.X R7, R211, R20, R216, 0x2, P5 ;  /* 0x00000014d3079211 */ /* 0x000fe400028f14d8 */
[----:B------:R-:W-:-:S02]  /*10450*/  ISETP.GE.AND P5, PT, R182, UR4, PT ;  /* 0x00000004b6007c0c */ /* 0x000fc4000bfa6270 */
        /* <DEDUP_REMOVED lines=8> */
[-C--:B0-----:R-:W-:Y:S02]  /*104e0*/  @!P3 LEA R4, P1, R200, R24.reuse, 0x2 ;  /* 0x00000018c804b211 */ /* 0x081fe400078210ff */
[----:B----4-:R-:W-:Y:S02]  /*104f0*/  @!P4 LEA R6, P2, R192, R24, 0x2 ;  /* 0x00000018c006c211 */ /* 0x010fe400078410ff */
[----:B------:R-:W-:-:S02]  /*10500*/  @!P3 LEA.HI.X R5, R200, R20, R201, 0x2, P1 ;  /* 0x00000014c805b211 */ /* 0x000fc400008f14c9 */
[----:B------:R-:W-:Y:S02]  /*10510*/  ISETP.GE.AND P1, PT, R178, UR4, PT ;  /* 0x00000004b2007c0c */ /* 0x000fe4000bf26270 */
[----:B------:R-:W-:Y:S01]  /*10520*/  @!P4 LEA.HI.X R7, R192, R20, R199, 0x2, P2 ;  /* 0x00000014c007c211 */ /* 0x000fe200010f14c7 */
[----:B------:R0:W-:Y:S01]  /*10530*/  @!P3 ST.E.64 desc[UR40][R4.64], R42 ;  /* 0x0000002a0400b985 */ /* 0x0001e2000c101b28 */
[----:B------:R-:W-:Y:S02]  /*10540*/  ISETP.GE.AND P2, PT, R176, UR4, PT ;  /* 0x00000004b0007c0c */ /* 0x000fe4000bf46270 */
[C---:B-----5:R-:W-:Y:S01]  /*10550*/  @!P5 LEA R8, P6, R182.reuse, R24, 0x2 ;  /* 0x00000018b608d211 */ /* 0x060fe200078c10ff */
[----:B------:R4:W-:Y:S01]  /*10560*/  @!P4 ST.E.64 desc[UR40][R6.64], R46 ;  /* 0x0000002e0600c985 */ /* 0x0009e2000c101b28 */
[----:B------:R-:W-:Y:S02]  /*10570*/  ISETP.GE.AND P3, PT, R237, UR4, PT ;  /* 0x00000004ed007c0c */ /* 0x000fe4000bf66270 */
[----:B------:R-:W-:-:S02]  /*10580*/  @!P5 LEA.HI.X R9, R182, R20, R183, 0x2, P6 ;  /* 0x00000014b609d211 */ /* 0x000fc400030f14b7 */
[----:B------:R-:W-:-:S03]  /*10590*/  ISETP.GE.AND P4, PT, R236, UR4, PT ;  /* 0x00000004ec007c0c */ /* 0x000fc6000bf86270 */
[----:B------:R5:W-:Y:S01]  /*105a0*/  @!P5 ST.E.64 desc[UR40][R8.64], R50 ;  /* 0x000000320800d985 */ /* 0x000be2000c101b28 */
[-C--:B0-----:R-:W-:Y:S02]  /*105b0*/  @!P0 LEA R4, P6, R180, R24.reuse, 0x2 ;  /* 0x00000018b4048211 */ /* 0x081fe400078c10ff */
[----:B----4-:R-:W-:Y:S02]  /*105c0*/  @!P1 LEA R6, P5, R178, R24, 0x2 ;  /* 0x00000018b2069211 */ /* 0x010fe400078a10ff */
[-C--:B------:R-:W-:Y:S02]  /*105d0*/  @!P0 LEA.HI.X R5, R180, R20.reuse, R181, 0x2, P6 ;  /* 0x00000014b4058211 */ /* 0x080fe400030f14b5 */
[----:B------:R-:W-:Y:S02]  /*105e0*/  @!P1 LEA.HI.X R7, R178, R20, R179, 0x2, P5 ;  /* 0x00000014b2079211 */ /* 0x000fe400028f14b3 */
[----:B------:R-:W-:Y:S01]  /*105f0*/  ISETP.GE.AND P5, PT, R235, UR4, PT ;  /* 0x00000004eb007c0c */ /* 0x000fe2000bfa6270 */
[----:B------:R0:W-:Y:S01]  /*10600*/  @!P0 ST.E.64 desc[UR40][R4.64], R54 ;  /* 0x0000003604008985 */ /* 0x0001e2000c101b28 */
[----:B-----5:R-:W-:-:S02]  /*10610*/  @!P2 LEA R8, P6, R176, R24, 0x2 ;  /* 0x00000018b008a211 */ /* 0x020fc400078c10ff */
[----:B------:R-:W-:Y:S01]  /*10620*/  ISETP.GE.AND P0, PT, R234, UR4, PT ;  /* 0x00000004ea007c0c */ /* 0x000fe2000bf06270 */
[----:B------:R4:W-:Y:S01]  /*10630*/  @!P1 ST.E.64 desc[UR40][R6.64], R58 ;  /* 0x0000003a06009985 */ /* 0x0009e2000c101b28 */
[----:B------:R-:W-:Y:S02]  /*10640*/  @!P2 LEA.HI.X R9, R176, R20, R177, 0x2, P6 ;  /* 0x00000014b009a211 */ /* 0x000fe400030f14b1 */
[----:B------:R-:W-:-:S03]  /*10650*/  ISETP.GE.AND P1, PT, R233, UR4, PT ;  /* 0x00000004e9007c0c */ /* 0x000fc6000bf26270 */
[----:B------:R5:W-:Y:S01]  /*10660*/  @!P2 ST.E.64 desc[UR40][R8.64], R62 ;  /* 0x0000003e0800a985 */ /* 0x000be2000c101b28 */
[CC--:B0-----:R-:W-:Y:S02]  /*10670*/  @!P3 LEA R4, P6, R237.reuse, R24.reuse, 0x2 ;  /* 0x00000018ed04b211 */ /* 0x0c1fe400078c10ff */
[C---:B----4-:R-:W-:Y:S02]  /*10680*/  @!P4 LEA R6, P2, R236.reuse, R24, 0x2 ;  /* 0x00000018ec06c211 */ /* 0x050fe400078410ff */
[-C--:B------:R-:W-:Y:S02]  /*10690*/  @!P3 LEA.HI.X R5, R237, R20.reuse, R175, 0x2, P6 ;  /* 0x00000014ed05b211 */ /* 0x080fe400030f14af */
[----:B------:R-:W-:Y:S02]  /*106a0*/  @!P4 LEA.HI.X R7, R236, R20, R174, 0x2, P2 ;  /* 0x00000014ec07c211 */ /* 0x000fe400010f14ae */
[----:B------:R-:W-:Y:S01]  /*106b0*/  ISETP.GE.AND P2, PT, R232, UR4, PT ;  /* 0x00000004e8007c0c */ /* 0x000fe2000bf46270 */
[----:B------:R0:W-:Y:S01]  /*106c0*/  @!P3 ST.E.64 desc[UR40][R4.64], R66 ;  /* 0x000000420400b985 */ /* 0x0001e2000c101b28 */
[----:B-----5:R-:W-:-:S03]  /*106d0*/  @!P5 LEA R8, P6, R235, R24, 0x2 ;  /* 0x00000018eb08d211 */ /* 0x020fc600078c10ff */
[----:B------:R4:W-:Y:S01]  /*106e0*/  @!P4 ST.E.64 desc[UR40][R6.64], R70 ;  /* 0x000000460600c985 */ /* 0x0009e2000c101b28 */
[----:B------:R-:W-:-:S05]  /*106f0*/  @!P5 LEA.HI.X R9, R235, R20, R173, 0x2, P6 ;  /* 0x00000014eb09d211 */ /* 0x000fca00030f14ad */
[----:B------:R5:W-:Y:S01]  /*10700*/  @!P5 ST.E.64 desc[UR40][R8.64], R74 ;  /* 0x0000004a0800d985 */ /* 0x000be2000c101b28 */
[----:B------:R-:W-:Y:S02]  /*10710*/  ISETP.GE.AND P5, PT, R231, UR4, PT ;  /* 0x00000004e7007c0c */ /* 0x000fe4000bfa6270 */
[----:B0-----:R-:W-:-:S04]  /*10720*/  @!P0 LEA R4, P4, R234, R24, 0x2 ;  /* 0x00000018ea048211 */ /* 0x001fc800078810ff */
[----:B------:R-:W-:Y:S02]  /*10730*/  @!P0 LEA.HI.X R5, R234, R20, R172, 0x2, P4 ;  /* 0x00000014ea058211 */ /* 0x000fe400020f14ac */
[----:B------:R-:W-:Y:S02]  /*10740*/  ISETP.GE.AND P4, PT, R230, UR4, PT ;  /* 0x00000004e6007c0c */ /* 0x000fe4000bf86270 */
[CC--:B----4-:R-:W-:Y:S01]  /*10750*/  @!P1 LEA R6, P3, R233.reuse, R24.reuse, 0x2 ;  /* 0x00000018e9069211 */ /* 0x0d0fe200078610ff */
[----:B------:R0:W-:Y:S01]  /*10760*/  @!P0 ST.E.64 desc[UR40][R4.64], R78 ;  /* 0x0000004e04008985 */ /* 0x0001e2000c101b28 */
[----:B-----5:R-:W-:Y:S02]  /*10770*/  @!P2 LEA R8, P6, R232, R24, 0x2 ;  /* 0x00000018e808a211 */ /* 0x020fe400078c10ff */
        /* <DEDUP_REMOVED lines=9> */
[----:B----4-:R-:W-:-:S03]  /*10810*/  @!P4 LEA R6, P0, R230, R24, 0x2 ;  /* 0x00000018e606c211 */ /* 0x010fc600078010ff */
[----:B------:R0:W-:Y:S01]  /*10820*/  @!P5 ST.E.64 desc[UR40][R4.64], R90 ;  /* 0x0000005a0400d985 */ /* 0x0001e2000c101b28 */
[----:B------:R-:W-:Y:S02]  /*10830*/  ISETP.GE.AND P5, PT, R223, UR4, PT ;  /* 0x00000004df007c0c */ /* 0x000fe4000bfa6270 */
[----:B------:R-:W-:Y:S02]  /*10840*/  @!P4 LEA.HI.X R7, R230, R20, R168, 0x2, P0 ;  /* 0x00000014e607c211 */ /* 0x000fe400000f14a8 */
[----:B------:R-:W-:Y:S02]  /*10850*/  ISETP.GE.AND P0, PT, R224, UR4, PT ;  /* 0x00000004e0007c0c */ /* 0x000fe4000bf06270 */
[C---:B-----5:R-:W-:Y:S01]  /*10860*/  @!P3 LEA R8, P6, R229.reuse, R24, 0x2 ;  /* 0x00000018e508b211 */ /* 0x060fe200078c10ff */
[----:B------:R4:W-:Y:S01]  /*10870*/  @!P4 ST.E.64 desc[UR40][R6.64], R94 ;  /* 0x0000005e0600c985 */ /* 0x0009e2000c101b28 */
[----:B------:R-:W-:Y:S02]  /*10880*/  ISETP.GE.AND P4, PT, R222, UR4, PT ;  /* 0x00000004de007c0c */ /* 0x000fe4000bf86270 */
[----:B------:R-:W-:-:S02]  /*10890*/  @!P3 LEA.HI.X R9, R229, R20, R167, 0x2, P6 ;  /* 0x00000014e509b211 */ /* 0x000fc400030f14a7 */
[----:B0-----:R-:W-:-:S03]  /*108a0*/  @!P2 LEA R4, P6, R228, R24, 0x2 ;  /* 0x00000018e404a211 */ /* 0x001fc600078c10ff */
[----:B------:R0:W-:Y:S01]  /*108b0*/  @!P3 ST.E.64 desc[UR40][R8.64], R98 ;  /* 0x000000620800b985 */ /* 0x0001e2000c101b28 */
[----:B------:R-:W-:Y:S02]  /*108c0*/  @!P2 LEA.HI.X R5, R228, R20, R166, 0x2, P6 ;  /* 0x00000014e405a211 */ /* 0x000fe400030f14a6 */
[----:B----4-:R-:W-:-:S03]  /*108d0*/  @!P1 LEA R6, P3, R225, R24, 0x2 ;  /* 0x00000018e1069211 */ /* 0x010fc600078610ff */
[----:B------:R-:W-:Y:S01]  /*108e0*/  @!P2 ST.E.64 desc[UR40][R4.64], R102 ;  /* 0x000000660400a985 */ /* 0x000fe2000c101b28 */
[----:B---3--:R-:W-:Y:S02]  /*108f0*/  @!P4 LEA R12, P2, R222, R24, 0x2 ;  /* 0x00000018de0cc211 */ /* 0x008fe400078410ff */
[----:B------:R-:W-:Y:S02]  /*10900*/  @!P1 LEA.HI.X R7, R225, R20, R165, 0x2, P3 ;  /* 0x00000014e1079211 */ /* 0x000fe400018f14a5 */
[----:B------:R-:W-:Y:S02]  /*10910*/  ISETP.GE.AND P3, PT, R221, UR4, PT ;  /* 0x00000004dd007c0c */ /* 0x000fe4000bf66270 */
[CC--:B0-----:R-:W-:Y:S01]  /*10920*/  @!P0 LEA R8, P6, R224.reuse, R24.reuse, 0x2 ;  /* 0x00000018e0088211 */ /* 0x0c1fe200078c10ff */
[----:B------:R0:W-:Y:S01]  /*10930*/  @!P1 ST.E.64 desc[UR40][R6.64], R106 ;  /* 0x0000006a06009985 */ /* 0x0001e2000c101b28 */
[----:B------:R-:W-:Y:S02]  /*10940*/  @!P5 LEA R10, P1, R223, R24, 0x2 ;  /* 0x00000018df0ad211 */ /* 0x000fe400078210ff */
[----:B------:R-:W-:-:S02]  /*10950*/  @!P0 LEA.HI.X R9, R224, R20, R164, 0x2, P6 ;  /* 0x00000014e0098211 */ /* 0x000fc400030f14a4 */
[----:B------:R-:W-:Y:S02]  /*10960*/  @!P5 LEA.HI.X R11, R223, R20, R163, 0x2, P1 ;  /* 0x00000014df0bd211 */ /* 0x000fe400008f14a3 */
[----:B------:R-:W-:Y:S01]  /*10970*/  ISETP.GE.AND P1, PT, R219, UR4, PT ;  /* 0x00000004db007c0c */ /* 0x000fe2000bf26270 */
[----:B------:R3:W-:Y:S01]  /*10980*/  @!P0 ST.E.64 desc[UR40][R8.64], R110 ;  /* 0x0000006e08008985 */ /* 0x0007e2000c101b28 */
[----:B------:R-:W-:Y:S02]  /*10990*/  ISETP.GE.AND P0, PT, R220, UR4, PT ;  /* 0x00000004dc007c0c */ /* 0x000fe4000bf06270 */
[C---:B------:R-:W-:Y:S01]  /*109a0*/  @!P3 LEA R14, P6, R221.reuse, R24, 0x2 ;  /* 0x00000018dd0eb211 */ /* 0x040fe200078c10ff */
[----:B------:R-:W-:Y:S01]  /*109b0*/  @!P5 ST.E.64 desc[UR40][R10.64], R114 ;  /* 0x000000720a00d985 */ /* 0x000fe2000c101b28 */
[-C--:B--2---:R-:W-:Y:S02]  /*109c0*/  @!P4 LEA.HI.X R13, R222, R20.reuse, R162, 0x2, P2 ;  /* 0x00000014de0dc211 */ /* 0x084fe400010f14a2 */
[----:B------:R-:W-:-:S02]  /*109d0*/  @!P3 LEA.HI.X R15, R221, R20, R161, 0x2, P6 ;  /* 0x00000014dd0fb211 */ /* 0x000fc400030f14a1 */
[----:B------:R-:W-:Y:S01]  /*109e0*/  ISETP.GE.AND P2, PT, R214, UR4, PT ;  /* 0x00000004d6007c0c */ /* 0x000fe2000bf46270 */
[----:B------:R2:W-:Y:S01]  /*109f0*/  @!P4 ST.E.64 desc[UR40][R12.64], R118 ;  /* 0x000000760c00c985 */ /* 0x0005e2000c101b28 */
[----:B------:R-:W-:Y:S02]  /*10a00*/  ISETP.GE.AND P4, PT, R218, UR4, PT ;  /* 0x00000004da007c0c */ /* 0x000fe4000bf86270 */
[-C--:B0-----:R-:W-:Y:S01]  /*10a10*/  @!P1 LEA R6, P6, R219, R24.reuse, 0x2 ;  /* 0x00000018db069211 */ /* 0x081fe200078c10ff */
[----:B------:R0:W-:Y:S01]  /*10a20*/  @!P3 ST.E.64 desc[UR40][R14.64], R122 ;  /* 0x0000007a0e00b985 */ /* 0x0001e2000c101b28 */
[C---:B------:R-:W-:Y:S02]  /*10a30*/  @!P0 LEA R4, P5, R220.reuse, R24, 0x2 ;  /* 0x00000018dc048211 */ /* 0x040fe400078a10ff */
[----:B------:R-:W-:Y:S02]  /*10a40*/  ISETP.GE.AND P3, PT, R215, UR4, PT ;  /* 0x00000004d7007c0c */ /* 0x000fe4000bf66270 */
[----:B------:R-:W-:-:S02]  /*10a50*/  @!P0 LEA.HI.X R5, R220, R20, R160, 0x2, P5 ;  /* 0x00000014dc058211 */ /* 0x000fc400028f14a0 */
[----:B------:R-:W-:Y:S02]  /*10a60*/  ISETP.GE.AND P5, PT, R213, UR4, PT ;  /* 0x00000004d5007c0c */ /* 0x000fe4000bfa6270 */
[----:B------:R-:W-:Y:S01]  /*10a70*/  @!P1 LEA.HI.X R7, R219, R20, R159, 0x2, P6 ;  /* 0x00000014db079211 */ /* 0x000fe200030f149f */
[----:B------:R4:W-:Y:S01]  /*10a80*/  @!P0 ST.E.64 desc[UR40][R4.64], R126 ;  /* 0x0000007e04008985 */ /* 0x0009e2000c101b28 */
[----:B---3--:R-:W-:-:S03]  /*10a90*/  @!P4 LEA R8, P0, R218, R24, 0x2 ;  /* 0x00000018da08c211 */ /* 0x008fc600078010ff */
[----:B------:R4:W-:Y:S01]  /*10aa0*/  @!P1 ST.E.64 desc[UR40][R6.64], R130 ;  /* 0x0000008206009985 */ /* 0x0009e2000c101b28 */
[-C--:B--2---:R-:W-:Y:S02]  /*10ab0*/  @!P2 LEA R12, P1, R214, R24.reuse, 0x2 ;  /* 0x00000018d60ca211 */ /* 0x084fe400078210ff */
[----:B------:R-:W-:Y:S02]  /*10ac0*/  @!P3 LEA R10, P6, R215, R24, 0x2 ;  /* 0x00000018d70ab211 */ /* 0x000fe400078c10ff */
[----:B------:R-:W-:Y:S02]  /*10ad0*/  @!P4 LEA.HI.X R9, R218, R20, R158, 0x2, P0 ;  /* 0x00000014da09c211 */ /* 0x000fe400000f149e */
[----:B0-----:R-:W-:Y:S02]  /*10ae0*/  @!P5 LEA R14, P0, R213, R24, 0x2 ;  /* 0x00000018d50ed211 */ /* 0x001fe400078010ff */
[-C--:B------:R-:W-:Y:S01]  /*10af0*/  @!P3 LEA.HI.X R11, R215, R20.reuse, R157, 0x2, P6 ;  /* 0x00000014d70bb211 */ /* 0x080fe200030f149d */
[----:B------:R4:W-:Y:S01]  /*10b00*/  @!P4 ST.E.64 desc[UR40][R8.64], R134 ;  /* 0x000000860800c985 */ /* 0x0009e2000c101b28 */
[----:B------:R-:W-:-:S02]  /*10b10*/  @!P2 LEA.HI.X R13, R214, R20, R156, 0x2, P1 ;  /* 0x00000014d60da211 */ /* 0x000fc400008f149c */
[----:B------:R-:W-:Y:S01]  /*10b20*/  @!P5 LEA.HI.X R15, R213, R20, R152, 0x2, P0 ;  /* 0x00000014d50fd211 */ /* 0x000fe200000f1498 */
[----:B------:R4:W-:Y:S01]  /*10b30*/  @!P3 ST.E.64 desc[UR40][R10.64], R138 ;  /* 0x0000008a0a00b985 */ /* 0x0009e2000c101b28 */
[----:B------:R-:W-:-:S03]  /*10b40*/  ISETP.GE.AND P0, PT, R212, UR4, PT ;  /* 0x00000004d4007c0c */ /* 0x000fc6000bf06270 */
[----:B------:R4:W-:Y:S04]  /*10b50*/  @!P2 ST.E.64 desc[UR40][R12.64], R142 ;  /* 0x0000008e0c00a985 */ /* 0x0009e8000c101b28 */
[----:B------:R4:W-:Y:S06]  /*10b60*/  @!P5 ST.E.64 desc[UR40][R14.64], R146 ;  /* 0x000000920e00d985 */ /* 0x0009ec000c101b28 */
[----:B------:R-:W-:Y:S05]  /*10b70*/  @P0 BRA `(.L_x_763) ;  /* 0x0000000c00d40947 */ /* 0x000fea0003800000 */
[----:B------:R-:W-:-:S04]  /*10b80*/  LEA R24, P0, R212, R24, 0x2 ;  /* 0x00000018d4187211 */ /* 0x000fc800078010ff */
[----:B------:R-:W-:-:S05]  /*10b90*/  LEA.HI.X R25, R212, R20, R21, 0x2, P0 ;  /* 0x00000014d4197211 */ /* 0x000fca00000f1415 */
[----:B------:R0:W-:Y:S01]  /*10ba0*/  ST.E.64 desc[UR40][R24.64], R150 ;  /* 0x0000009618007985 */ /* 0x0001e2000c101b28 */
[----:B------:R-:W-:Y:S05]  /*10bb0*/  BRA `(.L_x_763) ;  /* 0x0000000c00c47947 */ /* 0x000fea0003800000 */
.L_x_757:
[----:B------:R-:W-:Y:S01]  /*10bc0*/  ULDC.64 UR6, c[0x0][0xc08] ;  /* 0x0003020000067ab9 */ /* 0x000fe20000000a00 */
[----:B------:R-:W-:Y:S01]  /*10bd0*/  ULDC.64 UR4, c[0x0][0xc00] ;  /* 0x0003000000047ab9 */ /* 0x000fe20000000a00 */
[----:B------:R-:W-:Y:S01]  /*10be0*/  ISETP.NE.U32.AND P1, PT, RZ, UR6, PT ;  /* 0x00000006ff007c0c */ /* 0x000fe2000bf25070 */
[----:B------:R-:W-:Y:S01]  /*10bf0*/  IMAD.MOV.U32 R3, RZ, RZ, RZ ;  /* 0x000000ffff037224 */ /* 0x000fe200078e00ff */
[----:B------:R-:W-:Y:S02]  /*10c00*/  ISETP.NE.U32.AND P0, PT, RZ, UR4, PT ;  /* 0x00000004ff007c0c */ /* 0x000fe4000bf05070 */
[----:B------:R-:W-:Y:S02]  /*10c10*/  ISETP.NE.AND.EX P1, PT, RZ, UR7, PT, P1 ;  /* 0x00000007ff007c0c */ /* 0x000fe4000bf25310 */
[----:B0-----:R-:W-:Y:S02]  /*10c20*/  IADD3 R4, P2, R203, UR4, RZ ;  /* 0x00000004cb047c10 */ /* 0x001fe4000ff5e0ff */
[----:B------:R-:W-:-:S02]  /*10c30*/  ISETP.NE.AND.EX P0, PT, RZ, UR5, PT, P0 ;  /* 0x00000005ff007c0c */ /* 0x000fc4000bf05300 */
[----:B------:R-:W-:Y:S01]  /*10c40*/  IADD3.X R5, R204, UR5, RZ, P2, !PT ;  /* 0x00000005cc057c10 */ /* 0x000fe200097fe4ff */
[----:B------:R-:W-:Y:S02]  /*10c50*/  ULDC UR4, c[0x0][0xa88] ;  /* 0x0002a20000047ab9 */ /* 0x000fe40000000800 */
[----:B------:R-:W-:-:S04]  /*10c60*/  IMAD.U32 R0, RZ, RZ, UR4 ;  /* 0x00000004ff007e24 */ /* 0x000fc8000f8e00ff */
[----:B------:R-:W-:-:S04]  /*10c70*/  @P1 IADD3 R6, P2, R203, UR6, RZ ;  /* 0x00000006cb061c10 */ /* 0x000fc8000ff5e0ff */
[----:B------:R-:W-:Y:S01]  /*10c80*/  @P1 IADD3.X R7, R204, UR7, RZ, P2, !PT ;  /* 0x00000007cc071c10 */ /* 0x000fe200097fe4ff */
[----:B------:R0:W5:Y:S04]  /*10c90*/  @P0 LDG.E R3, desc[UR40][R4.64] ;  /* 0x0000002804030981 */ /* 0x000168000c1e1900 */
[----:B------:R0:W5:Y:S01]  /*10ca0*/  @P1 LDG.E R0, desc[UR40][R6.64] ;  /* 0x0000002806001981 */ /* 0x000162000c1e1900 */
[----:B------:R-:W-:Y:S01]  /*10cb0*/  ISETP.NE.AND P2, PT, R201, RZ, PT ;  /* 0x000000ffc900720c */ /* 0x000fe20003f45270 */
[----:B------:R-:W4:-:S12]  /*10cc0*/  S2R R8, SR_TID.X ;  /* 0x0000000000087919 */ /* 0x000f180000002100 */
[----:B------:R-:W2:Y:S01]  /*10cd0*/  @!P2 LDC R201, c[0x0][0xad4] ;  /* 0x0002b500ffc9ab82 */ /* 0x000ea20000000800 */
[----:B----4-:R-:W-:Y:S01]  /*10ce0*/  VIADD R30, R8, 0xffffff80 ;  /* 0xffffff80081e7836 */ /* 0x010fe20000000000 */
[----:B--2---:R-:W-:-:S04]  /*10cf0*/  ISETP.GT.AND P2, PT, R201, 0x1, PT ;  /* 0x00000001c900780c */ /* 0x004fc80003f44270 */
[----:B------:R-:W-:Y:S01]  /*10d00*/  ISETP.GT.AND P3, PT, R30, 0x3f, PT ;  /* 0x0000003f1e00780c */ /* 0x000fe20003f64270 */
[----:B0-----:R-:W-:-:S12]  /*10d10*/  @P1 BRA `(.L_x_766) ;  /* 0x0000000000101947 */ /* 0x001fd80003800000 */
[----:B------:R-:W-:Y:S05]  /*10d20*/  @!P0 BRA `(.L_x_766) ;  /* 0x00000000000c8947 */ /* 0x000fea0003800000 */
[----:B------:R-:W2:Y:S04]  /*10d30*/  LDG.E R7, desc[UR40][R4.64] ;  /* 0x0000002804077981 */ /* 0x000ea8000c1e1900 */
[----:B-----5:R-:W2:Y:S02]  /*10d40*/  LDG.E R0, desc[UR40][R4.64+0x4] ;  /* 0x0000042804007981 */ /* 0x020ea4000c1e1900 */
[----:B--2---:R-:W-:-:S07]  /*10d50*/  IMAD.IADD R0, R0, 0x1, -R7 ;  /* 0x0000000100007824 */ /* 0x004fce00078e0a07 */
.L_x_766:
[----:B------:R-:W2:Y:S01]  /*10d60*/  LDL.LU R4, [R1+0x24] ;  /* 0x0000240001047983 */ /* 0x000ea20000300800 */
[----:B------:R-:W-:Y:S01]  /*10d70*/  BSSY B1, `(.L_x_767) ;  /* 0x0000037000017945 */ /* 0x000fe20003800000 */
[----:B------:R-:W-:Y:S02]  /*10d80*/  SEL R27, R200, RZ, !P0 ;  /* 0x000000ffc81b7207 */ /* 0x000fe40004000000 */
[----:B-----5:R-:W-:Y:S02]  /*10d90*/  SHF.R.S32.HI R26, RZ, 0x1f, R3 ;  /* 0x0000001fff1a7819 */ /* 0x020fe40000011403 */
[----:B--2---:R-:W-:Y:S01]  /*10da0*/  SEL R28, R4, RZ, !P0 ;  /* 0x000000ff041c7207 */ /* 0x004fe20004000000 */
[----:B------:R-:W-:Y:S06]  /*10db0*/  @P3 BRA `(.L_x_768) ;  /* 0x0000000000c83947 */ /* 0x000fec0003800000 */
[----:B------:R-:W0:Y:S01]  /*10dc0*/  S2R R5, SR_TID.X ;  /* 0x0000000000057919 */ /* 0x000e220000002100 */
[----:B------:R-:W2:Y:S01]  /*10dd0*/  LDC R31, c[0x0][0xbe8] ;  /* 0x0002fa00ff1f7b82 */ /* 0x000ea20000000800 */
[----:B0-----:R-:W-:Y:S02]  /*10de0*/  IMAD R4, R202, 0x40, R5 ;  /* 0x00000040ca047824 */ /* 0x001fe400078e0205 */
[----:B--2---:R-:W-:Y:S02]  /*10df0*/  IMAD R5, R0, R31, RZ ;  /* 0x0000001f00057224 */ /* 0x004fe400078e02ff */
[----:B------:R-:W-:-:S05]  /*10e00*/  VIADD R29, R4, 0xffffff80 ;  /* 0xffffff80041d7836 */ /* 0x000fca0000000000 */
[----:B------:R-:W-:-:S13]  /*10e10*/  ISETP.GE.AND P0, PT, R29, R5, PT ;  /* 0x000000051d00720c */ /* 0x000fda0003f06270 */
[----:B------:R-:W-:Y:S05]  /*10e20*/  @P0 BRA `(.L_x_768) ;  /* 0x0000000000ac0947 */ /* 0x000fea0003800000 */
[----:B------:R-:W-:Y:S01]  /*10e30*/  IMAD.MOV.U32 R24, RZ, RZ, 0x9b8 ;  /* 0x000009b8ff187424 */ /* 0x000fe200078e00ff */
[----:B------:R-:W-:Y:S01]  /*10e40*/  ISETP.GT.AND P0, PT, R201, 0x1, PT ;  /* 0x00000001c900780c */ /* 0x000fe20003f04270 */
[----:B------:R-:W0:Y:S01]  /*10e50*/  LDC.64 R4, c[0x0][0xba8] ;  /* 0x0002ea00ff047b82 */ /* 0x000e220000000a00 */
[----:B------:R-:W-:Y:S01]  /*10e60*/  ISETP.NE.AND P1, PT, R31, 0x1, PT ;  /* 0x000000011f00780c */ /* 0x000fe20003f25270 */
[----:B------:R-:W-:Y:S01]  /*10e70*/  IMAD.MOV.U32 R21, RZ, RZ, R29 ;  /* 0x000000ffff157224 */ /* 0x000fe200078e001d */
[----:B------:R-:W-:Y:S02]  /*10e80*/  SEL R24, R24, 0x978, P0 ;  /* 0x0000097818187807 */ /* 0x000fe40000000000 */
[----:B------:R-:W-:-:S03]  /*10e90*/  SEL R211, R211, RZ, P0 ;  /* 0x000000ffd3d37207 */ /* 0x000fc60000000000 */
[----:B------:R-:W2:Y:S08]  /*10ea0*/  LDC.64 R12, c[0x0][R24+0x220] ;  /* 0x00008800180c7b82 */ /* 0x000eb00000000a00 */
[----:B------:R-:W4:Y:S08]  /*10eb0*/  LDC.64 R14, c[0x0][R24+0x218] ;  /* 0x00008600180e7b82 */ /* 0x000f300000000a00 */
[----:B------:R-:W5:Y:S08]  /*10ec0*/  LDC.64 R8, c[0x0][R24+0x228] ;  /* 0x00008a0018087b82 */ /* 0x000f700000000a00 */
[----:B------:R-:W1:Y:S08]  /*10ed0*/  LDC.64 R6, c[0x0][R24+0x210] ;  /* 0x0000840018067b82 */ /* 0x000e700000000a00 */
[----:B------:R-:W3:Y:S08]  /*10ee0*/  @P1 LDC R20, c[0x0][0xbec] ;  /* 0x0002fb00ff141b82 */ /* 0x000ef00000000800 */
[----:B------:R-:W5:Y:S01]  /*10ef0*/  @P1 LDC R33, c[0x0][0xbf0] ;  /* 0x0002fc00ff211b82 */ /* 0x000f620000000800 */
[----:B--2---:R-:W-:-:S07]  /*10f00*/  IMAD R13, R13, R27, RZ ;  /* 0x0000001b0d0d7224 */ /* 0x004fce00078e02ff */
[----:B0-----:R-:W0:Y:S01]  /*10f10*/  @!P0 LDC R4, c[0x0][0xb50] ;  /* 0x0002d400ff048b82 */ /* 0x001e220000000800 */
[----:B------:R-:W-:-:S04]  /*10f20*/  IMAD.WIDE.U32 R10, R12, R27, RZ ;  /* 0x0000001b0c0a7225 */ /* 0x000fc800078e00ff */
[----:B------:R-:W-:Y:S02]  /*10f30*/  IMAD R13, R12, R28, R13 ;  /* 0x0000001c0c0d7224 */ /* 0x000fe400078e020d */
[----:B---3--:R-:W-:Y:S01]  /*10f40*/  @P1 IMAD.HI.U32 R20, R29, R20, RZ ;  /* 0x000000141d141227 */ /* 0x008fe200078e00ff */
[----:B------:R-:W2:Y:S03]  /*10f50*/  @!P0 LDC R5, c[0x0][0xb54] ;  /* 0x0002d500ff058b82 */ /* 0x000ea60000000800 */
[-C--:B----4-:R-:W-:Y:S02]  /*10f60*/  IMAD R25, R15, R199.reuse, RZ ;  /* 0x000000c70f197224 */ /* 0x090fe400078e02ff */
[----:B------:R-:W-:Y:S01]  /*10f70*/  IMAD.WIDE.U32 R14, R14, R199, RZ ;  /* 0x000000c70e0e7225 */ /* 0x000fe200078e00ff */
[----:B-----5:R-:W-:-:S03]  /*10f80*/  @P1 SHF.R.U32.HI R21, RZ, R33, R20 ;  /* 0x00000021ff151219 */ /* 0x020fc60000011614 */
[----:B------:R-:W-:Y:S01]  /*10f90*/  IMAD.IADD R12, R11, 0x1, R13 ;  /* 0x000000010b0c7824 */ /* 0x000fe200078e020d */
[----:B------:R-:W-:Y:S01]  /*10fa0*/  IADD3 R14, P1, P3, R10, R14, R3 ;  /* 0x0000000e0a0e7210 */ /* 0x000fe20007b3e003 */
[----:B------:R-:W-:Y:S02]  /*10fb0*/  IMAD.IADD R25, R15, 0x1, R25 ;  /* 0x000000010f197824 */ /* 0x000fe400078e0219 */
[----:B------:R-:W-:Y:S02]  /*10fc0*/  IMAD.MOV R10, RZ, RZ, -R21 ;  /* 0x000000ffff0a7224 */ /* 0x000fe400078e0a15 */
[-C--:B------:R-:W-:Y:S02]  /*10fd0*/  IMAD R13, R9, R211.reuse, RZ ;  /* 0x000000d3090d7224 */ /* 0x080fe400078e02ff */
[----:B------:R-:W-:-:S04]  /*10fe0*/  IMAD.WIDE.U32 R8, R8, R211, RZ ;  /* 0x000000d308087225 */ /* 0x000fc800078e00ff */
[----:B------:R-:W-:Y:S01]  /*10ff0*/  IMAD R11, R31, R10, R29 ;  /* 0x0000000a1f0b7224 */ /* 0x000fe200078e021d */
[----:B------:R-:W-:Y:S01]  /*11000*/  IADD3.X R10, R12, R25, R26, P1, P3 ;  /* 0x000000190c0a7210 */ /* 0x000fe20000fe641a */
[----:B------:R-:W-:Y:S01]  /*11010*/  IMAD.IADD R13, R9, 0x1, R13 ;  /* 0x00000001090d7824 */ /* 0x000fe200078e020d */
[----:B------:R-:W-:Y:S01]  /*11020*/  IADD3 R8, P0, P1, R21, R14, R8 ;  /* 0x0000000e15087210 */ /* 0x000fe2000791e008 */
[----:B-1----:R-:W-:Y:S01]  /*11030*/  IMAD R7, R7, R11, RZ ;  /* 0x0000000b07077224 */ /* 0x002fe200078e02ff */
[----:B------:R-:W-:-:S04]  /*11040*/  SHF.R.S32.HI R21, RZ, 0x1f, R21 ;  /* 0x0000001fff157819 */ /* 0x000fc80000011415 */
[----:B------:R-:W-:Y:S02]  /*11050*/  IADD3.X R9, R21, R10, R13, P0, P1 ;  /* 0x0000000a15097210 */ /* 0x000fe400007e240d */
[----:B------:R-:W-:Y:S01]  /*11060*/  SHF.R.S32.HI R13, RZ, 0x1f, R11 ;  /* 0x0000001fff0d7819 */ /* 0x000fe2000001140b */
[----:B------:R-:W-:-:S04]  /*11070*/  IMAD.WIDE.U32 R8, R6, R11, R8 ;  /* 0x0000000b06087225 */ /* 0x000fc800078e0008 */
[----:B------:R-:W-:Y:S01]  /*11080*/  IMAD R7, R6, R13, R7 ;  /* 0x0000000d06077224 */ /* 0x000fe200078e0207 */
[----:B0-----:R-:W-:-:S03]  /*11090*/  LEA R4, P0, R8, R4, 0x2 ;  /* 0x0000000408047211 */ /* 0x001fc600078010ff */
[----:B------:R-:W-:Y:S02]  /*110a0*/  IMAD.IADD R6, R9, 0x1, R7 ;  /* 0x0000000109067824 */ /* 0x000fe400078e0207 */
[----:B------:R-:W-:-:S03]  /*110b0*/  IMAD.MOV.U32 R7, RZ, RZ, -0x800000 ;  /* 0xff800000ff077424 */ /* 0x000fc600078e00ff */
[----:B--2---:R-:W-:-:S05]  /*110c0*/  LEA.HI.X R5, R8, R5, R6, 0x2, P0 ;  /* 0x0000000508057211 */ /* 0x004fca00000f1406 */
[----:B------:R0:W-:Y:S02]  /*110d0*/  STG.E desc[UR40][R4.64], R7 ;  /* 0x0000000704007986 */ /* 0x0001e4000c101928 */
.L_x_768:
[----:B------:R-:W-:Y:S05]  /*110e0*/  BSYNC B1 ;  /* 0x0000000000017941 */ /* 0x000fea0003800000 */
.L_x_767:
[----:B------:R-:W-:Y:S05]  /*110f0*/  @P2 BRA `(.L_x_763) ;  /* 0x0000000800742947 */ /* 0x000fea0003800000 */
[----:B------:R-:W2:Y:S01]  /*11100*/  LDC R9, c[0x0][0xbe8] ;  /* 0x0002fa00ff097b82 */ /* 0x000ea20000000800 */
[----:B------:R-:W-:Y:S01]  /*11110*/  ULDC.64 UR4, c[0x0][0xaa0] ;  /* 0x0002a80000047ab9 */ /* 0x000fe20000000a00 */
[----:B0-----:R-:W-:Y:S01]  /*11120*/  SHF.R.S32.HI R7, RZ, 0x1f, R30 ;  /* 0x0000001fff077819 */ /* 0x001fe2000001141e */
[----:B------:R-:W-:Y:S01]  /*11130*/  IMAD R6, R26, UR4, RZ ;  /* 0x000000041a067c24 */ /* 0x000fe2000f8e02ff */
[----:B------:R-:W-:Y:S01]  /*11140*/  BSSY B1, `(.L_x_769) ;  /* 0x0000074000017945 */ /* 0x000fe20003800000 */
[----:B------:R-:W-:Y:S01]  /*11150*/  IMAD.WIDE.U32 R4, R3, UR4, RZ ;  /* 0x0000000403047c25 */ /* 0x000fe2000f8e00ff */
[----:B------:R-:W-:Y:S02]  /*11160*/  LEA.HI R7, R7, R30, RZ, 0x3 ;  /* 0x0000001e07077211 */ /* 0x000fe400078f18ff */
[----:B------:R-:W0:Y:S01]  /*11170*/  LDC R21, c[0x0][0xac8] ;  /* 0x0002b200ff157b82 */ /* 0x000e220000000800 */
[----:B------:R-:W-:Y:S01]  /*11180*/  IMAD R3, R3, UR5, R6 ;  /* 0x0000000503037c24 */ /* 0x000fe2000f8e0206 */
[----:B------:R-:W-:Y:S01]  /*11190*/  SHF.R.S32.HI R15, RZ, 0x3, R7 ;  /* 0x00000003ff0f7819 */ /* 0x000fe20000011407 */
[----:B------:R-:W-:Y:S01]  /*111a0*/  ULDC.64 UR4, c[0x0][0xae8] ;  /* 0x0002ba0000047ab9 */ /* 0x000fe20000000a00 */
[----:B------:R-:W-:Y:S01]  /*111b0*/  VIADD R31, R188, 0x180 ;  /* 0x00000180bc1f7836 */ /* 0x000fe20000000000 */
[----:B------:R-:W-:Y:S01]  /*111c0*/  SHF.R.S32.HI R32, RZ, 0x1f, R205 ;  /* 0x0000001fff207819 */ /* 0x000fe200000114cd */
[----:B------:R-:W-:Y:S01]  /*111d0*/  IMAD.IADD R5, R5, 0x1, R3 ;  /* 0x0000000105057824 */ /* 0x000fe200078e0203 */
[----:B------:R-:W-:Y:S01]  /*111e0*/  LOP3.LUT R3, R7, 0xfffffff8, RZ, 0xc0, !PT ;  /* 0xfffffff807037812 */ /* 0x000fe200078ec0ff */
[----:B------:R-:W-:Y:S01]  /*111f0*/  IMAD R26, R202, 0x40, R15 ;  /* 0x00000040ca1a7824 */ /* 0x000fe200078e020f */
[----:B------:R-:W-:Y:S01]  /*11200*/  SHF.R.S32.HI R33, RZ, 0x1f, R206 ;  /* 0x0000001fff217819 */ /* 0x000fe200000114ce */
[----:B------:R-:W-:Y:S01]  /*11210*/  IMAD.WIDE.U32 R4, R199, UR4, R4 ;  /* 0x00000004c7047c25 */ /* 0x000fe2000f8e0004 */
[----:B------:R-:W-:-:S02]  /*11220*/  SHF.R.S32.HI R34, RZ, 0x1f, R207 ;  /* 0x0000001fff227819 */ /* 0x000fc400000114cf */
[----:B------:R-:W-:Y:S01]  /*11230*/  SHF.R.S32.HI R35, RZ, 0x1f, R208 ;  /* 0x0000001fff237819 */ /* 0x000fe200000114d0 */
[----:B------:R-:W-:Y:S01]  /*11240*/  IMAD.IADD R30, R30, 0x1, -R3 ;  /* 0x000000011e1e7824 */ /* 0x000fe200078e0a03 */
[----:B------:R-:W-:Y:S01]  /*11250*/  SHF.R.S32.HI R36, RZ, 0x1f, R209 ;  /* 0x0000001fff247819 */ /* 0x000fe200000114d1 */
[----:B------:R-:W-:Y:S01]  /*11260*/  IMAD R5, R199, UR5, R5 ;  /* 0x00000005c7057c24 */ /* 0x000fe2000f8e0205 */
[----:B--2---:R-:W-:Y:S01]  /*11270*/  ISETP.NE.AND P0, PT, R9, 0x1, PT ;  /* 0x000000010900780c */ /* 0x004fe20003f05270 */
[----:B------:R-:W-:Y:S01]  /*11280*/  IMAD R7, R30, 0x20, R15 ;  /* 0x000000201e077824 */ /* 0x000fe200078e020f */
[----:B------:R-:W-:Y:S01]  /*11290*/  ULDC.64 UR4, c[0x0][0xaf0] ;  /* 0x0002bc0000047ab9 */ /* 0x000fe20000000a00 */
[----:B------:R-:W-:Y:S01]  /*112a0*/  VIADD R29, R188, 0x1c0 ;  /* 0x000001c0bc1d7836 */ /* 0x000fe20000000000 */
[----:B------:R-:W-:Y:S01]  /*112b0*/  SHF.R.S32.HI R30, RZ, 0x1f, R31 ;  /* 0x0000001fff1e7819 */ /* 0x000fe2000001141f */
[----:B------:R-:W-:Y:S02]  /*112c0*/  IMAD R8, R202, 0x40, R7 ;  /* 0x00000040ca087824 */ /* 0x000fe400078e0207 */
[----:B------:R-:W-:Y:S01]  /*112d0*/  IMAD R3, R28, UR4, RZ ;  /* 0x000000041c037c24 */ /* 0x000fe2000f8e02ff */
[-C--:B0-----:R-:W-:Y:S01]  /*112e0*/  ISETP.GE.AND P1, PT, R209, R21.reuse, PT ;  /* 0x00000015d100720c */ /* 0x081fe20003f26270 */
[----:B------:R-:W-:Y:S01]  /*112f0*/  IMAD.WIDE.U32 R4, R27, UR4, R4 ;  /* 0x000000041b047c25 */ /* 0x000fe2000f8e0004 */
[----:B------:R-:W-:-:S02]  /*11300*/  ISETP.GE.AND P2, PT, R188, R21, PT ;  /* 0x00000015bc00720c */ /* 0x000fc40003f46270 */
[----:B------:R-:W-:Y:S01]  /*11310*/  SHF.R.S32.HI R28, RZ, 0x1f, R29 ;  /* 0x0000001fff1c7819 */ /* 0x000fe2000001141d */
[----:B------:R-:W0:Y:S01]  /*11320*/  @P0 LDC R11, c[0x0][0xbec] ;  /* 0x0002fb00ff0b0b82 */ /* 0x000e220000000800 */
[----:B------:R-:W-:Y:S01]  /*11330*/  IMAD R7, R27, UR5, R3 ;  /* 0x000000051b077c24 */ /* 0x000fe2000f8e0203 */
[----:B------:R-:W-:Y:S01]  /*11340*/  ULDC.64 UR4, c[0x0][0xae0] ;  /* 0x0002b80000047ab9 */ /* 0x000fe20000000a00 */
[----:B------:R-:W-:Y:S02]  /*11350*/  IMAD.MOV.U32 R3, RZ, RZ, R8 ;  /* 0x000000ffff037224 */ /* 0x000fe400078e0008 */
[----:B------:R-:W-:Y:S02]  /*11360*/  IMAD.IADD R5, R5, 0x1, R7 ;  /* 0x0000000105057824 */ /* 0x000fe400078e0207 */
[----:B------:R-:W-:Y:S01]  /*11370*/  IMAD R27, R0, R9, RZ ;  /* 0x00000009001b7224 */ /* 0x000fe200078e02ff */
[----:B------:R-:W2:Y:S01]  /*11380*/  @P0 LDC R13, c[0x0][0xbf0] ;  /* 0x0002fc00ff0d0b82 */ /* 0x000ea20000000800 */
[----:B------:R-:W-:-:S02]  /*11390*/  SEL R0, RZ, 0x1, P2 ;  /* 0x00000001ff007807 */ /* 0x000fc40001000000 */
[----:B------:R-:W-:Y:S01]  /*113a0*/  ISETP.GE.AND P2, PT, R29, R21, PT ;  /* 0x000000151d00720c */ /* 0x000fe20003f46270 */
[----:B0-----:R-:W-:-:S05]  /*113b0*/  @P0 IMAD.HI.U32 R6, R8, R11, RZ ;  /* 0x0000000b08060227 */ /* 0x001fca00078e00ff */
[----:B--2---:R-:W-:Y:S02]  /*113c0*/  @P0 SHF.R.U32.HI R3, RZ, R13, R6 ;  /* 0x0000000dff030219 */ /* 0x004fe40000011606 */
[----:B------:R-:W-:Y:S02]  /*113d0*/  ISETP.GE.AND P0, PT, R208, R21, PT ;  /* 0x00000015d000720c */ /* 0x000fe40003f06270 */
[--C-:B------:R-:W-:Y:S01]  /*113e0*/  SHF.R.S32.HI R6, RZ, 0x1f, R3.reuse ;  /* 0x0000001fff067819 */ /* 0x100fe20000011403 */
[----:B------:R-:W-:Y:S02]  /*113f0*/  IMAD.MOV R7, RZ, RZ, -R3 ;  /* 0x000000ffff077224 */ /* 0x000fe400078e0a03 */
[----:B------:R-:W-:-:S04]  /*11400*/  IMAD.WIDE.U32 R4, R3, UR4, R4 ;  /* 0x0000000403047c25 */ /* 0x000fc8000f8e0004 */
[----:B------:R-:W-:Y:S02]  /*11410*/  IMAD R6, R6, UR4, RZ ;  /* 0x0000000406067c24 */ /* 0x000fe4000f8e02ff */
[----:B------:R-:W-:Y:S01]  /*11420*/  IMAD R7, R9, R7, R8 ;  /* 0x0000000709077224 */ /* 0x000fe200078e0208 */
[----:B------:R-:W-:Y:S01]  /*11430*/  SEL R8, RZ, 0xffffffff, P1 ;  /* 0xffffffffff087807 */ /* 0x000fe20000800000 */
[----:B------:R-:W-:Y:S01]  /*11440*/  IMAD R9, R3, UR5, R6 ;  /* 0x0000000503097c24 */ /* 0x000fe2000f8e0206 */
[----:B------:R-:W-:Y:S01]  /*11450*/  SEL R3, RZ, 0xffffffff, P0 ;  /* 0xffffffffff037807 */ /* 0x000fe20000000000 */
[----:B------:R-:W-:Y:S01]  /*11460*/  ULDC.64 UR4, c[0x0][0xad8] ;  /* 0x0002b60000047ab9 */ /* 0x000fe20000000a00 */
[-C--:B------:R-:W-:Y:S01]  /*11470*/  ISETP.GE.AND P0, PT, R207, R21.reuse, PT ;  /* 0x00000015cf00720c */ /* 0x080fe20003f06270 */
[----:B------:R-:W-:Y:S02]  /*11480*/  IMAD.SHL.U32 R11, R8, 0x2, RZ ;  /* 0x00000002080b7824 */ /* 0x000fe400078e00ff */
[----:B------:R-:W-:Y:S01]  /*11490*/  IMAD.SHL.U32 R3, R3, 0x4, RZ ;  /* 0x0000000403037824 */ /* 0x000fe200078e00ff */
[----:B------:R-:W-:Y:S01]  /*114a0*/  SEL R6, RZ, 0xffffffff, P0 ;  /* 0xffffffffff067807 */ /* 0x000fe20000000000 */
[----:B------:R-:W-:Y:S01]  /*114b0*/  IMAD.IADD R5, R5, 0x1, R9 ;  /* 0x0000000105057824 */ /* 0x000fe200078e0209 */
[----:B------:R-:W-:-:S02]  /*114c0*/  ISETP.GE.AND P0, PT, R206, R21, PT ;  /* 0x00000015ce00720c */ /* 0x000fc40003f06270 */
[----:B------:R-:W-:Y:S01]  /*114d0*/  LOP3.LUT R0, R11, 0x2, R0, 0xe2, !PT ;  /* 0x000000020b007812 */ /* 0x000fe200078ee200 */
[----:B------:R-:W-:Y:S01]  /*114e0*/  IMAD.SHL.U32 R8, R6, 0x8, RZ ;  /* 0x0000000806087824 */ /* 0x000fe200078e00ff */
[----:B------:R-:W-:Y:S01]  /*114f0*/  SEL R6, RZ, 0xffffffff, P0 ;  /* 0xffffffffff067807 */ /* 0x000fe20000000000 */
[----:B------:R-:W-:Y:S01]  /*11500*/  IMAD.WIDE.U32 R4, R7, UR4, R4 ;  /* 0x0000000407047c25 */ /* 0x000fe2000f8e0004 */
[----:B------:R-:W-:Y:S02]  /*11510*/  LOP3.LUT R3, R3, 0x4, R0, 0xe2, !PT ;  /* 0x0000000403037812 */ /* 0x000fe400078ee200 */
[----:B------:R-:W-:Y:S01]  /*11520*/  ISETP.GE.AND P0, PT, R205, R21, PT ;  /* 0x00000015cd00720c */ /* 0x000fe20003f06270 */
[----:B------:R-:W-:Y:S01]  /*11530*/  IMAD.SHL.U32 R6, R6, 0x10, RZ ;  /* 0x0000001006067824 */ /* 0x000fe200078e00ff */
[----:B------:R-:W-:Y:S02]  /*11540*/  SHF.R.S32.HI R0, RZ, 0x1f, R7 ;  /* 0x0000001fff007819 */ /* 0x000fe40000011407 */
[----:B------:R-:W-:-:S02]  /*11550*/  LOP3.LUT R3, R8, 0x8, R3, 0xe2, !PT ;  /* 0x0000000808037812 */ /* 0x000fc400078ee203 */
[----:B------:R-:W-:Y:S01]  /*11560*/  SEL R8, RZ, 0xffffffff, P0 ;  /* 0xffffffffff087807 */ /* 0x000fe20000000000 */
[----:B------:R-:W-:Y:S01]  /*11570*/  IMAD R0, R0, UR4, RZ ;  /* 0x0000000400007c24 */ /* 0x000fe2000f8e02ff */
[----:B------:R-:W-:Y:S02]  /*11580*/  ISETP.GE.AND P0, PT, R31, R21, PT ;  /* 0x000000151f00720c */ /* 0x000fe40003f06270 */
[----:B------:R-:W-:Y:S01]  /*11590*/  LOP3.LUT R6, R6, 0x10, R3, 0xe2, !PT ;  /* 0x0000001006067812 */ /* 0x000fe200078ee203 */
[----:B------:R-:W-:Y:S02]  /*115a0*/  IMAD.SHL.U32 R9, R8, 0x20, RZ ;  /* 0x0000002008097824 */ /* 0x000fe400078e00ff */
[----:B------:R-:W-:Y:S01]  /*115b0*/  IMAD R3, R7, UR5, R0 ;  /* 0x0000000507037c24 */ /* 0x000fe2000f8e0200 */
[----:B------:R-:W-:Y:S01]  /*115c0*/  SEL R7, RZ, 0x40, P0 ;  /* 0x00000040ff077807 */ /* 0x000fe20000000000 */
[----:B------:R-:W-:Y:S01]  /*115d0*/  ULDC.64 UR4, c[0x0][0xa80] ;  /* 0x0002a00000047ab9 */ /* 0x000fe20000000a00 */
[----:B------:R-:W-:Y:S01]  /*115e0*/  ISETP.GE.AND P0, PT, R26, R27, PT ;  /* 0x0000001b1a00720c */ /* 0x000fe20003f06270 */
[----:B------:R-:W-:Y:S01]  /*115f0*/  IMAD.IADD R3, R5, 0x1, R3 ;  /* 0x0000000105037824 */ /* 0x000fe200078e0203 */
[----:B------:R-:W-:-:S02]  /*11600*/  LOP3.LUT R6, R9, 0x20, R6, 0xe2, !PT ;  /* 0x0000002009067812 */ /* 0x000fc400078ee206 */
[----:B------:R-:W-:Y:S02]  /*11610*/  LEA R20, P1, R4, UR4, 0x1 ;  /* 0x0000000404147c11 */ /* 0x000fe4000f8208ff */
[----:B------:R-:W-:Y:S02]  /*11620*/  SEL R5, RZ, 0x80, P2 ;  /* 0x00000080ff057807 */ /* 0x000fe40001000000 */
[----:B------:R-:W-:Y:S02]  /*11630*/  LOP3.LUT R24, R6, R7, RZ, 0xfc, !PT ;  /* 0x0000000706187212 */ /* 0x000fe400078efcff */
[----:B------:R-:W-:Y:S02]  /*11640*/  LEA.HI.X R3, R4, UR5, R3, 0x1, P1 ;  /* 0x0000000504037c11 */ /* 0x000fe400088f0c03 */
[----:B------:R-:W-:Y:S01]  /*11650*/  LOP3.LUT R25, R24, R5, RZ, 0xfc, !PT ;  /* 0x0000000518197212 */ /* 0x000fe200078efcff */
[----:B------:R0:W2:Y:S04]  /*11660*/  SHFL.IDX PT, R4, R20, RZ, 0x181f ;  /* 0x00181fff14047589 */ /* 0x0000a800000e0000 */
[----:B------:R0:W4:Y:S01]  /*11670*/  SHFL.IDX PT, R5, R3, RZ, 0x181f ;  /* 0x00181fff03057589 */ /* 0x00012200000e0000 */
[----:B------:R-:W-:Y:S05]  /*11680*/  @P0 BRA `(.L_x_770) ;  /* 0x00000000007c0947 */ /* 0x000fea0003800000 */
[-C--:B------:R-:W-:Y:S02]  /*11690*/  ISETP.GE.AND P2, PT, R209, R21.reuse, PT ;  /* 0x00000015d100720c */ /* 0x080fe40003f46270 */
[-C--:B------:R-:W-:Y:S02]  /*116a0*/  ISETP.GE.AND P1, PT, R188, R21.reuse, PT ;  /* 0x00000015bc00720c */ /* 0x080fe40003f26270 */
[-C--:B------:R-:W-:Y:S02]  /*116b0*/  ISETP.GE.AND P5, PT, R208, R21.reuse, PT ;  /* 0x00000015d000720c */ /* 0x080fe40003fa6270 */
[----:B------:R-:W-:-:S07]  /*116c0*/  ISETP.GE.AND P3, PT, R207, R21, PT ;  /* 0x00000015cf00720c */ /* 0x000fce0003f66270 */
[CC--:B--2---:R-:W-:Y:S02]  /*116d0*/  @!P2 LEA R8, P0, R209.reuse, R4.reuse, 0x1 ;  /* 0x00000004d108a211 */ /* 0x0c4fe400078008ff */
[----:B----4-:R-:W-:Y:S02]  /*116e0*/  @!P1 IMAD.WIDE R6, R188, 0x2, R4 ;  /* 0x00000002bc069825 */ /* 0x010fe400078e0204 */
[----:B------:R-:W-:Y:S02]  /*116f0*/  @!P2 LEA.HI.X R9, R209, R5, R36, 0x1, P0 ;  /* 0x00000005d109a211 */ /* 0x000fe400000f0c24 */
[----:B------:R-:W-:Y:S01]  /*11700*/  @!P5 LEA R14, P4, R208, R4, 0x1 ;  /* 0x00000004d00ed211 */ /* 0x000fe200078808ff */
[----:B------:R-:W-:Y:S01]  /*11710*/  @!P1 ST.E.128 desc[UR40][R6.64], RZ ;  /* 0x000000ff06009985 */ /* 0x000fe2000c101d28 */
[-C--:B------:R-:W-:Y:S02]  /*11720*/  ISETP.GE.AND P1, PT, R205, R21.reuse, PT ;  /* 0x00000015cd00720c */ /* 0x080fe40003f26270 */
[----:B------:R-:W-:Y:S01]  /*11730*/  LOP3.LUT P0, RZ, R24, 0x40, RZ, 0xc0, !PT ;  /* 0x0000004018ff7812 */ /* 0x000fe2000780c0ff */
[----:B------:R2:W-:Y:S01]  /*11740*/  @!P2 ST.E.128 desc[UR40][R8.64], RZ ;  /* 0x000000ff0800a985 */ /* 0x0005e2000c101d28 */
[----:B------:R-:W-:-:S02]  /*11750*/  ISETP.GE.AND P2, PT, R206, R21, PT ;  /* 0x00000015ce00720c */ /* 0x000fc40003f46270 */
[-C--:B------:R-:W-:Y:S02]  /*11760*/  @!P5 LEA.HI.X R15, R208, R5.reuse, R35, 0x1, P4 ;  /* 0x00000005d00fd211 */ /* 0x080fe400020f0c23 */
[----:B------:R-:W-:Y:S02]  /*11770*/  LOP3.LUT P4, RZ, R25, 0x80, RZ, 0xc0, !PT ;  /* 0x0000008019ff7812 */ /* 0x000fe4000788c0ff */
[CC--:B------:R-:W-:Y:S01]  /*11780*/  @!P3 LEA R12, P6, R207.reuse, R4.reuse, 0x1 ;  /* 0x00000004cf0cb211 */ /* 0x0c0fe200078c08ff */
[----:B------:R4:W-:Y:S03]  /*11790*/  @!P5 ST.E.128 desc[UR40][R14.64], RZ ;  /* 0x000000ff0e00d985 */ /* 0x0009e6000c101d28 */
[----:B------:R-:W-:Y:S02]  /*117a0*/  @!P3 LEA.HI.X R13, R207, R5, R34, 0x1, P6 ;  /* 0x00000005cf0db211 */ /* 0x000fe400030f0c22 */
[----:B--2---:R-:W-:-:S02]  /*117b0*/  @!P1 LEA R8, P6, R205, R4, 0x1 ;  /* 0x00000004cd089211 */ /* 0x004fc400078c08ff */
        /* <DEDUP_REMOVED lines=12> */
.L_x_770:
[----:B------:R-:W-:Y:S05]  /*11880*/  BSYNC B1 ;  /* 0x0000000000017941 */ /* 0x000fea0003800000 */
.L_x_769:
[----:B------:R-:W-:Y:S01]  /*11890*/  VIADD R0, R26, 0x20 ;  /* 0x000000201a007836 */ /* 0x000fe20000000000 */
[----:B----4-:R4:W0:Y:S04]  /*118a0*/  SHFL.IDX PT, R5, R3, 0x1, 0x181f ;  /* 0x00381f0003057f89 */ /* 0x01082800000e0000 */
[----:B------:R-:W-:Y:S01]  /*118b0*/  ISETP.GE.AND P0, PT, R0, R27, PT ;  /* 0x0000001b0000720c */ /* 0x000fe20003f06270 */
[----:B--2---:R4:W2:-:S12]  /*118c0*/  SHFL.IDX PT, R4, R20, 0x1, 0x181f ;  /* 0x00381f0014047f89 */ /* 0x00489800000e0000 */
[----:B----4-:R-:W-:Y:S05]  /*118d0*/  @P0 BRA `(.L_x_763) ;  /* 0x00000000007c0947 */ /* 0x010fea0003800000 */
[-C--:B------:R-:W-:Y:S02]  /*118e0*/  ISETP.GE.AND P5, PT, R209, R21.reuse, PT ;  /* 0x00000015d100720c */ /* 0x080fe40003fa6270 */
[-C--:B------:R-:W-:Y:S02]  /*118f0*/  ISETP.GE.AND P4, PT, R188, R21.reuse, PT ;  /* 0x00000015bc00720c */ /* 0x080fe40003f86270 */
[-C--:B------:R-:W-:Y:S02]  /*11900*/  ISETP.GE.AND P0, PT, R208, R21.reuse, PT ;  /* 0x00000015d000720c */ /* 0x080fe40003f06270 */
[----:B------:R-:W-:Y:S02]  /*11910*/  ISETP.GE.AND P1, PT, R207, R21, PT ;  /* 0x00000015cf00720c */ /* 0x000fe40003f26270 */
[----:B------:R-:W-:-:S05]  /*11920*/  LOP3.LUT P2, RZ, R24, 0x40, RZ, 0xc0, !PT ;  /* 0x0000004018ff7812 */ /* 0x000fca000784c0ff */
[CC--:B--2---:R-:W-:Y:S02]  /*11930*/  @!P5 LEA R8, P3, R209.reuse, R4.reuse, 0x1 ;  /* 0x00000004d108d211 */ /* 0x0c4fe400078608ff */
[----:B0-----:R-:W-:Y:S02]  /*11940*/  @!P4 IMAD.WIDE R6, R188, 0x2, R4 ;  /* 0x00000002bc06c825 */ /* 0x001fe400078e0204 */
[----:B------:R-:W-:Y:S02]  /*11950*/  @!P5 LEA.HI.X R9, R209, R5, R36, 0x1, P3 ;  /* 0x00000005d109d211 */ /* 0x000fe400018f0c24 */
[-C--:B------:R-:W-:Y:S01]  /*11960*/  ISETP.GE.AND P3, PT, R206, R21.reuse, PT ;  /* 0x00000015ce00720c */ /* 0x080fe20003f66270 */
[----:B------:R0:W-:Y:S01]  /*11970*/  @!P4 ST.E.128 desc[UR40][R6.64], RZ ;  /* 0x000000ff0600c985 */ /* 0x0001e2000c101d28 */
[----:B------:R-:W-:Y:S02]  /*11980*/  @!P0 LEA R10, P6, R208, R4, 0x1 ;  /* 0x00000004d00a8211 */ /* 0x000fe400078c08ff */
[----:B------:R-:W-:Y:S01]  /*11990*/  LOP3.LUT P4, RZ, R25, 0x80, RZ, 0xc0, !PT ;  /* 0x0000008019ff7812 */ /* 0x000fe2000788c0ff */
[----:B------:R4:W-:Y:S01]  /*119a0*/  @!P5 ST.E.128 desc[UR40][R8.64], RZ ;  /* 0x000000ff0800d985 */ /* 0x0009e2000c101d28 */
[----:B------:R-:W-:-:S02]  /*119b0*/  ISETP.GE.AND P5, PT, R205, R21, PT ;  /* 0x00000015cd00720c */ /* 0x000fc40003fa6270 */
[----:B------:R-:W-:Y:S02]  /*119c0*/  @!P0 LEA.HI.X R11, R208, R5, R35, 0x1, P6 ;  /* 0x00000005d00b8211 */ /* 0x000fe400030f0c23 */
[----:B------:R-:W-:-:S03]  /*119d0*/  @!P1 LEA R12, P6, R207, R4, 0x1 ;  /* 0x00000004cf0c9211 */ /* 0x000fc600078c08ff */
[----:B------:R4:W-:Y:S01]  /*119e0*/  @!P0 ST.E.128 desc[UR40][R10.64], RZ ;  /* 0x000000ff0a008985 */ /* 0x0009e2000c101d28 */
[-C--:B------:R-:W-:Y:S02]  /*119f0*/  @!P1 LEA.HI.X R13, R207, R5.reuse, R34, 0x1, P6 ;  /* 0x00000005cf0d9211 */ /* 0x080fe400030f0c22 */
[CC--:B0-----:R-:W-:Y:S02]  /*11a00*/  @!P3 LEA R6, P6, R206.reuse, R4.reuse, 0x1 ;  /* 0x00000004ce06b211 */ /* 0x0c1fe400078c08ff */
[CC--:B------:R-:W-:Y:S01]  /*11a10*/  @P2 LEA R14, P0, R31.reuse, R4.reuse, 0x1 ;  /* 0x000000041f0e2211 */ /* 0x0c0fe200078008ff */
[----:B------:R4:W-:Y:S01]  /*11a20*/  @!P1 ST.E.128 desc[UR40][R12.64], RZ ;  /* 0x000000ff0c009985 */ /* 0x0009e2000c101d28 */
[-C--:B------:R-:W-:Y:S02]  /*11a30*/  @!P3 LEA.HI.X R7, R206, R5.reuse, R33, 0x1, P6 ;  /* 0x00000005ce07b211 */ /* 0x080fe400030f0c21 */
[----:B------:R-:W-:Y:S02]  /*11a40*/  @P2 LEA.HI.X R15, R31, R5, R30, 0x1, P0 ;  /* 0x000000051f0f2211 */ /* 0x000fe400000f0c1e */
[-C--:B------:R-:W-:Y:S01]  /*11a50*/  @P4 LEA R20, P6, R29, R4.reuse, 0x1 ;  /* 0x000000041d144211 */ /* 0x080fe200078c08ff */
[----:B------:R4:W-:Y:S01]  /*11a60*/  @!P3 ST.E.128 desc[UR40][R6.64], RZ ;  /* 0x000000ff0600b985 */ /* 0x0009e2000c101d28 */
[----:B------:R-:W-:-:S02]  /*11a70*/  @!P5 LEA R4, P0, R205, R4, 0x1 ;  /* 0x00000004cd04d211 */ /* 0x000fc400078008ff */
[-C--:B------:R-:W-:Y:S02]  /*11a80*/  @P4 LEA.HI.X R21, R29, R5.reuse, R28, 0x1, P6 ;  /* 0x000000051d154211 */ /* 0x080fe400030f0c1c */
[----:B------:R-:W-:-:S05]  /*11a90*/  @!P5 LEA.HI.X R5, R205, R5, R32, 0x1, P0 ;  /* 0x00000005cd05d211 */ /* 0x000fca00000f0c20 */
[----:B------:R4:W-:Y:S04]  /*11aa0*/  @!P5 ST.E.128 desc[UR40][R4.64], RZ ;  /* 0x000000ff0400d985 */ /* 0x0009e8000c101d28 */
[----:B------:R4:W-:Y:S04]  /*11ab0*/  @P2 ST.E.128 desc[UR40][R14.64], RZ ;  /* 0x000000ff0e002985 */ /* 0x0009e8000c101d28 */
[----:B------:R4:W-:Y:S02]  /*11ac0*/  @P4 ST.E.128 desc[UR40][R20.64], RZ ;  /* 0x000000ff14004985 */ /* 0x0009e4000c101d28 */
.L_x_763:
[----:B------:R-:W-:Y:S05]  /*11ad0*/  BSYNC B0 ;  /* 0x0000000000007941 */ /* 0x000fea0003800000 */
.L_x_756:
[----:B------:R-:W-:Y:S02]  /*11ae0*/  ULDC UR4, c[0x0][0xc3c] ;  /* 0x00030f0000047ab9 */ /* 0x000fe40000000800 */
[----:B---3--:R-:W-:-:S13]  /*11af0*/  ISETP.GE.AND P0, PT, R155, UR4, PT ;  /* 0x000000049b007c0c */ /* 0x008fda000bf06270 */
[----:B------:R-:W-:Y:S05]  /*11b00*/  @!P0 BRA `(.L_x_771) ;  /* 0xfffffef800b48947 */ /* 0x000fea000383ffff */
[----:B------:R-:W-:Y:S05]  /*11b10*/  BRA `(.L_x_643) ;  /* 0x00000090001c7947 */ /* 0x000fea0003800000 */
.L_x_641:
[----:B------:R-:W-:-:S08]  /*11b20*/  NOP ;  /* 0x0000000000007918 */ /* 0x000fd00000000000 */
[----:B---3--:R-:W0:-:S00]  /*11b30*/  USETMAXREG.DEALLOC.CTAPOOL 0x18 ;  /* 0x00000018000079c8 */ /* 0x008e0000080e0500 */
[----:B0-----:R-:W2:Y:S01]  /*11b40*/  LDL.LU R2, [R1+0x28] ;  /* 0x0000280001027983 */ /* 0x001ea20000300800 */
[----:B------:R-:W-:Y:S01]  /*11b50*/  LOP3.LUT R0, R0, 0x3, RZ, 0xc0, !PT ;  /* 0x0000000300007812 */ /* 0x000fe200078ec0ff */
[----:B------:R-:W-:-:S05]  /*11b60*/  IMAD.MOV.U32 R7, RZ, RZ, RZ ;  /* 0x000000ffff077224 */ /* 0x000fca00078e00ff */
[----:B------:R-:W0:Y:S02]  /*11b70*/  SHFL.IDX PT, R0, R0, RZ, 0x1f ;  /* 0x00001fff00007589 */ /* 0x000e2400000e0000 */
[----:B0-----:R-:W-:Y:S02]  /*11b80*/  ISETP.NE.AND P0, PT, R0, RZ, PT ;  /* 0x000000ff0000720c */ /* 0x001fe40003f05270 */
[----:B--2---:R-:W-:-:S11]  /*11b90*/  LOP3.LUT R2, R2, 0xfffffffd, RZ, 0xc0, !PT ;  /* 0xfffffffd02027812 */ /* 0x004fd600078ec0ff */
[----:B------:R-:W-:-:S05]  /*11ba0*/  @P0 LOP3.LUT R2, R2, 0x2, RZ, 0xfc, !PT ;  /* 0x0000000202020812 */ /* 0x000fca00078efcff */
[----:B------:R0:W-:Y:S01]  /*11bb0*/  STL [R1+0x28], R2 ;  /* 0x0000280201007387 */ /* 0x0001e20000100800 */
        /* <DEDUP_REMOVED lines=10> */
.L_x_772:
[----:B------:R-:W-:Y:S01]  /*11c60*/  LOP3.LUT R0, R6, 0x1f, RZ, 0xc0, !PT ;  /* 0x0000001f06007812 */ /* 0x000fe200078ec0ff */
[----:B------:R-:W-:Y:S01]  /*11c70*/  ULDC UR4, c[0x0][0xc3c] ;  /* 0x00030f0000047ab9 */ /* 0x000fe20000000800 */
[----:B------:R-:W-:Y:S01]  /*11c80*/  IMAD.MOV.U32 R10, RZ, RZ, RZ ;  /* 0x000000ffff0a7224 */ /* 0x000fe200078e00ff */
[----:B------:R-:W1:Y:S01]  /*11c90*/  S2UR UR6, SR_CTAID.X ;  /* 0x00000000000679c3 */ /* 0x000e620000002500 */
[----:B------:R-:W-:Y:S01]  /*11ca0*/  ISETP.NE.AND P0, PT, R0, 0x1f, PT ;  /* 0x0000001f0000780c */ /* 0x000fe20003f05270 */
[----:B------:R-:W-:-:S03]  /*11cb0*/  ULDC UR5, c[0x0][0xc38] ;  /* 0x00030e0000057ab9 */ /* 0x000fc60000000800 */
[----:B------:R-:W-:-:S13]  /*11cc0*/  ISETP.GE.OR P1, PT, R0, UR4, !P0 ;  /* 0x0000000400007c0c */ /* 0x000fda000c726670 */
[----:B0-----:R-:W0:Y:S08]  /*11cd0*/  @!P1 LDC.64 R2, c[0x0][0xc80] ;  /* 0x00032000ff029b82 */ /* 0x001e300000000a00 */
[----:B------:R-:W2:Y:S01]  /*11ce0*/  @!P1 LDC.64 R4, c[0x0][0xc78] ;  /* 0x00031e00ff049b82 */ /* 0x000ea20000000a00 */
[----:B0-----:R-:W-:-:S05]  /*11cf0*/  @!P1 IMAD.WIDE.U32 R2, R0, 0x4, R2 ;  /* 0x0000000400029825 */ /* 0x001fca00078e0002 */
        /* <DEDUP_REMOVED lines=27> */
[----:B------:R-:W-:Y:S01]  /*11eb0*/  IMAD.MOV.U32 R11, RZ, RZ, R8 ;  /* 0x000000ffff0b7224 */ /* 0x000fe200078e0008 */
[----:B-1----:R-:W-:-:S13]  /*11ec0*/  ISETP.GT.AND P6, PT, R8, UR6, PT ;  /* 0x0000000608007c0c */ /* 0x002fda000bfc4270 */
[----:B------:R-:W-:Y:S05]  /*11ed0*/  @P6 BRA `(.L_x_774) ;  /* 0x0000000000a46947 */ /* 0x000fea0003800000 */
[----:B------:R-:W-:Y:S01]  /*11ee0*/  IMAD.MOV.U32 R8, RZ, RZ, R11 ;  /* 0x000000ffff087224 */ /* 0x000fe200078e000b */
[----:B------:R-:W-:Y:S01]  /*11ef0*/  UMOV UR4, URZ ;  /* 0x0000003f00047c82 */ /* 0x000fe20008000000 */
[----:B------:R-:W-:-:S05]  /*11f00*/  ULDC UR5, c[0x0][0xc38] ;  /* 0x00030e0000057ab9 */ /* 0x000fca0000000800 */
.L_x_776:
        /* <DEDUP_REMOVED lines=38> */
.L_x_774:
        /* <DEDUP_REMOVED lines=20> */
.L_x_777:
        /* <DEDUP_REMOVED lines=54> */
.L_x_775:
[----:B------:R-:W-:Y:S01]  /*12610*/  IMAD.U32 R2, RZ, RZ, UR6 ;  /* 0x00000006ff027e24 */ /* 0x000fe2000f8e00ff */
[----:B------:R1:W-:Y:S04]  /*12620*/  STL [R1+0x4], RZ ;  /* 0x000004ff01007387 */ /* 0x0003e80000100800 */
[----:B------:R1:W-:Y:S04]  /*12630*/  STL [R1+0x8], RZ ;  /* 0x000008ff01007387 */ /* 0x0003e80000100800 */
[----:B------:R1:W-:Y:S02]  /*12640*/  STL [R1], R2 ;  /* 0x0000000201007387 */ /* 0x0003e40000100800 */
.L_x_778:
        /* <DEDUP_REMOVED lines=10> */
.L_x_773:
[----:B--2---:R-:W2:Y:S01]  /*126f0*/  LDL R0, [R1+0xc] ;  /* 0x00000c0001007983 */ /* 0x004ea20000100800 */
[----:B------:R-:W-:Y:S01]  /*12700*/  ULDC UR4, c[0x0][0xc3c] ;  /* 0x00030f0000047ab9 */ /* 0x000fe20000000800 */
[----:B------:R-:W-:Y:S01]  /*12710*/  IMAD.MOV.U32 R19, RZ, RZ, RZ ;  /* 0x000000ffff137224 */ /* 0x000fe200078e00ff */
[----:B--2---:R-:W-:Y:S01]  /*12720*/  ISETP.GE.AND P0, PT, R0, UR4, PT ;  /* 0x0000000400007c0c */ /* 0x004fe2000bf06270 */
[----:B------:R-:W-:-:S05]  /*12730*/  IMAD.MOV.U32 R0, RZ, RZ, 0x1 ;  /* 0x00000001ff007424 */ /* 0x000fca00078e00ff */
[----:B------:R2:W-:Y:S04]  /*12740*/  STL [R1+0x14], R0 ;  /* 0x0000140001007387 */ /* 0x0005e80000100800 */
[----:B------:R2:W-:Y:S03]  /*12750*/  STL [R1+0x54], RZ ;  /* 0x000054ff01007387 */ /* 0x0005e60000100800 */
[----:B------:R-:W-:Y:S05]  /*12760*/  @P0 BRA `(.L_x_779) ;  /* 0x0000008000280947 */ /* 0x000fea0003800000 */
[----:B------:R-:W3:Y:S01]  /*12770*/  S2UR UR5, SR_CgaCtaId ;  /* 0x00000000000579c3 */ /* 0x000ee20000008800 */
[C---:B--2---:R-:W-:Y:S01]  /*12780*/  IMAD.SHL.U32 R0, R6.reuse, 0x8, RZ ;  /* 0x0000000806007824 */ /* 0x044fe200078e00ff */
[----:B------:R-:W-:Y:S01]  /*12790*/  LOP3.LUT R4, R6, 0x7f, RZ, 0xc0, !PT ;  /* 0x0000007f06047812 */ /* 0x000fe200078ec0ff */
[----:B------:R-:W-:Y:S01]  /*127a0*/  UMOV UR4, 0x400 ;  /* 0x0000040000047882 */ /* 0x000fe20000000000 */
[----:B------:R-:W-:Y:S01]  /*127b0*/  BSSY B8, `(.L_x_779) ;  /* 0x0000805000087945 */ /* 0x000fe20003800000 */
[----:B------:R-:W-:Y:S01]  /*127c0*/  IMAD.MOV.U32 R19, RZ, RZ, RZ ;  /* 0x000000ffff137224 */ /* 0x000fe200078e00ff */
[----:B------:R-:W-:Y:S01]  /*127d0*/  LOP3.LUT R3, R0, 0x1f8, RZ, 0xc0, !PT ;  /* 0x000001f800037812 */ /* 0x000fe200078ec0ff */
[----:B01----:R-:W-:Y:S01]  /*127e0*/  IMAD.SHL.U32 R2, R4, 0x8, RZ ;  /* 0x0000000804027824 */ /* 0x003fe200078e00ff */
[----:B------:R-:W-:Y:S01]  /*127f0*/  ULDC.64 UR38, c[0x0][0x198] ;  /* 0x0000660000267ab9 */ /* 0x000fe20000000a00 */
[----:B------:R-:W-:Y:S01]  /*12800*/  IMAD.MOV.U32 R0, RZ, RZ, 0x1 ;  /* 0x00000001ff007424 */ /* 0x000fe200078e00ff */
[----:B------:R-:W-:Y:S01]  /*12810*/  LOP3.LUT R3, R3, 0x38, R6, 0x78, !PT ;  /* 0x0000003803037812 */ /* 0x000fe200078e7806 */
[----:B------:R-:W-:Y:S01]  /*12820*/  IMAD.SHL.U32 R6, R6, 0x10, RZ ;  /* 0x0000001006067824 */ /* 0x000fe200078e00ff */
[----:B------:R-:W-:-:S02]  /*12830*/  ULDC UR36, c[0x0][0xc] ;  /* 0x0000030000247ab9 */ /* 0x000fc40000000800 */
[----:B------:R-:W-:Y:S02]  /*12840*/  LOP3.LUT R3, R3, 0x200, R2, 0xf8, !PT ;  /* 0x0000020003037812 */ /* 0x000fe400078ef802 */
[----:B------:R-:W-:-:S04]  /*12850*/  SHF.R.U32.HI R2, RZ, 0x3, R4 ;  /* 0x00000003ff027819 */ /* 0x000fc80000011604 */
[----:B------:R-:W-:Y:S01]  /*12860*/  LOP3.LUT R4, R2, 0x70, R6, 0xf8, !PT ;  /* 0x0000007002047812 */ /* 0x000fe200078ef806 */
[----:B---3--:R-:W-:-:S06]  /*12870*/  ULEA UR4, UR5, UR4, 0x18 ;  /* 0x0000000405047291 */ /* 0x008fcc000f8ec03f */
[----:B------:R-:W-:-:S04]  /*12880*/  IMAD.U32 R18, RZ, RZ, UR4 ;  /* 0x00000004ff127e24 */ /* 0x000fc8000f8e00ff */
[----:B------:R-:W-:-:S05]  /*12890*/  IMAD R2, R3, 0x2, R18 ;  /* 0x0000000203027824 */ /* 0x000fca00078e0212 */
[----:B------:R0:W-:Y:S04]  /*128a0*/  STL [R1+0x60], R2 ;  /* 0x0000600201007387 */ /* 0x0001e80000100800 */
[----:B------:R0:W-:Y:S04]  /*128b0*/  STL [R1+0x54], RZ ;  /* 0x000054ff01007387 */ /* 0x0001e80000100800 */
[----:B------:R0:W-:Y:S04]  /*128c0*/  STL [R1+0x18], R0 ;  /* 0x0000180001007387 */ /* 0x0001e80000100800 */
[----:B------:R0:W-:Y:S04]  /*128d0*/  STL [R1+0x10], RZ ;  /* 0x000010ff01007387 */ /* 0x0001e80000100800 */
[----:B------:R0:W-:Y:S02]  /*128e0*/  STL [R1+0x14], R0 ;  /* 0x0000140001007387 */ /* 0x0001e40000100800 */
.L_x_945:
[----:B0-----:R-:W2:Y:S01]  /*128f0*/  LDL R0, [R1+0xc] ;  /* 0x00000c0001007983 */ /* 0x001ea20000100800 */
[----:B------:R-:W2:Y:S01]  /*12900*/  LDC.64 R2, c[0x0][0xc88] ;  /* 0x00032200ff027b82 */ /* 0x000ea20000000a00 */
[----:B------:R-:W-:Y:S05]  /*12910*/  YIELD ;  /* 0x0000000000007946 */ /* 0x000fea0003800000 */
[----:B------:R-:W-:Y:S01]  /*12920*/  ULDC.64 UR4, c[0x0][0xa28] ;  /* 0x00028a0000047ab9 */ /* 0x000fe20000000a00 */
[----:B------:R-:W-:Y:S02]  /*12930*/  CS2R R8, SRZ ;  /* 0x0000000000087805 */ /* 0x000fe4000001ff00 */
[----:B------:R-:W-:Y:S01]  /*12940*/  ISETP.NE.U32.AND P0, PT, RZ, UR4, PT ;  /* 0x00000004ff007c0c */ /* 0x000fe2000bf05070 */
[----:B------:R-:W-:Y:S01]  /*12950*/  ULDC.64 UR10, c[0x0][0xa18] ;  /* 0x00028600000a7ab9 */ /* 0x000fe20000000a00 */
[----:B------:R-:W-:Y:S01]  /*12960*/  ULDC.64 UR8, c[0x0][0xa10] ;  /* 0x0002840000087ab9 */ /* 0x000fe20000000a00 */
[----:B------:R-:W-:Y:S01]  /*12970*/  ULDC.64 UR6, c[0x0][0xa08] ;  /* 0x0002820000067ab9 */ /* 0x000fe20000000a00 */
[----:B--2---:R-:W-:-:S05]  /*12980*/  IMAD.WIDE R2, R0, 0x4, R2 ;  /* 0x0000000400027825 */ /* 0x004fca00078e0202 */
[----:B------:R-:W2:Y:S01]  /*12990*/  LDG.E R13, desc[UR40][R2.64] ;  /* 0x00000028020d7981 */ /* 0x000ea2000c1e1900 */
[----:B------:R-:W-:Y:S02]  /*129a0*/  ISETP.NE.AND.EX P0, PT, RZ, UR5, PT, P0 ;  /* 0x00000005ff007c0c */ /* 0x000fe4000bf05300 */
        /* <DEDUP_REMOVED lines=9> */
[----:B-1----:R1:W5:Y:S01]  /*12a40*/  @P0 LDG.E R8, desc[UR40][R2.64] ;  /* 0x0000002802080981 */ /* 0x002362000c1e1900 */
[----:B------:R-:W-:Y:S01]  /*12a50*/  ISETP.NE.AND.EX P1, PT, RZ, UR5, PT, P1 ;  /* 0x00000005ff007c0c */ /* 0x000fe2000bf25310 */
[----:B---3--:R-:W-:Y:S01]  /*12a60*/  IMAD.MOV.U32 R12, RZ, RZ, RZ ;  /* 0x000000ffff0c7224 */ /* 0x008fe200078e00ff */
[----:B------:R-:W-:Y:S01]  /*12a70*/  ISETP.NE.U32.AND P3, PT, RZ, UR10, PT ;  /* 0x0000000aff007c0c */ /* 0x000fe2000bf65070 */
[----:B------:R-:W-:Y:S01]  /*12a80*/  STL [R1+0x1c], R14 ;  /* 0x00001c0e01007387 */ /* 0x000fe20000100800 */
[----:B------:R-:W-:Y:S01]  /*12a90*/  ISETP.NE.U32.AND P0, PT, RZ, UR6, PT ;  /* 0x00000006ff007c0c */ /* 0x000fe2000bf05070 */
[----:B0-----:R-:W-:Y:S01]  /*12aa0*/  IMAD.MOV.U32 R0, RZ, RZ, RZ ;  /* 0x000000ffff007224 */ /* 0x001fe200078e00ff */
[----:B------:R-:W-:Y:S02]  /*12ab0*/  ISETP.NE.U32.AND P2, PT, RZ, UR8, PT ;  /* 0x00000008ff007c0c */ /* 0x000fe4000bf45070 */
[C---:B------:R-:W-:Y:S02]  /*12ac0*/  IADD3 R6, P5, R17.reuse, UR6, RZ ;  /* 0x0000000611067c10 */ /* 0x040fe4000ffbe0ff */
[----:B-1----:R-:W-:-:S02]  /*12ad0*/  IADD3 R2, P4, R17, UR4, RZ ;  /* 0x0000000411027c10 */ /* 0x002fc4000ff9e0ff */
[----:B------:R-:W-:Y:S02]  /*12ae0*/  ISETP.NE.AND.EX P3, PT, RZ, UR11, PT, P3 ;  /* 0x0000000bff007c0c */ /* 0x000fe4000bf65330 */
[C---:B------:R-:W-:Y:S02]  /*12af0*/  IADD3.X R3, R14.reuse, UR5, RZ, P4, !PT ;  /* 0x000000050e037c10 */ /* 0x040fe4000a7fe4ff */
[----:B------:R-:W-:Y:S02]  /*12b00*/  IADD3 R4, P4, R17, UR8, RZ ;  /* 0x0000000811047c10 */ /* 0x000fe4000ff9e0ff */
[----:B------:R-:W-:Y:S01]  /*12b10*/  ISETP.NE.AND.EX P0, PT, RZ, UR7, PT, P0 ;  /* 0x00000007ff007c0c */ /* 0x000fe2000bf05300 */
[----:B------:R-:W2:Y:S01]  /*12b20*/  @P1 LDG.E R9, desc[UR40][R2.64] ;  /* 0x0000002802091981 */ /* 0x000ea2000c1e1900 */
[----:B------:R-:W-:Y:S01]  /*12b30*/  IADD3.X R5, R14, UR9, RZ, P4, !PT ;  /* 0x000000090e057c10 */ /* 0x000fe2000a7fe4ff */
[----:B------:R-:W-:Y:S01]  /*12b40*/  ULDC UR4, c[0x0][0x288] ;  /* 0x0000a20000047ab9 */ /* 0x000fe20000000800 */
[----:B------:R-:W-:-:S02]  /*12b50*/  ISETP.NE.AND.EX P2, PT, RZ, UR9, PT, P2 ;  /* 0x00000009ff007c0c */ /* 0x000fc4000bf45320 */
[----:B------:R-:W-:Y:S02]  /*12b60*/  IADD3.X R7, R14, UR7, RZ, P5, !PT ;  /* 0x000000070e077c10 */ /* 0x000fe4000affe4ff */
[----:B------:R-:W-:-:S04]  /*12b70*/  @P3 IADD3 R10, P4, R17, UR10, RZ ;  /* 0x0000000a110a3c10 */ /* 0x000fc8000ff9e0ff */
[----:B------:R-:W-:Y:S01]  /*12b80*/  @P3 IADD3.X R11, R14, UR11, RZ, P4, !PT ;  /* 0x0000000b0e0b3c10 */ /* 0x000fe2000a7fe4ff */
[----:B------:R-:W5:Y:S04]  /*12b90*/  @P0 LDG.E R12, desc[UR40][R6.64] ;  /* 0x00000028060c0981 */ /* 0x000f68000c1e1900 */
[----:B------:R-:W5:Y:S04]  /*12ba0*/  @P2 LDG.E R0, desc[UR40][R4.64] ;  /* 0x0000002804002981 */ /* 0x000f68000c1e1900 */
[----:B--2---:R0:W-:Y:S02]  /*12bb0*/  STL [R1+0x40], R9 ;  /* 0x0000400901007387 */ /* 0x0041e40000100800 */
[----:B0-----:R-:W-:Y:S01]  /*12bc0*/  IMAD.U32 R9, RZ, RZ, UR4 ;  /* 0x00000004ff097e24 */ /* 0x001fe2000f8e00ff */
[----:B------:R-:W-:-:S05]  /*12bd0*/  ULDC.64 UR4, c[0x0][0x418] ;  /* 0x0001060000047ab9 */ /* 0x000fca0000000a00 */
[----:B------:R0:W2:Y:S01]  /*12be0*/  @P3 LDG.E R9, desc[UR40][R10.64] ;  /* 0x000000280a093981 */ /* 0x0000a2000c1e1900 */
[----:B------:R-:W-:-:S03]  /*12bf0*/  UISETP.NE.U32.AND UP0, UPT, UR4, URZ, UPT ;  /* 0x0000003f0400728c */ /* 0x000fc6000bf05070 */
[----:B------:R-:W-:Y:S01]  /*12c00*/  ULDC UR4, c[0x0][0x424] ;  /* 0x0001090000047ab9 */ /* 0x000fe20000000800 */
[----:B------:R-:W-:-:S03]  /*12c10*/  UISETP.NE.AND.EX UP0, UPT, UR5, URZ, UPT, UP0 ;  /* 0x0000003f0500728c */ /* 0x000fc6000bf05300 */
[----:B------:R-:W-:Y:S01]  /*12c20*/  ULDC UR5, c[0x0][0x2f0] ;  /* 0x0000bc0000057ab9 */ /* 0x000fe20000000800 */
[----:B------:R-:W-:-:S04]  /*12c30*/  USEL UR4, UR4, 0x1, UP0 ;  /* 0x0000000104047887 */ /* 0x000fc80008000000 */
[----:B------:R-:W-:-:S03]  /*12c40*/  UIMAD UR4, UR4, UR5, URZ ;  /* 0x00000005040472a4 */ /* 0x000fc6000f8e023f */
[----:B------:R-:W-:Y:S02]  /*12c50*/  ULDC UR5, c[0x0][0x348] ;  /* 0x0000d20000057ab9 */ /* 0x000fe40000000800 */
[----:B0-----:R-:W-:Y:S01]  /*12c60*/  IMAD.U32 R11, RZ, RZ, UR5 ;  /* 0x00000005ff0b7e24 */ /* 0x001fe2000f8e00ff */
[----:B--2---:R0:W-:Y:S02]  /*12c70*/  STL [R1+0x58], R9 ;  /* 0x0000580901007387 */ /* 0x0041e40000100800 */
[----:B0-----:R-:W-:Y:S01]  /*12c80*/  IMAD.U32 R9, RZ, RZ, UR4 ;  /* 0x00000004ff097e24 */ /* 0x001fe2000f8e00ff */
[----:B------:R-:W-:Y:S06]  /*12c90*/  @P3 BRA `(.L_x_780) ;  /* 0x0000000000143947 */ /* 0x000fec0003800000 */
[----:B------:R-:W-:Y:S05]  /*12ca0*/  @!P1 BRA `(.L_x_780) ;  /* 0x0000000000109947 */ /* 0x000fea0003800000 */
[----:B------:R-:W2:Y:S04]  /*12cb0*/  LDG.E R10, desc[UR40][R2.64] ;  /* 0x00000028020a7981 */ /* 0x000ea8000c1e1900 */
[----:B------:R-:W2:Y:S02]  /*12cc0*/  LDG.E R2, desc[UR40][R2.64+0x4] ;  /* 0x0000042802027981 */ /* 0x000ea4000c1e1900 */
[----:B--2---:R-:W-:-:S05]  /*12cd0*/  IMAD.IADD R2, R2, 0x1, -R10 ;  /* 0x0000000102027824 */ /* 0x004fca00078e0a0a */
[----:B------:R0:W-:Y:S02]  /*12ce0*/  STL [R1+0x58], R2 ;  /* 0x0000580201007387 */ /* 0x0001e40000100800 */
.L_x_780:
[----:B------:R-:W2:Y:S01]  /*12cf0*/  LDL.LU R3, [R1+0x8] ;  /* 0x0000080001037983 */ /* 0x000ea20000300800 */
[----:B------:R-:W-:Y:S02]  /*12d00*/  ULDC.64 UR4, c[0x0][0xa20] ;  /* 0x0002880000047ab9 */ /* 0x000fe40000000a00 */
[----:B------:R-:W-:Y:S01]  /*12d10*/  ISETP.NE.U32.AND P1, PT, RZ, UR4, PT ;  /* 0x00000004ff007c0c */ /* 0x000fe2000bf25070 */
[----:B------:R1:W-:Y:S03]  /*12d20*/  STL [R1+0x8], R13 ;  /* 0x0000080d01007387 */ /* 0x0003e60000100800 */
[----:B------:R-:W-:Y:S02]  /*12d30*/  ISETP.NE.AND.EX P1, PT, RZ, UR5, PT, P1 ;  /* 0x00000005ff007c0c */ /* 0x000fe4000bf25310 */
[C---:B--2---:R-:W-:Y:S02]  /*12d40*/  LOP3.LUT R10, R3.reuse, 0xff000000, RZ, 0xc0, !PT ;  /* 0xff000000030a7812 */ /* 0x044fe400078ec0ff */
[----:B0-----:R-:W-:-:S02]  /*12d50*/  LOP3.LUT R2, R3, 0xff0000, RZ, 0xc0, !PT ;  /* 0x00ff000003027812 */ /* 0x001fc400078ec0ff */
[----:B------:R-:W-:Y:S02]  /*12d60*/  SHF.R.U32.HI R10, RZ, 0x8, R10 ;  /* 0x00000008ff0a7819 */ /* 0x000fe4000001160a */
[----:B------:R-:W-:Y:S02]  /*12d70*/  LOP3.LUT R16, R3, 0xffff, RZ, 0xc0, !PT ;  /* 0x0000ffff03107812 */ /* 0x000fe400078ec0ff */
[----:B------:R-:W-:Y:S01]  /*12d80*/  LEA.HI R10, R2, R10, RZ, 0x10 ;  /* 0x0000000a020a7211 */ /* 0x000fe200078f80ff */
[----:B-----5:R-:W-:-:S05]  /*12d90*/  IMAD.IADD R2, R12, 0x1, R8 ;  /* 0x000000010c027824 */ /* 0x020fca00078e0208 */
[----:B------:R1:W-:Y:S01]  /*12da0*/  STL [R1+0x20], R2 ;  /* 0x0000200201007387 */ /* 0x0003e20000100800 */
[----:B------:R-:W-:Y:S05]  /*12db0*/  @!P1 BRA `(.L_x_781) ;  /* 0x0000000000109947 */ /* 0x000fea0003800000 */
[----:B-1----:R-:W-:-:S04]  /*12dc0*/  IADD3 R2, P0, R17, UR4, RZ ;  /* 0x0000000411027c10 */ /* 0x002fc8000ff1e0ff */
[----:B------:R-:W-:-:S05]  /*12dd0*/  IADD3.X R3, R14, UR5, RZ, P0, !PT ;  /* 0x000000050e037c10 */ /* 0x000fca00087fe4ff */
[----:B------:R0:W5:Y:S01]  /*12de0*/  LDG.E R9, desc[UR40][R2.64] ;  /* 0x0000002802097981 */ /* 0x000162000c1e1900 */
[----:B------:R-:W-:Y:S05]  /*12df0*/  BRA `(.L_x_782) ;  /* 0x0000000000107947 */ /* 0x000fea0003800000 */
.L_x_781:
[----:B------:R-:W-:Y:S05]  /*12e00*/  @!P0 BRA `(.L_x_782) ;  /* 0x00000000000c8947 */ /* 0x000fea0003800000 */
[----:B------:R-:W2:Y:S04]  /*12e10*/  LDG.E R9, desc[UR40][R6.64] ;  /* 0x0000002806097981 */ /* 0x000ea8000c1e1900 */
[----:B------:R-:W2:Y:S02]  /*12e20*/  LDG.E R6, desc[UR40][R6.64+0x4] ;  /* 0x0000042806067981 */ /* 0x000ea4000c1e1900 */
[----:B--2---:R-:W-:-:S07]  /*12e30*/  IMAD.IADD R9, R6, 0x1, -R9 ;  /* 0x0000000106097824 */ /* 0x004fce00078e0a09 */
.L_x_782:
[----:B01----:R-:W2:Y:S01]  /*12e40*/  @P2 LDG.E R2, desc[UR40][R4.64] ;  /* 0x0000002804022981 */ /* 0x003ea2000c1e1900 */
[----:B-----5:R-:W-:-:S03]  /*12e50*/  IMAD.IADD R6, R9, 0x1, -R8 ;  /* 0x0000000109067824 */ /* 0x020fc600078e0a08 */
[----:B------:R-:W2:Y:S01]  /*12e60*/  @P2 LDG.E R4, desc[UR40][R4.64+0x4] ;  /* 0x0000042804042981 */ /* 0x000ea2000c1e1900 */
[----:B------:R-:W-:-:S05]  /*12e70*/  LOP3.LUT R14, R10, 0xff, RZ, 0xc0, !PT ;  /* 0x000000ff0a0e7812 */ /* 0x000fca00078ec0ff */
[----:B------:R0:W-:Y:S01]  /*12e80*/  STL [R1+0x5c], R14 ;  /* 0x00005c0e01007387 */ /* 0x0001e20000100800 */
[----:B------:R-:W-:Y:S01]  /*12e90*/  BSSY B0, `(.L_x_783) ;  /* 0x0000029000007945 */ /* 0x000fe20003800000 */
[----:B------:R-:W-:Y:S01]  /*12ea0*/  SHF.R.U32.HI R10, RZ, 0x10, R10 ;  /* 0x00000010ff0a7819 */ /* 0x000fe2000001160a */
[----:B--2---:R-:W-:-:S04]  /*12eb0*/  @P2 IMAD.IADD R11, R4, 0x1, -R2 ;  /* 0x00000001040b2824 */ /* 0x004fc800078e0a02 */
[----:B------:R-:W-:-:S04]  /*12ec0*/  IMAD.IADD R3, R6, 0x1, R11 ;  /* 0x0000000106037824 */ /* 0x000fc800078e020b */
[C---:B------:R-:W-:Y:S01]  /*12ed0*/  VIADD R2, R3.reuse, 0x3f ;  /* 0x0000003f03027836 */ /* 0x040fe20000000000 */
[----:B------:R-:W-:-:S04]  /*12ee0*/  ISETP.GE.AND P1, PT, R3, 0x1, PT ;  /* 0x000000010300780c */ /* 0x000fc80003f26270 */
[----:B------:R-:W-:-:S04]  /*12ef0*/  SHF.R.S32.HI R3, RZ, 0x1f, R2 ;  /* 0x0000001fff037819 */ /* 0x000fc80000011402 */
[----:B------:R-:W-:-:S04]  /*12f00*/  LEA.HI R3, R3, R2, RZ, 0x6 ;  /* 0x0000000203037211 */ /* 0x000fc800078f30ff */
[----:B------:R-:W-:-:S05]  /*12f10*/  SHF.R.S32.HI R12, RZ, 0x6, R3 ;  /* 0x00000006ff0c7819 */ /* 0x000fca0000011403 */
[----:B------:R0:W-:Y:S01]  /*12f20*/  STL [R1+0x34], R12 ;  /* 0x0000340c01007387 */ /* 0x0001e20000100800 */
[----:B------:R-:W-:Y:S01]  /*12f30*/  IMAD.MOV.U32 R4, RZ, RZ, RZ ;  /* 0x000000ffff047224 */ /* 0x000fe200078e00ff */
[----:B------:R-:W-:Y:S06]  /*12f40*/  @!P1 BRA `(.L_x_784) ;  /* 0x0000000000749947 */ /* 0x000fec0003800000 */
[----:B------:R-:W-:Y:S01]  /*12f50*/  ISETP.NE.AND P0, PT, R10, RZ, PT ;  /* 0x000000ff0a00720c */ /* 0x000fe20003f05270 */
[----:B------:R-:W-:-:S03]  /*12f60*/  ULDC UR4, c[0x0][0x9f0] ;  /* 0x00027c0000047ab9 */ /* 0x000fc60000000800 */
[----:B------:R-:W-:-:S04]  /*12f70*/  SEL R2, R10, UR4, P0 ;  /* 0x000000040a027c07 */ /* 0x000fc80008000000 */
[----:B------:R-:W-:Y:S02]  /*12f80*/  IABS R3, R2 ;  /* 0x0000000200037213 */ /* 0x000fe40000000000 */
[----:B------:R-:W-:Y:S02]  /*12f90*/  IADD3 R7, R2, -0x1, R12 ;  /* 0xffffffff02077810 */ /* 0x000fe40007ffe00c */
[----:B------:R-:W1:Y:S08]  /*12fa0*/  I2F.RP R4, R3 ;  /* 0x0000000300047306 */ /* 0x000e700000209400 */
[----:B-1----:R-:W1:Y:S02]  /*12fb0*/  MUFU.RCP R4, R4 ;  /* 0x0000000400047308 */ /* 0x002e640000001000 */
[----:B-1----:R-:W-:-:S06]  /*12fc0*/  VIADD R4, R4, 0xffffffe ;  /* 0x0ffffffe04047836 */ /* 0x002fcc0000000000 */
[----:B------:R1:W2:Y:S02]  /*12fd0*/  F2I.FTZ.U32.TRUNC.NTZ R5, R4 ;  /* 0x0000000400057305 */ /* 0x0002a4000021f000 */
[----:B-1----:R-:W-:-:S04]  /*12fe0*/  LOP3.LUT R4, R7, R2, RZ, 0x3c, !PT ;  /* 0x0000000207047212 */ /* 0x002fc800078e3cff */
[----:B------:R-:W-:Y:S01]  /*12ff0*/  ISETP.GE.AND P4, PT, R4, RZ, PT ;  /* 0x000000ff0400720c */ /* 0x000fe20003f86270 */
[----:B--2---:R-:W-:-:S04]  /*13000*/  IMAD.MOV R4, RZ, RZ, -R5 ;  /* 0x000000ffff047224 */ /* 0x004fc800078e0a05 */
[----:B------:R-:W-:Y:S02]  /*13010*/  IMAD R8, R4, R3, RZ ;  /* 0x0000000304087224 */ /* 0x000fe400078e02ff */
[----:B------:R-:W-:-:S04]  /*13020*/  IMAD.MOV.U32 R4, RZ, RZ, RZ ;  /* 0x000000ffff047224 */ /* 0x000fc800078e00ff */
[----:B------:R-:W-:Y:S01]  /*13030*/  IMAD.HI.U32 R8, R5, R8, R4 ;  /* 0x0000000805087227 */ /* 0x000fe200078e0004 */
[----:B------:R-:W-:Y:S02]  /*13040*/  IABS R4, R2 ;  /* 0x0000000200047213 */ /* 0x000fe40000000000 */
[----:B------:R-:W-:-:S03]  /*13050*/  IABS R5, R7 ;  /* 0x0000000700057213 */ /* 0x000fc60000000000 */
[----:B------:R-:W-:-:S04]  /*13060*/  IMAD.MOV R4, RZ, RZ, -R4 ;  /* 0x000000ffff047224 */ /* 0x000fc800078e0a04 */
        /* <DEDUP_REMOVED lines=11> */
.L_x_784:
[----:B------:R-:W-:Y:S05]  /*13120*/  BSYNC B0 ;  /* 0x0000000000007941 */ /* 0x000fea0003800000 */
.L_x_783:
[-C--:B------:R-:W-:Y:S01]  /*13130*/  IMAD R2, R14, R4.reuse, RZ ;  /* 0x000000040e027224 */ /* 0x080fe200078e02ff */
[----:B------:R-:W-:Y:S03]  /*13140*/  BSSY B0, `(.L_x_785) ;  /* 0x00001b8000007945 */ /* 0x000fe60003800000 */
[C---:B------:R-:W-:Y:S01]  /*13150*/  IMAD R3, R2.reuse, 0x40, -R6 ;  /* 0x0000004002037824 */ /* 0x040fe200078e0a06 */
[----:B------:R-:W-:-:S04]  /*13160*/  VIADDMNMX R4, R2, R4, R12, PT ;  /* 0x0000000402047246 */ /* 0x000fc8000380010c */
[----:B------:R-:W-:Y:S01]  /*13170*/  VIMNMX R3, RZ, R3, !PT ;  /* 0x00000003ff037248 */ /* 0x000fe20007fe0100 */
[----:B------:R-:W-:-:S05]  /*13180*/  IMAD R2, R4, 0x40, -R6 ;  /* 0x0000004004027824 */ /* 0x000fca00078e0a06 */
[----:B------:R-:W-:-:S04]  /*13190*/  VIMNMX R2, R2, R11, PT ;  /* 0x0000000b02027248 */ /* 0x000fc80003fe0100 */
[----:B------:R-:W-:Y:S02]  /*131a0*/  ISETP.GT.AND P0, PT, R2, R3, PT ;  /* 0x000000030200720c */ /* 0x000fe40003f04270 */
[----:B------:R-:W-:-:S05]  /*131b0*/  SHF.R.U32.HI R3, RZ, 0x6, R3 ;  /* 0x00000006ff037819 */ /* 0x000fca0000011603 */
[----:B------:R-:W-:-:S06]  /*131c0*/  IMAD.MOV.U32 R8, RZ, RZ, R3 ;  /* 0x000000ffff087224 */ /* 0x000fcc00078e0003 */
[----:B------:R-:W-:-:S05]  /*131d0*/  @P0 VIADD R2, R2, 0x3f ;  /* 0x0000003f02020836 */ /* 0x000fca0000000000 */
[----:B------:R-:W-:-:S04]  /*131e0*/  @P0 SHF.R.S32.HI R4, RZ, 0x1f, R2 ;  /* 0x0000001fff040819 */ /* 0x000fc80000011402 */
[----:B------:R-:W-:-:S04]  /*131f0*/  @P0 LEA.HI R2, R4, R2, RZ, 0x6 ;  /* 0x0000000204020211 */ /* 0x000fc800078f30ff */
[----:B------:R-:W-:Y:S02]  /*13200*/  @P0 SHF.R.S32.HI R8, RZ, 0x6, R2 ;  /* 0x00000006ff080819 */ /* 0x000fe40000011402 */
[----:B------:R-:W-:Y:S02]  /*13210*/  PLOP3.LUT P0, PT, PT, PT, PT, 0x80, 0x0 ;  /* 0x000000000000781c */ /* 0x000fe40003f0f070 */
[----:B------:R-:W-:-:S13]  /*13220*/  ISETP.GT.AND P3, PT, R8, R3, PT ;  /* 0x000000030800720c */ /* 0x000fda0003f64270 */
[----:B------:R-:W-:Y:S05]  /*13230*/  @!P3 BRA `(.L_x_786) ;  /* 0x0000001800a0b947 */ /* 0x000fea0003800000 */
[----:B------:R-:W-:Y:S01]  /*13240*/  UMOV UR4, 0xffffffff ;  /* 0xffffffff00047882 */ /* 0x000fe20000000000 */
[----:B------:R-:W-:Y:S02]  /*13250*/  SEL R2, R13, RZ, !P2 ;  /* 0x000000ff0d027207 */ /* 0x000fe40005000000 */
[----:B------:R-:W-:Y:S05]  /*13260*/  BRA.DIV UR4, `(.L_x_787) ;  /* 0x00000082042c7947 */ /* 0x000fea000b800000 */
[----:B------:R-:W1:Y:S02]  /*13270*/  S2R R4, SR_TID.X ;  /* 0x0000000000047919 */ /* 0x000e640000002100 */
[----:B-1----:R-:W-:-:S04]  /*13280*/  SHF.R.U32.HI R4, RZ, 0x5, R4 ;  /* 0x00000005ff047819 */ /* 0x002fc80000011604 */
[----:B------:R-:W-:-:S05]  /*13290*/  LOP3.LUT R4, R4, 0x3, RZ, 0xc0, !PT ;  /* 0x0000000304047812 */ /* 0x000fca00078ec0ff */
[----:B0-----:R0:W1:Y:S02]  /*132a0*/  SHFL.IDX PT, R14, R4, RZ, 0x1f ;  /* 0x00001fff040e7589 */ /* 0x00106400000e0000 */
.L_x_977:
[----:B-1----:R-:W-:Y:S02]  /*132b0*/  ISETP.NE.AND P0, PT, R14, RZ, PT ;  /* 0x000000ff0e00720c */ /* 0x002fe40003f05270 */
[----:B------:R-:W-:-:S11]  /*132c0*/  PLOP3.LUT P6, PT, PT, PT, PT, 0x8, 0x0 ;  /* 0x000000000000781c */ /* 0x000fd60003fce170 */
[----:B------:R-:W-:Y:S05]  /*132d0*/  @P0 BRA `(.L_x_788) ;  /* 0x00000000000c0947 */ /* 0x000fea0003800000 */
[----:B------:R-:W-:-:S03]  /*132e0*/  UMOV UR4, 0xffffffff ;  /* 0xffffffff00047882 */ /* 0x000fc60000000000 */
[----:B------:R-:W-:Y:S05]  /*132f0*/  BRA.DIV UR4, `(.L_x_789) ;  /* 0x00000082043c7947 */ /* 0x000fea000b800000 */
[----:B------:R-:W-:-:S13]  /*13300*/  ELECT P6, URZ, PT ;  /* 0x00000000003f782f */ /* 0x000fda00038c0000 */
.L_x_788:
[----:B0-----:R-:W2:Y:S01]  /*13310*/  LDL R4, [R1+0x54] ;  /* 0x0000540001047983 */ /* 0x001ea20000100800 */
[----:B------:R-:W-:Y:S01]  /*13320*/  BSSY B1, `(.L_x_790) ;  /* 0x0000008000017945 */ /* 0x000fe20003800000 */
[----:B--2---:R-:W-:-:S05]  /*13330*/  VIADD R4, R4, 0x1 ;  /* 0x0000000104047836 */ /* 0x004fca0000000000 */
[----:B------:R-:W-:-:S04]  /*13340*/  LEA.HI R5, R4, R4, RZ, 0x1 ;  /* 0x0000000404057211 */ /* 0x000fc800078f08ff */
[----:B------:R-:W-:-:S05]  /*13350*/  LOP3.LUT R5, R5, 0xfffffffe, RZ, 0xc0, !PT ;  /* 0xfffffffe05057812 */ /* 0x000fca00078ec0ff */
[----:B------:R-:W-:-:S05]  /*13360*/  IMAD.IADD R4, R4, 0x1, -R5 ;  /* 0x0000000104047824 */ /* 0x000fca00078e0a05 */
[----:B------:R-:W-:-:S04]  /*13370*/  SHF.L.U32 R4, R4, 0x1f, RZ ;  /* 0x0000001f04047819 */ /* 0x000fc800000006ff */
[----:B------:R-:W0:Y:S02]  /*13380*/  SYNCS.PHASECHK.TRANS64.TRYWAIT P0, [R18+URZ+0x28c20], R4 ;  /* 0x028c2004120075a7 */ /* 0x000e24000800017f */
[----:B0-----:R-:W-:Y:S05]  /*13390*/  @!P0 BRA `(.L_x_791) ;  /* 0x0000008000348947 */ /* 0x001fea0003800000 */
.L_x_980:
[----:B------:R-:W-:Y:S05]  /*133a0*/  BSYNC B1 ;  /* 0x0000000000017941 */ /* 0x000fea0003800000 */
.L_x_790:
[----:B------:R-:W-:Y:S04]  /*133b0*/  BSSY B1, `(.L_x_792) ;  /* 0x00000bb000017945 */ /* 0x000fe80003800000 */
[----:B------:R-:W-:Y:S05]  /*133c0*/  @!P6 BRA `(.L_x_793) ;  /* 0x0000000800e4e947 */ /* 0x000fea0003800000 */
[----:B------:R-:W2:Y:S04]  /*133d0*/  LDL R5, [R1+0x10] ;  /* 0x0000100001057983 */ /* 0x000ea80000100800 */
[----:B------:R-:W3:Y:S01]  /*133e0*/  LDL R7, [R1+0x18] ;  /* 0x0000180001077983 */ /* 0x000ee20000100800 */
[----:B------:R-:W-:Y:S01]  /*133f0*/  BSSY B2, `(.L_x_794) ;  /* 0x0000008000027945 */ /* 0x000fe20003800000 */
[----:B------:R-:W1:Y:S02]  /*13400*/  S2R R6, SR_TID.X ;  /* 0x0000000000067919 */ /* 0x000e640000002100 */
[----:B-1----:R-:W-:-:S04]  /*13410*/  LOP3.LUT R6, R6, 0x7f, RZ, 0xc0, !PT ;  /* 0x0000007f06067812 */ /* 0x002fc800078ec0ff */
[----:B------:R-:W-:Y:S01]  /*13420*/  ISETP.NE.AND P2, PT, R6, RZ, PT ;  /* 0x000000ff0600720c */ /* 0x000fe20003f45270 */
[----:B--2---:R-:W-:Y:S01]  /*13430*/  IMAD R5, R5, 0x8, R18 ;  /* 0x0000000805057824 */ /* 0x004fe200078e0212 */
[----:B---3--:R-:W-:-:S04]  /*13440*/  SHF.L.U32 R9, R7, 0x1f, RZ ;  /* 0x0000001f07097819 */ /* 0x008fc800000006ff */
[----:B------:R-:W1:Y:S02]  /*13450*/  SYNCS.PHASECHK.TRANS64.TRYWAIT P0, [R5+URZ+0x28ca0], R9 ;  /* 0x028ca009050075a7 */ /* 0x000e64000800017f */
[----:B-1----:R-:W-:Y:S05]  /*13460*/  @!P0 BRA `(.L_x_795) ;  /* 0x0000008000148947 */ /* 0x002fea0003800000 */
.L_x_981:
[----:B------:R-:W-:Y:S05]  /*13470*/  BSYNC B2 ;  /* 0x0000000000027941 */ /* 0x000fea0003800000 */
.L_x_794:
[----:B------:R-:W-:Y:S04]  /*13480*/  BSSY B2, `(.L_x_796) ;  /* 0x0000009000027945 */ /* 0x000fe80003800000 */
[----:B------:R-:W-:Y:S05]  /*13490*/  @P2 BRA `(.L_x_797) ;  /* 0x00000000001c2947 */ /* 0x000fea0003800000 */
[----:B------:R-:W2:Y:S01]  /*134a0*/  S2R R6, SR_TID.X ;  /* 0x0000000000067919 */ /* 0x000ea20000002100 */
[----:B0-----:R-:W-:-:S04]  /*134b0*/  IMAD.MOV.U32 R4, RZ, RZ, 0x2000 ;  /* 0x00002000ff047424 */ /* 0x001fc800078e00ff */
[----:B------:R3:W-:Y:S01]  /*134c0*/  SYNCS.ARRIVE.TRANS64 RZ, [R5+URZ+0x28c90], R4 ;  /* 0x028c900405ff79a7 */ /* 0x0007e2000800003f */
[----:B--2---:R-:W-:-:S04]  /*134d0*/  LOP3.LUT R6, R6, 0x1f, RZ, 0xc0, !PT ;  /* 0x0000001f06067812 */ /* 0x004fc800078ec0ff */
[----:B------:R-:W-:-:S13]  /*134e0*/  ISETP.NE.AND P0, PT, R6, RZ, PT ;  /* 0x000000ff0600720c */ /* 0x000fda0003f05270 */
[----:B---3--:R-:W-:Y:S05]  /*134f0*/  @!P0 BRA `(.L_x_797) ;  /* 0x0000000000048947 */ /* 0x008fea0003800000 */
[----:B------:R-:W-:Y:S01]  /*13500*/  BPT.TRAP 0x1 ;  /* 0x000000040000795c */ /* 0x000fe20000300000 */
.L_x_797:
[----:B------:R-:W-:Y:S05]  /*13510*/  BSYNC B2 ;  /* 0x0000000000027941 */ /* 0x000fea0003800000 */
.L_x_796:
[----:B------:R-:W2:Y:S01]  /*13520*/  LDL R6, [R1+0x10] ;  /* 0x0000100001067983 */ /* 0x000ea20000100800 */
[----:B------:R-:W-:Y:S01]  /*13530*/  IMAD.MOV.U32 R11, RZ, RZ, RZ ;  /* 0x000000ffff0b7224 */ /* 0x000fe200078e00ff */
[----:B------:R-:W-:Y:S01]  /*13540*/  UIADD3 UR4, UP0, UR38, 0x570, URZ ;  /* 0x0000057026047890 */ /* 0x000fe2000ff1e03f */
[----:B0-----:R-:W-:Y:S01]  /*13550*/  IMAD R4, R8, 0x40, R0 ;  /* 0x0000004008047824 */ /* 0x001fe200078e0200 */
[----:B------:R-:W-:Y:S01]  /*13560*/  PLOP3.LUT P0, PT, PT, PT, PT, 0x80, 0x0 ;  /* 0x000000000000781c */ /* 0x000fe20003f0f070 */
[----:B------:R-:W-:Y:S01]  /*13570*/  VIADD R7, R5, 0x28c90 ;  /* 0x00028c9005077836 */ /* 0x000fe20000000000 */
[----:B------:R-:W-:Y:S01]  /*13580*/  R2UR UR10, R11 ;  /* 0x000000000b0a72ca */ /* 0x000fe200000e0000 */
[----:B------:R-:W-:Y:S01]  /*13590*/  VIADD R4, R4, 0xffffffc0 ;  /* 0xffffffc004047836 */ /* 0x000fe20000000000 */
[----:B------:R-:W-:Y:S01]  /*135a0*/  UIADD3.X UR5, URZ, UR39, URZ, UP0, !UPT ;  /* 0x000000273f057290 */ /* 0x000fe200087fe43f */
[----:B------:R-:W-:Y:S01]  /*135b0*/  UMOV UR6, 0x0 ;  /* 0x0000000000067882 */ /* 0x000fe20000000000 */
[----:B------:R-:W-:Y:S01]  /*135c0*/  UMOV UR7, 0x12f00000 ;  /* 0x12f0000000077882 */ /* 0x000fe20000000000 */
[----:B--2---:R-:W-:-:S04]  /*135d0*/  IMAD R6, R6, 0x2000, R18 ;  /* 0x0000200006067824 */ /* 0x004fc800078e0212 */
[----:B------:R-:W-:-:S07]  /*135e0*/  VIADD R6, R6, 0x22400 ;  /* 0x0002240006067836 */ /* 0x000fce0000000000 */
.L_x_798:
        /* <DEDUP_REMOVED lines=13> */
.L_x_982:
[----:B------:R-:W-:Y:S05]  /*136c0*/  BSYNC B2 ;  /* 0x0000000000027941 */ /* 0x000fea0003800000 */
.L_x_799:
[----:B------:R-:W-:Y:S01]  /*136d0*/  BSSY B2, `(.L_x_801) ;  /* 0x000000b000027945 */ /* 0x000fe20003800000 */
[----:B------:R-:W-:Y:S02]  /*136e0*/  IMAD.MOV.U32 R12, RZ, RZ, 0x0 ;  /* 0x00000000ff0c7424 */ /* 0x000fe400078e00ff */
[----:B------:R-:W-:Y:S01]  /*136f0*/  IMAD.MOV.U32 R13, RZ, RZ, 0x12f00000 ;  /* 0x12f00000ff0d7424 */ /* 0x000fe200078e00ff */
[----:B------:R-:W-:Y:S06]  /*13700*/  @P2 BRA `(.L_x_802) ;  /* 0x00000000001c2947 */ /* 0x000fec0003800000 */
[----:B------:R-:W2:Y:S01]  /*13710*/  S2R R7, SR_TID.X ;  /* 0x0000000000077919 */ /* 0x000ea20000002100 */
[----:B------:R-:W-:-:S04]  /*13720*/  IMAD.MOV.U32 R6, RZ, RZ, 0x10000 ;  /* 0x00010000ff067424 */ /* 0x000fc800078e00ff */
[----:B------:R3:W-:Y:S01]  /*13730*/  SYNCS.ARRIVE.TRANS64 RZ, [R5+URZ+0x28cb0], R6 ;  /* 0x028cb00605ff79a7 */ /* 0x0007e2000800003f */
[----:B--2---:R-:W-:-:S04]  /*13740*/  LOP3.LUT R7, R7, 0x1f, RZ, 0xc0, !PT ;  /* 0x0000001f07077812 */ /* 0x004fc800078ec0ff */
[----:B------:R-:W-:-:S13]  /*13750*/  ISETP.NE.AND P0, PT, R7, RZ, PT ;  /* 0x000000ff0700720c */ /* 0x000fda0003f05270 */
[----:B---3--:R-:W-:Y:S05]  /*13760*/  @!P0 BRA `(.L_x_802) ;  /* 0x0000000000048947 */ /* 0x008fea0003800000 */
[----:B------:R-:W-:Y:S01]  /*13770*/  BPT.TRAP 0x1 ;  /* 0x000000040000795c */ /* 0x000fe20000300000 */
.L_x_802:
[----:B------:R-:W-:Y:S05]  /*13780*/  BSYNC B2 ;  /* 0x0000000000027941 */ /* 0x000fea0003800000 */
.L_x_801:
[----:B------:R-:W2:Y:S01]  /*13790*/  LDL R6, [R1+0x10] ;  /* 0x0000100001067983 */ /* 0x000ea20000100800 */
[----:B------:R-:W-:Y:S01]  /*137a0*/  R2UR UR10, R11 ;  /* 0x000000000b0a72ca */ /* 0x000fe200000e0000 */
[----:B------:R-:W-:Y:S01]  /*137b0*/  UIADD3 UR4, UP0, UR38, 0x670, URZ ;  /* 0x0000067026047890 */ /* 0x000fe2000ff1e03f */
[----:B------:R-:W-:Y:S01]  /*137c0*/  R2UR UR6, R12 ;  /* 0x000000000c0672ca */ /* 0x000fe200000e0000 */
[----:B01----:R-:W-:Y:S01]  /*137d0*/  VIADD R5, R5, 0x28cb0 ;  /* 0x00028cb005057836 */ /* 0x003fe20000000000 */
[----:B------:R-:W-:Y:S01]  /*137e0*/  R2UR UR7, R13 ;  /* 0x000000000d0772ca */ /* 0x000fe200000e0000 */
[----:B------:R-:W-:Y:S01]  /*137f0*/  UIADD3.X UR5, URZ, UR39, URZ, UP0, !UPT ;  /* 0x000000273f057290 */ /* 0x000fe200087fe43f */
[----:B------:R-:W-:Y:S01]  /*13800*/  PLOP3.LUT P0, PT, PT, PT, PT, 0x80, 0x0 ;  /* 0x000000000000781c */ /* 0x000fe20003f0f070 */
[----:B--2---:R-:W-:-:S04]  /*13810*/  IMAD R6, R6, 0x10000, R18 ;  /* 0x0001000006067824 */ /* 0x004fc800078e0212 */
[----:B------:R-:W-:-:S08]  /*13820*/  VIADD R7, R6, 0x400 ;  /* 0x0000040006077836 */ /* 0x000fd00000000000 */
.L_x_803:
        /* <DEDUP_REMOVED lines=15> */
.L_x_804:
        /* <DEDUP_REMOVED lines=15> */
.L_x_805:
        /* <DEDUP_REMOVED lines=15> */
.L_x_806:
        /* <DEDUP_REMOVED lines=15> */
.L_x_807:
        /* <DEDUP_REMOVED lines=15> */
.L_x_808:
        /* <DEDUP_REMOVED lines=15> */
.L_x_809:
        /* <DEDUP_REMOVED lines=15> */
.L_x_810:
        /* <DEDUP_REMOVED lines=10> */
.L_x_793:
[----:B------:R-:W-:Y:S05]  /*13f60*/  BSYNC B1 ;  /* 0x0000000000017941 */ /* 0x000fea0003800000 */
.L_x_792:
[----:B------:R-:W2:Y:S04]  /*13f70*/  LDL.LU R9, [R1+0x10] ;  /* 0x0000100001097983 */ /* 0x000ea80000300800 */
[----:B------:R-:W3:Y:S01]  /*13f80*/  LDL.LU R7, [R1+0x18] ;  /* 0x0000180001077983 */ /* 0x000ee20000300800 */
[----:B0-----:R-:W-:Y:S01]  /*13f90*/  VIADD R4, R8, 0xfffffffe ;  /* 0xfffffffe08047836 */ /* 0x001fe20000000000 */
[----:B------:R-:W-:-:S04]  /*13fa0*/  PLOP3.LUT P0, PT, PT, PT, PT, 0x8, 0x0 ;  /* 0x000000000000781c */ /* 0x000fc80003f0e170 */
[----:B------:R-:W-:Y:S01]  /*13fb0*/  ISETP.GE.AND P3, PT, R4, R3, PT ;  /* 0x000000030400720c */ /* 0x000fe20003f66270 */
[----:B--2---:R-:W-:-:S05]  /*13fc0*/  VIADD R5, R9, 0x1 ;  /* 0x0000000109057836 */ /* 0x004fca0000000000 */
[----:B------:R-:W-:-:S04]  /*13fd0*/  ISETP.NE.AND P2, PT, R5, 0x2, PT ;  /* 0x000000020500780c */ /* 0x000fc80003f45270 */
[----:B------:R-:W-:Y:S02]  /*13fe0*/  SEL R6, RZ, 0x1, P2 ;  /* 0x00000001ff067807 */ /* 0x000fe40001000000 */
[----:B------:R-:W-:Y:S02]  /*13ff0*/  SEL R5, R5, RZ, P2 ;  /* 0x000000ff05057207 */ /* 0x000fe40001000000 */
[----:B---3--:R-:W-:-:S03]  /*14000*/  LOP3.LUT R7, R7, R6, RZ, 0x3c, !PT ;  /* 0x0000000607077212 */ /* 0x008fc600078e3cff */
[----:B------:R1:W-:Y:S04]  /*14010*/  STL [R1+0x10], R5 ;  /* 0x0000100501007387 */ /* 0x0003e80000100800 */
[----:B------:R1:W-:Y:S01]  /*14020*/  STL [R1+0x18], R7 ;  /* 0x0000180701007387 */ /* 0x0003e20000100800 */
[----:B------:R-:W-:Y:S05]  /*14030*/  @!P3 BRA `(.L_x_786) ;  /* 0x0000000c0020b947 */ /* 0x000fea0003800000 */
.L_x_830:
[----:B------:R-:W-:Y:S05]  /*14040*/  YIELD ;  /* 0x0000000000007946 */ /* 0x000fea0003800000 */
[----:B------:R-:W-:Y:S04]  /*14050*/  BSSY B1, `(.L_x_811) ;  /* 0x00000ba000017945 */ /* 0x000fe80003800000 */
[----:B--2---:R-:W-:Y:S05]  /*14060*/  @!P6 BRA `(.L_x_812) ;  /* 0x0000000800e0e947 */ /* 0x004fea0003800000 */
[----:B-1----:R-:W2:Y:S04]  /*14070*/  LDL R5, [R1+0x10] ;  /* 0x0000100001057983 */ /* 0x002ea80000100800 */
[----:B------:R-:W3:Y:S01]  /*14080*/  LDL R6, [R1+0x18] ;  /* 0x0000180001067983 */ /* 0x000ee20000100800 */
[----:B------:R-:W-:Y:S01]  /*14090*/  BSSY B2, `(.L_x_813) ;  /* 0x0000008000027945 */ /* 0x000fe20003800000 */
[----:B------:R-:W0:Y:S02]  /*140a0*/  S2R R7, SR_TID.X ;  /* 0x0000000000077919 */ /* 0x000e240000002100 */
[----:B0-----:R-:W-:-:S04]  /*140b0*/  LOP3.LUT R7, R7, 0x7f, RZ, 0xc0, !PT ;  /* 0x0000007f07077812 */ /* 0x001fc800078ec0ff */
[----:B------:R-:W-:Y:S01]  /*140c0*/  ISETP.NE.AND P3, PT, R7, RZ, PT ;  /* 0x000000ff0700720c */ /* 0x000fe20003f65270 */
[----:B--2---:R-:W-:Y:S01]  /*140d0*/  IMAD R5, R5, 0x8, R18 ;  /* 0x0000000805057824 */ /* 0x004fe200078e0212 */
[----:B---3--:R-:W-:-:S04]  /*140e0*/  SHF.L.U32 R6, R6, 0x1f, RZ ;  /* 0x0000001f06067819 */ /* 0x008fc800000006ff */
[----:B------:R-:W0:Y:S02]  /*140f0*/  SYNCS.PHASECHK.TRANS64.TRYWAIT P2, [R5+URZ+0x28ca0], R6 ;  /* 0x028ca006050075a7 */ /* 0x000e24000804017f */
[----:B0-----:R-:W-:Y:S05]  /*14100*/  @!P2 BRA `(.L_x_814) ;  /* 0x000000740014a947 */ /* 0x001fea0003800000 */
.L_x_983:
[----:B------:R-:W-:Y:S05]  /*14110*/  BSYNC B2 ;  /* 0x0000000000027941 */ /* 0x000fea0003800000 */
.L_x_813:
        /* <DEDUP_REMOVED lines=9> */
.L_x_816:
[----:B------:R-:W-:Y:S05]  /*141b0*/  BSYNC B2 ;  /* 0x0000000000027941 */ /* 0x000fea0003800000 */
.L_x_815:
[----:B------:R-:W2:Y:S01]  /*141c0*/  LDL R7, [R1+0x10] ;  /* 0x0000100001077983 */ /* 0x000ea20000100800 */
[----:B------:R-:W-:Y:S01]  /*141d0*/  IMAD.MOV.U32 R11, RZ, RZ, RZ ;  /* 0x000000ffff0b7224 */ /* 0x000fe200078e00ff */
[----:B------:R-:W-:Y:S01]  /*141e0*/  UIADD3 UR4, UP0, UR38, 0x570, URZ ;  /* 0x0000057026047890 */ /* 0x000fe2000ff1e03f */
[----:B------:R-:W-:Y:S01]  /*141f0*/  PLOP3.LUT P2, PT, PT, PT, PT, 0x80, 0x0 ;  /* 0x000000000000781c */ /* 0x000fe20003f4f070 */
[----:B------:R-:W-:Y:S01]  /*14200*/  IMAD R8, R4, 0x40, R0 ;  /* 0x0000004004087824 */ /* 0x000fe200078e0200 */
[----:B------:R-:W-:Y:S01]  /*14210*/  UMOV UR6, 0x0 ;  /* 0x0000000000067882 */ /* 0x000fe20000000000 */
[----:B------:R-:W-:Y:S01]  /*14220*/  R2UR UR10, R11 ;  /* 0x000000000b0a72ca */ /* 0x000fe200000e0000 */
[----:B------:R-:W-:Y:S01]  /*14230*/  VIADD R9, R5, 0x28c90 ;  /* 0x00028c9005097836 */ /* 0x000fe20000000000 */
[----:B------:R-:W-:Y:S01]  /*14240*/  UIADD3.X UR5, URZ, UR39, URZ, UP0, !UPT ;  /* 0x000000273f057290 */ /* 0x000fe200087fe43f */
[----:B------:R-:W-:Y:S01]  /*14250*/  UMOV UR7, 0x12f00000 ;  /* 0x12f0000000077882 */ /* 0x000fe20000000000 */
[----:B--2---:R-:W-:-:S04]  /*14260*/  IMAD R7, R7, 0x2000, R18 ;  /* 0x0000200007077824 */ /* 0x004fc800078e0212 */
[----:B------:R-:W-:-:S07]  /*14270*/  VIADD R7, R7, 0x22400 ;  /* 0x0002240007077836 */ /* 0x000fce0000000000 */
.L_x_817:
        /* <DEDUP_REMOVED lines=13> */
.L_x_984:
[----:B------:R-:W-:Y:S05]  /*14350*/  BSYNC B2 ;  /* 0x0000000000027941 */ /* 0x000fea0003800000 */
.L_x_818:
[----:B------:R-:W-:Y:S01]  /*14360*/  BSSY B2, `(.L_x_820) ;  /* 0x000000b000027945 */ /* 0x000fe20003800000 */
[----:B------:R-:W-:Y:S02]  /*14370*/  IMAD.MOV.U32 R12, RZ, RZ, 0x0 ;  /* 0x00000000ff0c7424 */ /* 0x000fe400078e00ff */
[----:B------:R-:W-:Y:S01]  /*14380*/  IMAD.MOV.U32 R13, RZ, RZ, 0x12f00000 ;  /* 0x12f00000ff0d7424 */ /* 0x000fe200078e00ff */
[----:B------:R-:W-:Y:S06]  /*14390*/  @P3 BRA `(.L_x_821) ;  /* 0x00000000001c3947 */ /* 0x000fec0003800000 */
[----:B------:R-:W2:Y:S01]  /*143a0*/  S2R R7, SR_TID.X ;  /* 0x0000000000077919 */ /* 0x000ea20000002100 */
[----:B01----:R-:W-:-:S04]  /*143b0*/  IMAD.MOV.U32 R6, RZ, RZ, 0x10000 ;  /* 0x00010000ff067424 */ /* 0x003fc800078e00ff */
[----:B------:R3:W-:Y:S01]  /*143c0*/  SYNCS.ARRIVE.TRANS64 RZ, [R5+URZ+0x28cb0], R6 ;  /* 0x028cb00605ff79a7 */ /* 0x0007e2000800003f */
[----:B--2---:R-:W-:-:S04]  /*143d0*/  LOP3.LUT R7, R7, 0x1f, RZ, 0xc0, !PT ;  /* 0x0000001f07077812 */ /* 0x004fc800078ec0ff */
[----:B------:R-:W-:-:S13]  /*143e0*/  ISETP.NE.AND P2, PT, R7, RZ, PT ;  /* 0x000000ff0700720c */ /* 0x000fda0003f45270 */
[----:B---3--:R-:W-:Y:S05]  /*143f0*/  @!P2 BRA `(.L_x_821) ;  /* 0x000000000004a947 */ /* 0x008fea0003800000 */
[----:B------:R-:W-:Y:S01]  /*14400*/  BPT.TRAP 0x1 ;  /* 0x000000040000795c */ /* 0x000fe20000300000 */
.L_x_821:
[----:B------:R-:W-:Y:S05]  /*14410*/  BSYNC B2 ;  /* 0x0000000000027941 */ /* 0x000fea0003800000 */
.L_x_820:
[----:B01----:R-:W2:Y:S01]  /*14420*/  LDL R6, [R1+0x10] ;  /* 0x0000100001067983 */ /* 0x003ea20000100800 */
[----:B------:R-:W-:Y:S01]  /*14430*/  R2UR UR10, R11 ;  /* 0x000000000b0a72ca */ /* 0x000fe200000e0000 */
[----:B------:R-:W-:Y:S01]  /*14440*/  UIADD3 UR4, UP0, UR38, 0x670, URZ ;  /* 0x0000067026047890 */ /* 0x000fe2000ff1e03f */
[----:B------:R-:W-:Y:S01]  /*14450*/  R2UR UR6, R12 ;  /* 0x000000000c0672ca */ /* 0x000fe200000e0000 */
[----:B------:R-:W-:Y:S01]  /*14460*/  VIADD R5, R5, 0x28cb0 ;  /* 0x00028cb005057836 */ /* 0x000fe20000000000 */
[----:B------:R-:W-:Y:S01]  /*14470*/  R2UR UR7, R13 ;  /* 0x000000000d0772ca */ /* 0x000fe200000e0000 */
[----:B------:R-:W-:Y:S01]  /*14480*/  UIADD3.X UR5, URZ, UR39, URZ, UP0, !UPT ;  /* 0x000000273f057290 */ /* 0x000fe200087fe43f */
[----:B------:R-:W-:Y:S01]  /*14490*/  PLOP3.LUT P2, PT, PT, PT, PT, 0x80, 0x0 ;  /* 0x000000000000781c */ /* 0x000fe20003f4f070 */
[----:B--2---:R-:W-:-:S04]  /*144a0*/  IMAD R6, R6, 0x10000, R18 ;  /* 0x0001000006067824 */ /* 0x004fc800078e0212 */
[----:B------:R-:W-:-:S08]  /*144b0*/  VIADD R7, R6, 0x400 ;  /* 0x0000040006077836 */ /* 0x000fd00000000000 */
.L_x_822:
        /* <DEDUP_REMOVED lines=15> */
.L_x_823:
        /* <DEDUP_REMOVED lines=15> */
.L_x_824:
        /* <DEDUP_REMOVED lines=15> */
.L_x_825:
        /* <DEDUP_REMOVED lines=15> */
.L_x_826:
        /* <DEDUP_REMOVED lines=15> */
.L_x_827:
        /* <DEDUP_REMOVED lines=15> */
.L_x_828:
        /* <DEDUP_REMOVED lines=15> */
.L_x_829:
        /* <DEDUP_REMOVED lines=10> */
.L_x_812:
[----:B------:R-:W-:Y:S05]  /*14bf0*/  BSYNC B1 ;  /* 0x0000000000017941 */ /* 0x000fea0003800000 */
.L_x_811:
[----:B------:R-:W2:Y:S04]  /*14c00*/  LDL.LU R9, [R1+0x10] ;  /* 0x0000100001097983 */ /* 0x000ea80000300800 */
[----:B-1----:R-:W3:Y:S01]  /*14c10*/  LDL.LU R7, [R1+0x18] ;  /* 0x0000180001077983 */ /* 0x002ee20000300800 */
[C---:B------:R-:W-:Y:S01]  /*14c20*/  ISETP.GT.AND P3, PT, R4.reuse, R3, PT ;  /* 0x000000030400720c */ /* 0x040fe20003f64270 */
[----:B------:R-:W-:Y:S02]  /*14c30*/  VIADD R4, R4, 0xffffffff ;  /* 0xffffffff04047836 */ /* 0x000fe40000000000 */
[----:B--2---:R-:W-:-:S05]  /*14c40*/  VIADD R5, R9, 0x1 ;  /* 0x0000000109057836 */ /* 0x004fca0000000000 */
[----:B------:R-:W-:-:S04]  /*14c50*/  ISETP.NE.AND P2, PT, R5, 0x2, PT ;  /* 0x000000020500780c */ /* 0x000fc80003f45270 */
[----:B------:R-:W-:Y:S02]  /*14c60*/  SEL R6, RZ, 0x1, P2 ;  /* 0x00000001ff067807 */ /* 0x000fe40001000000 */
[----:B------:R-:W-:Y:S02]  /*14c70*/  SEL R5, R5, RZ, P2 ;  /* 0x000000ff05057207 */ /* 0x000fe40001000000 */
[----:B---3--:R-:W-:-:S05]  /*14c80*/  LOP3.LUT R7, R7, R6, RZ, 0x3c, !PT ;  /* 0x0000000607077212 */ /* 0x008fca00078e3cff */
[----:B------:R2:W-:Y:S04]  /*14c90*/  STL [R1+0x18], R7 ;  /* 0x0000180701007387 */ /* 0x0005e80000100800 */
[----:B------:R2:W-:Y:S01]  /*14ca0*/  STL [R1+0x10], R5 ;  /* 0x0000100501007387 */ /* 0x0005e20000100800 */
[----:B------:R-:W-:Y:S05]  /*14cb0*/  @P3 BRA `(.L_x_830) ;  /* 0xfffffff000e03947 */ /* 0x000fea000383ffff */
.L_x_786:
[----:B------:R-:W-:Y:S05]  /*14cc0*/  BSYNC B0 ;  /* 0x0000000000007941 */ /* 0x000fea0003800000 */
.L_x_785:
[----:B-12---:R1:W5:Y:S01]  /*14cd0*/  LDL R7, [R1+0x34] ;  /* 0x0000340001077983 */ /* 0x0063620000100800 */
[----:B------:R-:W-:Y:S05]  /*14ce0*/  @!P0 WARPSYNC.ALL ;  /* 0x0000000000008948 */ /* 0x000fea0003800000 */
[----:B------:R1:W-:Y:S01]  /*14cf0*/  STL [R1+0x3c], RZ ;  /* 0x00003cff01007387 */ /* 0x0003e20000100800 */
[----:B------:R-:W-:Y:S01]  /*14d00*/  BSSY B0, `(.L_x_831) ;  /* 0x0000020000007945 */ /* 0x000fe20003800000 */
[----:B------:R-:W-:Y:S06]  /*14d10*/  @!P0 BAR.SYNC.DEFER_BLOCKING 0xc, 0x180 ;  /* 0x0306000000008b1d */ /* 0x000fec0000010000 */
[----:B-1----:R-:W-:Y:S05]  /*14d20*/  @!P1 BRA `(.L_x_832) ;  /* 0x0000000000749947 */ /* 0x002fea0003800000 */
        /* <DEDUP_REMOVED lines=10> */
[----:B------:R-:W-:Y:S01]  /*14dd0*/  IMAD.HI.U32 R6, R3, R4, R2 ;  /* 0x0000000403067227 */ /* 0x000fe200078e0002 */
[----:B------:R-:W-:Y:S02]  /*14de0*/  IABS R2, R10 ;  /* 0x0000000a00027213 */ /* 0x000fe40000000000 */
[----:B-----5:R-:W-:-:S03]  /*14df0*/  IADD3 R4, R7, -0x1, R10 ;  /* 0xffffffff07047810 */ /* 0x020fc60007ffe00a */
        /* <DEDUP_REMOVED lines=15> */
[----:B------:R1:W-:Y:S02]  /*14ef0*/  STL [R1+0x3c], R2 ;  /* 0x00003c0201007387 */ /* 0x0003e40000100800 */
.L_x_832:
[----:B------:R-:W-:Y:S05]  /*14f00*/  BSYNC B0 ;  /* 0x0000000000007941 */ /* 0x000fea0003800000 */
.L_x_831:
[----:B------:R-:W2:Y:S04]  /*14f10*/  LDL R0, [R1+0x3c] ;  /* 0x00003c0001007983 */ /* 0x000ea80000100800 */
[----:B-1----:R-:W2:Y:S01]  /*14f20*/  LDL R2, [R1+0x5c] ;  /* 0x00005c0001027983 */ /* 0x002ea20000100800 */
[----:B------:R-:W-:Y:S01]  /*14f30*/  BSSY B7, `(.L_x_833) ;  /* 0x00004b1000077945 */ /* 0x000fe20003800000 */
[----:B--2---:R-:W-:-:S05]  /*14f40*/  IMAD R2, R2, R0, RZ ;  /* 0x0000000002027224 */ /* 0x004fca00078e02ff */
[----:B-----5:R-:W-:Y:S01]  /*14f50*/  VIADDMNMX R0, R2, R0, R7, PT ;  /* 0x0000000002007246 */ /* 0x020fe20003800107 */
[----:B------:R1:W-:Y:S03]  /*14f60*/  STL [R1+0x24], R2 ;  /* 0x0000240201007387 */ /* 0x0003e60000100800 */
[----:B------:R-:W-:Y:S01]  /*14f70*/  ISETP.GT.AND P0, PT, R0, R2, PT ;  /* 0x000000020000720c */ /* 0x000fe20003f04270 */
[----:B------:R1:W-:-:S12]  /*14f80*/  STL [R1+0x38], R0 ;  /* 0x0000380001007387 */ /* 0x0003d80000100800 */
[----:B-1----:R-:W-:Y:S05]  /*14f90*/  @P0 BRA `(.L_x_834) ;  /* 0x0000000000480947 */ /* 0x002fea0003800000 */
[----:B------:R-:W1:Y:S02]  /*14fa0*/  S2R R0, SR_TID.X ;  /* 0x0000000000007919 */ /* 0x000e640000002100 */
[----:B-1----:R-:W-:-:S04]  /*14fb0*/  LOP3.LUT R0, R0, 0x7f, RZ, 0xc0, !PT ;  /* 0x0000007f00007812 */ /* 0x002fc800078ec0ff */
[----:B------:R-:W-:-:S13]  /*14fc0*/  ISETP.NE.AND P0, PT, R0, RZ, PT ;  /* 0x000000ff0000720c */ /* 0x000fda0003f05270 */
[----:B------:R-:W-:Y:S05]  /*14fd0*/  @P0 BRA `(.L_x_835) ;  /* 0x0000004800980947 */ /* 0x000fea0003800000 */
[----:B------:R-:W1:Y:S01]  /*14fe0*/  S2R R3, SR_LANEID ;  /* 0x0000000000037919 */ /* 0x000e620000000000 */
[----:B------:R-:W-:Y:S02]  /*14ff0*/  VOTEU.ANY UR4, UPT, PT ;  /* 0x0000000000047886 */ /* 0x000fe400038e0100 */
[----:B------:R-:W1:Y:S08]  /*15000*/  FLO.U32 R0, UR4 ;  /* 0x0000000400007d00 */ /* 0x000e7000080e0000 */
[----:B------:R-:W2:Y:S01]  /*15010*/  POPC R5, UR4 ;  /* 0x0000000400057d09 */ /* 0x000ea20008000000 */
[----:B-1----:R-:W-:-:S02]  /*15020*/  ISETP.EQ.U32.AND P0, PT, R0, R3, PT ;  /* 0x000000030000720c */ /* 0x002fc40003f02070 */
[----:B------:R-:W2:Y:S11]  /*15030*/  LDC.64 R2, c[0x0][0xc60] ;  /* 0x00031800ff027b82 */ /* 0x000eb60000000a00 */
[----:B--2---:R-:W2:Y:S01]  /*15040*/  @P0 ATOMG.E.ADD.STRONG.GPU PT, R3, desc[UR40][R2.64], R5 ;  /* 0x00000005020309a8 */ /* 0x004ea200081ee1e8 */
[----:B------:R-:W1:Y:S02]  /*15050*/  S2R R4, SR_LTMASK ;  /* 0x0000000000047919 */ /* 0x000e640000003900 */
[----:B-1----:R-:W-:-:S04]  /*15060*/  LOP3.LUT R4, R4, UR4, RZ, 0xc0, !PT ;  /* 0x0000000404047c12 */ /* 0x002fc8000f8ec0ff */
[----:B------:R-:W1:Y:S01]  /*15070*/  POPC R7, R4 ;  /* 0x0000000400077309 */ /* 0x000e620000000000 */
[----:B--2---:R-:W1:Y:S02]  /*15080*/  SHFL.IDX PT, R0, R3, R0, 0x1f ;  /* 0x00001f0003007589 */ /* 0x004e6400000e0000 */
[----:B-1----:R-:W-:-:S05]  /*15090*/  IADD3 R0, R0, UR36, R7 ;  /* 0x0000002400007c10 */ /* 0x002fca000fffe007 */
[----:B------:R1:W-:Y:S01]  /*150a0*/  STL [R1], R0 ;  /* 0x0000000001007387 */ /* 0x0003e20000100800 */
[----:B------:R-:W-:Y:S05]  /*150b0*/  BRA `(.L_x_835) ;  /* 0x0000004800607947 */ /* 0x000fea0003800000 */
.L_x_834:
        /* <DEDUP_REMOVED lines=13> */
[----:B------:R-:W-:Y:S02]  /*15190*/  IMAD.U32 R10, RZ, RZ, UR4 ;  /* 0x00000004ff0a7e24 */ /* 0x000fe4000f8e00ff */
[----:B------:R-:W-:Y:S02]  /*151a0*/  IMAD.U32 R11, RZ, RZ, UR5 ;  /* 0x00000005ff0b7e24 */ /* 0x000fe4000f8e00ff */
[----:B------:R-:W-:Y:S02]  /*151b0*/  IMAD.MOV.U32 R8, RZ, RZ, 0x70 ;  /* 0x00000070ff087424 */ /* 0x000fe400078e00ff */
[----:B0-----:R-:W-:Y:S02]  /*151c0*/  IMAD.MOV.U32 R12, RZ, RZ, 0x1 ;  /* 0x00000001ff0c7424 */ /* 0x001fe400078e00ff */
[----:B------:R-:W-:-:S07]  /*151d0*/  IMAD.MOV.U32 R13, RZ, RZ, RZ ;  /* 0x000000ffff0d7224 */ /* 0x000fce00078e00ff */
[----:B------:R-:W-:-:S07]  /*151e0*/  LEPC R20, `(.L_x_837) ;  /* 0x000000001014794e */ /* 0x000fce0000000000 */
[----:B-1----:R-:W-:Y:S05]  /*151f0*/  CALL.ABS.NOINC R2 ;  /* 0x0000000002007343 */ /* 0x002fea0003c00000 */
.L_x_837:
[----:B------:R-:W-:Y:S05]  /*15200*/  BSYNC B6 ;  /* 0x0000000000067941 */ /* 0x000fea0003800000 */
.L_x_836:
        /* <DEDUP_REMOVED lines=8> */
[----:B------:R1:W2:Y:S01]  /*15290*/  LDC.64 R2, c[0x4][R0] ;  /* 0x0100000000027b82 */ /* 0x0002a20000000a00 */
[----:B------:R-:W-:Y:S02]  /*152a0*/  IMAD.U32 R4, RZ, RZ, UR6 ;  /* 0x00000006ff047e24 */ /* 0x000fe4000f8e00ff */
[----:B------:R-:W-:Y:S02]  /*152b0*/  IMAD.U32 R5, RZ, RZ, UR7 ;  /* 0x00000007ff057e24 */ /* 0x000fe4000f8e00ff */
[----:B------:R-:W-:Y:S02]  /*152c0*/  IMAD.U32 R6, RZ, RZ, UR8 ;  /* 0x00000008ff067e24 */ /* 0x000fe4000f8e00ff */
[----:B------:R-:W-:-:S02]  /*152d0*/  IMAD.U32 R7, RZ, RZ, UR9 ;  /* 0x00000009ff077e24 */ /* 0x000fc4000f8e00ff */
[----:B------:R-:W-:Y:S02]  /*152e0*/  IMAD.U32 R10, RZ, RZ, UR4 ;  /* 0x00000004ff0a7e24 */ /* 0x000fe4000f8e00ff */
[----:B------:R-:W-:Y:S02]  /*152f0*/  IMAD.U32 R11, RZ, RZ, UR5 ;  /* 0x00000005ff0b7e24 */ /* 0x000fe4000f8e00ff */
[----:B------:R-:W-:Y:S02]  /*15300*/  IMAD.MOV.U32 R8, RZ, RZ, 0x70 ;  /* 0x00000070ff087424 */ /* 0x000fe400078e00ff */
[----:B0-----:R-:W-:Y:S02]  /*15310*/  IMAD.MOV.U32 R12, RZ, RZ, 0x1 ;  /* 0x00000001ff0c7424 */ /* 0x001fe400078e00ff */
[----:B-1----:R-:W-:-:S07]  /*15320*/  IMAD.MOV.U32 R13, RZ, RZ, RZ ;  /* 0x000000ffff0d7224 */ /* 0x002fce00078e00ff */
[----:B------:R-:W-:-:S07]  /*15330*/  LEPC R20, `(.L_x_840) ;  /* 0x000000001014794e */ /* 0x000fce0000000000 */
[----:B--2---:R-:W-:Y:S05]  /*15340*/  CALL.ABS.NOINC R2 ;  /* 0x0000000002007343 */ /* 0x004fea0003c00000 */
.L_x_840:
        /* <DEDUP_REMOVED lines=16> */
.L_x_839:
[----:B------:R-:W-:Y:S05]  /*15450*/  BSYNC B6 ;  /* 0x0000000000067941 */ /* 0x000fea0003800000 */
.L_x_838:
[----:B------:R-:W2:Y:S01]  /*15460*/  LDL.LU R4, [R1+0x1c] ;  /* 0x00001c0001047983 */ /* 0x000ea20000300800 */
[----:B------:R-:W-:-:S03]  /*15470*/  ULDC.64 UR4, c[0x0][0x9f8] ;  /* 0x00027e0000047ab9 */ /* 0x000fc60000000a00 */
[----:B------:R-:W3:Y:S01]  /*15480*/  LDL R7, [R1+0x8] ;  /* 0x0000080001077983 */ /* 0x000ee20000100800 */
[----:B------:R-:W-:-:S03]  /*15490*/  ISETP.NE.U32.AND P0, PT, RZ, UR4, PT ;  /* 0x00000004ff007c0c */ /* 0x000fc6000bf05070 */
[----:B------:R-:W4:Y:S01]  /*154a0*/  LDL R0, [R1+0x38] ;  /* 0x0000380001007983 */ /* 0x000f220000100800 */
[----:B------:R-:W-:-:S13]  /*154b0*/  ISETP.NE.AND.EX P0, PT, RZ, UR5, PT, P0 ;  /* 0x00000005ff007c0c */ /* 0x000fda000bf05300 */
[----:B------:R-:W-:-:S04]  /*154c0*/  @P0 IADD3 R2, P1, R17, UR4, RZ ;  /* 0x0000000411020c10 */ /* 0x000fc8000ff3e0ff */
[----:B--2---:R-:W-:Y:S01]  /*154d0*/  @P0 IADD3.X R3, R4, UR5, RZ, P1, !PT ;  /* 0x0000000504030c10 */ /* 0x004fe20008ffe4ff */
[----:B------:R-:W-:-:S04]  /*154e0*/  ULDC.64 UR4, c[0x0][0xa08] ;  /* 0x0002820000047ab9 */ /* 0x000fc80000000a00 */
[----:B---3--:R1:W2:Y:S02]  /*154f0*/  @P0 LDG.E R7, desc[UR40][R2.64] ;  /* 0x0000002802070981 */ /* 0x0082a4000c1e1900 */
[----:B-1----:R-:W1:Y:S01]  /*15500*/  LDC.64 R2, c[0x0][0x418] ;  /* 0x00010600ff027b82 */ /* 0x002e620000000a00 */
[----:B----4-:R-:W-:Y:S01]  /*15510*/  VIADD R0, R0, 0xffffffff ;  /* 0xffffffff00007836 */ /* 0x010fe20000000000 */
        /* <DEDUP_REMOVED lines=11> */
[----:B0-----:R0:W1:Y:S02]  /*155d0*/  SHFL.IDX PT, R14, R4, RZ, 0x1f ;  /* 0x00001fff040e7589 */ /* 0x00106400000e0000 */
.L_x_987:
[----:B0-----:R-:W2:Y:S01]  /*155e0*/  LDL.LU R4, [R1+0x28] ;  /* 0x0000280001047983 */ /* 0x001ea20000300800 */
[----:B------:R-:W-:Y:S02]  /*155f0*/  PLOP3.LUT P1, PT, PT, PT, PT, 0x8, 0x0 ;  /* 0x000000000000781c */ /* 0x000fe40003f2e170 */
[----:B-1----:R-:W-:Y:S01]  /*15600*/  ISETP.NE.AND P0, PT, R14, RZ, PT ;  /* 0x000000ff0e00720c */ /* 0x002fe20003f05270 */
[----:B------:R0:W-:Y:S01]  /*15610*/  STL [R1+0x30], R0 ;  /* 0x0000300001007387 */ /* 0x0001e20000100800 */
[----:B--2---:R-:W-:-:S09]  /*15620*/  LOP3.LUT R4, R4, 0xfffffffe, RZ, 0xc0, !PT ;  /* 0xfffffffe04047812 */ /* 0x004fd200078ec0ff */
[----:B------:R-:W-:-:S05]  /*15630*/  @P1 LOP3.LUT R4, R4, 0x1, RZ, 0xfc, !PT ;  /* 0x0000000104041812 */ /* 0x000fca00078efcff */
[----:B------:R0:W-:Y:S01]  /*15640*/  STL [R1+0x28], R4 ;  /* 0x0000280401007387 */ /* 0x0001e20000100800 */
[----:B------:R-:W-:Y:S05]  /*15650*/  @P0 BRA `(.L_x_842) ;  /* 0x00000004000c0947 */ /* 0x000fea0003800000 */
[----:B------:R-:W-:-:S03]  /*15660*/  UMOV UR4, 0xffffffff ;  /* 0xffffffff00047882 */ /* 0x000fc60000000000 */
[----:B------:R-:W-:Y:S05]  /*15670*/  BRA.DIV UR4, `(.L_x_843) ;  /* 0x0000006204147947 */ /* 0x000fea000b800000 */
[----:B------:R-:W-:-:S13]  /*15680*/  ELECT P6, URZ, PT ;  /* 0x00000000003f782f */ /* 0x000fda00038c0000 */
.L_x_990:
[----:B------:R-:W-:Y:S05]  /*15690*/  @!P6 BRA `(.L_x_842) ;  /* 0x0000000000fce947 */ /* 0x000fea0003800000 */
[----:B------:R-:W-:-:S04]  /*156a0*/  ISETP.NE.U32.AND P0, PT, R2, RZ, PT ;  /* 0x000000ff0200720c */ /* 0x000fc80003f05070 */
[----:B------:R-:W-:-:S13]  /*156b0*/  ISETP.NE.AND.EX P0, PT, R3, RZ, PT, P0 ;  /* 0x000000ff0300720c */ /* 0x000fda0003f05300 */
[----:B------:R-:W-:Y:S05]  /*156c0*/  @!P0 BRA `(.L_x_844) ;  /* 0x0000000000508947 */ /* 0x000fea0003800000 */
[----:B------:R-:W1:Y:S01]  /*156d0*/  LDC R6, c[0x0][0x43c] ;  /* 0x00010f00ff067b82 */ /* 0x000e620000000800 */
[----:B------:R-:W-:Y:S01]  /*156e0*/  IMAD.MOV.U32 R9, RZ, RZ, R0 ;  /* 0x000000ffff097224 */ /* 0x000fe200078e0000 */
[----:B------:R-:W-:-:S03]  /*156f0*/  ULDC.64 UR4, c[0x0][0x428] ;  /* 0x00010a0000047ab9 */ /* 0x000fc60000000a00 */
[----:B0-----:R-:W-:Y:S01]  /*15700*/  IMAD.MOV.U32 R0, RZ, RZ, R9 ;  /* 0x000000ffff007224 */ /* 0x001fe200078e0009 */
[----:B-1----:R-:W-:-:S13]  /*15710*/  ISETP.NE.AND P0, PT, R6, 0x1, PT ;  /* 0x000000010600780c */ /* 0x002fda0003f05270 */
[----:B------:R-:W0:Y:S02]  /*15720*/  @P0 LDC.64 R4, c[0x0][0x440] ;  /* 0x00011000ff040b82 */ /* 0x000e240000000a00 */
[----:B0-----:R-:W-:-:S05]  /*15730*/  @P0 IMAD.HI.U32 R4, R9, R4, RZ ;  /* 0x0000000409040227 */ /* 0x001fca00078e00ff */
        /* <DEDUP_REMOVED lines=13> */
.L_x_844:
[----:B-1----:R-:W2:Y:S01]  /*15810*/  LDL R2, [R1+0x14] ;  /* 0x0000140001027983 */ /* 0x002ea20000100800 */
[----:B0-----:R-:W-:Y:S01]  /*15820*/  IMAD R0, R19, 0x8, R18 ;  /* 0x0000000813007824 */ /* 0x001fe200078e0212 */
[----:B--2---:R-:W-:-:S04]  /*15830*/  SHF.L.U32 R2, R2, 0x1f, RZ ;  /* 0x0000001f02027819 */ /* 0x004fc800000006ff */
[----:B------:R-:W0:Y:S02]  /*15840*/  SYNCS.PHASECHK.TRANS64.TRYWAIT P0, [R0+URZ+0x28c40], R2 ;  /* 0x028c4002000075a7 */ /* 0x000e24000800017f */
[----:B0-----:R-:W-:Y:S05]  /*15850*/  @!P0 BRA `(.L_x_845) ;  /* 0x0000005c00bc8947 */ /* 0x001fea0003800000 */
.L_x_991:
[----:B------:R-:W1:Y:S02]  /*15860*/  S2R R3, SR_TID.X ;  /* 0x0000000000037919 */ /* 0x000e640000002100 */
[----:B-1----:R-:W-:-:S04]  /*15870*/  LOP3.LUT R3, R3, 0x7f, RZ, 0xc0, !PT ;  /* 0x0000007f03037812 */ /* 0x002fc800078ec0ff */
[----:B------:R-:W-:-:S13]  /*15880*/  ISETP.NE.AND P0, PT, R3, RZ, PT ;  /* 0x000000ff0300720c */ /* 0x000fda0003f05270 */
        /* <DEDUP_REMOVED lines=8> */
.L_x_846:
[----:B------:R-:W2:Y:S04]  /*15910*/  LDL R4, [R1+0x30] ;  /* 0x0000300001047983 */ /* 0x000ea80000100800 */
[----:B------:R-:W3:Y:S04]  /*15920*/  LDL R3, [R1+0x20] ;  /* 0x0000200001037983 */ /* 0x000ee80000100800 */
[----:B0-----:R-:W4:Y:S01]  /*15930*/  LDL.LU R2, [R1+0x28] ;  /* 0x0000280001027983 */ /* 0x001f220000300800 */
[----:B------:R-:W-:Y:S01]  /*15940*/  R2UR UR9, R0 ;  /* 0x00000000000972ca */ /* 0x000fe200000e0000 */
[----:B------:R-:W-:Y:S01]  /*15950*/  IMAD R0, R19, 0x2000, R18 ;  /* 0x0000200013007824 */ /* 0x000fe200078e0212 */
[----:B------:R-:W-:Y:S01]  /*15960*/  PLOP3.LUT P0, PT, PT, PT, PT, 0x80, 0x0 ;  /* 0x000000000000781c */ /* 0x000fe20003f0f070 */
[----:B------:R-:W-:Y:S01]  /*15970*/  UIADD3 UR6, UP0, UR38, 0x370, URZ ;  /* 0x0000037026067890 */ /* 0x000fe2000ff1e03f */
[----:B------:R-:W-:Y:S01]  /*15980*/  R2UR UR12, R16 ;  /* 0x00000000100c72ca */ /* 0x000fe200000e0000 */
[----:B------:R-:W-:Y:S01]  /*15990*/  UMOV UR5, 0x14f00000 ;  /* 0x14f0000000057882 */ /* 0x000fe20000000000 */
[----:B------:R-:W-:Y:S01]  /*159a0*/  R2UR UR8, R0 ;  /* 0x00000000000872ca */ /* 0x000fe200000e0000 */
[----:B------:R-:W-:Y:S01]  /*159b0*/  UIADD3.X UR7, URZ, UR39, URZ, UP0, !UPT ;  /* 0x000000273f077290 */ /* 0x000fe200087fe43f */
[----:B-----5:R-:W-:Y:S01]  /*159c0*/  R2UR UR13, R17 ;  /* 0x00000000110d72ca */ /* 0x020fe200000e0000 */
[----:B------:R-:W-:-:S04]  /*159d0*/  UMOV UR10, URZ ;  /* 0x0000003f000a7c82 */ /* 0x000fc80008000000 */
[----:B------:R-:W-:-:S06]  /*159e0*/  UIADD3 UR9, UR9, 0x28c30, URZ ;  /* 0x00028c3009097890 */ /* 0x000fcc000fffe03f */
[----:B------:R-:W-:Y:S01]  /*159f0*/  UIADD3 UR8, UR8, 0x22400, URZ ;  /* 0x0002240008087890 */ /* 0x000fe2000fffe03f */
[----:B--2---:R-:W-:Y:S02]  /*15a00*/  R2UR UR11, R4 ;  /* 0x00000000040b72ca */ /* 0x004fe400000e0000 */
[----:B---3--:R-:W-:Y:S02]  /*15a10*/  R2UR UR4, R3 ;  /* 0x00000000030472ca */ /* 0x008fe400000e0000 */
[----:B----4-:R-:W-:-:S04]  /*15a20*/  LOP3.LUT R2, R2, 0xfffffffe, RZ, 0xc0, !PT ;  /* 0xfffffffe02027812 */ /* 0x010fc800078ec0ff */
[----:B------:R-:W-:-:S07]  /*15a30*/  @P0 LOP3.LUT R2, R2, 0x1, RZ, 0xfc, !PT ;  /* 0x0000000102020812 */ /* 0x000fce00078efcff */
[----:B------:R-:W-:Y:S01]  /*15a40*/  ULEA UR11, UR11, UR4, 0x6 ;  /* 0x000000040b0b7291 */ /* 0x000fe2000f8e303f */
[----:B------:R1:W-:Y:S02]  /*15a50*/  STL [R1+0x28], R2 ;  /* 0x0000280201007387 */ /* 0x0003e40000100800 */
[----:B------:R-:W-:-:S06]  /*15a60*/  UMOV UR4, 0x0 ;  /* 0x0000000000047882 */ /* 0x000fcc0000000000 */
[----:B------:R1:W-:Y:S01]  /*15a70*/  UTMALDG.4D [UR8], [UR6], desc[UR4] ;  /* 0x00000408060075b4 */ /* 0x0003e20008019000 */
[----:B------:R-:W-:Y:S02]  /*15a80*/  NOP ;  /* 0x0000000000007918 */ /* 0x000fe40000000000 */
.L_x_842:
[----:B------:R-:W2:Y:S04]  /*15a90*/  LDL.LU R3, [R1+0x40] ;  /* 0x0000400001037983 */ /* 0x000ea80000300800 */
[----:B------:R-:W3:Y:S04]  /*15aa0*/  LDL.LU R5, [R1+0x2c] ;  /* 0x00002c0001057983 */ /* 0x000ee80000300800 */
[----:B0-----:R-:W4:Y:S01]  /*15ab0*/  LDL.LU R4, [R1+0x50] ;  /* 0x0000500001047983 */ /* 0x001f220000300800 */
[----:B------:R-:W-:Y:S05]  /*15ac0*/  WARPSYNC.ALL ;  /* 0x0000000000007948 */ /* 0x000fea0003800000 */
[----:B-1----:R-:W-:Y:S01]  /*15ad0*/  ULDC.64 UR6, c[0x0][0xa00] ;  /* 0x0002800000067ab9 */ /* 0x002fe20000000a00 */
        /* <DEDUP_REMOVED lines=8> */
[----:B---3--:R-:W-:-:S03]  /*15b60*/  SEL R5, R5, RZ, !P0 ;  /* 0x000000ff05057207 */ /* 0x008fc60004000000 */
        /* <DEDUP_REMOVED lines=10> */
[----:B0-----:R-:W-:Y:S01]  /*15c10*/  MOV R2, 0x0 ;  /* 0x0000000000027802 */ /* 0x001fe20000000f00 */
        /* <DEDUP_REMOVED lines=15> */
.L_x_848:
[----:B------:R-:W-:Y:S05]  /*15d10*/  BSYNC B6 ;  /* 0x0000000000067941 */ /* 0x000fea0003800000 */
.L_x_847:
[----:B0-----:R-:W2:Y:S01]  /*15d20*/  LDL.LU R0, [R1+0x50] ;  /* 0x0000500001007983 */ /* 0x001ea20000300800 */
[----:B------:R-:W-:Y:S01]  /*15d30*/  ULDC.64 UR4, c[0x0][0x2d8] ;  /* 0x0000b60000047ab9 */ /* 0x000fe20000000a00 */
[----:B------:R-:W0:Y:S01]  /*15d40*/  LDC R7, c[0x0][0x448] ;  /* 0x00011200ff077b82 */ /* 0x000e220000000800 */
[----:B------:R-:W-:Y:S01]  /*15d50*/  ULDC UR6, c[0x0][0x2b8] ;  /* 0x0000ae0000067ab9 */ /* 0x000fe20000000800 */
[----:B------:R-:W3:Y:S04]  /*15d60*/  LDL.LU R4, [R1+0x40] ;  /* 0x0000400001047983 */ /* 0x000ee80000300800 */
[----:B------:R-:W3:Y:S04]  /*15d70*/  LDL.LU.64 R2, [R1+0x48] ;  /* 0x0000480001027983 */ /* 0x000ee80000300a00 */
[----:B------:R-:W4:Y:S04]  /*15d80*/  LDL.LU R5, [R1+0x2c] ;  /* 0x00002c0001057983 */ /* 0x000f280000300800 */
[----:B------:R-:W4:Y:S04]  /*15d90*/  LDL R10, [R1+0x4] ;  /* 0x00000400010a7983 */ /* 0x000f280000100800 */
[----:B------:R1:W5:Y:S01]  /*15da0*/  LDL R8, [R1+0x60] ;  /* 0x0000600001087983 */ /* 0x0003620000100800 */
[----:B0-----:R-:W-:-:S13]  /*15db0*/  ISETP.NE.AND P0, PT, R7, 0x1, PT ;  /* 0x000000010700780c */ /* 0x001fda0003f05270 */
[----:B------:R-:W0:Y:S01]  /*15dc0*/  @P0 LDC R6, c[0x0][0x450] ;  /* 0x00011400ff060b82 */ /* 0x000e220000000800 */
[----:B------:R-:W1:Y:S02]  /*15dd0*/  S2R R9, SR_TID.X ;  /* 0x0000000000097919 */ /* 0x000e640000002100 */
[----:B-1----:R-:W-:-:S05]  /*15de0*/  IMAD.SHL.U32 R9, R9, 0x8, RZ ;  /* 0x0000000809097824 */ /* 0x002fca00078e00ff */
[----:B------:R-:W-:Y:S01]  /*15df0*/  LOP3.LUT R9, R9, 0x38, RZ, 0xc0, !PT ;  /* 0x0000003809097812 */ /* 0x000fe200078ec0ff */
[----:B---3--:R-:W-:Y:S02]  /*15e00*/  IMAD.MOV.U32 R3, RZ, RZ, R4 ;  /* 0x000000ffff037224 */ /* 0x008fe400078e0004 */
[----:B------:R-:W1:Y:S01]  /*15e10*/  S2R R4, SR_TID.X ;  /* 0x0000000000047919 */ /* 0x000e620000002100 */
[----:B------:R-:W-:-:S04]  /*15e20*/  IMAD.WIDE.U32 R2, R16, UR4, R2 ;  /* 0x0000000410027c25 */ /* 0x000fc8000f8e0002 */
[----:B------:R-:W-:Y:S01]  /*15e30*/  IMAD R3, R16, UR5, R3 ;  /* 0x0000000510037c24 */ /* 0x000fe2000f8e0203 */
[----:B------:R-:W-:Y:S02]  /*15e40*/  ULDC.64 UR4, c[0x0][0x2e0] ;  /* 0x0000b80000047ab9 */ /* 0x000fe40000000a00 */
[----:B--2---:R-:W-:Y:S02]  /*15e50*/  IMAD R0, R0, UR4, RZ ;  /* 0x0000000400007c24 */ /* 0x004fe4000f8e02ff */
[----:B----4-:R-:W-:-:S04]  /*15e60*/  IMAD.WIDE.U32 R2, R5, UR4, R2 ;  /* 0x0000000405027c25 */ /* 0x010fc8000f8e0002 */
[----:B------:R-:W-:Y:S01]  /*15e70*/  IMAD R0, R5, UR5, R0 ;  /* 0x0000000505007c24 */ /* 0x000fe2000f8e0200 */
[----:B------:R-:W-:-:S03]  /*15e80*/  ULDC.64 UR4, c[0x0][0x2d0] ;  /* 0x0000b40000047ab9 */ /* 0x000fc60000000a00 */
[----:B------:R-:W-:Y:S01]  /*15e90*/  IMAD.IADD R3, R3, 0x1, R0 ;  /* 0x0000000103037824 */ /* 0x000fe200078e0200 */
[----:B-1----:R-:W-:-:S04]  /*15ea0*/  LOP3.LUT R4, R4, 0x7f, RZ, 0xc0, !PT ;  /* 0x0000007f04047812 */ /* 0x002fc800078ec0ff */
[----:B------:R-:W-:Y:S02]  /*15eb0*/  SHF.R.U32.HI R5, RZ, 0x3, R4 ;  /* 0x00000003ff057819 */ /* 0x000fe40000011604 */
[----:B------:R-:W1:Y:S02]  /*15ec0*/  S2R R4, SR_TID.X ;  /* 0x0000000000047919 */ /* 0x000e640000002100 */
[----:B-1----:R-:W-:-:S05]  /*15ed0*/  IMAD.SHL.U32 R4, R4, 0x10, RZ ;  /* 0x0000001004047824 */ /* 0x002fca00078e00ff */
[----:B------:R-:W-:Y:S02]  /*15ee0*/  LOP3.LUT R4, R5, 0x70, R4, 0xf8, !PT ;  /* 0x0000007005047812 */ /* 0x000fe400078ef804 */
[----:B------:R-:W1:Y:S03]  /*15ef0*/  @P0 LDC R5, c[0x0][0x44c] ;  /* 0x00011300ff050b82 */ /* 0x000e660000000800 */
[----:B------:R-:W-:-:S04]  /*15f00*/  IMAD R4, R10, 0x40, R4 ;  /* 0x000000400a047824 */ /* 0x000fc800078e0204 */
[----:B------:R-:W-:Y:S02]  /*15f10*/  IMAD.MOV.U32 R0, RZ, RZ, R4 ;  /* 0x000000ffff007224 */ /* 0x000fe400078e0004 */
[----:B-1----:R-:W-:-:S05]  /*15f20*/  @P0 IMAD.HI.U32 R5, R4, R5, RZ ;  /* 0x0000000504050227 */ /* 0x002fca00078e00ff */
[----:B0-----:R-:W-:-:S05]  /*15f30*/  @P0 SHF.R.U32.HI R0, RZ, R6, R5 ;  /* 0x00000006ff000219 */ /* 0x001fca0000011605 */
        /* <DEDUP_REMOVED lines=55> */
.L_x_1000:
        /* <DEDUP_REMOVED lines=10> */
.L_x_850:
        /* <DEDUP_REMOVED lines=18> */
.L_x_1001:
[----:B------:R-:W-:Y:S05]  /*16470*/  BSYNC B0 ;  /* 0x0000000000007941 */ /* 0x000fea0003800000 */
.L_x_851:
[----:B------:R-:W2:Y:S01]  /*16480*/  LDL R2, [R1+0x28] ;  /* 0x0000280001027983 */ /* 0x000ea20000100800 */
[----:B------:R-:W-:Y:S01]  /*16490*/  BSSY B0, `(.L_x_853) ;  /* 0x0000096000007945 */ /* 0x000fe20003800000 */
[----:B--2---:R-:W-:-:S13]  /*164a0*/  LOP3.LUT P0, RZ, R2, 0x1, RZ, 0xc0, !PT ;  /* 0x0000000102ff7812 */ /* 0x004fda000780c0ff */
        /* <DEDUP_REMOVED lines=10> */
.L_x_1002:
[----:B------:R-:W-:Y:S05]  /*16550*/  BSYNC B1 ;  /* 0x0000000000017941 */ /* 0x000fea0003800000 */
.L_x_855:
        /* <DEDUP_REMOVED lines=9> */
.L_x_858:
[----:B------:R-:W-:Y:S05]  /*165f0*/  BSYNC B1 ;  /* 0x0000000000017941 */ /* 0x000fea0003800000 */
.L_x_857:
        /* <DEDUP_REMOVED lines=12> */
.L_x_859:
        /* <DEDUP_REMOVED lines=15> */
.L_x_860:
        /* <DEDUP_REMOVED lines=15> */
.L_x_861:
        /* <DEDUP_REMOVED lines=15> */
.L_x_862:
        /* <DEDUP_REMOVED lines=15> */
.L_x_863:
        /* <DEDUP_REMOVED lines=15> */
.L_x_864:
        /* <DEDUP_REMOVED lines=15> */
.L_x_865:
        /* <DEDUP_REMOVED lines=15> */
.L_x_866:
        /* <DEDUP_REMOVED lines=10> */
.L_x_854:
[----:B------:R-:W-:Y:S05]  /*16df0*/  BSYNC B0 ;  /* 0x0000000000007941 */ /* 0x000fea0003800000 */
.L_x_853:
        /* <DEDUP_REMOVED lines=27> */
[----:B--2---:R-:W-:Y:S02]  /*16fb0*/  LOP3.LUT P2, RZ, R5, 0x1, RZ, 0xc0, !PT ;  /* 0x0000000105ff7812 */ /* 0x004fe4000784c0ff */
        /* <DEDUP_REMOVED lines=26> */
.L_x_873:
[----:B------:R-:W-:Y:S01]  /*17160*/  IMAD R2, R19, 0x8, R18 ;  /* 0x0000000813027824 */ /* 0x000fe200078e0212 */
[----:B-1----:R-:W-:Y:S01]  /*17170*/  SHF.L.U32 R6, R9, 0x1f, RZ ;  /* 0x0000001f09067819 */ /* 0x002fe200000006ff */
[----:B------:R-:W1:Y:S01]  /*17180*/  S2R R3, SR_TID.X ;  /* 0x0000000000037919 */ /* 0x000e620000002100 */
[----:B------:R-:W-:Y:S02]  /*17190*/  BSSY B3, `(.L_x_874) ;  /* 0x0000005000037945 */ /* 0x000fe40003800000 */
[----:B------:R-:W2:Y:S01]  /*171a0*/  SYNCS.PHASECHK.TRANS64.TRYWAIT P0, [R2+URZ+0x28c40], R6 ;  /* 0x028c4006020075a7 */ /* 0x000ea2000800017f */
[----:B-1----:R-:W-:-:S04]  /*171b0*/  LOP3.LUT R3, R3, 0x7f, RZ, 0xc0, !PT ;  /* 0x0000007f03037812 */ /* 0x002fc800078ec0ff */
[----:B------:R-:W-:Y:S01]  /*171c0*/  ISETP.NE.AND P1, PT, R3, RZ, PT ;  /* 0x000000ff0300720c */ /* 0x000fe20003f25270 */
[----:B--2---:R-:W-:-:S12]  /*171d0*/  @!P0 BRA `(.L_x_875) ;  /* 0x0000004800e48947 */ /* 0x004fd80003800000 */
.L_x_1003:
[----:B------:R-:W-:Y:S05]  /*171e0*/  BSYNC B3 ;  /* 0x0000000000037941 */ /* 0x000fea0003800000 */
.L_x_874:
        /* <DEDUP_REMOVED lines=9> */
.L_x_877:
[----:B------:R-:W-:Y:S05]  /*17280*/  BSYNC B3 ;  /* 0x0000000000037941 */ /* 0x000fea0003800000 */
.L_x_876:
        /* <DEDUP_REMOVED lines=12> */
.L_x_878:
        /* <DEDUP_REMOVED lines=13> */
.L_x_1004:
[----:B------:R-:W-:Y:S05]  /*17420*/  BSYNC B3 ;  /* 0x0000000000037941 */ /* 0x000fea0003800000 */
.L_x_879:
        /* <DEDUP_REMOVED lines=11> */
.L_x_882:
[----:B------:R-:W-:Y:S05]  /*174e0*/  BSYNC B3 ;  /* 0x0000000000037941 */ /* 0x000fea0003800000 */
.L_x_881:
        /* <DEDUP_REMOVED lines=9> */
.L_x_883:
        /* <DEDUP_REMOVED lines=15> */
.L_x_884:
        /* <DEDUP_REMOVED lines=15> */
.L_x_885:
        /* <DEDUP_REMOVED lines=15> */
.L_x_886:
        /* <DEDUP_REMOVED lines=15> */
.L_x_887:
        /* <DEDUP_REMOVED lines=15> */
.L_x_888:
        /* <DEDUP_REMOVED lines=15> */
.L_x_889:
        /* <DEDUP_REMOVED lines=15> */
.L_x_890:
        /* <DEDUP_REMOVED lines=10> */
.L_x_872:
[----:B------:R-:W-:Y:S05]  /*17cb0*/  BSYNC B1 ;  /* 0x0000000000017941 */ /* 0x000fea0003800000 */
.L_x_871:
[----:B------:R-:W2:Y:S02]  /*17cc0*/  LDL.LU R5, [R1+0x38] ;  /* 0x0000380001057983 */ /* 0x000ea40000300800 */
[----:B--2---:R-:W-:-:S07]  /*17cd0*/  VIADD R0, R5, 0xfffffffd ;  /* 0xfffffffd05007836 */ /* 0x004fce0000000000 */
.L_x_870:
[----:B------:R-:W-:Y:S05]  /*17ce0*/  BSYNC B2 ;  /* 0x0000000000027941 */ /* 0x000fea0003800000 */
.L_x_869:
[----:B------:R-:W-:Y:S01]  /*17cf0*/  VIADD R8, R8, 0xfffffffe ;  /* 0xfffffffe08087836 */ /* 0x000fe20000000000 */
[----:B------:R-:W-:-:S04]  /*17d00*/  LOP3.LUT R4, RZ, R4, RZ, 0x33, !PT ;  /* 0x00000004ff047212 */ /* 0x000fc800078e33ff */
[----:B------:R-:W-:-:S13]  /*17d10*/  ISETP.NE.AND P0, PT, R8, R4, PT ;  /* 0x000000040800720c */ /* 0x000fda0003f05270 */
[----:B------:R-:W-:Y:S05]  /*17d20*/  @!P0 BRA `(.L_x_868) ;  /* 0x0000001800d88947 */ /* 0x000fea0003800000 */
.L_x_931:
        /* <DEDUP_REMOVED lines=8> */
[----:B--2---:R-:W-:Y:S02]  /*17db0*/  LOP3.LUT P1, RZ, R3, 0x1, RZ, 0xc0, !PT ;  /* 0x0000000103ff7812 */ /* 0x004fe4000782c0ff */
[----:B---3--:R-:W-:-:S11]  /*17dc0*/  LOP3.LUT R6, R2, R6, RZ, 0x3c, !PT ;  /* 0x0000000602067212 */ /* 0x008fd600078e3cff */
[----:B------:R-:W-:Y:S05]  /*17dd0*/  @!P1 BRA `(.L_x_892) ;  /* 0x0000000c00349947 */ /* 0x000fea0003800000 */
[----:B------:R-:W-:Y:S01]  /*17de0*/  ULDC.64 UR4, c[0x0][0x418] ;  /* 0x0001060000047ab9 */ /* 0x000fe20000000a00 */
[----:B------:R-:W-:Y:S01]  /*17df0*/  IMAD.MOV.U32 R8, RZ, RZ, R0 ;  /* 0x000000ffff087224 */ /* 0x000fe200078e0000 */
[----:B------:R-:W-:-:S04]  /*17e00*/  ISETP.NE.U32.AND P0, PT, RZ, UR4, PT ;  /* 0x00000004ff007c0c */ /* 0x000fc8000bf05070 */
[----:B------:R-:W-:-:S13]  /*17e10*/  ISETP.NE.AND.EX P0, PT, RZ, UR5, PT, P0 ;  /* 0x00000005ff007c0c */ /* 0x000fda000bf05300 */
[----:B------:R-:W-:Y:S05]  /*17e20*/  @!P0 BRA `(.L_x_893) ;  /* 0x00000000004c8947 */ /* 0x000fea0003800000 */
[----:B0-----:R-:W2:Y:S01]  /*17e30*/  LDL R9, [R1+0x1c] ;  /* 0x00001c0001097983 */ /* 0x001ea20000100800 */
        /* <DEDUP_REMOVED lines=18> */
.L_x_893:
        /* <DEDUP_REMOVED lines=8> */
.L_x_1005:
[----:B------:R-:W-:Y:S05]  /*17fe0*/  BSYNC B2 ;  /* 0x0000000000027941 */ /* 0x000fea0003800000 */
.L_x_894:
        /* <DEDUP_REMOVED lines=9> */
.L_x_897:
[----:B------:R-:W-:Y:S05]  /*18080*/  BSYNC B2 ;  /* 0x0000000000027941 */ /* 0x000fea0003800000 */
.L_x_896:
        /* <DEDUP_REMOVED lines=12> */
.L_x_898:
        /* <DEDUP_REMOVED lines=13> */
.L_x_1006:
[----:B------:R-:W-:Y:S05]  /*18220*/  BSYNC B2 ;  /* 0x0000000000027941 */ /* 0x000fea0003800000 */
.L_x_899:
[----:B------:R-:W-:Y:S01]  /*18230*/  BSSY B2, `(.L_x_901) ;  /* 0x000000b000027945 */ /* 0x000fe20003800000 */
[----:B------:R-:W-:Y:S02]  /*18240*/  IMAD.MOV.U32 R8, RZ, RZ, 0x0 ;  /* 0x00000000ff087424 */ /* 0x000fe400078e00ff */
[----:B0-----:R-:W-:Y:S01]  /*18250*/  IMAD.MOV.U32 R9, RZ, RZ, 0x14f00000 ;  /* 0x14f00000ff097424 */ /* 0x001fe200078e00ff */
        /* <DEDUP_REMOVED lines=8> */
.L_x_902:
[----:B------:R-:W-:Y:S05]  /*182e0*/  BSYNC B2 ;  /* 0x0000000000027941 */ /* 0x000fea0003800000 */
.L_x_901:
        /* <DEDUP_REMOVED lines=9> */
.L_x_903:
        /* <DEDUP_REMOVED lines=15> */
.L_x_904:
        /* <DEDUP_REMOVED lines=15> */
.L_x_905:
        /* <DEDUP_REMOVED lines=15> */
.L_x_906:
        /* <DEDUP_REMOVED lines=15> */
.L_x_907:
        /* <DEDUP_REMOVED lines=15> */
.L_x_908:
        /* <DEDUP_REMOVED lines=15> */
.L_x_909:
        /* <DEDUP_REMOVED lines=15> */
.L_x_910:
        /* <DEDUP_REMOVED lines=10> */
.L_x_892:
[----:B------:R-:W-:Y:S05]  /*18ab0*/  BSYNC B1 ;  /* 0x0000000000017941 */ /* 0x000fea0003800000 */
.L_x_891:
[----:B------:R-:W2:Y:S01]  /*18ac0*/  LDL R5, [R1+0x28] ;  /* 0x0000280001057983 */ /* 0x000ea20000100800 */
[----:B------:R-:W-:Y:S01]  /*18ad0*/  VIADD R7, R7, 0x1 ;  /* 0x0000000107077836 */ /* 0x000fe20000000000 */
[----:B------:R-:W-:Y:S04]  /*18ae0*/  BSSY B1, `(.L_x_911) ;  /* 0x00000d6000017945 */ /* 0x000fe80003800000 */
[----:B------:R-:W-:-:S04]  /*18af0*/  ISETP.NE.AND P0, PT, R7, 0x2, PT ;  /* 0x000000020700780c */ /* 0x000fc80003f05270 */
[----:B------:R-:W-:Y:S02]  /*18b00*/  SEL R2, RZ, 0x1, P0 ;  /* 0x00000001ff027807 */ /* 0x000fe40000000000 */
[----:B------:R-:W-:Y:S02]  /*18b10*/  SEL R19, R7, RZ, P0 ;  /* 0x000000ff07137207 */ /* 0x000fe40000000000 */
[----:B------:R-:W-:Y:S01]  /*18b20*/  LOP3.LUT R8, R6, R2, RZ, 0x3c, !PT ;  /* 0x0000000206087212 */ /* 0x000fe200078e3cff */
[----:B------:R-:W-:-:S04]  /*18b30*/  VIADD R6, R0, 0xffffffff ;  /* 0xffffffff00067836 */ /* 0x000fc80000000000 */
[----:B------:R1:W-:Y:S01]  /*18b40*/  STL [R1+0x14], R8 ;  /* 0x0000140801007387 */ /* 0x0003e20000100800 */
[----:B--2---:R-:W-:-:S13]  /*18b50*/  LOP3.LUT P2, RZ, R5, 0x1, RZ, 0xc0, !PT ;  /* 0x0000000105ff7812 */ /* 0x004fda000784c0ff */
[----:B-1----:R-:W-:Y:S05]  /*18b60*/  @!P2 BRA `(.L_x_912) ;  /* 0x0000000c0034a947 */ /* 0x002fea0003800000 */
        /* <DEDUP_REMOVED lines=24> */
.L_x_913:
        /* <DEDUP_REMOVED lines=8> */
.L_x_1007:
[----:B------:R-:W-:Y:S05]  /*18d70*/  BSYNC B2 ;  /* 0x0000000000027941 */ /* 0x000fea0003800000 */
.L_x_914:
        /* <DEDUP_REMOVED lines=9> */
.L_x_917:
[----:B------:R-:W-:Y:S05]  /*18e10*/  BSYNC B2 ;  /* 0x0000000000027941 */ /* 0x000fea0003800000 */
.L_x_916:
        /* <DEDUP_REMOVED lines=12> */
.L_x_918:
        /* <DEDUP_REMOVED lines=13> */
.L_x_1008:
[----:B------:R-:W-:Y:S05]  /*18fb0*/  BSYNC B2 ;  /* 0x0000000000027941 */ /* 0x000fea0003800000 */
.L_x_919:
        /* <DEDUP_REMOVED lines=11> */
.L_x_922:
[----:B------:R-:W-:Y:S05]  /*19070*/  BSYNC B2 ;  /* 0x0000000000027941 */ /* 0x000fea0003800000 */
.L_x_921:
        /* <DEDUP_REMOVED lines=9> */
.L_x_923:
        /* <DEDUP_REMOVED lines=15> */
.L_x_924:
        /* <DEDUP_REMOVED lines=15> */
.L_x_925:
        /* <DEDUP_REMOVED lines=15> */
.L_x_926:
        /* <DEDUP_REMOVED lines=15> */
.L_x_927:
        /* <DEDUP_REMOVED lines=15> */
.L_x_928:
        /* <DEDUP_REMOVED lines=15> */
.L_x_929:
        /* <DEDUP_REMOVED lines=15> */
.L_x_930:
        /* <DEDUP_REMOVED lines=10> */
.L_x_912:
[----:B------:R-:W-:Y:S05]  /*19840*/  BSYNC B1 ;  /* 0x0000000000017941 */ /* 0x000fea0003800000 */
.L_x_911:
[----:B------:R-:W2:Y:S01]  /*19850*/  LDL R5, [R1+0x24] ;  /* 0x0000240001057983 */ /* 0x000ea20000100800 */
[----:B------:R-:W-:Y:S01]  /*19860*/  VIADD R0, R0, 0xfffffffe ;  /* 0xfffffffe00007836 */ /* 0x000fe20000000000 */
[----:B--2---:R-:W-:-:S13]  /*19870*/  ISETP.GT.AND P0, PT, R6, R5, PT ;  /* 0x000000050600720c */ /* 0x004fda0003f04270 */
[----:B------:R-:W-:Y:S05]  /*19880*/  @P0 BRA `(.L_x_931) ;  /* 0xffffffe400280947 */ /* 0x000fea000383ffff */
.L_x_868:
[----:B------:R-:W-:Y:S05]  /*19890*/  BSYNC B0 ;  /* 0x0000000000007941 */ /* 0x000fea0003800000 */
.L_x_867:
        /* <DEDUP_REMOVED lines=12> */
[----:B------:R-:W-:Y:S02]  /*19960*/  VOTEU.ANY UR4, UPT, PT ;  /* 0x0000000000047886 */ /* 0x000fe400038e0100 */
[----:B------:R-:W2:Y:S08]  /*19970*/  FLO.U32 R0, UR4 ;  /* 0x0000000400007d00 */ /* 0x000eb000080e0000 */
[----:B------:R-:W3:Y:S01]  /*19980*/  POPC R5, UR4 ;  /* 0x0000000400057d09 */ /* 0x000ee20008000000 */
[----:B--2---:R-:W-:-:S02]  /*19990*/  ISETP.EQ.U32.AND P1, PT, R0, R3, PT ;  /* 0x000000030000720c */ /* 0x004fc40003f22070 */
[----:B-1----:R-:W3:Y:S11]  /*199a0*/  LDC.64 R2, c[0x0][0xc60] ;  /* 0x00031800ff027b82 */ /* 0x002ef60000000a00 */
[----:B---3--:R-:W2:Y:S01]  /*199b0*/  @P1 ATOMG.E.ADD.STRONG.GPU PT, R3, desc[UR40][R2.64], R5 ;  /* 0x00000005020319a8 */ /* 0x008ea200081ee1e8 */
[----:B------:R-:W1:Y:S02]  /*199c0*/  S2R R4, SR_LTMASK ;  /* 0x0000000000047919 */ /* 0x000e640000003900 */
[----:B-1----:R-:W-:-:S04]  /*199d0*/  LOP3.LUT R4, R4, UR4, RZ, 0xc0, !PT ;  /* 0x0000000404047c12 */ /* 0x002fc8000f8ec0ff */
[----:B------:R-:W1:Y:S01]  /*199e0*/  POPC R7, R4 ;  /* 0x0000000400077309 */ /* 0x000e620000000000 */
[----:B--2---:R-:W1:Y:S02]  /*199f0*/  SHFL.IDX PT, R0, R3, R0, 0x1f ;  /* 0x00001f0003007589 */ /* 0x004e6400000e0000 */
[----:B-1----:R-:W-:-:S05]  /*19a00*/  IADD3 R0, R0, UR36, R7 ;  /* 0x0000002400007c10 */ /* 0x002fca000fffe007 */
[----:B------:R2:W-:Y:S02]  /*19a10*/  STL [R1], R0 ;  /* 0x0000000001007387 */ /* 0x0005e40000100800 */
.L_x_933:
[----:B------:R-:W-:Y:S05]  /*19a20*/  BSYNC B0 ;  /* 0x0000000000007941 */ /* 0x000fea0003800000 */
.L_x_932:
[----:B------:R-:W-:-:S07]  /*19a30*/  SEL R19, R19, RZ, P0 ;  /* 0x000000ff13137207 */ /* 0x000fce0000000000 */
.L_x_835:
[----:B------:R-:W-:Y:S05]  /*19a40*/  BSYNC B7 ;  /* 0x0000000000077941 */ /* 0x000fea0003800000 */
.L_x_833:
[----:B-12---:R-:W2:Y:S02]  /*19a50*/  LDL R0, [R1+0x28] ;  /* 0x0000280001007983 */ /* 0x006ea40000100800 */
[----:B--2---:R-:W-:-:S13]  /*19a60*/  LOP3.LUT P0, RZ, R0, 0x2, RZ, 0xc0, !PT ;  /* 0x0000000200ff7812 */ /* 0x004fda000780c0ff */
[----:B------:R-:W-:Y:S05]  /*19a70*/  @!P0 BRA `(.L_x_934) ;  /* 0x00000000002c8947 */ /* 0x000fea0003800000 */
[----:B------:R-:W-:Y:S05]  /*19a80*/  WARPSYNC.ALL ;  /* 0x0000000000007948 */ /* 0x000fea0003800000 */
[----:B------:R-:W1:Y:S08]  /*19a90*/  S2UR UR5, SR_CgaCtaId ;  /* 0x00000000000579c3 */ /* 0x000e700000008800 */
[----:B------:R-:W-:Y:S06]  /*19aa0*/  BAR.SYNC.DEFER_BLOCKING 0x5, 0x180 ;  /* 0x0146000000007b1d */ /* 0x000fec0000010000 */
[----:B------:R-:W-:-:S02]  /*19ab0*/  UMOV UR4, 0x400 ;  /* 0x0000040000047882 */ /* 0x000fc40000000000 */
[----:B-1----:R-:W-:-:S06]  /*19ac0*/  ULEA UR4, UR5, UR4, 0x18 ;  /* 0x0000000405047291 */ /* 0x002fcc000f8ec03f */
[----:B------:R-:W-:-:S05]  /*19ad0*/  IMAD.U32 R18, RZ, RZ, UR4 ;  /* 0x00000004ff127e24 */ /* 0x000fca000f8e00ff */
[----:B------:R-:W1:Y:S04]  /*19ae0*/  LDS.128 R4, [R18+0x28cd0] ;  /* 0x028cd00012047984 */ /* 0x000e680000000c00 */
[----:B-1----:R1:W-:Y:S04]  /*19af0*/  STL.64 [R1], R4 ;  /* 0x0000000401007387 */ /* 0x0023e80000100a00 */
[----:B------:R1:W-:Y:S01]  /*19b00*/  STL.64 [R1+0x8], R6 ;  /* 0x0000080601007387 */ /* 0x0003e20000100a00 */
[----:B------:R-:W-:Y:S06]  /*19b10*/  BAR.ARV 0x4, 0x180 ;  /* 0x0106000000007b1d */ /* 0x000fec0000002000 */
[----:B------:R-:W-:Y:S05]  /*19b20*/  BRA `(.L_x_935) ;  /* 0x0000000c00247947 */ /* 0x000fea0003800000 */
.L_x_934:
[----:B------:R-:W1:Y:S01]  /*19b30*/  S2R R16, SR_TID.X ;  /* 0x0000000000107919 */ /* 0x000e620000002100 */
[----:B------:R-:W-:Y:S01]  /*19b40*/  UMOV UR4, 0xffffffff ;  /* 0xffffffff00047882 */ /* 0x000fe20000000000 */
[----:B-1----:R-:W-:-:S04]  /*19b50*/  LOP3.LUT R16, R16, 0x1f, RZ, 0xc0, !PT ;  /* 0x0000001f10107812 */ /* 0x002fc800078ec0ff */
[----:B------:R-:W-:Y:S01]  /*19b60*/  ISETP.NE.AND P0, PT, R16, 0x1f, PT ;  /* 0x0000001f1000780c */ /* 0x000fe20003f05270 */
[----:B------:R-:W-:-:S12]  /*19b70*/  BRA.DIV UR4, `(.L_x_936) ;  /* 0x0000002204f47947 */ /* 0x000fd8000b800000 */
[----:B------:R-:W2:Y:S01]  /*19b80*/  LDL.LU R2, [R1] ;  /* 0x0000000001027983 */ /* 0x000ea20000300800 */
[----:B------:R-:W-:-:S03]  /*19b90*/  ULDC UR4, c[0x0][0xc3c] ;  /* 0x00030f0000047ab9 */ /* 0x000fc60000000800 */
[----:B------:R-:W3:Y:S01]  /*19ba0*/  LDL R4, [R1+0xc] ;  /* 0x00000c0001047983 */ /* 0x000ee20000100800 */
[----:B--2---:R-:W-:Y:S02]  /*19bb0*/  IMAD.MOV.U32 R10, RZ, RZ, R2 ;  /* 0x000000ffff0a7224 */ /* 0x004fe400078e0002 */
[----:B---3--:R-:W-:-:S05]  /*19bc0*/  IMAD.IADD R0, R4, 0x1, R16 ;  /* 0x0000000104007824 */ /* 0x008fca00078e0210 */
[----:B------:R-:W-:-:S13]  /*19bd0*/  ISETP.GE.OR P1, PT, R0, UR4, !P0 ;  /* 0x0000000400007c0c */ /* 0x000fda000c726670 */
[----:B------:R-:W1:Y:S08]  /*19be0*/  @!P1 LDC.64 R2, c[0x0][0xc80] ;  /* 0x00032000ff029b82 */ /* 0x000e700000000a00 */
[----:B------:R-:W2:Y:S01]  /*19bf0*/  @!P1 LDC.64 R4, c[0x0][0xc78] ;  /* 0x00031e00ff049b82 */ /* 0x000ea20000000a00 */
[----:B-1----:R-:W-:-:S05]  /*19c00*/  @!P1 IMAD.WIDE R2, R0, 0x4, R2 ;  /* 0x0000000400029825 */ /* 0x002fca00078e0202 */
[----:B------:R2:W3:Y:S02]  /*19c10*/  @!P1 LDG.E R6, desc[UR40][R2.64] ;  /* 0x0000002802069981 */ /* 0x0004e4000c1e1900 */
[----:B--2---:R-:W-:-:S06]  /*19c20*/  @!P1 IMAD.WIDE R2, R0, 0x4, R4 ;  /* 0x0000000400029825 */ /* 0x004fcc00078e0204 */
[----:B------:R-:W2:Y:S01]  /*19c30*/  @!P1 LDG.E R2, desc[UR40][R2.64] ;  /* 0x0000002802029981 */ /* 0x000ea2000c1e1900 */
[----:B------:R-:W-:Y:S01]  /*19c40*/  IMAD.MOV.U32 R5, RZ, RZ, RZ ;  /* 0x000000ffff057224 */ /* 0x000fe200078e00ff */
[C---:B------:R-:W-:Y:S01]  /*19c50*/  ISETP.GE.U32.AND P2, PT, R16.reuse, 0x2, PT ;  /* 0x000000021000780c */ /* 0x040fe20003f46070 */
[----:B------:R-:W-:Y:S01]  /*19c60*/  IMAD.MOV.U32 R8, RZ, RZ, RZ ;  /* 0x000000ffff087224 */ /* 0x000fe200078e00ff */
[C---:B------:R-:W-:Y:S01]  /*19c70*/  ISETP.GE.U32.AND P3, PT, R16.reuse, 0x4, PT ;  /* 0x000000041000780c */ /* 0x040fe20003f66070 */
[----:B------:R-:W-:Y:S01]  /*19c80*/  SHFL.IDX PT, R0, R10, RZ, 0x1f ;  /* 0x00001fff0a007589 */ /* 0x000fe200000e0000 */
[C---:B------:R-:W-:Y:S02]  /*19c90*/  ISETP.GE.U32.AND P4, PT, R16.reuse, 0x8, PT ;  /* 0x000000081000780c */ /* 0x040fe40003f86070 */
[----:B------:R-:W-:Y:S01]  /*19ca0*/  ISETP.GE.U32.AND P5, PT, R16, 0x10, PT ;  /* 0x000000101000780c */ /* 0x000fe20003fa6070 */
[----:B---3--:R-:W-:Y:S02]  /*19cb0*/  @!P1 IMAD.MOV.U32 R5, RZ, RZ, R6 ;  /* 0x000000ffff059224 */ /* 0x008fe400078e0006 */
[----:B------:R-:W-:-:S02]  /*19cc0*/  IMAD.MOV.U32 R6, RZ, RZ, RZ ;  /* 0x000000ffff067224 */ /* 0x000fc400078e00ff */
[----:B--2---:R-:W-:Y:S01]  /*19cd0*/  @!P1 IMAD.MOV.U32 R6, RZ, RZ, R2 ;  /* 0x000000ffff069224 */ /* 0x004fe200078e0002 */
[----:B------:R-:W-:-:S03]  /*19ce0*/  ISETP.NE.AND P1, PT, R16, RZ, PT ;  /* 0x000000ff1000720c */ /* 0x000fc60003f25270 */
[----:B------:R-:W-:-:S05]  /*19cf0*/  IMAD R2, R6, R5, RZ ;  /* 0x0000000506027224 */ /* 0x000fca00078e02ff */
[----:B------:R-:W1:Y:S02]  /*19d00*/  SHFL.UP PT, R3, R2, 0x1, RZ ;  /* 0x0420000002037989 */ /* 0x000e6400000e00ff */
[----:B-1----:R-:W-:-:S05]  /*19d10*/  SEL R7, R3, RZ, P1 ;  /* 0x000000ff03077207 */ /* 0x002fca0000800000 */
[----:B------:R-:W-:Y:S02]  /*19d20*/  IMAD.IADD R2, R2, 0x1, R7 ;  /* 0x0000000102027824 */ /* 0x000fe400078e0207 */
[----:B------:R-:W-:Y:S04]  /*19d30*/  SHFL.IDX PT, R7, R10, 0x1, 0x1f ;  /* 0x00201f000a077f89 */ /* 0x000fe800000e0000 */
        /* <DEDUP_REMOVED lines=12> */
[----:B0-----:R0:W1:Y:S02]  /*19e00*/  SHFL.IDX PT, R9, R3, 0x1f, 0x1f ;  /* 0x03e01f0003097f89 */ /* 0x00106400000e0000 */
.L_x_1018:
[----:B------:R-:W-:Y:S02]  /*19e10*/  ULDC UR4, c[0x0][0xc38] ;  /* 0x00030e0000047ab9 */ /* 0x000fe40000000800 */
[----:B------:R-:W-:-:S04]  /*19e20*/  IMAD.U32 R2, RZ, RZ, UR4 ;  /* 0x00000004ff027e24 */ /* 0x000fc8000f8e00ff */
[----:B-1----:R-:W-:-:S04]  /*19e30*/  IMAD R9, R9, R2, RZ ;  /* 0x0000000209097224 */ /* 0x002fc800078e02ff */
[----:B------:R-:W-:Y:S02]  /*19e40*/  IMAD.IADD R4, R7, 0x1, R9 ;  /* 0x0000000107047824 */ /* 0x000fe400078e0209 */
[----:B------:R-:W-:-:S03]  /*19e50*/  IMAD.MOV.U32 R7, RZ, RZ, R3 ;  /* 0x000000ffff077224 */ /* 0x000fc600078e0003 */
[----:B------:R-:W-:-:S13]  /*19e60*/  ISETP.GT.AND P6, PT, R4, R0, PT ;  /* 0x000000000400720c */ /* 0x000fda0003fc4270 */
[----:B------:R-:W-:Y:S05]  /*19e70*/  @P6 BRA `(.L_x_937) ;  /* 0x0000000000ac6947 */ /* 0x000fea0003800000 */
.L_x_940:
[----:B------:R-:W2:Y:S01]  /*19e80*/  LDL.LU R2, [R1+0xc] ;  /* 0x00000c0001027983 */ /* 0x000ea20000300800 */
[----:B0-----:R-:W0:Y:S01]  /*19e90*/  LDC R3, c[0x0][0xc3c] ;  /* 0x00030f00ff037b82 */ /* 0x001e220000000800 */
        /* <DEDUP_REMOVED lines=11> */
[----:B------:R0:W2:Y:S02]  /*19f50*/  @!P6 LDG.E R5, desc[UR40][R2.64] ;  /* 0x000000280205e981 */ /* 0x0000a4000c1e1900 */
[----:B0-----:R-:W0:Y:S02]  /*19f60*/  @!P6 LDC.64 R2, c[0x0][0xc78] ;  /* 0x00031e00ff02eb82 */ /* 0x001e240000000a00 */
[----:B0-----:R-:W-:-:S04]  /*19f70*/  @!P6 IMAD.WIDE R2, R6, 0x4, R2 ;  /* 0x000000040602e825 */ /* 0x001fc800078e0202 */
[----:B------:R-:W-:-:S06]  /*19f80*/  IMAD.MOV.U32 R6, RZ, RZ, RZ ;  /* 0x000000ffff067224 */ /* 0x000fcc00078e00ff */
        /* <DEDUP_REMOVED lines=20> */
.L_x_1026:
[----:B------:R-:W-:Y:S02]  /*1a0d0*/  ULDC UR4, c[0x0][0xc38] ;  /* 0x00030e0000047ab9 */ /* 0x000fe40000000800 */
[----:B------:R-:W-:-:S04]  /*1a0e0*/  IMAD.U32 R2, RZ, RZ, UR4 ;  /* 0x00000004ff027e24 */ /* 0x000fc8000f8e00ff */
[----:B-1----:R-:W-:-:S04]  /*1a0f0*/  IMAD R9, R9, R2, RZ ;  /* 0x0000000209097224 */ /* 0x002fc800078e02ff */
[----:B------:R-:W-:-:S05]  /*1a100*/  IMAD.IADD R4, R9, 0x1, R4 ;  /* 0x0000000109047824 */ /* 0x000fca00078e0204 */
[----:B------:R-:W-:-:S13]  /*1a110*/  ISETP.GT.AND P6, PT, R4, R0, PT ;  /* 0x000000000400720c */ /* 0x000fda0003fc4270 */
[----:B------:R-:W-:Y:S05]  /*1a120*/  @!P6 BRA `(.L_x_940) ;  /* 0xfffffffc0054e947 */ /* 0x000fea000383ffff */
.L_x_937:
[----:B------:R-:W-:Y:S01]  /*1a130*/  IMAD.IADD R9, R4, 0x1, -R9 ;  /* 0x0000000104097824 */ /* 0x000fe200078e0a09 */
[----:B------:R-:W-:-:S03]  /*1a140*/  UMOV UR4, 0xffffffff ;  /* 0xffffffff00047882 */ /* 0x000fc60000000000 */
[----:B0-----:R-:W-:-:S05]  /*1a150*/  IMAD R3, R7, R2, R9 ;  /* 0x0000000207037224 */ /* 0x001fca00078e0209 */
[----:B------:R-:W-:Y:S01]  /*1a160*/  ISETP.GT.AND P6, PT, R3, R0, PT ;  /* 0x000000000300720c */ /* 0x000fe20003fc4270 */
[----:B------:R-:W-:-:S12]  /*1a170*/  BRA.DIV UR4, `(.L_x_941) ;  /* 0x0000002604ac7947 */ /* 0x000fd8000b800000 */
[----:B------:R-:W-:-:S04]  /*1a180*/  VOTE.ANY R3, PT, !P6 ;  /* 0x0000000000037806 */ /* 0x000fc800070e0100 */
[----:B------:R-:W0:Y:S02]  /*1a190*/  POPC R4, R3 ;  /* 0x0000000300047309 */ /* 0x000e240000000000 */
[----:B0-----:R0:W1:Y:S04]  /*1a1a0*/  SHFL.IDX PT, R5, R5, R4, 0x1f ;  /* 0x00001f0405057589 */ /* 0x00106800000e0000 */
[----:B------:R0:W2:Y:S02]  /*1a1b0*/  SHFL.IDX PT, R6, R6, R4, 0x1f ;  /* 0x00001f0406067589 */ /* 0x0000a400000e0000 */
.L_x_1031:
[----:B------:R-:W-:-:S13]  /*1a1c0*/  ISETP.NE.AND P0, PT, R3, RZ, PT ;  /* 0x000000ff0300720c */ /* 0x000fda0003f05270 */
[----:B------:R-:W-:Y:S05]  /*1a1d0*/  @!P0 BRA `(.L_x_942) ;  /* 0x0000000000148947 */ /* 0x000fea0003800000 */
[----:B------:R-:W-:Y:S01]  /*1a1e0*/  UMOV UR4, 0xffffffff ;  /* 0xffffffff00047882 */ /* 0x000fe20000000000 */
[----:B------:R-:W-:Y:S02]  /*1a1f0*/  VIADD R12, R4, 0xffffffff ;  /* 0xffffffff040c7836 */ /* 0x000fe40000000000 */
[----:B------:R-:W-:Y:S05]  /*1a200*/  BRA.DIV UR4, `(.L_x_943) ;  /* 0x0000002604e47947 */ /* 0x000fea000b800000 */
[----:B------:R3:W4:Y:S02]  /*1a210*/  SHFL.IDX PT, R7, R7, R12, 0x1f ;  /* 0x00001f0c07077589 */ /* 0x00072400000e0000 */
.L_x_1034:
[----:B----4-:R-:W-:-:S07]  /*1a220*/  IMAD.MOV.U32 R8, RZ, RZ, R7 ;  /* 0x000000ffff087224 */ /* 0x010fce00078e0007 */
.L_x_942:
[----:B------:R-:W4:Y:S01]  /*1a230*/  LDL.LU R10, [R1+0xc] ;  /* 0x00000c00010a7983 */ /* 0x000f220000300800 */
[----:B-1----:R-:W-:Y:S01]  /*1a240*/  IABS R7, R5 ;  /* 0x0000000500077213 */ /* 0x002fe20000000000 */
[----:B------:R-:W-:-:S03]  /*1a250*/  IMAD R9, R8, R2, R9 ;  /* 0x0000000208097224 */ /* 0x000fc600078e0209 */
[----:B------:R-:W1:Y:S01]  /*1a260*/  I2F.RP R2, R7 ;  /* 0x0000000700027306 */ /* 0x000e620000209400 */
[----:B------:R-:W-:Y:S01]  /*1a270*/  IMAD.IADD R0, R0, 0x1, -R9 ;  /* 0x0000000100007824 */ /* 0x000fe200078e0a09 */
[----:B------:R5:W-:Y:S02]  /*1a280*/  STL [R1], R9 ;  /* 0x0000000901007387 */ /* 0x000be40000100800 */
[----:B-----5:R-:W-:-:S04]  /*1a290*/  IABS R9, R5 ;  /* 0x0000000500097213 */ /* 0x020fc80000000000 */
[----:B-1----:R-:W1:Y:S01]  /*1a2a0*/  MUFU.RCP R2, R2 ;  /* 0x0000000200027308 */ /* 0x002e620000001000 */
[----:B------:R-:W-:Y:S02]  /*1a2b0*/  IMAD.MOV R9, RZ, RZ, -R9 ;  /* 0x000000ffff097224 */ /* 0x000fe400078e0a09 */
[----:B-1----:R-:W-:-:S05]  /*1a2c0*/  VIADD R2, R2, 0xffffffe ;  /* 0x0ffffffe02027836 */ /* 0x002fca0000000000 */
[----:B------:R-:W1:Y:S02]  /*1a2d0*/  F2I.FTZ.U32.TRUNC.NTZ R3, R2 ;  /* 0x0000000200037305 */ /* 0x000e64000021f000 */
[----:B-1----:R-:W-:-:S04]  /*1a2e0*/  IMAD.MOV R2, RZ, RZ, -R3 ;  /* 0x000000ffff027224 */ /* 0x002fc800078e0a03 */
        /* <DEDUP_REMOVED lines=11> */
[----:B--2---:R-:W-:-:S04]  /*1a3a0*/  IABS R7, R6 ;  /* 0x0000000600077213 */ /* 0x004fc80000000000 */
[----:B------:R-:W1:Y:S07]  /*1a3b0*/  I2F.RP R2, R7 ;  /* 0x0000000700027306 */ /* 0x000e6e0000209400 */
[----:B------:R-:W-:Y:S01]  /*1a3c0*/  @P0 VIADD R8, R8, 0x1 ;  /* 0x0000000108080836 */ /* 0x000fe20000000000 */
[----:B-1----:R-:W1:Y:S02]  /*1a3d0*/  MUFU.RCP R2, R2 ;  /* 0x0000000200027308 */ /* 0x002e640000001000 */
[----:B-1----:R-:W-:-:S06]  /*1a3e0*/  VIADD R2, R2, 0xffffffe ;  /* 0x0ffffffe02027836 */ /* 0x002fcc0000000000 */
[----:B------:R-:W1:Y:S02]  /*1a3f0*/  F2I.FTZ.U32.TRUNC.NTZ R3, R2 ;  /* 0x0000000200037305 */ /* 0x000e64000021f000 */
[----:B-1----:R-:W-:-:S04]  /*1a400*/  IMAD.MOV R2, RZ, RZ, -R3 ;  /* 0x000000ffff027224 */ /* 0x002fc800078e0a03 */
        /* <DEDUP_REMOVED lines=9> */
[-C--:B------:R-:W-:Y:S01]  /*1a4a0*/  IABS R3, R8.reuse ;  /* 0x0000000800037213 */ /* 0x080fe20000000000 */
[----:B------:R-:W-:-:S04]  /*1a4b0*/  IMAD R5, R5, R8, RZ ;  /* 0x0000000805057224 */ /* 0x000fc800078e02ff */
[----:B------:R-:W-:-:S04]  /*1a4c0*/  IMAD.HI.U32 R2, R2, R3, RZ ;  /* 0x0000000302027227 */ /* 0x000fc800078e00ff */
[----:B------:R-:W-:-:S05]  /*1a4d0*/  IMAD R3, R2, R9, R3 ;  /* 0x0000000902037224 */ /* 0x000fca00078e0203 */
[----:B------:R-:W-:-:S13]  /*1a4e0*/  ISETP.GT.U32.AND P1, PT, R7, R3, PT ;  /* 0x000000030700720c */ /* 0x000fda0003f24070 */
[----:B------:R-:W-:Y:S02]  /*1a4f0*/  @!P1 IMAD.IADD R3, R3, 0x1, -R7 ;  /* 0x0000000103039824 */ /* 0x000fe400078e0a07 */
[----:B------:R-:W-:Y:S01]  /*1a500*/  @!P1 VIADD R2, R2, 0x1 ;  /* 0x0000000102029836 */ /* 0x000fe20000000000 */
[----:B------:R-:W-:Y:S02]  /*1a510*/  ISETP.NE.AND P1, PT, R6, RZ, PT ;  /* 0x000000ff0600720c */ /* 0x000fe40003f25270 */
[----:B------:R-:W-:Y:S02]  /*1a520*/  ISETP.GE.U32.AND P0, PT, R3, R7, PT ;  /* 0x000000070300720c */ /* 0x000fe40003f06070 */
[----:B------:R-:W-:-:S04]  /*1a530*/  LOP3.LUT R3, R8, R6, RZ, 0x3c, !PT ;  /* 0x0000000608037212 */ /* 0x000fc800078e3cff */
[----:B------:R-:W-:-:S07]  /*1a540*/  ISETP.GE.AND P2, PT, R3, RZ, PT ;  /* 0x000000ff0300720c */ /* 0x000fce0003f46270 */
[----:B------:R-:W-:-:S06]  /*1a550*/  @P0 VIADD R2, R2, 0x1 ;  /* 0x0000000102020836 */ /* 0x000fcc0000000000 */
[----:B------:R-:W-:Y:S01]  /*1a560*/  @!P2 IMAD.MOV R2, RZ, RZ, -R2 ;  /* 0x000000ffff02a224 */ /* 0x000fe200078e0a02 */
[----:B------:R-:W-:-:S05]  /*1a570*/  @!P1 LOP3.LUT R2, RZ, R6, RZ, 0x33, !PT ;  /* 0x00000006ff029212 */ /* 0x000fca00078e33ff */
[--C-:B------:R-:W-:Y:S02]  /*1a580*/  IMAD.MOV R3, RZ, RZ, -R2.reuse ;  /* 0x000000ffff037224 */ /* 0x100fe400078e0a02 */
[C---:B------:R-:W-:Y:S02]  /*1a590*/  IMAD R2, R6.reuse, 0x1000000, R2 ;  /* 0x0100000006027824 */ /* 0x040fe400078e0202 */
[----:B------:R-:W-:Y:S02]  /*1a5a0*/  IMAD R3, R6, R3, R8 ;  /* 0x0000000306037224 */ /* 0x000fe400078e0208 */
[----:B----4-:R-:W-:Y:S02]  /*1a5b0*/  IMAD.IADD R10, R4, 0x1, R10 ;  /* 0x00000001040a7824 */ /* 0x010fe400078e020a */
[----:B0-----:R-:W-:Y:S02]  /*1a5c0*/  IMAD.IADD R4, R0, 0x1, -R5 ;  /* 0x0000000100047824 */ /* 0x001fe400078e0a05 */
[----:B------:R-:W-:-:S05]  /*1a5d0*/  IMAD R0, R3, 0x10000, R2 ;  /* 0x0001000003007824 */ /* 0x000fca00078e0202 */
[----:B------:R0:W-:Y:S04]  /*1a5e0*/  STL [R1+0x8], R0 ;  /* 0x0000080001007387 */ /* 0x0001e80000100800 */
[----:B------:R0:W-:Y:S04]  /*1a5f0*/  STL [R1+0xc], R10 ;  /* 0x00000c0a01007387 */ /* 0x0001e80000100800 */
[----:B------:R0:W-:Y:S01]  /*1a600*/  STL [R1+0x4], R4 ;  /* 0x0000040401007387 */ /* 0x0001e20000100800 */
[----:B------:R-:W-:Y:S05]  /*1a610*/  BRA `(.L_x_944) ;  /* 0x0000000000287947 */ /* 0x000fea0003800000 */
.L_x_938:
        /* <DEDUP_REMOVED lines=10> */
.L_x_944:
[----:B-1----:R-:W2:Y:S04]  /*1a6c0*/  LDL R3, [R1+0x8] ;  /* 0x0000080001037983 */ /* 0x002ea80000100800 */
[----:B------:R-:W4:Y:S04]  /*1a6d0*/  LDL R2, [R1+0xc] ;  /* 0x00000c0001027983 */ /* 0x000f280000100800 */
[----:B------:R-:W5:Y:S04]  /*1a6e0*/  LDL R5, [R1+0x4] ;  /* 0x0000040001057983 */ /* 0x000f680000100800 */
[----:B0-----:R-:W5:Y:S01]  /*1a6f0*/  LDL R4, [R1] ;  /* 0x0000000001047983 */ /* 0x001f620000100800 */
        /* <DEDUP_REMOVED lines=8> */
[----:B----4-:R-:W-:Y:S01]  /*1a780*/  IMAD.MOV.U32 R7, RZ, RZ, R2 ;  /* 0x000000ffff077224 */ /* 0x010fe200078e0002 */
[----:B0-----:R-:W-:-:S05]  /*1a790*/  @!P0 LEA R18, R3, R0, 0x18 ;  /* 0x0000000003128211 */ /* 0x001fca00078ec0ff */
[----:B-----5:R0:W-:Y:S01]  /*1a7a0*/  @!P0 STS.128 [R18+0x28cd0], R4 ;  /* 0x028cd00412008388 */ /* 0x0201e20000000c00 */
[----:B------:R-:W-:Y:S06]  /*1a7b0*/  BAR.ARV 0x5, 0x180 ;  /* 0x0146000000007b1d */ /* 0x000fec0000002000 */
.L_x_935:
[----:B------:R-:W2:Y:S01]  /*1a7c0*/  LDL R0, [R1+0xc] ;  /* 0x00000c0001007983 */ /* 0x000ea20000100800 */
[----:B------:R-:W-:Y:S02]  /*1a7d0*/  ULDC UR4, c[0x0][0xc3c] ;  /* 0x00030f0000047ab9 */ /* 0x000fe40000000800 */
[----:B--2---:R-:W-:-:S13]  /*1a7e0*/  ISETP.GE.AND P0, PT, R0, UR4, PT ;  /* 0x0000000400007c0c */ /* 0x004fda000bf06270 */
[----:B------:R-:W-:Y:S05]  /*1a7f0*/  @!P0 BRA `(.L_x_945) ;  /* 0xffffff80003c8947 */ /* 0x000fea000383ffff */
[----:B------:R-:W-:Y:S05]  /*1a800*/  BSYNC B8 ;  /* 0x0000000000087941 */ /* 0x000fea0003800000 */
.L_x_779:
[----:B--2---:R-:W2:Y:S01]  /*1a810*/  LDL.LU R0, [R1+0x54] ;  /* 0x0000540001007983 */ /* 0x004ea20000300800 */
[----:B------:R-:W-:Y:S01]  /*1a820*/  BSSY B0, `(.L_x_946) ;  /* 0x000000b000007945 */ /* 0x000fe20003800000 */
[----:B01----:R-:W0:Y:S01]  /*1a830*/  S2R R5, SR_CgaCtaId ;  /* 0x0000000000057919 */ /* 0x003e220000008800 */
[----:B--2---:R-:W-:-:S05]  /*1a840*/  VIADD R0, R0, 0x1 ;  /* 0x0000000100007836 */ /* 0x004fca0000000000 */
        /* <DEDUP_REMOVED lines=8> */
.L_x_1035:
[----:B------:R-:W-:Y:S05]  /*1a8d0*/  BSYNC B0 ;  /* 0x0000000000007941 */ /* 0x000fea0003800000 */
.L_x_946:
[----:B------:R-:W-:-:S03]  /*1a8e0*/  UMOV UR4, 0xffffffff ;  /* 0xffffffff00047882 */ /* 0x000fc60000000000 */
[----:B------:R-:W-:Y:S05]  /*1a8f0*/  BRA.DIV UR4, `(.L_x_948) ;  /* 0x0000002204647947 */ /* 0x000fea000b800000 */
[----:B------:R-:W1:Y:S02]  /*1a900*/  S2R R2, SR_TID.X ;  /* 0x0000000000027919 */ /* 0x000e640000002100 */
[----:B-1----:R-:W-:-:S04]  /*1a910*/  SHF.R.U32.HI R2, RZ, 0x5, R2 ;  /* 0x00000005ff027819 */ /* 0x002fc80000011602 */
[----:B------:R-:W-:-:S05]  /*1a920*/  LOP3.LUT R2, R2, 0x3, RZ, 0xc0, !PT ;  /* 0x0000000302027812 */ /* 0x000fca00078ec0ff */
[----:B------:R1:W2:Y:S02]  /*1a930*/  SHFL.IDX PT, R14, R2, RZ, 0x1f ;  /* 0x00001fff020e7589 */ /* 0x0002a400000e0000 */
.L_x_1038:
[----:B--2---:R-:W-:-:S13]  /*1a940*/  ISETP.NE.AND P0, PT, R14, RZ, PT ;  /* 0x000000ff0e00720c */ /* 0x004fda0003f05270 */
[----:B------:R-:W-:Y:S05]  /*1a950*/  @P0 BRA `(.L_x_643) ;  /* 0x00000000008c0947 */ /* 0x000fea0003800000 */
[----:B------:R-:W-:-:S03]  /*1a960*/  UMOV UR4, 0xffffffff ;  /* 0xffffffff00047882 */ /* 0x000fc60000000000 */
[----:B------:R-:W-:Y:S05]  /*1a970*/  BRA.DIV UR4, `(.L_x_949) ;  /* 0x0000002204787947 */ /* 0x000fea000b800000 */
[----:B------:R-:W-:-:S13]  /*1a980*/  ELECT P6, URZ, PT ;  /* 0x00000000003f782f */ /* 0x000fda00038c0000 */
.L_x_1041:
[----:B------:R-:W-:Y:S05]  /*1a990*/  @!P6 BRA `(.L_x_643) ;  /* 0x00000000007ce947 */ /* 0x000fea0003800000 */
[----:B-1----:R-:W2:Y:S02]  /*1a9a0*/  LDL.LU R2, [R1+0x64] ;  /* 0x0000640001027983 */ /* 0x002ea40000300800 */
[----:B--2---:R-:W-:-:S04]  /*1a9b0*/  LOP3.LUT R2, R2, 0x2, RZ, 0xfc, !PT ;  /* 0x0000000202027812 */ /* 0x004fc800078efcff */
[----:B------:R-:W-:-:S13]  /*1a9c0*/  ISETP.NE.AND P2, PT, R2, 0x3, PT ;  /* 0x000000030200780c */ /* 0x000fda0003f45270 */
[----:B------:R-:W-:Y:S05]  /*1a9d0*/  @!P2 BRA `(.L_x_950) ;  /* 0x000000000004a947 */ /* 0x000fea0003800000 */
[----:B------:R-:W-:Y:S01]  /*1a9e0*/  BPT.TRAP 0x1 ;  /* 0x000000040000795c */ /* 0x000fe20000300000 */
.L_x_950:
[----:B------:R-:W2:Y:S01]  /*1a9f0*/  LDL.LU R7, [R1+0x14] ;  /* 0x0000140001077983 */ /* 0x000ea20000300800 */
[----:B------:R-:W-:Y:S02]  /*1aa00*/  VIADD R2, R0, 0x28c40 ;  /* 0x00028c4000027836 */ /* 0x000fe40000000000 */
[C---:B0-----:R-:W-:Y:S02]  /*1aa10*/  VIADD R3, R19.reuse, 0x1 ;  /* 0x0000000113037836 */ /* 0x041fe40000000000 */
[----:B------:R-:W-:-:S03]  /*1aa20*/  IMAD R6, R19, 0x8, R2 ;  /* 0x0000000813067824 */ /* 0x000fc600078e0202 */
[----:B------:R-:W-:-:S04]  /*1aa30*/  ISETP.NE.AND P1, PT, R3, 0x2, PT ;  /* 0x000000020300780c */ /* 0x000fc80003f25270 */
[----:B------:R-:W-:Y:S02]  /*1aa40*/  SEL R4, RZ, 0x1, P1 ;  /* 0x00000001ff047807 */ /* 0x000fe40000800000 */
[----:B------:R-:W-:Y:S02]  /*1aa50*/  SEL R3, R3, RZ, P1 ;  /* 0x000000ff03037207 */ /* 0x000fe40000800000 */
[C---:B--2---:R-:W-:Y:S02]  /*1aa60*/  SHF.L.U32 R5, R7.reuse, 0x1f, RZ ;  /* 0x0000001f07057819 */ /* 0x044fe400000006ff */
[----:B------:R-:W-:Y:S01]  /*1aa70*/  LOP3.LUT R4, R7, R4, RZ, 0x3c, !PT ;  /* 0x0000000407047212 */ /* 0x000fe200078e3cff */
[----:B------:R-:W-:Y:S01]  /*1aa80*/  IMAD R7, R3, 0x8, R2 ;  /* 0x0000000803077824 */ /* 0x000fe200078e0202 */
[----:B------:R-:W0:Y:S02]  /*1aa90*/  SYNCS.PHASECHK.TRANS64.TRYWAIT P0, [R6+URZ], R5 ;  /* 0x00000005060075a7 */ /* 0x000e24000800017f */
[----:B------:R-:W-:Y:S01]  /*1aaa0*/  SHF.L.U32 R2, R4, 0x1f, RZ ;  /* 0x0000001f04027819 */ /* 0x000fe200000006ff */
[----:B0-----:R-:W-:Y:S06]  /*1aab0*/  @!P0 BRA `(.L_x_951) ;  /* 0x0000002000488947 */ /* 0x001fec0003800000 */
.L_x_1042:
[----:B------:R-:W1:Y:S02]  /*1aac0*/  SYNCS.PHASECHK.TRANS64.TRYWAIT P0, [R7+URZ], R2 ;  /* 0x00000002070075a7 */ /* 0x000e64000800017f */
[----:B-1----:R-:W-:Y:S05]  /*1aad0*/  @!P0 BRA `(.L_x_952) ;  /* 0x0000002000548947 */ /* 0x002fea0003800000 */
.L_x_1043:
[----:B------:R-:W-:Y:S05]  /*1aae0*/  @!P2 BRA `(.L_x_953) ;  /* 0x000000000004a947 */ /* 0x000fea0003800000 */
[----:B------:R-:W-:Y:S01]  /*1aaf0*/  BPT.TRAP 0x1 ;  /* 0x000000040000795c */ /* 0x000fe20000300000 */
.L_x_953:
[----:B------:R-:W-:-:S04]  /*1ab00*/  VIADD R0, R0, 0x28c60 ;  /* 0x00028c6000007836 */ /* 0x000fc80000000000 */
[----:B------:R-:W-:-:S04]  /*1ab10*/  IMAD R4, R19, 0x8, R0 ;  /* 0x0000000813047824 */ /* 0x000fc800078e0200 */
[----:B------:R-:W2:Y:S02]  /*1ab20*/  SYNCS.PHASECHK.TRANS64.TRYWAIT P0, [R4+URZ], R5 ;  /* 0x00000005040075a7 */ /* 0x000ea4000800017f */
[----:B--2---:R-:W-:Y:S05]  /*1ab30*/  @!P0 BRA `(.L_x_954) ;  /* 0x0000002000508947 */ /* 0x004fea0003800000 */
.L_x_1044:
[----:B------:R-:W-:-:S07]  /*1ab40*/  IMAD R3, R3, 0x8, R0 ;  /* 0x0000000803037824 */ /* 0x000fce00078e0200 */
.L_x_955:
[----:B----4-:R4:W0:Y:S02]  /*1ab50*/  SYNCS.PHASECHK.TRANS64.TRYWAIT P0, [R3+URZ], R2 ;  /* 0x00000002030075a7 */ /* 0x010824000800017f */
[----:B0-----:R-:W-:Y:S05]  /*1ab60*/  @!P0 NANOSLEEP.SYNCS 0x989680 ;  /* 0x009896800000895d */ /* 0x001fea0003900000 */
[----:B------:R-:W0:Y:S02]  /*1ab70*/  @!P0 SYNCS.PHASECHK.TRANS64 P0, [R3+URZ], R2 ;  /* 0x00000002030085a7 */ /* 0x000e24000800007f */
[----:B0-----:R-:W-:Y:S05]  /*1ab80*/  @!P0 BRA `(.L_x_955) ;  /* 0xfffffffc00f08947 */ /* 0x001fea000383ffff */
.L_x_643:
[----:B------:R-:W-:Y:S05]  /*1ab90*/  BSYNC B9 ;  /* 0x0000000000097941 */ /* 0x000fea0003800000 */
.L_x_640:
[----:B------:R-:W-:Y:S05]  /*1aba0*/  EXIT ;  /* 0x000000000000794d */ /* 0x000fea0003800000 */
.L_x_661:
[----:B0-----:R0:W1:Y:S02]  /*1abb0*/  SYNCS.PHASECHK.TRANS64.TRYWAIT P5, [R73+URZ+0x28c90], R76 ;  /* 0x028c904c490075a7 */ /* 0x00106400080a017f */
[----:B-1----:R-:W-:Y:S05]  /*1abc0*/  @!P5 NANOSLEEP.SYNCS 0x989680 ;  /* 0x009896800000d95d */ /* 0x002fea0003900000 */
[----:B------:R-:W1:Y:S02]  /*1abd0*/  @!P5 SYNCS.PHASECHK.TRANS64 P5, [R73+URZ+0x28c90], R76 ;  /* 0x028c904c4900d5a7 */ /* 0x000e6400080a007f */
[----:B-1----:R-:W-:Y:S05]  /*1abe0*/  @!P5 BRA `(.L_x_661) ;  /* 0xfffffffc00f0d947 */ /* 0x002fea000383ffff */
[----:B------:R-:W-:Y:S05]  /*1abf0*/  BRA `(.L_x_956) ;  /* 0xfffffe80004c7947 */ /* 0x000fea000383ffff */
.L_x_671:
[----:B0-----:R0:W1:Y:S02]  /*1ac00*/  SYNCS.PHASECHK.TRANS64.TRYWAIT P5, [R73+URZ+0x28c90], R76 ;  /* 0x028c904c490075a7 */ /* 0x00106400080a017f */
[----:B-1----:R-:W-:Y:S05]  /*1ac10*/  @!P5 NANOSLEEP.SYNCS 0x989680 ;  /* 0x009896800000d95d */ /* 0x002fea0003900000 */
[----:B------:R-:W1:Y:S02]  /*1ac20*/  @!P5 SYNCS.PHASECHK.TRANS64 P5, [R73+URZ+0x28c90], R76 ;  /* 0x028c904c4900d5a7 */ /* 0x000e6400080a007f */
[----:B-1----:R-:W-:Y:S05]  /*1ac30*/  @!P5 BRA `(.L_x_671) ;  /* 0xfffffffc00f0d947 */ /* 0x002fea000383ffff */
[----:B------:R-:W-:Y:S05]  /*1ac40*/  BRA `(.L_x_957) ;  /* 0xfffffe8800c87947 */ /* 0x000fea000383ffff */
.L_x_676:
[----:B0-----:R0:W1:Y:S02]  /*1ac50*/  SYNCS.PHASECHK.TRANS64.TRYWAIT P4, [R73+URZ+0x28c90], R76 ;  /* 0x028c904c490075a7 */ /* 0x001064000808017f */
[----:B-1----:R-:W-:Y:S05]  /*1ac60*/  @!P4 NANOSLEEP.SYNCS 0x989680 ;  /* 0x009896800000c95d */ /* 0x002fea0003900000 */
[----:B------:R-:W1:Y:S02]  /*1ac70*/  @!P4 SYNCS.PHASECHK.TRANS64 P4, [R73+URZ+0x28c90], R76 ;  /* 0x028c904c4900c5a7 */ /* 0x000e64000808007f */
[----:B-1----:R-:W-:Y:S05]  /*1ac80*/  @!P4 BRA `(.L_x_676) ;  /* 0xfffffffc00f0c947 */ /* 0x002fea000383ffff */
[----:B------:R-:W-:Y:S05]  /*1ac90*/  BRA `(.L_x_958) ;  /* 0xfffffe9000fc7947 */ /* 0x000fea000383ffff */
.L_x_680:
[----:B--2---:R2:W0:Y:S02]  /*1aca0*/  SYNCS.PHASECHK.TRANS64.TRYWAIT P3, [R73+URZ+0x28cb0], R76 ;  /* 0x028cb04c490075a7 */ /* 0x004424000806017f */
[----:B0-----:R-:W-:Y:S05]  /*1acb0*/  @!P3 NANOSLEEP.SYNCS 0x989680 ;  /* 0x009896800000b95d */ /* 0x001fea0003900000 */
[----:B------:R-:W0:Y:S02]  /*1acc0*/  @!P3 SYNCS.PHASECHK.TRANS64 P3, [R73+URZ+0x28cb0], R76 ;  /* 0x028cb04c4900b5a7 */ /* 0x000e24000806007f */
[----:B0-----:R-:W-:Y:S05]  /*1acd0*/  @!P3 BRA `(.L_x_680) ;  /* 0xfffffffc00f0b947 */ /* 0x001fea000383ffff */
[----:B------:R-:W-:Y:S05]  /*1ace0*/  BRA `(.L_x_959) ;  /* 0xfffffe9400787947 */ /* 0x000fea000383ffff */
.L_x_693:
[----:B0-----:R0:W1:Y:S02]  /*1acf0*/  SYNCS.PHASECHK.TRANS64.TRYWAIT P0, [R5+URZ+0x28c50], R8 ;  /* 0x028c5008050075a7 */ /* 0x001064000800017f */
[----:B-1----:R-:W-:Y:S05]  /*1ad00*/  @!P0 NANOSLEEP.SYNCS 0x989680 ;  /* 0x009896800000895d */ /* 0x002fea0003900000 */
[----:B------:R-:W1:Y:S02]  /*1ad10*/  @!P0 SYNCS.PHASECHK.TRANS64 P0, [R5+URZ+0x28c50], R8 ;  /* 0x028c5008050085a7 */ /* 0x000e64000800007f */
[----:B-1----:R-:W-:Y:S05]  /*1ad20*/  @!P0 BRA `(.L_x_693) ;  /* 0xfffffffc00f08947 */ /* 0x002fea000383ffff */
[----:B------:R-:W-:Y:S05]  /*1ad30*/  BRA `(.L_x_960) ;  /* 0xfffffea400287947 */ /* 0x000fea000383ffff */
.L_x_700:
[----:B-1----:R1:W2:Y:S02]  /*1ad40*/  SYNCS.PHASECHK.TRANS64.TRYWAIT P0, [R4+URZ+0x28c50], R5 ;  /* 0x028c5005040075a7 */ /* 0x0022a4000800017f */
[----:B--2---:R-:W-:Y:S05]  /*1ad50*/  @!P0 NANOSLEEP.SYNCS 0x989680 ;  /* 0x009896800000895d */ /* 0x004fea0003900000 */
[----:B------:R-:W2:Y:S02]  /*1ad60*/  @!P0 SYNCS.PHASECHK.TRANS64 P0, [R4+URZ+0x28c50], R5 ;  /* 0x028c5005040085a7 */ /* 0x000ea4000800007f */
[----:B--2---:R-:W-:Y:S05]  /*1ad70*/  @!P0 BRA `(.L_x_700) ;  /* 0xfffffffc00f08947 */ /* 0x004fea000383ffff */
[----:B------:R-:W-:Y:S05]  /*1ad80*/  BRA `(.L_x_699) ;  /* 0xfffffeb000607947 */ /* 0x000fea000383ffff */
.L_x_715:
        /* <DEDUP_REMOVED lines=8> */
.L_x_962:
[----:B------:R-:W-:Y:S05]  /*1ae10*/  BSYNC B1 ;  /* 0x0000000000017941 */ /* 0x000fea0003800000 */
.L_x_961:
[----:B------:R-:W-:Y:S02]  /*1ae20*/  IMAD.MOV.U32 R13, RZ, RZ, R24 ;  /* 0x000000ffff0d7224 */ /* 0x000fe400078e0018 */
[----:B------:R-:W-:Y:S02]  /*1ae30*/  IMAD.MOV.U32 R12, RZ, RZ, RZ ;  /* 0x000000ffff0c7224 */ /* 0x000fe400078e00ff */
[----:B------:R-:W-:Y:S02]  /*1ae40*/  IMAD.MOV.U32 R11, RZ, RZ, 0x1c1f ;  /* 0x00001c1fff0b7424 */ /* 0x000fe400078e00ff */
[----:B------:R-:W-:Y:S02]  /*1ae50*/  IMAD.MOV.U32 R15, RZ, RZ, -0x1 ;  /* 0xffffffffff0f7424 */ /* 0x000fe400078e00ff */
[----:B------:R-:W-:-:S07]  /*1ae60*/  IMAD.MOV.U32 R3, RZ, RZ, R14 ;  /* 0x000000ffff037224 */ /* 0x000fce00078e000e */
[----:B------:R-:W-:Y:S05]  /*1ae70*/  WARPSYNC.COLLECTIVE R15, `(.L_x_963) ;  /* 0x000000000f087348 */ /* 0x000fea0003c00000 */
[----:B------:R0:W1:Y:S02]  /*1ae80*/  SHFL.IDX P6, R14, R13, R12, R11 ;  /* 0x0000000c0d0e7389 */ /* 0x00006400000c000b */
[----:B01----:R-:W-:Y:S01]  /*1ae90*/  ENDCOLLECTIVE ;  /* 0x000000000000791b */ /* 0x003fe20003800000 */
.L_x_963:
[----:B------:R-:W-:Y:S02]  /*1aea0*/  IMAD.MOV.U32 R13, RZ, RZ, R26 ;  /* 0x000000ffff0d7224 */ /* 0x000fe400078e001a */
[----:B------:R-:W-:-:S07]  /*1aeb0*/  IMAD.MOV.U32 R0, RZ, RZ, R14 ;  /* 0x000000ffff007224 */ /* 0x000fce00078e000e */
[----:B------:R-:W-:Y:S05]  /*1aec0*/  WARPSYNC.COLLECTIVE R15, `(.L_x_964) ;  /* 0x000000000f087348 */ /* 0x000fea0003c00000 */
[----:B------:R0:W1:Y:S02]  /*1aed0*/  SHFL.IDX P6, R14, R13, R12, R11 ;  /* 0x0000000c0d0e7389 */ /* 0x00006400000c000b */
[----:B01----:R-:W-:Y:S01]  /*1aee0*/  ENDCOLLECTIVE ;  /* 0x000000000000791b */ /* 0x003fe20003800000 */
.L_x_964:
[----:B------:R-:W-:Y:S02]  /*1aef0*/  IMAD.MOV.U32 R13, RZ, RZ, R27 ;  /* 0x000000ffff0d7224 */ /* 0x000fe400078e001b */
[----:B------:R-:W-:-:S07]  /*1af00*/  IMAD.MOV.U32 R26, RZ, RZ, R14 ;  /* 0x000000ffff1a7224 */ /* 0x000fce00078e000e */
[----:B------:R-:W-:Y:S05]  /*1af10*/  WARPSYNC.COLLECTIVE R15, `(.L_x_965) ;  /* 0x000000000f087348 */ /* 0x000fea0003c00000 */
[----:B------:R0:W1:Y:S02]  /*1af20*/  SHFL.IDX P6, R14, R13, R12, R11 ;  /* 0x0000000c0d0e7389 */ /* 0x00006400000c000b */
[----:B01----:R-:W-:Y:S01]  /*1af30*/  ENDCOLLECTIVE ;  /* 0x000000000000791b */ /* 0x003fe20003800000 */
.L_x_965:
[----:B------:R-:W-:Y:S01]  /*1af40*/  IMAD.MOV.U32 R21, RZ, RZ, R14 ;  /* 0x000000ffff157224 */ /* 0x000fe200078e000e */
[----:B------:R-:W-:Y:S06]  /*1af50*/  BRA `(.L_x_966) ;  /* 0xfffffec800287947 */ /* 0x000fec000383ffff */
.L_x_719:
[----:B0-----:R0:W1:Y:S02]  /*1af60*/  SYNCS.PHASECHK.TRANS64.TRYWAIT P0, [R2+URZ+0x28c00], R27 ;  /* 0x028c001b020075a7 */ /* 0x001064000800017f */
[----:B-1----:R-:W-:Y:S05]  /*1af70*/  @!P0 NANOSLEEP.SYNCS 0x989680 ;  /* 0x009896800000895d */ /* 0x002fea0003900000 */
[----:B------:R-:W1:Y:S02]  /*1af80*/  @!P0 SYNCS.PHASECHK.TRANS64 P0, [R2+URZ+0x28c00], R27 ;  /* 0x028c001b020085a7 */ /* 0x000e64000800007f */
[----:B-1----:R-:W-:Y:S05]  /*1af90*/  @!P0 BRA `(.L_x_719) ;  /* 0xfffffffc00f08947 */ /* 0x002fea000383ffff */
[----:B------:R-:W-:Y:S05]  /*1afa0*/  BRA `(.L_x_967) ;  /* 0xfffffecc00407947 */ /* 0x000fea000383ffff */
.L_x_727:
        /* <DEDUP_REMOVED lines=8> */
.L_x_969:
[----:B------:R-:W-:Y:S05]  /*1b030*/  BSYNC B1 ;  /* 0x0000000000017941 */ /* 0x000fea0003800000 */
.L_x_968:
        /* <DEDUP_REMOVED lines=8> */
.L_x_970:
[----:B------:R-:W-:Y:S02]  /*1b0c0*/  IMAD.MOV.U32 R13, RZ, RZ, R26 ;  /* 0x000000ffff0d7224 */ /* 0x000fe400078e001a */
[----:B------:R-:W-:-:S07]  /*1b0d0*/  IMAD.MOV.U32 R3, RZ, RZ, R14 ;  /* 0x000000ffff037224 */ /* 0x000fce00078e000e */
[----:B------:R-:W-:Y:S05]  /*1b0e0*/  WARPSYNC.COLLECTIVE R15, `(.L_x_971) ;  /* 0x000000000f087348 */ /* 0x000fea0003c00000 */
[----:B------:R0:W1:Y:S02]  /*1b0f0*/  SHFL.IDX P6, R14, R13, R12, R11 ;  /* 0x0000000c0d0e7389 */ /* 0x00006400000c000b */
[----:B01----:R-:W-:Y:S01]  /*1b100*/  ENDCOLLECTIVE ;  /* 0x000000000000791b */ /* 0x003fe20003800000 */
.L_x_971:
[----:B------:R-:W-:Y:S02]  /*1b110*/  IMAD.MOV.U32 R13, RZ, RZ, R27 ;  /* 0x000000ffff0d7224 */ /* 0x000fe400078e001b */
[----:B------:R-:W-:-:S07]  /*1b120*/  IMAD.MOV.U32 R4, RZ, RZ, R14 ;  /* 0x000000ffff047224 */ /* 0x000fce00078e000e */
[----:B------:R-:W-:Y:S05]  /*1b130*/  WARPSYNC.COLLECTIVE R15, `(.L_x_972) ;  /* 0x000000000f087348 */ /* 0x000fea0003c00000 */
[----:B------:R0:W1:Y:S02]  /*1b140*/  SHFL.IDX P6, R14, R13, R12, R11 ;  /* 0x0000000c0d0e7389 */ /* 0x00006400000c000b */
[----:B01----:R-:W-:Y:S01]  /*1b150*/  ENDCOLLECTIVE ;  /* 0x000000000000791b */ /* 0x003fe20003800000 */
.L_x_972:
[----:B------:R-:W-:Y:S02]  /*1b160*/  IMAD.MOV.U32 R12, RZ, RZ, R3 ;  /* 0x000000ffff0c7224 */ /* 0x000fe400078e0003 */
[----:B------:R-:W-:Y:S01]  /*1b170*/  IMAD.MOV.U32 R13, RZ, RZ, R0 ;  /* 0x000000ffff0d7224 */ /* 0x000fe200078e0000 */
[----:B------:R-:W-:Y:S06]  /*1b180*/  BRA `(.L_x_973) ;  /* 0xfffffed400ac7947 */ /* 0x000fec000383ffff */
.L_x_731:
[----:B0-----:R0:W1:Y:S02]  /*1b190*/  SYNCS.PHASECHK.TRANS64.TRYWAIT P1, [R2+URZ+0x28c00], R27 ;  /* 0x028c001b020075a7 */ /* 0x001064000802017f */
[----:B-1----:R-:W-:Y:S05]  /*1b1a0*/  @!P1 NANOSLEEP.SYNCS 0x989680 ;  /* 0x009896800000995d */ /* 0x002fea0003900000 */
[----:B------:R-:W1:Y:S02]  /*1b1b0*/  @!P1 SYNCS.PHASECHK.TRANS64 P1, [R2+URZ+0x28c00], R27 ;  /* 0x028c001b020095a7 */ /* 0x000e64000802007f */
[----:B-1----:R-:W-:Y:S05]  /*1b1c0*/  @!P1 BRA `(.L_x_731) ;  /* 0xfffffffc00f09947 */ /* 0x002fea000383ffff */
[----:B------:R-:W-:Y:S05]  /*1b1d0*/  BRA `(.L_x_974) ;  /* 0xfffffed800787947 */ /* 0x000fea000383ffff */
.L_x_737:
[----:B0-----:R0:W1:Y:S02]  /*1b1e0*/  SYNCS.PHASECHK.TRANS64.TRYWAIT P1, [R14+URZ+0x28c30], R15 ;  /* 0x028c300f0e0075a7 */ /* 0x001064000802017f */
[----:B-1----:R-:W-:Y:S05]  /*1b1f0*/  @!P1 NANOSLEEP.SYNCS 0x989680 ;  /* 0x009896800000995d */ /* 0x002fea0003900000 */
[----:B------:R-:W1:Y:S02]  /*1b200*/  @!P1 SYNCS.PHASECHK.TRANS64 P1, [R14+URZ+0x28c30], R15 ;  /* 0x028c300f0e0095a7 */ /* 0x000e64000802007f */
[----:B-1----:R-:W-:Y:S05]  /*1b210*/  @!P1 BRA `(.L_x_737) ;  /* 0xfffffffc00f09947 */ /* 0x002fea000383ffff */
[----:B------:R-:W-:Y:S05]  /*1b220*/  BRA `(.L_x_736) ;  /* 0xfffffee400a87947 */ /* 0x000fea000383ffff */
.L_x_742:
[----:B--2---:R2:W3:Y:S02]  /*1b230*/  SYNCS.PHASECHK.TRANS64.TRYWAIT P2, [R14+URZ+0x28c50], R15 ;  /* 0x028c500f0e0075a7 */ /* 0x0044e4000804017f */
[----:B---3--:R-:W-:Y:S05]  /*1b240*/  @!P2 NANOSLEEP.SYNCS 0x989680 ;  /* 0x009896800000a95d */ /* 0x008fea0003900000 */
[----:B------:R-:W3:Y:S02]  /*1b250*/  @!P2 SYNCS.PHASECHK.TRANS64 P2, [R14+URZ+0x28c50], R15 ;  /* 0x028c500f0e00a5a7 */ /* 0x000ee4000804007f */
[----:B---3--:R-:W-:Y:S05]  /*1b260*/  @!P2 BRA `(.L_x_742) ;  /* 0xfffffffc00f0a947 */ /* 0x008fea000383ffff */
[----:B------:R-:W-:Y:S05]  /*1b270*/  BRA `(.L_x_741) ;  /* 0xfffffef400e47947 */ /* 0x000fea000383ffff */
.L_x_749:
[----:B-1----:R1:W2:Y:S02]  /*1b280*/  SYNCS.PHASECHK.TRANS64.TRYWAIT P3, [R217+URZ+0x28c30], R14 ;  /* 0x028c300ed90075a7 */ /* 0x0022a4000806017f */
[----:B--2---:R-:W-:Y:S05]  /*1b290*/  @!P3 NANOSLEEP.SYNCS 0x989680 ;  /* 0x009896800000b95d */ /* 0x004fea0003900000 */
[----:B------:R-:W2:Y:S02]  /*1b2a0*/  @!P3 SYNCS.PHASECHK.TRANS64 P3, [R217+URZ+0x28c30], R14 ;  /* 0x028c300ed900b5a7 */ /* 0x000ea4000806007f */
[----:B--2---:R-:W-:Y:S05]  /*1b2b0*/  @!P3 BRA `(.L_x_749) ;  /* 0xfffffffc00f0b947 */ /* 0x004fea000383ffff */
[----:B------:R-:W-:Y:S05]  /*1b2c0*/  BRA `(.L_x_748) ;  /* 0xfffffef800f87947 */ /* 0x000fea000383ffff */
.L_x_754:
[----:B----4-:R4:W0:Y:S02]  /*1b2d0*/  SYNCS.PHASECHK.TRANS64.TRYWAIT P3, [R217+URZ+0x28c50], R14 ;  /* 0x028c500ed90075a7 */ /* 0x010824000806017f */
[----:B0-----:R-:W-:Y:S05]  /*1b2e0*/  @!P3 NANOSLEEP.SYNCS 0x989680 ;  /* 0x009896800000b95d */ /* 0x001fea0003900000 */
[----:B------:R-:W0:Y:S02]  /*1b2f0*/  @!P3 SYNCS.PHASECHK.TRANS64 P3, [R217+URZ+0x28c50], R14 ;  /* 0x028c500ed900b5a7 */ /* 0x000e24000806007f */
[----:B0-----:R-:W-:Y:S05]  /*1b300*/  @!P3 BRA `(.L_x_754) ;  /* 0xfffffffc00f0b947 */ /* 0x001fea000383ffff */
[----:B------:R-:W-:Y:S05]  /*1b310*/  BRA `(.L_x_753) ;  /* 0xffffff10004c7947 */ /* 0x000fea000383ffff */
.L_x_787:
[----:B------:R-:W1:Y:S01]  /*1b320*/  S2R R5, SR_TID.X ;  /* 0x0000000000057919 */ /* 0x000e620000002100 */
[----:B------:R-:W-:Y:S01]  /*1b330*/  BSSY B1, `(.L_x_975) ;  /* 0x000000a000017945 */ /* 0x000fe20003800000 */
[----:B0-----:R-:W-:Y:S02]  /*1b340*/  IMAD.MOV.U32 R12, RZ, RZ, RZ ;  /* 0x000000ffff0c7224 */ /* 0x001fe400078e00ff */
[----:B------:R-:W-:Y:S02]  /*1b350*/  IMAD.MOV.U32 R11, RZ, RZ, 0x1f ;  /* 0x0000001fff0b7424 */ /* 0x000fe400078e00ff */
[----:B------:R-:W-:Y:S01]  /*1b360*/  IMAD.MOV.U32 R15, RZ, RZ, -0x1 ;  /* 0xffffffffff0f7424 */ /* 0x000fe200078e00ff */
[----:B-1----:R-:W-:-:S04]  /*1b370*/  SHF.R.U32.HI R5, RZ, 0x5, R5 ;  /* 0x00000005ff057819 */ /* 0x002fc80000011605 */
[----:B------:R-:W-:-:S05]  /*1b380*/  LOP3.LUT R5, R5, 0x3, RZ, 0xc0, !PT ;  /* 0x0000000305057812 */ /* 0x000fca00078ec0ff */
[----:B------:R-:W-:-:S07]  /*1b390*/  IMAD.MOV.U32 R13, RZ, RZ, R5 ;  /* 0x000000ffff0d7224 */ /* 0x000fce00078e0005 */
[----:B------:R-:W-:Y:S05]  /*1b3a0*/  WARPSYNC.COLLECTIVE R15, `(.L_x_976) ;  /* 0x000000000f087348 */ /* 0x000fea0003c00000 */
[----:B------:R0:W1:Y:S02]  /*1b3b0*/  SHFL.IDX P6, R14, R13, R12, R11 ;  /* 0x0000000c0d0e7389 */ /* 0x00006400000c000b */
[----:B01----:R-:W-:Y:S01]  /*1b3c0*/  ENDCOLLECTIVE ;  /* 0x000000000000791b */ /* 0x003fe20003800000 */
.L_x_976:
[----:B------:R-:W-:Y:S05]  /*1b3d0*/  BSYNC B1 ;  /* 0x0000000000017941 */ /* 0x000fea0003800000 */
.L_x_975:
[----:B------:R-:W-:Y:S05]  /*1b3e0*/  BRA `(.L_x_977) ;  /* 0xffffff7c00b07947 */ /* 0x000fea000383ffff */
.L_x_789:
[----:B------:R-:W-:Y:S01]  /*1b3f0*/  BSSY B1, `(.L_x_978) ;  /* 0x0000006000017945 */ /* 0x000fe20003800000 */
[----:B------:R-:W-:-:S07]  /*1b400*/  IMAD.MOV.U32 R15, RZ, RZ, -0x1 ;  /* 0xffffffffff0f7424 */ /* 0x000fce00078e00ff */
[----:B0-----:R-:W-:Y:S05]  /*1b410*/  WARPSYNC.COLLECTIVE R15, `(.L_x_979) ;  /* 0x000000000f0c7348 */ /* 0x001fea0003c00000 */
[----:B------:R-:W-:Y:S02]  /*1b420*/  ELECT P6, UR62, PT ;  /* 0x00000000003e782f */ /* 0x000fe400038c0000 */
[----:B------:R-:W-:Y:S01]  /*1b430*/  MOV R14, UR62 ;  /* 0x0000003e000e7c02 */ /* 0x000fe20008000f00 */
[----:B0-----:R-:W-:Y:S10]  /*1b440*/  ENDCOLLECTIVE ;  /* 0x000000000000791b */ /* 0x001ff40003800000 */
.L_x_979:
[----:B------:R-:W-:Y:S05]  /*1b450*/  BSYNC B1 ;  /* 0x0000000000017941 */ /* 0x000fea0003800000 */
.L_x_978:
[----:B------:R-:W-:Y:S05]  /*1b460*/  BRA `(.L_x_788) ;  /* 0xffffff7c00a87947 */ /* 0x000fea000383ffff */
.L_x_791:
[----:B0-----:R0:W1:Y:S02]  /*1b470*/  SYNCS.PHASECHK.TRANS64.TRYWAIT P0, [R18+URZ+0x28c20], R4 ;  /* 0x028c2004120075a7 */ /* 0x001064000800017f */
[----:B-1----:R-:W-:Y:S05]  /*1b480*/  @!P0 NANOSLEEP.SYNCS 0x989680 ;  /* 0x009896800000895d */ /* 0x002fea0003900000 */
[----:B------:R-:W1:Y:S02]  /*1b490*/  @!P0 SYNCS.PHASECHK.TRANS64 P0, [R18+URZ+0x28c20], R4 ;  /* 0x028c2004120085a7 */ /* 0x000e64000800007f */
[----:B-1----:R-:W-:Y:S05]  /*1b4a0*/  @!P0 BRA `(.L_x_791) ;  /* 0xfffffffc00f08947 */ /* 0x002fea000383ffff */
[----:B------:R-:W-:Y:S05]  /*1b4b0*/  BRA `(.L_x_980) ;  /* 0xffffff7c00b87947 */ /* 0x000fea000383ffff */
.L_x_795:
[----:B-1----:R1:W2:Y:S02]  /*1b4c0*/  SYNCS.PHASECHK.TRANS64.TRYWAIT P0, [R5+URZ+0x28ca0], R9 ;  /* 0x028ca009050075a7 */ /* 0x0022a4000800017f */
[----:B--2---:R-:W-:Y:S05]  /*1b4d0*/  @!P0 NANOSLEEP.SYNCS 0x989680 ;  /* 0x009896800000895d */ /* 0x004fea0003900000 */
[----:B------:R-:W2:Y:S02]  /*1b4e0*/  @!P0 SYNCS.PHASECHK.TRANS64 P0, [R5+URZ+0x28ca0], R9 ;  /* 0x028ca009050085a7 */ /* 0x000ea4000800007f */
[----:B--2---:R-:W-:Y:S05]  /*1b4f0*/  @!P0 BRA `(.L_x_795) ;  /* 0xfffffffc00f08947 */ /* 0x004fea000383ffff */
[----:B------:R-:W-:Y:S05]  /*1b500*/  BRA `(.L_x_981) ;  /* 0xffffff7c00d87947 */ /* 0x000fea000383ffff */
.L_x_800:
[----:B0-----:R0:W2:Y:S02]  /*1b510*/  SYNCS.PHASECHK.TRANS64.TRYWAIT P0, [R5+URZ+0x28cc0], R9 ;  /* 0x028cc009050075a7 */ /* 0x0010a4000800017f */
[----:B--2---:R-:W-:Y:S05]  /*1b520*/  @!P0 NANOSLEEP.SYNCS 0x989680 ;  /* 0x009896800000895d */ /* 0x004fea0003900000 */
[----:B------:R-:W2:Y:S02]  /*1b530*/  @!P0 SYNCS.PHASECHK.TRANS64 P0, [R5+URZ+0x28cc0], R9 ;  /* 0x028cc009050085a7 */ /* 0x000ea4000800007f */
[----:B--2---:R-:W-:Y:S05]  /*1b540*/  @!P0 BRA `(.L_x_800) ;  /* 0xfffffffc00f08947 */ /* 0x004fea000383ffff */
[----:B------:R-:W-:Y:S05]  /*1b550*/  BRA `(.L_x_982) ;  /* 0xffffff8000587947 */ /* 0x000fea000383ffff */
.L_x_814:
[----:B0-----:R0:W1:Y:S02]  /*1b560*/  SYNCS.PHASECHK.TRANS64.TRYWAIT P2, [R5+URZ+0x28ca0], R6 ;  /* 0x028ca006050075a7 */ /* 0x001064000804017f */
[----:B-1----:R-:W-:Y:S05]  /*1b570*/  @!P2 NANOSLEEP.SYNCS 0x989680 ;  /* 0x009896800000a95d */ /* 0x002fea0003900000 */
[----:B------:R-:W1:Y:S02]  /*1b580*/  @!P2 SYNCS.PHASECHK.TRANS64 P2, [R5+URZ+0x28ca0], R6 ;  /* 0x028ca0060500a5a7 */ /* 0x000e64000804007f */
[----:B-1----:R-:W-:Y:S05]  /*1b590*/  @!P2 BRA `(.L_x_814) ;  /* 0xfffffffc00f0a947 */ /* 0x002fea000383ffff */
[----:B------:R-:W-:Y:S05]  /*1b5a0*/  BRA `(.L_x_983) ;  /* 0xffffff8800d87947 */ /* 0x000fea000383ffff */
.L_x_819:
[----:B-1----:R1:W2:Y:S02]  /*1b5b0*/  SYNCS.PHASECHK.TRANS64.TRYWAIT P2, [R5+URZ+0x28cc0], R6 ;  /* 0x028cc006050075a7 */ /* 0x0022a4000804017f */
[----:B--2---:R-:W-:Y:S05]  /*1b5c0*/  @!P2 NANOSLEEP.SYNCS 0x989680 ;  /* 0x009896800000a95d */ /* 0x004fea0003900000 */
[----:B------:R-:W2:Y:S02]  /*1b5d0*/  @!P2 SYNCS.PHASECHK.TRANS64 P2, [R5+URZ+0x28cc0], R6 ;  /* 0x028cc0060500a5a7 */ /* 0x000ea4000804007f */
[----:B--2---:R-:W-:Y:S05]  /*1b5e0*/  @!P2 BRA `(.L_x_819) ;  /* 0xfffffffc00f0a947 */ /* 0x004fea000383ffff */
[----:B------:R-:W-:Y:S05]  /*1b5f0*/  BRA `(.L_x_984) ;  /* 0xffffff8c00547947 */ /* 0x000fea000383ffff */
.L_x_841:
        /* <DEDUP_REMOVED lines=11> */
.L_x_986:
[----:B------:R-:W-:Y:S05]  /*1b6b0*/  BSYNC B0 ;  /* 0x0000000000007941 */ /* 0x000fea0003800000 */
.L_x_985:
[----:B------:R-:W-:Y:S05]  /*1b6c0*/  BRA `(.L_x_987) ;  /* 0xffffff9c00c47947 */ /* 0x000fea000383ffff */
.L_x_843:
[----:B------:R-:W-:Y:S01]  /*1b6d0*/  BSSY B0, `(.L_x_988) ;  /* 0x0000006000007945 */ /* 0x000fe20003800000 */
[----:B------:R-:W-:-:S07]  /*1b6e0*/  IMAD.MOV.U32 R15, RZ, RZ, -0x1 ;  /* 0xffffffffff0f7424 */ /* 0x000fce00078e00ff */
[----:B0-----:R-:W-:Y:S05]  /*1b6f0*/  WARPSYNC.COLLECTIVE R15, `(.L_x_989) ;  /* 0x000000000f0c7348 */ /* 0x001fea0003c00000 */
[----:B------:R-:W-:Y:S02]  /*1b700*/  ELECT P6, UR62, PT ;  /* 0x00000000003e782f */ /* 0x000fe400038c0000 */
[----:B------:R-:W-:Y:S01]  /*1b710*/  MOV R14, UR62 ;  /* 0x0000003e000e7c02 */ /* 0x000fe20008000f00 */
[----:B0-----:R-:W-:Y:S10]  /*1b720*/  ENDCOLLECTIVE ;  /* 0x000000000000791b */ /* 0x001ff40003800000 */
.L_x_989:
[----:B------:R-:W-:Y:S05]  /*1b730*/  BSYNC B0 ;  /* 0x0000000000007941 */ /* 0x000fea0003800000 */
.L_x_988:
[----:B------:R-:W-:Y:S05]  /*1b740*/  BRA `(.L_x_990) ;  /* 0xffffff9c00d07947 */ /* 0x000fea000383ffff */
.L_x_845:
[----:B0-----:R0:W1:Y:S02]  /*1b750*/  SYNCS.PHASECHK.TRANS64.TRYWAIT P0, [R0+URZ+0x28c40], R2 ;  /* 0x028c4002000075a7 */ /* 0x001064000800017f */
[----:B-1----:R-:W-:Y:S05]  /*1b760*/  @!P0 NANOSLEEP.SYNCS 0x989680 ;  /* 0x009896800000895d */ /* 0x002fea0003900000 */
[----:B------:R-:W1:Y:S02]  /*1b770*/  @!P0 SYNCS.PHASECHK.TRANS64 P0, [R0+URZ+0x28c40], R2 ;  /* 0x028c4002000085a7 */ /* 0x000e64000800007f */
[----:B-1----:R-:W-:Y:S05]  /*1b780*/  @!P0 BRA `(.L_x_845) ;  /* 0xfffffffc00f08947 */ /* 0x002fea000383ffff */
[----:B------:R-:W-:Y:S05]  /*1b790*/  BRA `(.L_x_991) ;  /* 0xffffffa000307947 */ /* 0x000fea000383ffff */
.L_x_849:
        /* <DEDUP_REMOVED lines=15> */
.L_x_992:
[----:B------:R-:W-:Y:S02]  /*1b890*/  IMAD.MOV.U32 R13, RZ, RZ, R4 ;  /* 0x000000ffff0d7224 */ /* 0x000fe400078e0004 */
[----:B------:R-:W-:-:S07]  /*1b8a0*/  IMAD.MOV.U32 R6, RZ, RZ, R14 ;  /* 0x000000ffff067224 */ /* 0x000fce00078e000e */
[----:B------:R-:W-:Y:S05]  /*1b8b0*/  WARPSYNC.COLLECTIVE R15, `(.L_x_993) ;  /* 0x000000000f087348 */ /* 0x000fea0003c00000 */
[----:B------:R0:W1:Y:S02]  /*1b8c0*/  SHFL.IDX P6, R14, R13, R12, R11 ;  /* 0x0000000c0d0e7389 */ /* 0x00006400000c000b */
[----:B01----:R-:W-:Y:S01]  /*1b8d0*/  ENDCOLLECTIVE ;  /* 0x000000000000791b */ /* 0x003fe20003800000 */
.L_x_993:
[----:B------:R-:W-:Y:S02]  /*1b8e0*/  IMAD.MOV.U32 R13, RZ, RZ, R3 ;  /* 0x000000ffff0d7224 */ /* 0x000fe400078e0003 */
[----:B------:R-:W-:Y:S02]  /*1b8f0*/  IMAD.MOV.U32 R12, RZ, RZ, 0x1 ;  /* 0x00000001ff0c7424 */ /* 0x000fe400078e00ff */
[----:B------:R-:W-:-:S07]  /*1b900*/  IMAD.MOV.U32 R7, RZ, RZ, R14 ;  /* 0x000000ffff077224 */ /* 0x000fce00078e000e */
[----:B------:R-:W-:Y:S05]  /*1b910*/  WARPSYNC.COLLECTIVE R15, `(.L_x_994) ;  /* 0x000000000f087348 */ /* 0x000fea0003c00000 */
[----:B------:R0:W1:Y:S02]  /*1b920*/  SHFL.IDX P6, R14, R13, R12, R11 ;  /* 0x0000000c0d0e7389 */ /* 0x00006400000c000b */
[----:B01----:R-:W-:Y:S01]  /*1b930*/  ENDCOLLECTIVE ;  /* 0x000000000000791b */ /* 0x003fe20003800000 */
.L_x_994:
        /* <DEDUP_REMOVED lines=15> */
.L_x_995:
[----:B------:R-:W-:Y:S02]  /*1ba30*/  IMAD.MOV.U32 R13, RZ, RZ, R3 ;  /* 0x000000ffff0d7224 */ /* 0x000fe400078e0003 */
[----:B------:R-:W-:Y:S02]  /*1ba40*/  IMAD.MOV.U32 R12, RZ, RZ, 0x2 ;  /* 0x00000002ff0c7424 */ /* 0x000fe400078e00ff */
[----:B------:R-:W-:-:S07]  /*1ba50*/  IMAD.MOV.U32 R5, RZ, RZ, R14 ;  /* 0x000000ffff057224 */ /* 0x000fce00078e000e */
[----:B------:R-:W-:Y:S05]  /*1ba60*/  WARPSYNC.COLLECTIVE R15, `(.L_x_996) ;  /* 0x000000000f087348 */ /* 0x000fea0003c00000 */
[----:B------:R0:W1:Y:S02]  /*1ba70*/  SHFL.IDX P6, R14, R13, R12, R11 ;  /* 0x0000000c0d0e7389 */ /* 0x00006400000c000b */
[----:B01----:R-:W-:Y:S01]  /*1ba80*/  ENDCOLLECTIVE ;  /* 0x000000000000791b */ /* 0x003fe20003800000 */
.L_x_996:
        /* <DEDUP_REMOVED lines=15> */
.L_x_997:
[----:B------:R-:W-:Y:S02]  /*1bb80*/  IMAD.MOV.U32 R13, RZ, RZ, R3 ;  /* 0x000000ffff0d7224 */ /* 0x000fe400078e0003 */
[----:B------:R-:W-:Y:S02]  /*1bb90*/  IMAD.MOV.U32 R12, RZ, RZ, 0x3 ;  /* 0x00000003ff0c7424 */ /* 0x000fe400078e00ff */
[----:B------:R-:W-:-:S07]  /*1bba0*/  IMAD.MOV.U32 R5, RZ, RZ, R14 ;  /* 0x000000ffff057224 */ /* 0x000fce00078e000e */
[----:B------:R-:W-:Y:S05]  /*1bbb0*/  WARPSYNC.COLLECTIVE R15, `(.L_x_998) ;  /* 0x000000000f087348 */ /* 0x000fea0003c00000 */
[----:B------:R0:W1:Y:S02]  /*1bbc0*/  SHFL.IDX P6, R14, R13, R12, R11 ;  /* 0x0000000c0d0e7389 */ /* 0x00006400000c000b */
[----:B01----:R-:W-:Y:S01]  /*1bbd0*/  ENDCOLLECTIVE ;  /* 0x000000000000791b */ /* 0x003fe20003800000 */
.L_x_998:
        /* <DEDUP_REMOVED lines=13> */
.L_x_999:
[----:B------:R-:W-:Y:S01]  /*1bcb0*/  IMAD.MOV.U32 R3, RZ, RZ, R14 ;  /* 0x000000ffff037224 */ /* 0x000fe200078e000e */
[----:B------:R-:W-:Y:S06]  /*1bcc0*/  BRA `(.L_x_1000) ;  /* 0xffffffa400787947 */ /* 0x000fec000383ffff */
.L_x_852:
[----:B0-----:R0:W1:Y:S02]  /*1bcd0*/  SYNCS.PHASECHK.TRANS64.TRYWAIT P0, [R18+URZ+0x28c20], R0 ;  /* 0x028c2000120075a7 */ /* 0x001064000800017f */
[----:B-1----:R-:W-:Y:S05]  /*1bce0*/  @!P0 NANOSLEEP.SYNCS 0x989680 ;  /* 0x009896800000895d */ /* 0x002fea0003900000 */
[----:B------:R-:W1:Y:S02]  /*1bcf0*/  @!P0 SYNCS.PHASECHK.TRANS64 P0, [R18+URZ+0x28c20], R0 ;  /* 0x028c2000120085a7 */ /* 0x000e64000800007f */
[----:B-1----:R-:W-:Y:S05]  /*1bd00*/  @!P0 BRA `(.L_x_852) ;  /* 0xfffffffc00f08947 */ /* 0x002fea000383ffff */
[----:B------:R-:W-:Y:S05]  /*1bd10*/  BRA `(.L_x_1001) ;  /* 0xffffffa400d47947 */ /* 0x000fea000383ffff */
.L_x_856:
[----:B0-----:R0:W1:Y:S02]  /*1bd20*/  SYNCS.PHASECHK.TRANS64.TRYWAIT P0, [R0+URZ+0x28c60], R2 ;  /* 0x028c6002000075a7 */ /* 0x001064000800017f */
[----:B-1----:R-:W-:Y:S05]  /*1bd30*/  @!P0 NANOSLEEP.SYNCS 0x989680 ;  /* 0x009896800000895d */ /* 0x002fea0003900000 */
[----:B------:R-:W1:Y:S02]  /*1bd40*/  @!P0 SYNCS.PHASECHK.TRANS64 P0, [R0+URZ+0x28c60], R2 ;  /* 0x028c6002000085a7 */ /* 0x000e64000800007f */
[----:B-1----:R-:W-:Y:S05]  /*1bd50*/  @!P0 BRA `(.L_x_856) ;  /* 0xfffffffc00f08947 */ /* 0x002fea000383ffff */
[----:B------:R-:W-:Y:S05]  /*1bd60*/  BRA `(.L_x_1002) ;  /* 0xffffffa400f87947 */ /* 0x000fea000383ffff */
.L_x_875:
[----:B-1----:R1:W2:Y:S02]  /*1bd70*/  SYNCS.PHASECHK.TRANS64.TRYWAIT P0, [R2+URZ+0x28c40], R6 ;  /* 0x028c4006020075a7 */ /* 0x0022a4000800017f */
[----:B--2---:R-:W-:Y:S05]  /*1bd80*/  @!P0 NANOSLEEP.SYNCS 0x989680 ;  /* 0x009896800000895d */ /* 0x004fea0003900000 */
[----:B------:R-:W2:Y:S02]  /*1bd90*/  @!P0 SYNCS.PHASECHK.TRANS64 P0, [R2+URZ+0x28c40], R6 ;  /* 0x028c4006020085a7 */ /* 0x000ea4000800007f */
[----:B--2---:R-:W-:Y:S05]  /*1bda0*/  @!P0 BRA `(.L_x_875) ;  /* 0xfffffffc00f08947 */ /* 0x004fea000383ffff */
[----:B------:R-:W-:Y:S05]  /*1bdb0*/  BRA `(.L_x_1003) ;  /* 0xffffffb400087947 */ /* 0x000fea000383ffff */
.L_x_880:
[----:B0-----:R0:W2:Y:S02]  /*1bdc0*/  SYNCS.PHASECHK.TRANS64.TRYWAIT P0, [R2+URZ+0x28c60], R6 ;  /* 0x028c6006020075a7 */ /* 0x0010a4000800017f */
[----:B--2---:R-:W-:Y:S05]  /*1bdd0*/  @!P0 NANOSLEEP.SYNCS 0x989680 ;  /* 0x009896800000895d */ /* 0x004fea0003900000 */
[----:B------:R-:W2:Y:S02]  /*1bde0*/  @!P0 SYNCS.PHASECHK.TRANS64 P0, [R2+URZ+0x28c60], R6 ;  /* 0x028c6006020085a7 */ /* 0x000ea4000800007f */
[----:B--2---:R-:W-:Y:S05]  /*1bdf0*/  @!P0 BRA `(.L_x_880) ;  /* 0xfffffffc00f08947 */ /* 0x004fea000383ffff */
[----:B------:R-:W-:Y:S05]  /*1be00*/  BRA `(.L_x_1004) ;  /* 0xffffffb400847947 */ /* 0x000fea000383ffff */
.L_x_895:
[----:B-1----:R1:W2:Y:S02]  /*1be10*/  SYNCS.PHASECHK.TRANS64.TRYWAIT P0, [R2+URZ+0x28c40], R3 ;  /* 0x028c4003020075a7 */ /* 0x0022a4000800017f */
[----:B--2---:R-:W-:Y:S05]  /*1be20*/  @!P0 NANOSLEEP.SYNCS 0x989680 ;  /* 0x009896800000895d */ /* 0x004fea0003900000 */
[----:B------:R-:W2:Y:S02]  /*1be30*/  @!P0 SYNCS.PHASECHK.TRANS64 P0, [R2+URZ+0x28c40], R3 ;  /* 0x028c4003020085a7 */ /* 0x000ea4000800007f */
[----:B--2---:R-:W-:Y:S05]  /*1be40*/  @!P0 BRA `(.L_x_895) ;  /* 0xfffffffc00f08947 */ /* 0x004fea000383ffff */
[----:B------:R-:W-:Y:S05]  /*1be50*/  BRA `(.L_x_1005) ;  /* 0xffffffc000607947 */ /* 0x000fea000383ffff */
.L_x_900:
[----:B--2---:R2:W3:Y:S02]  /*1be60*/  SYNCS.PHASECHK.TRANS64.TRYWAIT P0, [R2+URZ+0x28c60], R3 ;  /* 0x028c6003020075a7 */ /* 0x0044e4000800017f */
[----:B---3--:R-:W-:Y:S05]  /*1be70*/  @!P0 NANOSLEEP.SYNCS 0x989680 ;  /* 0x009896800000895d */ /* 0x008fea0003900000 */
[----:B------:R-:W3:Y:S02]  /*1be80*/  @!P0 SYNCS.PHASECHK.TRANS64 P0, [R2+URZ+0x28c60], R3 ;  /* 0x028c6003020085a7 */ /* 0x000ee4000800007f */
[----:B---3--:R-:W-:Y:S05]  /*1be90*/  @!P0 BRA `(.L_x_900) ;  /* 0xfffffffc00f08947 */ /* 0x008fea000383ffff */
[----:B------:R-:W-:Y:S05]  /*1bea0*/  BRA `(.L_x_1006) ;  /* 0xffffffc000dc7947 */ /* 0x000fea000383ffff */
.L_x_915:
[----:B-1----:R1:W2:Y:S02]  /*1beb0*/  SYNCS.PHASECHK.TRANS64.TRYWAIT P0, [R3+URZ+0x28c40], R2 ;  /* 0x028c4002030075a7 */ /* 0x0022a4000800017f */
[----:B--2---:R-:W-:Y:S05]  /*1bec0*/  @!P0 NANOSLEEP.SYNCS 0x989680 ;  /* 0x009896800000895d */ /* 0x004fea0003900000 */
[----:B------:R-:W2:Y:S02]  /*1bed0*/  @!P0 SYNCS.PHASECHK.TRANS64 P0, [R3+URZ+0x28c40], R2 ;  /* 0x028c4002030085a7 */ /* 0x000ea4000800007f */
[----:B--2---:R-:W-:Y:S05]  /*1bee0*/  @!P0 BRA `(.L_x_915) ;  /* 0xfffffffc00f08947 */ /* 0x004fea000383ffff */
[----:B------:R-:W-:Y:S05]  /*1bef0*/  BRA `(.L_x_1007) ;  /* 0xffffffcc009c7947 */ /* 0x000fea000383ffff */
.L_x_920:
[----:B--2---:R2:W3:Y:S02]  /*1bf00*/  SYNCS.PHASECHK.TRANS64.TRYWAIT P0, [R3+URZ+0x28c60], R2 ;  /* 0x028c6002030075a7 */ /* 0x0044e4000800017f */
[----:B---3--:R-:W-:Y:S05]  /*1bf10*/  @!P0 NANOSLEEP.SYNCS 0x989680 ;  /* 0x009896800000895d */ /* 0x008fea0003900000 */
[----:B------:R-:W3:Y:S02]  /*1bf20*/  @!P0 SYNCS.PHASECHK.TRANS64 P0, [R3+URZ+0x28c60], R2 ;  /* 0x028c6002030085a7 */ /* 0x000ee4000800007f */
[----:B---3--:R-:W-:Y:S05]  /*1bf30*/  @!P0 BRA `(.L_x_920) ;  /* 0xfffffffc00f08947 */ /* 0x008fea000383ffff */
[----:B------:R-:W-:Y:S05]  /*1bf40*/  BRA `(.L_x_1008) ;  /* 0xffffffd000187947 */ /* 0x000fea000383ffff */
.L_x_936:
[----:B------:R-:W2:Y:S01]  /*1bf50*/  LDL R3, [R1] ;  /* 0x0000000001037983 */ /* 0x000ea20000100800 */
[----:B------:R-:W-:Y:S01]  /*1bf60*/  BSSY B0, `(.L_x_1009) ;  /* 0x0000008000007945 */ /* 0x000fe20003800000 */
[----:B0-----:R-:W-:Y:S02]  /*1bf70*/  IMAD.MOV.U32 R12, RZ, RZ, RZ ;  /* 0x000000ffff0c7224 */ /* 0x001fe400078e00ff */
[----:B------:R-:W-:Y:S02]  /*1bf80*/  IMAD.MOV.U32 R11, RZ, RZ, 0x1f ;  /* 0x0000001fff0b7424 */ /* 0x000fe400078e00ff */
[----:B------:R-:W-:Y:S02]  /*1bf90*/  IMAD.MOV.U32 R15, RZ, RZ, -0x1 ;  /* 0xffffffffff0f7424 */ /* 0x000fe400078e00ff */
[----:B--2---:R-:W-:-:S07]  /*1bfa0*/  IMAD.MOV.U32 R13, RZ, RZ, R3 ;  /* 0x000000ffff0d7224 */ /* 0x004fce00078e0003 */
[----:B------:R-:W-:Y:S05]  /*1bfb0*/  WARPSYNC.COLLECTIVE R15, `(.L_x_1010) ;  /* 0x000000000f087348 */ /* 0x000fea0003c00000 */
[----:B------:R0:W1:Y:S02]  /*1bfc0*/  SHFL.IDX P6, R14, R13, R12, R11 ;  /* 0x0000000c0d0e7389 */ /* 0x00006400000c000b */
[----:B01----:R-:W-:Y:S01]  /*1bfd0*/  ENDCOLLECTIVE ;  /* 0x000000000000791b */ /* 0x003fe20003800000 */
.L_x_1010:
[----:B------:R-:W-:Y:S05]  /*1bfe0*/  BSYNC B0 ;  /* 0x0000000000007941 */ /* 0x000fea0003800000 */
.L_x_1009:
        /* <DEDUP_REMOVED lines=9> */
.L_x_1011:
        /* <DEDUP_REMOVED lines=9> */
[----:B-1----:R-:W-:-:S06]  /*1c110*/  @!P1 IMAD.WIDE R2, R8, 0x4, R4 ;  /* 0x0000000408029825 */ /* 0x002fcc00078e0204 */
[----:B------:R-:W3:Y:S01]  /*1c120*/  @!P1 LDG.E R2, desc[UR40][R2.64] ;  /* 0x0000002802029981 */ /* 0x000ee2000c1e1900 */
[----:B------:R-:W-:Y:S01]  /*1c130*/  IMAD.MOV.U32 R5, RZ, RZ, RZ ;  /* 0x000000ffff057224 */ /* 0x000fe200078e00ff */
[C---:B------:R-:W-:Y:S01]  /*1c140*/  ISETP.GE.U32.AND P2, PT, R16.reuse, 0x2, PT ;  /* 0x000000021000780c */ /* 0x040fe20003f46070 */
[----:B------:R-:W-:Y:S01]  /*1c150*/  IMAD.MOV.U32 R8, RZ, RZ, RZ ;  /* 0x000000ffff087224 */ /* 0x000fe200078e00ff */
[C---:B------:R-:W-:Y:S02]  /*1c160*/  ISETP.GE.U32.AND P3, PT, R16.reuse, 0x4, PT ;  /* 0x000000041000780c */ /* 0x040fe40003f66070 */
[C---:B------:R-:W-:Y:S02]  /*1c170*/  ISETP.GE.U32.AND P4, PT, R16.reuse, 0x8, PT ;  /* 0x000000081000780c */ /* 0x040fe40003f86070 */
[----:B------:R-:W-:Y:S01]  /*1c180*/  ISETP.GE.U32.AND P5, PT, R16, 0x10, PT ;  /* 0x000000101000780c */ /* 0x000fe20003fa6070 */
[----:B--2---:R-:W-:Y:S02]  /*1c190*/  @!P1 IMAD.MOV.U32 R5, RZ, RZ, R6 ;  /* 0x000000ffff059224 */ /* 0x004fe400078e0006 */
[----:B------:R-:W-:-:S02]  /*1c1a0*/  IMAD.MOV.U32 R6, RZ, RZ, RZ ;  /* 0x000000ffff067224 */ /* 0x000fc400078e00ff */
[----:B---3--:R-:W-:Y:S01]  /*1c1b0*/  @!P1 IMAD.MOV.U32 R6, RZ, RZ, R2 ;  /* 0x000000ffff069224 */ /* 0x008fe200078e0002 */
[----:B------:R-:W-:-:S03]  /*1c1c0*/  ISETP.NE.AND P1, PT, R16, RZ, PT ;  /* 0x000000ff1000720c */ /* 0x000fc60003f25270 */
[----:B------:R-:W-:-:S04]  /*1c1d0*/  IMAD R2, R6, R5, RZ ;  /* 0x0000000506027224 */ /* 0x000fc800078e02ff */
[----:B------:R-:W-:-:S07]  /*1c1e0*/  IMAD.MOV.U32 R13, RZ, RZ, R2 ;  /* 0x000000ffff0d7224 */ /* 0x000fce00078e0002 */
[----:B------:R-:W-:Y:S05]  /*1c1f0*/  WARPSYNC.COLLECTIVE R15, `(.L_x_1012) ;  /* 0x000000000f087348 */ /* 0x000fea0003c00000 */
[----:B------:R0:W1:Y:S02]  /*1c200*/  SHFL.UP P6, R14, R13, R12, R11 ;  /* 0x0400000c0d0e7389 */ /* 0x00006400000c000b */
[----:B01----:R-:W-:Y:S01]  /*1c210*/  ENDCOLLECTIVE ;  /* 0x000000000000791b */ /* 0x003fe20003800000 */
.L_x_1012:
[----:B------:R-:W-:Y:S02]  /*1c220*/  IMAD.MOV.U32 R12, RZ, RZ, 0x2 ;  /* 0x00000002ff0c7424 */ /* 0x000fe400078e00ff */
[----:B------:R-:W-:-:S05]  /*1c230*/  IMAD.MOV.U32 R3, RZ, RZ, R14 ;  /* 0x000000ffff037224 */ /* 0x000fca00078e000e */
[----:B------:R-:W-:-:S05]  /*1c240*/  SEL R3, R3, RZ, P1 ;  /* 0x000000ff03037207 */ /* 0x000fca0000800000 */
[----:B------:R-:W-:-:S04]  /*1c250*/  IMAD.IADD R2, R2, 0x1, R3 ;  /* 0x0000000102027824 */ /* 0x000fc800078e0203 */
[----:B------:R-:W-:-:S07]  /*1c260*/  IMAD.MOV.U32 R13, RZ, RZ, R2 ;  /* 0x000000ffff0d7224 */ /* 0x000fce00078e0002 */
[----:B------:R-:W-:Y:S05]  /*1c270*/  WARPSYNC.COLLECTIVE R15, `(.L_x_1013) ;  /* 0x000000000f087348 */ /* 0x000fea0003c00000 */
[----:B------:R0:W1:Y:S02]  /*1c280*/  SHFL.UP P6, R14, R13, R12, R11 ;  /* 0x0400000c0d0e7389 */ /* 0x00006400000c000b */
[----:B01----:R-:W-:Y:S01]  /*1c290*/  ENDCOLLECTIVE ;  /* 0x000000000000791b */ /* 0x003fe20003800000 */
.L_x_1013:
        /* <DEDUP_REMOVED lines=8> */
.L_x_1014:
        /* <DEDUP_REMOVED lines=8> */
.L_x_1015:
        /* <DEDUP_REMOVED lines=8> */
.L_x_1016:
[----:B------:R-:W-:Y:S02]  /*1c420*/  IMAD.MOV.U32 R12, RZ, RZ, 0x1f ;  /* 0x0000001fff0c7424 */ /* 0x000fe400078e00ff */
[----:B------:R-:W-:Y:S02]  /*1c430*/  IMAD.MOV.U32 R11, RZ, RZ, 0x1f ;  /* 0x0000001fff0b7424 */ /* 0x000fe400078e00ff */
[----:B------:R-:W-:-:S05]  /*1c440*/  IMAD.MOV.U32 R3, RZ, RZ, R14 ;  /* 0x000000ffff037224 */ /* 0x000fca00078e000e */
[----:B------:R-:W-:-:S05]  /*1c450*/  SEL R3, R3, RZ, P5 ;  /* 0x000000ff03037207 */ /* 0x000fca0002800000 */
[----:B------:R-:W-:-:S04]  /*1c460*/  IMAD.IADD R3, R2, 0x1, R3 ;  /* 0x0000000102037824 */ /* 0x000fc800078e0203 */
[----:B------:R-:W-:-:S07]  /*1c470*/  IMAD.MOV.U32 R13, RZ, RZ, R3 ;  /* 0x000000ffff0d7224 */ /* 0x000fce00078e0003 */
[----:B------:R-:W-:Y:S05]  /*1c480*/  WARPSYNC.COLLECTIVE R15, `(.L_x_1017) ;  /* 0x000000000f087348 */ /* 0x000fea0003c00000 */
[----:B------:R0:W1:Y:S02]  /*1c490*/  SHFL.IDX P6, R14, R13, R12, R11 ;  /* 0x0000000c0d0e7389 */ /* 0x00006400000c000b */
[----:B01----:R-:W-:Y:S01]  /*1c4a0*/  ENDCOLLECTIVE ;  /* 0x000000000000791b */ /* 0x003fe20003800000 */
.L_x_1017:
[----:B------:R-:W-:Y:S01]  /*1c4b0*/  IMAD.MOV.U32 R9, RZ, RZ, R14 ;  /* 0x000000ffff097224 */ /* 0x000fe200078e000e */
[----:B------:R-:W-:Y:S06]  /*1c4c0*/  BRA `(.L_x_1018) ;  /* 0xffffffd800507947 */ /* 0x000fec000383ffff */
.L_x_939:
        /* <DEDUP_REMOVED lines=8> */
.L_x_1020:
[----:B------:R-:W-:Y:S05]  /*1c550*/  BSYNC B0 ;  /* 0x0000000000007941 */ /* 0x000fea0003800000 */
.L_x_1019:
[----:B------:R-:W-:Y:S02]  /*1c560*/  IMAD.MOV.U32 R3, RZ, RZ, R14 ;  /* 0x000000ffff037224 */ /* 0x000fe400078e000e */
[----:B------:R-:W-:Y:S02]  /*1c570*/  IMAD.MOV.U32 R12, RZ, RZ, 0x2 ;  /* 0x00000002ff0c7424 */ /* 0x000fe400078e00ff */
[----:B------:R-:W-:Y:S01]  /*1c580*/  IMAD.MOV.U32 R11, RZ, RZ, RZ ;  /* 0x000000ffff0b7224 */ /* 0x000fe200078e00ff */
[----:B------:R-:W-:Y:S01]  /*1c590*/  SEL R3, R3, RZ, P1 ;  /* 0x000000ff03037207 */ /* 0x000fe20000800000 */
[----:B------:R-:W-:-:S04]  /*1c5a0*/  IMAD.MOV.U32 R15, RZ, RZ, -0x1 ;  /* 0xffffffffff0f7424 */ /* 0x000fc800078e00ff */
[----:B------:R-:W-:-:S04]  /*1c5b0*/  IMAD.IADD R2, R2, 0x1, R3 ;  /* 0x0000000102027824 */ /* 0x000fc800078e0203 */
[----:B------:R-:W-:-:S07]  /*1c5c0*/  IMAD.MOV.U32 R13, RZ, RZ, R2 ;  /* 0x000000ffff0d7224 */ /* 0x000fce00078e0002 */
[----:B------:R-:W-:Y:S05]  /*1c5d0*/  WARPSYNC.COLLECTIVE R15, `(.L_x_1021) ;  /* 0x000000000f087348 */ /* 0x000fea0003c00000 */
[----:B------:R0:W1:Y:S02]  /*1c5e0*/  SHFL.UP P6, R14, R13, R12, R11 ;  /* 0x0400000c0d0e7389 */ /* 0x00006400000c000b */
[----:B01----:R-:W-:Y:S01]  /*1c5f0*/  ENDCOLLECTIVE ;  /* 0x000000000000791b */ /* 0x003fe20003800000 */
.L_x_1021:
        /* <DEDUP_REMOVED lines=8> */
.L_x_1022:
        /* <DEDUP_REMOVED lines=8> */
.L_x_1023:
        /* <DEDUP_REMOVED lines=8> */
.L_x_1024:
        /* <DEDUP_REMOVED lines=9> */
.L_x_1025:
[----:B------:R-:W-:Y:S01]  /*1c810*/  IMAD.MOV.U32 R9, RZ, RZ, R14 ;  /* 0x000000ffff097224 */ /* 0x000fe200078e000e */
[----:B------:R-:W-:Y:S06]  /*1c820*/  BRA `(.L_x_1026) ;  /* 0xffffffd800287947 */ /* 0x000fec000383ffff */
.L_x_941:
[----:B------:R-:W-:Y:S01]  /*1c830*/  BSSY B0, `(.L_x_1027) ;  /* 0x0000006000007945 */ /* 0x000fe20003800000 */
[----:B------:R-:W-:Y:S01]  /*1c840*/  PLOP3.LUT P6, PT, P6, PT, PT, 0x8, 0x0 ;  /* 0x000000000000781c */ /* 0x000fe200037ce170 */
[----:B------:R-:W-:-:S12]  /*1c850*/  IMAD.MOV.U32 R15, RZ, RZ, -0x1 ;  /* 0xffffffffff0f7424 */ /* 0x000fd800078e00ff */
[----:B------:R-:W-:Y:S05]  /*1c860*/  WARPSYNC.COLLECTIVE R15, `(.L_x_1028) ;  /* 0x000000000f087348 */ /* 0x000fea0003c00000 */
[----:B------:R-:W-:Y:S01]  /*1c870*/  VOTE.ANY R14, PT, P6 ;  /* 0x00000000000e7806 */ /* 0x000fe200030e0100 */
[----:B------:R-:W-:Y:S06]  /*1c880*/  ENDCOLLECTIVE ;  /* 0x000000000000791b */ /* 0x000fec0003800000 */
.L_x_1028:
[----:B------:R-:W-:Y:S05]  /*1c890*/  BSYNC B0 ;  /* 0x0000000000007941 */ /* 0x000fea0003800000 */
.L_x_1027:
        /* <DEDUP_REMOVED lines=9> */
.L_x_1029:
[----:B------:R-:W-:Y:S02]  /*1c930*/  IMAD.MOV.U32 R13, RZ, RZ, R6 ;  /* 0x000000ffff0d7224 */ /* 0x000fe400078e0006 */
[----:B------:R-:W-:-:S07]  /*1c940*/  IMAD.MOV.U32 R5, RZ, RZ, R14 ;  /* 0x000000ffff057224 */ /* 0x000fce00078e000e */
[----:B------:R-:W-:Y:S05]  /*1c950*/  WARPSYNC.COLLECTIVE R15, `(.L_x_1030) ;  /* 0x000000000f087348 */ /* 0x000fea0003c00000 */
[----:B------:R0:W1:Y:S02]  /*1c960*/  SHFL.IDX P6, R14, R13, R12, R11 ;  /* 0x0000000c0d0e7389 */ /* 0x00006400000c000b */
[----:B01----:R-:W-:Y:S01]  /*1c970*/  ENDCOLLECTIVE ;  /* 0x000000000000791b */ /* 0x003fe20003800000 */
.L_x_1030:
[----:B------:R-:W-:Y:S01]  /*1c980*/  IMAD.MOV.U32 R6, RZ, RZ, R14 ;  /* 0x000000ffff067224 */ /* 0x000fe200078e000e */
[----:B------:R-:W-:Y:S06]  /*1c990*/  BRA `(.L_x_1031) ;  /* 0xffffffd800087947 */ /* 0x000fec000383ffff */
.L_x_943:
[----:B------:R-:W-:Y:S01]  /*1c9a0*/  BSSY B0, `(.L_x_1032) ;  /* 0x0000007000007945 */ /* 0x000fe20003800000 */
[----:B------:R-:W-:Y:S02]  /*1c9b0*/  IMAD.MOV.U32 R13, RZ, RZ, R7 ;  /* 0x000000ffff0d7224 */ /* 0x000fe400078e0007 */
[----:B------:R-:W-:Y:S02]  /*1c9c0*/  IMAD.MOV.U32 R11, RZ, RZ, 0x1f ;  /* 0x0000001fff0b7424 */ /* 0x000fe400078e00ff */
[----:B------:R-:W-:-:S07]  /*1c9d0*/  IMAD.MOV.U32 R15, RZ, RZ, -0x1 ;  /* 0xffffffffff0f7424 */ /* 0x000fce00078e00ff */
[----:B012---:R-:W-:Y:S05]  /*1c9e0*/  WARPSYNC.COLLECTIVE R15, `(.L_x_1033) ;  /* 0x000000000f087348 */ /* 0x007fea0003c00000 */
[----:B------:R3:W4:Y:S02]  /*1c9f0*/  SHFL.IDX P6, R14, R13, R12, R11 ;  /* 0x0000000c0d0e7389 */ /* 0x00072400000c000b */
[----:B01234-:R-:W-:Y:S01]  /*1ca00*/  ENDCOLLECTIVE ;  /* 0x000000000000791b */ /* 0x01ffe20003800000 */
.L_x_1033:
[----:B------:R-:W-:Y:S05]  /*1ca10*/  BSYNC B0 ;  /* 0x0000000000007941 */ /* 0x000fea0003800000 */
.L_x_1032:
[----:B------:R-:W-:Y:S01]  /*1ca20*/  IMAD.MOV.U32 R7, RZ, RZ, R14 ;  /* 0x000000ffff077224 */ /* 0x000fe200078e000e */
[----:B------:R-:W-:Y:S06]  /*1ca30*/  BRA `(.L_x_1034) ;  /* 0xffffffd400f87947 */ /* 0x000fec000383ffff */
.L_x_947:
[----:B0-----:R0:W1:Y:S02]  /*1ca40*/  SYNCS.PHASECHK.TRANS64.TRYWAIT P0, [R0+URZ+0x28c20], R3 ;  /* 0x028c2003000075a7 */ /* 0x001064000800017f */
[----:B-1----:R-:W-:Y:S05]  /*1ca50*/  @!P0 NANOSLEEP.SYNCS 0x989680 ;  /* 0x009896800000895d */ /* 0x002fea0003900000 */
[----:B------:R-:W1:Y:S02]  /*1ca60*/  @!P0 SYNCS.PHASECHK.TRANS64 P0, [R0+URZ+0x28c20], R3 ;  /* 0x028c2003000085a7 */ /* 0x000e64000800007f */
[----:B-1----:R-:W-:Y:S05]  /*1ca70*/  @!P0 BRA `(.L_x_947) ;  /* 0xfffffffc00f08947 */ /* 0x002fea000383ffff */
[----:B------:R-:W-:Y:S05]  /*1ca80*/  BRA `(.L_x_1035) ;  /* 0xffffffdc00907947 */ /* 0x000fea000383ffff */
.L_x_948:
[----:B------:R-:W1:Y:S01]  /*1ca90*/  S2R R2, SR_TID.X ;  /* 0x0000000000027919 */ /* 0x000e620000002100 */
[----:B------:R-:W-:Y:S01]  /*1caa0*/  BSSY B0, `(.L_x_1036) ;  /* 0x000000a000007945 */ /* 0x000fe20003800000 */
[----:B---3--:R-:W-:Y:S02]  /*1cab0*/  IMAD.MOV.U32 R12, RZ, RZ, RZ ;  /* 0x000000ffff0c7224 */ /* 0x008fe400078e00ff */
[----:B------:R-:W-:Y:S02]  /*1cac0*/  IMAD.MOV.U32 R11, RZ, RZ, 0x1f ;  /* 0x0000001fff0b7424 */ /* 0x000fe400078e00ff */
[----:B------:R-:W-:Y:S01]  /*1cad0*/  IMAD.MOV.U32 R15, RZ, RZ, -0x1 ;  /* 0xffffffffff0f7424 */ /* 0x000fe200078e00ff */
[----:B-1----:R-:W-:-:S04]  /*1cae0*/  SHF.R.U32.HI R2, RZ, 0x5, R2 ;  /* 0x00000005ff027819 */ /* 0x002fc80000011602 */
[----:B------:R-:W-:-:S05]  /*1caf0*/  LOP3.LUT R2, R2, 0x3, RZ, 0xc0, !PT ;  /* 0x0000000302027812 */ /* 0x000fca00078ec0ff */
[----:B------:R-:W-:-:S07]  /*1cb00*/  IMAD.MOV.U32 R13, RZ, RZ, R2 ;  /* 0x000000ffff0d7224 */ /* 0x000fce00078e0002 */
[----:B0-----:R-:W-:Y:S05]  /*1cb10*/  WARPSYNC.COLLECTIVE R15, `(.L_x_1037) ;  /* 0x000000000f087348 */ /* 0x001fea0003c00000 */
[----:B------:R1:W2:Y:S02]  /*1cb20*/  SHFL.IDX P6, R14, R13, R12, R11 ;  /* 0x0000000c0d0e7389 */ /* 0x0002a400000c000b */
[----:B012---:R-:W-:Y:S01]  /*1cb30*/  ENDCOLLECTIVE ;  /* 0x000000000000791b */ /* 0x007fe20003800000 */
.L_x_1037:
[----:B------:R-:W-:Y:S05]  /*1cb40*/  BSYNC B0 ;  /* 0x0000000000007941 */ /* 0x000fea0003800000 */
.L_x_1036:
[----:B------:R-:W-:Y:S05]  /*1cb50*/  BRA `(.L_x_1038) ;  /* 0xffffffdc00787947 */ /* 0x000fea000383ffff */
.L_x_949:
[----:B------:R-:W-:Y:S01]  /*1cb60*/  BSSY B0, `(.L_x_1039) ;  /* 0x0000006000007945 */ /* 0x000fe20003800000 */
[----:B------:R-:W-:-:S07]  /*1cb70*/  IMAD.MOV.U32 R15, RZ, RZ, -0x1 ;  /* 0xffffffffff0f7424 */ /* 0x000fce00078e00ff */
[----:B01-3--:R-:W-:Y:S05]  /*1cb80*/  WARPSYNC.COLLECTIVE R15, `(.L_x_1040) ;  /* 0x000000000f0c7348 */ /* 0x00bfea0003c00000 */
[----:B------:R-:W-:Y:S02]  /*1cb90*/  ELECT P6, UR62, PT ;  /* 0x00000000003e782f */ /* 0x000fe400038c0000 */
[----:B------:R-:W-:Y:S01]  /*1cba0*/  MOV R14, UR62 ;  /* 0x0000003e000e7c02 */ /* 0x000fe20008000f00 */
[----:B01-3--:R-:W-:Y:S10]  /*1cbb0*/  ENDCOLLECTIVE ;  /* 0x000000000000791b */ /* 0x00bff40003800000 */
.L_x_1040:
[----:B------:R-:W-:Y:S05]  /*1cbc0*/  BSYNC B0 ;  /* 0x0000000000007941 */ /* 0x000fea0003800000 */
.L_x_1039:
[----:B------:R-:W-:Y:S05]  /*1cbd0*/  BRA `(.L_x_1041) ;  /* 0xffffffdc006c7947 */ /* 0x000fea000383ffff */
.L_x_951:
[----:B0-----:R0:W1:Y:S02]  /*1cbe0*/  SYNCS.PHASECHK.TRANS64.TRYWAIT P0, [R6+URZ], R5 ;  /* 0x00000005060075a7 */ /* 0x001064000800017f */
[----:B-1----:R-:W-:Y:S05]  /*1cbf0*/  @!P0 NANOSLEEP.SYNCS 0x989680 ;  /* 0x009896800000895d */ /* 0x002fea0003900000 */
[----:B------:R-:W1:Y:S02]  /*1cc00*/  @!P0 SYNCS.PHASECHK.TRANS64 P0, [R6+URZ], R5 ;  /* 0x00000005060085a7 */ /* 0x000e64000800007f */
[----:B-1----:R-:W-:Y:S05]  /*1cc10*/  @!P0 BRA `(.L_x_951) ;  /* 0xfffffffc00f08947 */ /* 0x002fea000383ffff */
[----:B------:R-:W-:Y:S05]  /*1cc20*/  BRA `(.L_x_1042) ;  /* 0xffffffdc00a47947 */ /* 0x000fea000383ffff */
.L_x_952:
[----:B-1----:R1:W2:Y:S02]  /*1cc30*/  SYNCS.PHASECHK.TRANS64.TRYWAIT P0, [R7+URZ], R2 ;  /* 0x00000002070075a7 */ /* 0x0022a4000800017f */
[----:B--2---:R-:W-:Y:S05]  /*1cc40*/  @!P0 NANOSLEEP.SYNCS 0x989680 ;  /* 0x009896800000895d */ /* 0x004fea0003900000 */
[----:B------:R-:W2:Y:S02]  /*1cc50*/  @!P0 SYNCS.PHASECHK.TRANS64 P0, [R7+URZ], R2 ;  /* 0x00000002070085a7 */ /* 0x000ea4000800007f */
[----:B--2---:R-:W-:Y:S05]  /*1cc60*/  @!P0 BRA `(.L_x_952) ;  /* 0xfffffffc00f08947 */ /* 0x004fea000383ffff */
[----:B------:R-:W-:Y:S05]  /*1cc70*/  BRA `(.L_x_1043) ;  /* 0xffffffdc00987947 */ /* 0x000fea000383ffff */
.L_x_954:
[----:B--2---:R2:W4:Y:S02]  /*1cc80*/  SYNCS.PHASECHK.TRANS64.TRYWAIT P0, [R4+URZ], R5 ;  /* 0x00000005040075a7 */ /* 0x004524000800017f */
[----:B----4-:R-:W-:Y:S05]  /*1cc90*/  @!P0 NANOSLEEP.SYNCS 0x989680 ;  /* 0x009896800000895d */ /* 0x010fea0003900000 */
[----:B------:R-:W4:Y:S02]  /*1cca0*/  @!P0 SYNCS.PHASECHK.TRANS64 P0, [R4+URZ], R5 ;  /* 0x00000005040085a7 */ /* 0x000f24000800007f */
[----:B----4-:R-:W-:Y:S05]  /*1ccb0*/  @!P0 BRA `(.L_x_954) ;  /* 0xfffffffc00f08947 */ /* 0x010fea000383ffff */
[----:B------:R-:W-:Y:S05]  /*1ccc0*/  BRA `(.L_x_1044) ;  /* 0xffffffdc009c7947 */ /* 0x000fea000383ffff */
.L_x_1045:
        /* <DEDUP_REMOVED lines=11> */
.L_x_5869:


//--------------------- .text._ZN7cutlass13device_kernelIN5flash11enable_sm90INS1_16FlashAttnFwdSm90INS1_25CollectiveMainloopFwdSm90ILi2EN4cute5tupleIJNS5_1CILi1EEES8_S8_EEENS6_IJNS7_ILi64EEESA_SA_EEELi512ENS_10bfloat16_tEfNS_4arch4Sm90ELb0ELb0ELb0ELb1ELb0ELb0ELb1ELb0ELb0ELb1ELb1ELb0EEENS1_21CollectiveEpilogueFwdINS6_IJSA_NS7_ILi512EEESA_EEES9_SC_SE_Li256ELb1ELb1ELb1ELb0EEENS1_36VarlenDynamicPersistentTileSchedulerILi64ELi64ELi256ELi128ELb1ELb1ELb1ELb0ELb1ELb1EEEEEEEEEvNT_6ParamsE --------------------------
	.section	.text._ZN7cutlass13device_kernelIN5flash11enable_sm90INS1_16FlashAttnFwdSm90INS1_25CollectiveMainloopFwdSm90ILi2EN4cute5tupleIJNS5_1CILi1EEES8_S8_EEENS6_IJNS7_ILi64EEESA_SA_EEELi512ENS_10bfloat16_tEfNS_4arch4Sm90ELb0ELb0ELb0ELb1ELb0ELb0ELb1ELb0ELb0ELb1ELb1ELb0EEENS1_21CollectiveEpilogueFwdINS6_IJSA_NS7_ILi512EEESA_EEES9_SC_SE_Li256ELb1ELb1ELb1ELb0EEENS1_36VarlenDynamicPersistentTileSchedulerILi64ELi64ELi256ELi128ELb1ELb1ELb1ELb0ELb1ELb1EEEEEEEEEvNT_6ParamsE,"ax",@progbits
	.align	128
.text._ZN7cutlass13device_kernelIN5flash11enable_sm90INS1_16FlashAttnFwdSm90INS1_25CollectiveMainloopFwdSm90ILi2EN4cute5tupleIJNS5_1CILi1EEES8_S8_EEENS6_IJNS7_ILi64EEESA_SA_EEELi512ENS_10bfloat16_tEfNS_4arch4Sm90ELb0ELb0ELb0ELb1ELb0ELb0ELb1ELb0ELb0ELb1ELb1ELb0EEENS1_21CollectiveEpilogueFwdINS6_IJSA_NS7_ILi512EEESA_EEES9_SC_SE_Li256ELb1ELb1ELb1ELb0EEENS1_36VarlenDynamicPersistentTileSchedulerILi64ELi64ELi256ELi128ELb1ELb1ELb1ELb0ELb1ELb1EEEEEEEEEvNT_6ParamsE:
        .type           _ZN7cutlass13device_kernelIN5flash11enable_sm90INS1_16FlashAttnFwdSm90INS1_25CollectiveMainloopFwdSm90ILi2EN4cute5tupleIJNS5_1CILi1EEES8_S8_EEENS6_IJNS7_ILi64EEESA_SA_EEELi512ENS_10bfloat16_tEfNS_4arch4Sm90ELb0ELb0ELb0ELb1ELb0ELb0ELb1ELb0ELb0ELb1ELb1ELb0EEENS1_21CollectiveEpilogueFwdINS6_IJSA_NS7_ILi512EEESA_EEES9_SC_SE_Li256ELb1ELb1ELb1ELb0EEENS1_36VarlenDynamicPersistentTileSchedulerILi64ELi64ELi256ELi128ELb1ELb1ELb1ELb0ELb1ELb1EEEEEEEEEvNT_6ParamsE,@function
        .size           _ZN7cutlass13device_kernelIN5flash11enable_sm90INS1_16FlashAttnFwdSm90INS1_25CollectiveMainloopFwdSm90ILi2EN4cute5tupleIJNS5_1CILi1EEES8_S8_EEENS6_IJNS7_ILi64EEESA_SA_EEELi512ENS_10bfloat16_tEfNS_4arch4Sm90ELb0ELb0ELb0ELb1ELb0ELb0ELb1ELb0ELb0ELb1ELb1ELb0EEENS1_21CollectiveEpilogueFwdINS6_IJSA_NS7_ILi512EEESA_EEES9_SC_SE_Li256ELb1ELb1ELb1ELb0EEENS1_36VarlenDynamicPersistentTileSchedulerILi64ELi64ELi256ELi128ELb1ELb1ELb1ELb0ELb1ELb1EEEEEEEEEvNT_6ParamsE,(.L_x_5870 - _ZN7cutlass13device_kernelIN5flash11enable_sm90INS1_16FlashAttnFwdSm90INS1_25CollectiveMainloopFwdSm90ILi2EN4cute5tupleIJNS5_1CILi1EEES8_S8_EEENS6_IJNS7_ILi64EEESA_SA_EEELi512ENS_10bfloat16_tEfNS_4arch4Sm90ELb0ELb0ELb0ELb1ELb0ELb0ELb1ELb0ELb0ELb1ELb1ELb0EEENS1_21CollectiveEpilogueFwdINS6_IJSA_NS7_ILi512EEESA_EEES9_SC_SE_Li256ELb1ELb1ELb1ELb0EEENS1_36VarlenDynamicPersistentTileSchedulerILi64ELi64ELi256ELi128ELb1ELb1ELb1ELb0ELb1ELb1EEEEEEEEEvNT_6ParamsE)
        .other          _ZN7cutlass13device_kernelIN5flash11enable_sm90INS1_16FlashAttnFwdSm90INS1_25CollectiveMainloopFwdSm90ILi2EN4cute5tupleIJNS5_1CILi1EEES8_S8_EEENS6_IJNS7_ILi64EEESA_SA_EEELi512ENS_10bfloat16_tEfNS_4arch4Sm90ELb0ELb0ELb0ELb1ELb0ELb0ELb1ELb0ELb0ELb1ELb1ELb0EEENS1_21CollectiveEpilogueFwdINS6_IJSA_NS7_ILi512EEESA_EEES9_SC_SE_Li256ELb1ELb1ELb1ELb0EEENS1_36VarlenDynamicPersistentTileSchedulerILi64ELi64ELi256ELi128ELb1ELb1ELb1ELb0ELb1ELb1EEEEEEEEEvNT_6ParamsE,@"STO_CUDA_ENTRY STV_DEFAULT"
_ZN7cutlass13device_kernelIN5flash11enable_sm90INS1_16FlashAttnFwdSm90INS1_25CollectiveMainloopFwdSm90ILi2EN4cute5tupleIJNS5_1CILi1EEES8_S8_EEENS6_IJNS7_ILi64EEESA_SA_EEELi512ENS_10bfloat16_tEfNS_4arch4Sm90ELb0ELb0ELb0ELb1ELb0ELb0ELb1ELb0ELb0ELb1ELb1ELb0EEENS1_21CollectiveEpilogueFwdINS6_IJSA_NS7_ILi512EEESA_EEES9_SC_SE_Li256ELb1ELb1ELb1ELb0EEENS1_36VarlenDynamicPersistentTileSchedulerILi64ELi64ELi256ELi128ELb1ELb1ELb1ELb0ELb1ELb1EEEEEEEEEvNT_6ParamsE:
        /* <DEDUP_REMOVED lines=17> */
.L_x_1047:
[----:B------:R-:W-:Y:S05]  /*0110*/  BSYNC B0 ;  /* 0x0000000000007941 */ /* 0x000fea0003800000 */
.L_x_1046:
[----:B------:R-:W-:Y:S01]  /*0120*/  SHF.R.U32.HI R3, RZ, 0x7, R6 ;  /* 0x00000007ff037819 */ /* 0x000fe20000011606 */
[----:B------:R-:W-:Y:S01]  /*0130*/  VOTEU.ANY UP0, P0 ;  /* 0x00000000003f7886 */ /* 0x000fe20000000100 */
[----:B------:R-:W0:Y:S01]  /*0140*/  SHFL.IDX PT, R2, R0, RZ, 0x1f ;  /* 0x00001fff00027589 */ /* 0x000e2200000e0000 */
[----:B------:R-:W-:Y:S01]  /*0150*/  UMOV UR4, 0x80 ;  /* 0x0000008000047882 */ /* 0x000fe20000000000 */
[----:B------:R-:W-:Y:S01]  /*0160*/  UMOV UR7, 0x100 ;  /* 0x0000010000077882 */ /* 0x000fe20000000000 */
[----:B------:R-:W-:Y:S01]  /*0170*/  VOTEU.ANY UP1, P0 ;  /* 0x00000000003f7886 */ /* 0x000fe20000020100 */
[----:B------:R-:W1:Y:S01]  /*0180*/  SHFL.IDX PT, R3, R3, RZ, 0x1f ;  /* 0x00001fff03037589 */ /* 0x000e6200000e0000 */
[----:B------:R-:W2:Y:S01]  /*0190*/  @UP0 S2UR UR8, SR_CgaCtaId ;  /* 0x00000000000809c3 */ /* 0x000ea20000008800 */
[----:B------:R-:W-:Y:S01]  /*01a0*/  @UP0 UMOV UR6, 0x400 ;  /* 0x0000040000060882 */ /* 0x000fe20000000000 */
[----:B------:R-:W-:-:S04]  /*01b0*/  @UP0 UIADD3 UR4, -UR4, 0x100000, URZ ;  /* 0x0010000004040890 */ /* 0x000fc8000fffe13f */
[----:B------:R-:W-:Y:S02]  /*01c0*/  @UP0 USHF.L.U32 UR5, UR4, 0xb, URZ ;  /* 0x0000000b04050899 */ /* 0x000fe4000800063f */
[----:B------:R-:W-:Y:S01]  /*01d0*/  @UP0 USHF.L.U32 UR4, UR4, 0x1, URZ ;  /* 0x0000000104040899 */ /* 0x000fe2000800063f */
[----:B------:R-:W-:Y:S01]  /*01e0*/  VOTEU.ANY UP2, P0 ;  /* 0x00000000003f7886 */ /* 0x000fe20000040100 */
[----:B0-----:R-:W-:Y:S01]  /*01f0*/  ISETP.NE.AND P1, PT, R2, RZ, PT ;  /* 0x000000ff0200720c */ /* 0x001fe20003f25270 */
[----:B-1----:R0:W-:Y:S01]  /*0200*/  STL [R1], R3 ;  /* 0x0000000301007387 */ /* 0x0021e20000100800 */
[----:B--2---:R-:W-:Y:S02]  /*0210*/  @UP0 ULEA UR8, UR8, UR6, 0x18 ;  /* 0x0000000608080291 */ /* 0x004fe4000f8ec03f */
[----:B------:R-:W-:-:S04]  /*0220*/  @UP0 UIADD3 UR6, -UR7, 0x100000, URZ ;  /* 0x0010000007060890 */ /* 0x000fc8000fffe13f */
[----:B------:R-:W-:Y:S02]  /*0230*/  @UP0 USHF.L.U32 UR7, UR6, 0xb, URZ ;  /* 0x0000000b06070899 */ /* 0x000fe4000800063f */
[----:B------:R-:W-:Y:S01]  /*0240*/  @UP0 USHF.L.U32 UR6, UR6, 0x1, URZ ;  /* 0x0000000106060899 */ /* 0x000fe2000800063f */
[----:B------:R-:W-:Y:S01]  /*0250*/  VOTEU.ANY UP0, P0 ;  /* 0x00000000003f7886 */ /* 0x000fe20000000100 */
[----:B------:R-:W1:Y:S04]  /*0260*/  FENCE.VIEW.ASYNC.S ;  /* 0x00000000000073c6 */ /* 0x000e680000000000 */
[----:B-1----:R0:W1:Y:S01]  /*0270*/  @UP0 SYNCS.EXCH.64 URZ, [UR8+0x38800], UR4 ;  /* 0x03880004083f05b2 */ /* 0x0020620008000100 */
[----:B------:R0:W2:Y:S05]  /*0280*/  @UP1 SYNCS.EXCH.64 URZ, [UR8+0x38810], UR4 ;  /* 0x03881004083f15b2 */ /* 0x0000aa0008000100 */
        /* <DEDUP_REMOVED lines=16> */
.L_x_1048:
        /* <DEDUP_REMOVED lines=22> */
.L_x_1049:
        /* <DEDUP_REMOVED lines=18> */
.L_x_1050:
        /* <DEDUP_REMOVED lines=22> */
.L_x_1051:
        /* <DEDUP_REMOVED lines=22> */
.L_x_1052:
[----:B------:R-:W-:Y:S01]  /*08d0*/  ISETP.NE.AND P0, PT, R3, RZ, PT ;  /* 0x000000ff0300720c */ /* 0x000fe20003f05270 */
[----:B------:R-:W-:Y:S01]  /*08e0*/  NOP ;  /* 0x0000000000007918 */ /* 0x000fe20000000000 */
[----:B------:R-:W-:Y:S01]  /*08f0*/  ULDC.64 UR38, c[0x0][0x208] ;  /* 0x0000820000267ab9 */ /* 0x000fe20000000a00 */
[----:B01234-:R-:W-:Y:S10]  /*0900*/  BAR.SYNC.DEFER_BLOCKING 0x0 ;  /* 0x0000000000007b1d */ /* 0x01fff40000010000 */
[----:B------:R-:W-:Y:S05]  /*0910*/  @!P0 BRA `(.L_x_1053) ;  /* 0x000000d400d88947 */ /* 0x000fea0003800000 */
.L_x_1054:
        /* <DEDUP_REMOVED lines=22> */
[----:B------:R-:W-:Y:S01]  /*0a80*/  UMOV UR36, URZ ;  /* 0x0000003f00247c82 */ /* 0x000fe20008000000 */
[----:B------:R-:W-:Y:S01]  /*0a90*/  SHF.R.S32.HI R3, RZ, 0x1f, R6 ;  /* 0x0000001fff037819 */ /* 0x000fe20000011406 */
[----:B------:R-:W-:Y:S01]  /*0aa0*/  UMOV UR37, URZ ;  /* 0x0000003f00257c82 */ /* 0x000fe20008000000 */
[----:B------:R-:W-:Y:S02]  /*0ab0*/  UMOV UR40, URZ ;  /* 0x0000003f00287c82 */ /* 0x000fe40008000000 */
[CC--:B------:R-:W-:Y:S02]  /*0ac0*/  LEA.HI R2, R3.reuse, R6.reuse, RZ, 0x4 ;  /* 0x0000000603027211 */ /* 0x0c0fe400078f20ff */
[----:B------:R-:W-:-:S02]  /*0ad0*/  LEA.HI R5, R3, R6, RZ, 0x3 ;  /* 0x0000000603057211 */ /* 0x000fc400078f18ff */
[CC--:B------:R-:W-:Y:S02]  /*0ae0*/  LEA.HI R4, R3.reuse, R6.reuse, RZ, 0x5 ;  /* 0x0000000603047211 */ /* 0x0c0fe400078f28ff */
[CC--:B------:R-:W-:Y:S02]  /*0af0*/  LEA.HI R0, R3.reuse, R6.reuse, RZ, 0x7 ;  /* 0x0000000603007211 */ /* 0x0c0fe400078f38ff */
[----:B------:R-:W-:Y:S02]  /*0b00*/  LEA.HI R3, R3, R6, RZ, 0x2 ;  /* 0x0000000603037211 */ /* 0x000fe400078f10ff */
[----:B------:R-:W-:Y:S02]  /*0b10*/  SHF.R.S32.HI R7, RZ, 0x4, R2 ;  /* 0x00000004ff077819 */ /* 0x000fe40000011402 */
[----:B------:R-:W-:Y:S02]  /*0b20*/  LOP3.LUT R11, R5, 0xfffffff8, RZ, 0xc0, !PT ;  /* 0xfffffff8050b7812 */ /* 0x000fe400078ec0ff */
[----:B------:R-:W-:-:S02]  /*0b30*/  LOP3.LUT R5, R2, 0xfffffff0, RZ, 0xc0, !PT ;  /* 0xfffffff002057812 */ /* 0x000fc400078ec0ff */
[--C-:B------:R-:W-:Y:S01]  /*0b40*/  SHF.R.S32.HI R9, RZ, 0x5, R4.reuse ;  /* 0x00000005ff097819 */ /* 0x100fe20000011404 */
[C---:B------:R-:W-:Y:S01]  /*0b50*/  IMAD.IADD R11, R6.reuse, 0x1, -R11 ;  /* 0x00000001060b7824 */ /* 0x040fe200078e0a0b */
[----:B------:R-:W-:Y:S01]  /*0b60*/  LOP3.LUT R13, R3, 0xfffffffc, RZ, 0xc0, !PT ;  /* 0xfffffffc030d7812 */ /* 0x000fe200078ec0ff */
[----:B------:R-:W-:Y:S01]  /*0b70*/  IMAD.IADD R8, R6, 0x1, -R5 ;  /* 0x0000000106087824 */ /* 0x000fe200078e0a05 */
[----:B------:R-:W-:Y:S02]  /*0b80*/  SHF.R.S32.HI R4, RZ, 0x1f, R4 ;  /* 0x0000001fff047819 */ /* 0x000fe40000011404 */
[----:B------:R-:W-:Y:S01]  /*0b90*/  LOP3.LUT R3, R0, 0xffffff80, RZ, 0xc0, !PT ;  /* 0xffffff8000037812 */ /* 0x000fe200078ec0ff */
[----:B------:R-:W-:Y:S01]  /*0ba0*/  IMAD.IADD R13, R6, 0x1, -R13 ;  /* 0x00000001060d7824 */ /* 0x000fe200078e0a0d */
[----:B------:R-:W-:Y:S02]  /*0bb0*/  LEA.HI R2, R2, R7, RZ, 0x1 ;  /* 0x0000000702027211 */ /* 0x000fe400078f08ff */
[----:B------:R-:W-:Y:S01]  /*0bc0*/  LEA.HI R4, R4, R9, RZ, 0x2 ;  /* 0x0000000904047211 */ /* 0x000fe200078f10ff */
[----:B------:R-:W-:Y:S01]  /*0bd0*/  IMAD.IADD R3, R6, 0x1, -R3 ;  /* 0x0000000106037824 */ /* 0x000fe200078e0a03 */
[----:B------:R-:W-:-:S02]  /*0be0*/  LOP3.LUT R2, R2, 0x1ffffffe, RZ, 0xc0, !PT ;  /* 0x1ffffffe02027812 */ /* 0x000fc400078ec0ff */
[----:B------:R-:W-:Y:S02]  /*0bf0*/  SHF.R.S32.HI R227, RZ, 0x7, R0 ;  /* 0x00000007ffe37819 */ /* 0x000fe40000011400 */
[----:B------:R-:W-:Y:S01]  /*0c00*/  LOP3.LUT R4, R4, 0x3ffffc, RZ, 0xc0, !PT ;  /* 0x003ffffc04047812 */ /* 0x000fe200078ec0ff */
[----:B------:R-:W-:Y:S01]  /*0c10*/  IMAD.IADD R7, R7, 0x1, -R2 ;  /* 0x0000000107077824 */ /* 0x000fe200078e0a02 */
[--C-:B------:R-:W-:Y:S01]  /*0c20*/  SHF.R.S32.HI R5, RZ, 0x1f, R8.reuse ;  /* 0x0000001fff057819 */ /* 0x100fe20000011408 */
[----:B------:R-:W-:Y:S01]  /*0c30*/  IMAD R15, R227, 0x100, R8 ;  /* 0x00000100e30f7824 */ /* 0x000fe200078e0208 */
[----:B------:R-:W-:Y:S01]  /*0c40*/  SHF.R.S32.HI R2, RZ, 0x1f, R3 ;  /* 0x0000001fff027819 */ /* 0x000fe20000011403 */
[----:B------:R-:W-:Y:S01]  /*0c50*/  IMAD.IADD R10, R9, 0x1, -R4 ;  /* 0x00000001090a7824 */ /* 0x000fe200078e0a04 */
        /* <DEDUP_REMOVED lines=29> */
[----:B------:R-:W-:Y:S02]  /*0e30*/  LOP3.LUT R7, R7, R4, RZ, 0x3c, !PT ;  /* 0x0000000407077212 */ /* 0x000fe400078e3cff */
[----:B------:R-:W-:Y:S01]  /*0e40*/  SHF.R.S32.HI R5, RZ, 0x5, R5 ;  /* 0x00000005ff057819 */ /* 0x000fe20000011405 */
[----:B------:R-:W-:Y:S01]  /*0e50*/  IMAD.IADD R16, R2, 0x1, -R3 ;  /* 0x0000000102107824 */ /* 0x000fe200078e0a03 */
[----:B------:R-:W-:Y:S01]  /*0e60*/  R2P PR, R8, 0x6 ;  /* 0x0000000608007804 */ /* 0x000fe20000000000 */
[----:B0-----:R-:W-:Y:S02]  /*0e70*/  IMAD.SHL.U32 R12, R0, 0x100, RZ ;  /* 0x00000100000c7824 */ /* 0x001fe400078e00ff */
[----:B------:R-:W-:Y:S02]  /*0e80*/  IMAD.IADD R7, R6, 0x1, R7 ;  /* 0x0000000106077824 */ /* 0x000fe400078e0207 */
[----:B------:R-:W-:Y:S01]  /*0e90*/  IMAD.SHL.U32 R2, R11, 0x8, RZ ;  /* 0x000000080b027824 */ /* 0x000fe200078e00ff */
[----:B------:R-:W-:Y:S01]  /*0ea0*/  STL [R1+0x6c], R12 ;  /* 0x00006c0c01007387 */ /* 0x000fe20000100800 */
[----:B------:R-:W-:Y:S01]  /*0eb0*/  IMAD.IADD R17, R230, 0x1, R12 ;  /* 0x00000001e6117824 */ /* 0x000fe200078e020c */
[----:B------:R-:W-:Y:S01]  /*0ec0*/  LEA R19, R7, UR41, 0x1 ;  /* 0x0000002907137c11 */ /* 0x000fe2000f8e08ff */
[----:B------:R-:W-:Y:S01]  /*0ed0*/  IMAD R16, R5, 0x10, R16 ;  /* 0x0000001005107824 */ /* 0x000fe200078e0210 */
[----:B------:R-:W-:Y:S01]  /*0ee0*/  SEL R185, R185, 0xffffffc0, !P2 ;  /* 0xffffffc0b9b97807 */ /* 0x000fe20005000000 */
[----:B------:R-:W-:Y:S01]  /*0ef0*/  VIADD R193, R2, 0x40 ;  /* 0x0000004002c17836 */ /* 0x000fe20000000000 */
[----:B------:R-:W-:Y:S01]  /*0f00*/  SHF.R.S32.HI R0, RZ, 0x1f, R17 ;  /* 0x0000001fff007819 */ /* 0x000fe20000011411 */
[----:B------:R-:W-:-:S02]  /*0f10*/  VIADD R226, R17, 0x8 ;  /* 0x0000000811e27836 */ /* 0x000fc40000000000 */
        /* <DEDUP_REMOVED lines=8> */
[C---:B------:R-:W-:Y:S01]  /*0fa0*/  VIADD R222, R17.reuse, 0x28 ;  /* 0x0000002811de7836 */ /* 0x040fe20000000000 */
[----:B------:R0:W-:Y:S01]  /*0fb0*/  STL [R1+0x68], R4 ;  /* 0x0000680401007387 */ /* 0x0001e20000100800 */
[----:B------:R-:W-:-:S02]  /*0fc0*/  VIADD R219, R17, 0x38 ;  /* 0x0000003811db7836 */ /* 0x000fc40000000000 */
[C---:B------:R-:W-:Y:S01]  /*0fd0*/  VIADD R221, R17.reuse, 0x30 ;  /* 0x0000003011dd7836 */ /* 0x040fe20000000000 */
[----:B------:R-:W-:Y:S01]  /*0fe0*/  SHF.R.S32.HI R3, RZ, 0x1f, R222 ;  /* 0x0000001fff037819 */ /* 0x000fe200000114de */
[C---:B------:R-:W-:Y:S01]  /*0ff0*/  VIADD R218, R17.reuse, 0x40 ;  /* 0x0000004011da7836 */ /* 0x040fe20000000000 */
[----:B------:R-:W-:Y:S01]  /*1000*/  SHF.R.S32.HI R0, RZ, 0x1f, R219 ;  /* 0x0000001fff007819 */ /* 0x000fe200000114db */
[C---:B------:R-:W-:Y:S02]  /*1010*/  VIADD R216, R17.reuse, 0x50 ;  /* 0x0000005011d87836 */ /* 0x040fe40000000000 */
        /* <DEDUP_REMOVED lines=50> */
[----:B------:R-:W-:Y:S01]  /*1340*/  IMAD.IADD R186, R186, 0x1, R185 ;  /* 0x00000001baba7824 */ /* 0x000fe200078e02b9 */
[----:B------:R-:W-:Y:S01]  /*1350*/  SHF.R.S32.HI R231, RZ, 0x1f, R195 ;  /* 0x0000001fffe77819 */ /* 0x000fe200000114c3 */
[----:B------:R-:W-:-:S02]  /*1360*/  IMAD.MOV.U32 R6, RZ, RZ, R14 ;  /* 0x000000ffff067224 */ /* 0x000fc400078e000e */
[C---:B------:R-:W-:Y:S02]  /*1370*/  VIADD R192, R2.reuse, 0x80 ;  /* 0x0000008002c07836 */ /* 0x040fe40000000000 */
[C---:B------:R-:W-:Y:S02]  /*1380*/  VIADD R191, R2.reuse, 0xc0 ;  /* 0x000000c002bf7836 */ /* 0x040fe40000000000 */
[C---:B------:R-:W-:Y:S02]  /*1390*/  VIADD R190, R2.reuse, 0x100 ;  /* 0x0000010002be7836 */ /* 0x040fe40000000000 */
[C---:B------:R-:W-:Y:S02]  /*13a0*/  VIADD R189, R2.reuse, 0x140 ;  /* 0x0000014002bd7836 */ /* 0x040fe40000000000 */
[C---:B------:R-:W-:Y:S02]  /*13b0*/  VIADD R229, R2.reuse, 0x180 ;  /* 0x0000018002e57836 */ /* 0x040fe40000000000 */
[----:B------:R-:W-:-:S02]  /*13c0*/  VIADD R228, R2, 0x1c0 ;  /* 0x000001c002e47836 */ /* 0x000fc40000000000 */
[----:B------:R-:W-:-:S07]  /*13d0*/  IMAD.IADD R185, R185, 0x1, R184 ;  /* 0x00000001b9b97824 */ /* 0x000fce00078e02b8 */
.L_x_1098:
[----:B------:R-:W-:Y:S01]  /*13e0*/  ULDC.64 UR6, c[0x0][0xd88] ;  /* 0x0003620000067ab9 */ /* 0x000fe20000000a00 */
[----:B0123-5:R-:W0:Y:S01]  /*13f0*/  LDC.64 R12, c[0x0][0x418] ;  /* 0x00010600ff0c7b82 */ /* 0x02fe220000000a00 */
[----:B------:R-:W-:-:S06]  /*1400*/  UIMAD.WIDE UR6, UR5, 0x4, UR6 ;  /* 0x00000004050678a5 */ /* 0x000fcc000f8e0206 */
[----:B------:R-:W-:Y:S01]  /*1410*/  IMAD.U32 R8, RZ, RZ, UR6 ;  /* 0x00000006ff087e24 */ /* 0x000fe2000f8e00ff */
[----:B------:R-:W1:Y:S01]  /*1420*/  LDC R0, c[0x0][0x424] ;  /* 0x00010900ff007b82 */ /* 0x000e620000000800 */
[----:B------:R-:W-:Y:S01]  /*1430*/  IMAD.U32 R9, RZ, RZ, UR7 ;  /* 0x00000007ff097e24 */ /* 0x000fe2000f8e00ff */
[----:B------:R-:W-:-:S04]  /*1440*/  ULDC.64 UR6, c[0x0][0xb20] ;  /* 0x0002c80000067ab9 */ /* 0x000fc80000000a00 */
[----:B------:R-:W2:Y:S01]  /*1450*/  LDG.E R187, desc[UR38][R8.64] ;  /* 0x0000002608bb7981 */ /* 0x000ea2000c1e1900 */
[----:B------:R-:W-:Y:S01]  /*1460*/  ISETP.NE.U32.AND P0, PT, RZ, UR6, PT ;  /* 0x00000006ff007c0c */ /* 0x000fe2000bf05070 */
[----:B------:R-:W3:Y:S01]  /*1470*/  LDC R153, c[0x0][0x2f0] ;  /* 0x0000bc00ff997b82 */ /* 0x000ee20000000800 */
[----:B------:R-:W-:Y:S02]  /*1480*/  IMAD.MOV.U32 R10, RZ, RZ, RZ ;  /* 0x000000ffff0a7224 */ /* 0x000fe400078e00ff */
[----:B------:R-:W-:-:S05]  /*1490*/  ISETP.NE.AND.EX P0, PT, RZ, UR7, PT, P0 ;  /* 0x00000007ff007c0c */ /* 0x000fca000bf05300 */
[----:B----4-:R-:W4:Y:S01]  /*14a0*/  LDC R7, c[0x0][0xae8] ;  /* 0x0002ba00ff077b82 */ /* 0x010f220000000800 */
[----:B--2---:R-:W-:-:S07]  /*14b0*/  SHF.R.S32.HI R220, RZ, 0x1f, R187 ;  /* 0x0000001fffdc7819 */ /* 0x004fce00000114bb */
[----:B------:R-:W-:-:S04]  /*14c0*/  @P0 LEA R4, P1, R187, UR6, 0x2 ;  /* 0x00000006bb040c11 */ /* 0x000fc8000f8210ff */
[----:B------:R-:W-:Y:S01]  /*14d0*/  @P0 LEA.HI.X R5, R187, UR7, R220, 0x2, P1 ;  /* 0x00000007bb050c11 */ /* 0x000fe200088f14dc */
[----:B------:R-:W-:Y:S02]  /*14e0*/  ULDC.64 UR6, c[0x0][0xb18] ;  /* 0x0002c60000067ab9 */ /* 0x000fe40000000a00 */
[----:B------:R-:W-:Y:S02]  /*14f0*/  ISETP.NE.U32.AND P1, PT, RZ, UR6, PT ;  /* 0x00000006ff007c0c */ /* 0x000fe4000bf25070 */
[----:B------:R2:W5:Y:S01]  /*1500*/  @P0 LDG.E R10, desc[UR38][R4.64] ;  /* 0x00000026040a0981 */ /* 0x000562000c1e1900 */
[----:B0-----:R-:W-:Y:S02]  /*1510*/  ISETP.NE.U32.AND P0, PT, R12, RZ, PT ;  /* 0x000000ff0c00720c */ /* 0x001fe40003f05070 */
[----:B------:R-:W-:Y:S02]  /*1520*/  ISETP.NE.AND.EX P1, PT, RZ, UR7, PT, P1 ;  /* 0x00000007ff007c0c */ /* 0x000fe4000bf25310 */
[----:B------:R-:W-:-:S04]  /*1530*/  ISETP.NE.AND.EX P0, PT, R13, RZ, PT, P0 ;  /* 0x000000ff0d00720c */ /* 0x000fc80003f05300 */
[----:B-1----:R-:W-:-:S05]  /*1540*/  SEL R0, R0, 0x1, P0 ;  /* 0x0000000100007807 */ /* 0x002fca0000000000 */
[----:B---3--:R-:W-:Y:S02]  /*1550*/  IMAD R153, R0, R153, RZ ;  /* 0x0000009900997224 */ /* 0x008fe400078e02ff */
[----:B------:R-:W-:-:S04]  /*1560*/  @P1 LEA R8, P0, R187, UR6, 0x2 ;  /* 0x00000006bb081c11 */ /* 0x000fc8000f8010ff */
[----:B------:R-:W-:-:S05]  /*1570*/  @P1 LEA.HI.X R9, R187, UR7, R220, 0x2, P0 ;  /* 0x00000007bb091c11 */ /* 0x000fca00080f14dc */
[----:B------:R2:W5:Y:S01]  /*1580*/  @P1 LDG.E R153, desc[UR38][R8.64] ;  /* 0x0000002608991981 */ /* 0x000562000c1e1900 */
[C---:B------:R-:W-:Y:S01]  /*1590*/  LOP3.LUT R3, R6.reuse, 0xff000000, RZ, 0xc0, !PT ;  /* 0xff00000006037812 */ /* 0x040fe200078ec0ff */
[----:B------:R-:W-:Y:S01]  /*15a0*/  UMOV UR42, UR4 ;  /* 0x00000004002a7c82 */ /* 0x000fe20008000000 */
[----:B------:R-:W-:Y:S02]  /*15b0*/  LOP3.LUT R0, R6, 0xff0000, RZ, 0xc0, !PT ;  /* 0x00ff000006007812 */ /* 0x000fe400078ec0ff */
[----:B------:R-:W-:Y:S01]  /*15c0*/  SHF.R.U32.HI R3, RZ, 0x8, R3 ;  /* 0x00000008ff037819 */ /* 0x000fe20000011603 */
[----:B----4-:R-:W-:Y:S06]  /*15d0*/  @P1 BRA `(.L_x_1055) ;  /* 0x0000000000241947 */ /* 0x010fec0003800000 */
[----:B------:R-:W-:Y:S02]  /*15e0*/  ULDC.64 UR4, c[0x0][0xb00] ;  /* 0x0002c00000047ab9 */ /* 0x000fe40000000a00 */
[----:B------:R-:W-:-:S04]  /*15f0*/  ISETP.NE.U32.AND P0, PT, RZ, UR4, PT ;  /* 0x00000004ff007c0c */ /* 0x000fc8000bf05070 */
[----:B------:R-:W-:-:S13]  /*1600*/  ISETP.NE.AND.EX P0, PT, RZ, UR5, PT, P0 ;  /* 0x00000005ff007c0c */ /* 0x000fda000bf05300 */
[----:B------:R-:W-:Y:S05]  /*1610*/  @!P0 BRA `(.L_x_1055) ;  /* 0x0000000000148947 */ /* 0x000fea0003800000 */
[----:B--2---:R-:W0:Y:S02]  /*1620*/  LDC.64 R4, c[0x0][0xb00] ;  /* 0x0002c000ff047b82 */ /* 0x004e240000000a00 */
[----:B0-----:R-:W-:-:S05]  /*1630*/  IMAD.WIDE R4, R187, 0x4, R4 ;  /* 0x00000004bb047825 */ /* 0x001fca00078e0204 */
[----:B-----5:R-:W2:Y:S04]  /*1640*/  LDG.E R153, desc[UR38][R4.64] ;  /* 0x0000002604997981 */ /* 0x020ea8000c1e1900 */
[----:B------:R-:W2:Y:S02]  /*1650*/  LDG.E R8, desc[UR38][R4.64+0x4] ;  /* 0x0000042604087981 */ /* 0x000ea4000c1e1900 */
[----:B--2---:R-:W-:-:S07]  /*1660*/  IMAD.IADD R153, R8, 0x1, -R153 ;  /* 0x0000000108997824 */ /* 0x004fce00078e0a99 */
.L_x_1055:
[----:B--2---:R-:W2:Y:S01]  /*1670*/  LDL R4, [R1] ;  /* 0x0000000001047983 */ /* 0x004ea20000100800 */
[----:B-----5:R-:W-:Y:S01]  /*1680*/  IMAD.IADD R153, R153, 0x1, -R10 ;  /* 0x0000000199997824 */ /* 0x020fe200078e0a0a */
[----:B------:R-:W-:Y:S02]  /*1690*/  LEA.HI R194, R0, R3, RZ, 0x10 ;  /* 0x0000000300c27211 */ /* 0x000fe400078f80ff */
[----:B------:R-:W-:Y:S01]  /*16a0*/  LOP3.LUT R188, R6, 0xffff, RZ, 0xc0, !PT ;  /* 0x0000ffff06bc7812 */ /* 0x000fe200078ec0ff */
[----:B------:R-:W-:Y:S01]  /*16b0*/  VIADD R0, R153, 0x3f ;  /* 0x0000003f99007836 */ /* 0x000fe20000000000 */
[----:B------:R-:W-:Y:S02]  /*16c0*/  SHF.R.U32.HI R22, RZ, 0x10, R194 ;  /* 0x00000010ff167819 */ /* 0x000fe400000116c2 */
[----:B------:R-:W-:Y:S02]  /*16d0*/  LOP3.LUT R194, R194, 0xff, RZ, 0xc0, !PT ;  /* 0x000000ffc2c27812 */ /* 0x000fe400078ec0ff */
[----:B------:R-:W-:-:S02]  /*16e0*/  SHF.R.S32.HI R3, RZ, 0x1f, R0 ;  /* 0x0000001fff037819 */ /* 0x000fc40000011400 */
[C---:B------:R-:W-:Y:S02]  /*16f0*/  ISETP.NE.AND P0, PT, R22.reuse, RZ, PT ;  /* 0x000000ff1600720c */ /* 0x040fe40003f05270 */
[----:B------:R-:W-:Y:S02]  /*1700*/  LEA.HI R3, R3, R0, RZ, 0x6 ;  /* 0x0000000003037211 */ /* 0x000fe400078f30ff */
[----:B------:R-:W-:Y:S02]  /*1710*/  SEL R10, R22, R7, P0 ;  /* 0x00000007160a7207 */ /* 0x000fe40000000000 */
[----:B------:R-:W-:Y:S02]  /*1720*/  SHF.R.S32.HI R9, RZ, 0x6, R3 ;  /* 0x00000006ff097819 */ /* 0x000fe40000011403 */
[----:B--2---:R-:W-:-:S13]  /*1730*/  ISETP.NE.AND P1, PT, R4, 0x1, PT ;  /* 0x000000010400780c */ /* 0x004fda0003f25270 */
[----:B------:R-:W-:Y:S05]  /*1740*/  @!P1 BRA `(.L_x_1056) ;  /* 0x0000001c006c9947 */ /* 0x000fea0003800000 */
[----:B------:R-:W-:Y:S01]  /*1750*/  ISETP.GE.AND P0, PT, R153, 0x1, PT ;  /* 0x000000019900780c */ /* 0x000fe20003f06270 */
[----:B------:R-:W-:-:S12]  /*1760*/  IMAD.MOV.U32 R3, RZ, RZ, RZ ;  /* 0x000000ffff037224 */ /* 0x000fd800078e00ff */
[----:B------:R-:W-:Y:S05]  /*1770*/  @!P0 BRA `(.L_x_1057) ;  /* 0x0000000000688947 */ /* 0x000fea0003800000 */
[-C--:B------:R-:W-:Y:S02]  /*1780*/  IABS R6, R10.reuse ;  /* 0x0000000a00067213 */ /* 0x080fe40000000000 */
[----:B------:R-:W-:Y:S02]  /*1790*/  IADD3 R0, R9, -0x1, R10 ;  /* 0xffffffff09007810 */ /* 0x000fe40007ffe00a */
[----:B------:R-:W0:Y:S01]  /*17a0*/  I2F.RP R3, R6 ;  /* 0x0000000600037306 */ /* 0x000e220000209400 */
[----:B------:R-:W-:Y:S02]  /*17b0*/  IABS R11, R10 ;  /* 0x0000000a000b7213 */ /* 0x000fe40000000000 */
        /* <DEDUP_REMOVED lines=22> */
.L_x_1057:
[-C--:B------:R-:W-:Y:S01]  /*1920*/  IMAD R0, R194, R3.reuse, RZ ;  /* 0x00000003c2007224 */ /* 0x080fe200078e02ff */
[----:B------:R-:W-:Y:S01]  /*1930*/  PLOP3.LUT P0, PT, PT, PT, PT, 0x80, 0x0 ;  /* 0x000000000000781c */ /* 0x000fe20003f0f070 */
[----:B------:R-:W-:Y:S01]  /*1940*/  IMAD.MOV.U32 R152, RZ, RZ, RZ ;  /* 0x000000ffff987224 */ /* 0x000fe200078e00ff */
[----:B------:R-:W-:Y:S02]  /*1950*/  CS2R R150, SRZ ;  /* 0x0000000000967805 */ /* 0x000fe4000001ff00 */
[----:B------:R-:W-:Y:S02]  /*1960*/  CS2R R148, SRZ ;  /* 0x0000000000947805 */ /* 0x000fe4000001ff00 */
[----:B------:R-:W-:Y:S02]  /*1970*/  VIADDMNMX R3, R0, R3, R9, PT ;  /* 0x0000000300037246 */ /* 0x000fe40003800109 */
[----:B------:R-:W-:Y:S02]  /*1980*/  CS2R R146, SRZ ;  /* 0x0000000000927805 */ /* 0x000fe4000001ff00 */
[----:B------:R-:W-:-:S02]  /*1990*/  CS2R R144, SRZ ;  /* 0x0000000000907805 */ /* 0x000fc4000001ff00 */
[----:B------:R-:W-:Y:S02]  /*19a0*/  CS2R R142, SRZ ;  /* 0x00000000008e7805 */ /* 0x000fe4000001ff00 */
[----:B------:R-:W-:Y:S01]  /*19b0*/  R2UR UR16, R3 ;  /* 0x00000000031072ca */ /* 0x000fe200000e0000 */
[----:B------:R-:W-:Y:S01]  /*19c0*/  IMAD.MOV.U32 R3, RZ, RZ, RZ ;  /* 0x000000ffff037224 */ /* 0x000fe200078e00ff */
        /* <DEDUP_REMOVED lines=11> */
[----:B------:R-:W-:Y:S02]  /*1a80*/  ISETP.LT.AND P1, PT, R0, UR16, PT ;  /* 0x0000001000007c0c */ /* 0x000fe4000bf21270 */
        /* <DEDUP_REMOVED lines=49> */
[----:B------:R-:W0:Y:S01]  /*1da0*/  SHFL.IDX PT, R3, R227, RZ, 0x1f ;  /* 0x00001fffe3037589 */ /* 0x000e2200000e0000 */
[----:B------:R-:W-:Y:S01]  /*1db0*/  UMOV UR7, 0x40000040 ;  /* 0x4000004000077882 */ /* 0x000fe20000000000 */
[----:B------:R-:W-:Y:S01]  /*1dc0*/  UMOV UR9, 0x40000040 ;  /* 0x4000004000097882 */ /* 0x000fe20000000000 */
[----:B------:R-:W-:Y:S01]  /*1dd0*/  UMOV UR11, 0x40000040 ;  /* 0x40000040000b7882 */ /* 0x000fe20000000000 */
[----:B------:R-:W-:Y:S06]  /*1de0*/  BAR.SYNC.DEFER_BLOCKING 0xe, 0x100 ;  /* 0x0384000000007b1d */ /* 0x000fec0000010000 */
[----:B------:R-:W-:Y:S01]  /*1df0*/  UMOV UR13, 0x40000040 ;  /* 0x40000040000d7882 */ /* 0x000fe20000000000 */
[----:B------:R-:W-:Y:S01]  /*1e00*/  UMOV UR15, 0x40000040 ;  /* 0x40000040000f7882 */ /* 0x000fe20000000000 */
[----:B------:R-:W-:Y:S01]  /*1e10*/  UMOV UR17, 0x40000040 ;  /* 0x4000004000117882 */ /* 0x000fe20000000000 */
[----:B------:R-:W-:Y:S01]  /*1e20*/  UMOV UR19, 0x40000040 ;  /* 0x4000004000137882 */ /* 0x000fe20000000000 */
[----:B------:R-:W1:Y:S01]  /*1e30*/  S2R R4, SR_TID.X ;  /* 0x0000000000047919 */ /* 0x000e620000002100 */
[----:B0-----:R-:W-:Y:S01]  /*1e40*/  R2UR UR4, R3 ;  /* 0x00000000030472ca */ /* 0x001fe200000e0000 */
[----:B------:R-:W-:Y:S01]  /*1e50*/  IMAD.U32 R3, RZ, RZ, UR37 ;  /* 0x00000025ff037e24 */ /* 0x000fe2000f8e00ff */
[----:B------:R-:W-:-:S11]  /*1e60*/  WARPGROUP.ARRIVE ;  /* 0x00000000000079c5 */ /* 0x000fd60000000000 */
[----:B------:R-:W-:-:S04]  /*1e70*/  ULEA.HI UR5, UR4, UR4, URZ, 0x1 ;  /* 0x0000000404057291 */ /* 0x000fc8000f8f083f */
[----:B------:R-:W-:-:S04]  /*1e80*/  ULOP3.LUT UR5, UR5, 0x1fffe, URZ, 0xc0, !UPT ;  /* 0x0001fffe05057892 */ /* 0x000fc8000f8ec03f */
[----:B------:R-:W-:Y:S01]  /*1e90*/  UIADD3 UR5, UR4, -UR5, URZ ;  /* 0x8000000504057290 */ /* 0x000fe2000fffe03f */
[----:B-1----:R-:W-:Y:S01]  /*1ea0*/  LOP3.LUT R4, R4, 0x7f, RZ, 0xc0, !PT ;  /* 0x0000007f04047812 */ /* 0x002fe200078ec0ff */
[----:B------:R-:W-:Y:S02]  /*1eb0*/  UIADD3 UR4, UR41, 0x36400, URZ ;  /* 0x0003640029047890 */ /* 0x000fe4000fffe03f */
[----:B------:R-:W-:Y:S01]  /*1ec0*/  ULEA UR5, UR5, UR41, 0xf ;  /* 0x0000002905057291 */ /* 0x000fe2000f8e783f */
[----:B------:R-:W-:Y:S01]  /*1ed0*/  ISETP.NE.AND P1, PT, R4, RZ, PT ;  /* 0x000000ff0400720c */ /* 0x000fe20003f25270 */
[----:B------:R-:W-:Y:S02]  /*1ee0*/  USHF.R.U32.HI UR4, URZ, 0x4, UR4 ;  /* 0x000000043f047899 */ /* 0x000fe40008011604 */
[----:B------:R-:W-:Y:S02]  /*1ef0*/  UIADD3 UR5, UR5, 0x400, URZ ;  /* 0x0000040005057890 */ /* 0x000fe4000fffe03f */
[----:B------:R-:W-:-:S02]  /*1f00*/  ULOP3.LUT UR4, UR4, 0x3fff, URZ, 0xc0, !UPT ;  /* 0x00003fff04047892 */ /* 0x000fc4000f8ec03f */
[----:B------:R-:W-:Y:S02]  /*1f10*/  USHF.R.U32.HI UR5, URZ, 0x4, UR5 ;  /* 0x000000043f057899 */ /* 0x000fe40008011605 */
[----:B------:R-:W-:Y:S02]  /*1f20*/  ULOP3.LUT UR4, UR4, 0x10000, URZ, 0xfc, !UPT ;  /* 0x0001000004047892 */ /* 0x000fe4000f8efc3f */
[----:B------:R-:W-:Y:S02]  /*1f30*/  ULOP3.LUT UR5, UR5, 0x3fff, URZ, 0xc0, !UPT ;  /* 0x00003fff05057892 */ /* 0x000fe4000f8ec03f */
[----:B------:R-:W-:Y:S01]  /*1f40*/  UIADD3 UR8, UR4, 0x2, URZ ;  /* 0x0000000204087890 */ /* 0x000fe2000fffe03f */
[----:B------:R-:W-:Y:S01]  /*1f50*/  @!P1 LEA R3, R3, UR41, 0x3 ;  /* 0x0000002903039c11 */ /* 0x000fe2000f8e18ff */
[----:B------:R-:W-:Y:S02]  /*1f60*/  ULOP3.LUT UR20, UR5, 0x2000000, URZ, 0xfc, !UPT ;  /* 0x0200000005147892 */ /* 0x000fe4000f8efc3f */
[----:B------:R-:W-:-:S02]  /*1f70*/  UIADD3 UR12, UR4, 0x4, URZ ;  /* 0x00000004040c7890 */ /* 0x000fc4000fffe03f */
[----:B------:R-:W-:Y:S01]  /*1f80*/  ULEA UR6, UR37, UR20, 0xc ;  /* 0x0000001425067291 */ /* 0x000fe2000f8e603f */
[----:B------:R-:W-:Y:S01]  /*1f90*/  @!P1 VIADD R3, R3, 0x38860 ;  /* 0x0003886003039836 */ /* 0x000fe20000000000 */
[----:B------:R-:W-:Y:S02]  /*1fa0*/  UMOV UR5, 0x40000040 ;  /* 0x4000004000057882 */ /* 0x000fe40000000000 */
[----:B------:R-:W-:Y:S02]  /*1fb0*/  UIADD3 UR10, UR6, 0x80, URZ ;  /* 0x00000080060a7890 */ /* 0x000fe4000fffe03f */
[----:B------:R-:W-:Y:S01]  /*1fc0*/  UIADD3 UR14, UR6, 0x100, URZ ;  /* 0x00000100060e7890 */ /* 0x000fe2000fffe03f */
[----:B------:R-:W-:Y:S01]  /*1fd0*/  @!P1 PRMT R3, RZ, 0x654, R3 ;  /* 0x00000654ff039816 */ /* 0x000fe20000000003 */
[----:B------:R-:W-:Y:S02]  /*1fe0*/  UIADD3 UR18, UR6, 0x180, URZ ;  /* 0x0000018006127890 */ /* 0x000fe4000fffe03f */
[----:B------:R-:W-:Y:S01]  /*1ff0*/  HGMMA.64x256x16.F32.BF16 R24, gdesc[UR4].tnspB, RZ, !UPT, gsb0 ;  /* 0x43e00000041879f0 */ /* 0x000fe2000c0018ff */
[----:B------:R-:W-:-:S02]  /*2000*/  UIADD3 UR7, UR16, -0x2, URZ ;  /* 0xfffffffe10077890 */ /* 0x000fc4000fffe03f */
[----:B------:R-:W-:-:S04]  /*2010*/  UIADD3 UR16, UR4, 0x6, URZ ;  /* 0x0000000604107890 */ /* 0x000fc8000fffe03f */
[----:B------:R-:W-:Y:S01]  /*2020*/  ISETP.LE.AND P0, PT, R0, UR7, PT ;  /* 0x0000000700007c0c */ /* 0x000fe2000bf03270 */
        /* <DEDUP_REMOVED lines=16> */
[----:B------:R-:W-:-:S05]  /*2130*/  UMOV UR21, UR7 ;  /* 0x0000000700157c82 */ /* 0x000fca0008000000 */
.L_x_1060:
[----:B------:R-:W-:Y:S01]  /*2140*/  BAR.SYNC.DEFER_BLOCKING 0xe, 0x100 ;  /* 0x0384000000007b1d */ /* 0x000fe20000010000 */
[----:B01----:R-:W-:Y:S01]  /*2150*/  IMAD.U32 R3, RZ, RZ, UR37 ;  /* 0x00000025ff037e24 */ /* 0x003fe2000f8e00ff */
[----:B------:R-:W-:-:S03]  /*2160*/  UIADD3 UR37, UR37, 0x1, URZ ;  /* 0x0000000125257890 */ /* 0x000fc6000fffe03f */
[----:B------:R-:W-:Y:S01]  /*2170*/  IMAD R3, R3, 0x40, R16 ;  /* 0x0000004003037824 */ /* 0x000fe200078e0210 */
[----:B------:R-:W-:Y:S01]  /*2180*/  UISETP.NE.AND UP0, UPT, UR37, 0x2, UPT ;  /* 0x000000022500788c */ /* 0x000fe2000bf05270 */
[----:B------:R-:W-:Y:S01]  /*2190*/  UMOV UR7, 0x40000040 ;  /* 0x4000004000077882 */ /* 0x000fe20000000000 */
[----:B------:R-:W-:Y:S02]  /*21a0*/  UMOV UR11, 0x40000040 ;  /* 0x40000040000b7882 */ /* 0x000fe40000000000 */
[----:B------:R-:W-:Y:S01]  /*21b0*/  LEA R3, R3, UR41, 0x2 ;  /* 0x0000002903037c11 */ /* 0x000fe2000f8e10ff */
[----:B------:R-:W-:Y:S01]  /*21c0*/  USEL UR37, UR37, URZ, UP0 ;  /* 0x0000003f25257287 */ /* 0x000fe20008000000 */
[----:B------:R-:W-:Y:S01]  /*21d0*/  UMOV UR15, 0x40000040 ;  /* 0x40000040000f7882 */ /* 0x000fe20000000000 */
[----:B------:R-:W-:Y:S02]  /*21e0*/  UMOV UR19, 0x40000040 ;  /* 0x4000004000137882 */ /* 0x000fe40000000000 */
[----:B------:R-:W-:-:S04]  /*21f0*/  ULEA UR6, UR37, UR20, 0xc ;  /* 0x0000001425067291 */ /* 0x000fc8000f8e603f */
[----:B------:R-:W-:Y:S02]  /*2200*/  UIADD3 UR10, UR6, 0x80, URZ ;  /* 0x00000080060a7890 */ /* 0x000fe4000fffe03f */
[----:B------:R-:W-:Y:S02]  /*2210*/  UIADD3 UR14, UR6, 0x100, URZ ;  /* 0x00000100060e7890 */ /* 0x000fe4000fffe03f */
[----:B------:R-:W-:Y:S01]  /*2220*/  UIADD3 UR18, UR6, 0x180, URZ ;  /* 0x0000018006127890 */ /* 0x000fe2000fffe03f */
[----:B------:R-:W0:Y:S04]  /*2230*/  LDS R4, [R3+0x38400] ;  /* 0x0384000003047984 */ /* 0x000e280000000800 */
[----:B------:R1:W2:Y:S02]  /*2240*/  LDS R5, [R3+0x38420] ;  /* 0x0384200003057984 */ /* 0x0002a40000000800 */
[----:B-1----:R-:W-:-:S05]  /*2250*/  IMAD.U32 R3, RZ, RZ, UR37 ;  /* 0x00000025ff037e24 */ /* 0x002fca000f8e00ff */
[----:B------:R-:W-:-:S05]  /*2260*/  @!P1 LEA R3, R3, UR41, 0x3 ;  /* 0x0000002903039c11 */ /* 0x000fca000f8e18ff */
[----:B------:R-:W-:-:S05]  /*2270*/  @!P1 VIADD R3, R3, 0x38860 ;  /* 0x0003886003039836 */ /* 0x000fca0000000000 */
[----:B------:R-:W-:Y:S01]  /*2280*/  @!P1 PRMT R3, RZ, 0x654, R3 ;  /* 0x00000654ff039816 */ /* 0x000fe20000000003 */
        /* <DEDUP_REMOVED lines=129> */
[----:B------:R-:W-:Y:S01]  /*2aa0*/  HGMMA.64x256x16.F32.BF16 R24, gdesc[UR4].tnspB, R24, gsb0 ;  /* 0x43e00000041879f0 */ /* 0x000fe20008001818 */
[----:B------:R-:W-:Y:S01]  /*2ab0*/  UMOV UR6, UR21 ;  /* 0x0000001500067c82 */ /* 0x000fe20008000000 */
[----:B------:R-:W-:Y:S01]  /*2ac0*/  USEL UR7, URZ, 0x1, UP0 ;  /* 0x000000013f077887 */ /* 0x000fe20008000000 */
[----:B------:R-:W-:Y:S01]  /*2ad0*/  ISETP.LT.AND P0, PT, R0, UR6, PT ;  /* 0x0000000600007c0c */ /* 0x000fe2000bf01270 */
[----:B------:R-:W-:Y:S02]  /*2ae0*/  UIADD3 UR21, UR21, -0x1, URZ ;  /* 0xffffffff15157890 */ /* 0x000fe4000fffe03f */
[----:B------:R-:W-:Y:S01]  /*2af0*/  ULOP3.LUT UR36, UR36, UR7, URZ, 0x3c, !UPT ;  /* 0x0000000724247292 */ /* 0x000fe2000f8e3c3f */
[----:B------:R-:W-:Y:S02]  /*2b00*/  WARPGROUP.DEPBAR.LE gsb0, 0x0 ;  /* 0x00008000000079c5 */ /* 0x000fe40000010000 */
[----:B------:R-:W-:-:S15]  /*2b10*/  WARPGROUP.ARRIVE ;  /* 0x00000000000079c5 */ /* 0x000fde0000000000 */
[----:B------:R-:W-:-:S04]  /*2b20*/  NOP ;  /* 0x0000000000007918 */ /* 0x000fc80000000000 */
        /* <DEDUP_REMOVED lines=13> */
.L_x_1059:
[----:B------:R-:W-:Y:S01]  /*2c00*/  BAR.SYNC.DEFER_BLOCKING 0xe, 0x100 ;  /* 0x0384000000007b1d */ /* 0x000fe20000010000 */
[----:B01----:R-:W-:Y:S01]  /*2c10*/  IMAD.U32 R3, RZ, RZ, UR37 ;  /* 0x00000025ff037e24 */ /* 0x003fe2000f8e00ff */
[----:B------:R-:W-:Y:S01]  /*2c20*/  UIADD3 UR37, UR37, 0x1, URZ ;  /* 0x0000000125257890 */ /* 0x000fe2000fffe03f */
[----:B------:R-:W-:Y:S01]  /*2c30*/  PLOP3.LUT P0, PT, PT, PT, PT, 0x8, 0x0 ;  /* 0x000000000000781c */ /* 0x000fe20003f0e170 */
[----:B------:R-:W-:Y:S02]  /*2c40*/  IMAD.MOV.U32 R152, RZ, RZ, RZ ;  /* 0x000000ffff987224 */ /* 0x000fe400078e00ff */
        /* <DEDUP_REMOVED lines=136> */
[----:B------:R-:W-:Y:S01]  /*34d0*/  IMAD.MOV.U32 R3, RZ, RZ, RZ ;  /* 0x000000ffff037224 */ /* 0x000fe200078e00ff */
[----:B------:R-:W-:Y:S06]  /*34e0*/  BAR.ARV 0xf, 0x100 ;  /* 0x03c4000000007b1d */ /* 0x000fec0000002000 */
[----:B------:R-:W-:Y:S05]  /*34f0*/  BRA `(.L_x_1058) ;  /* 0x0000006000bc7947 */ /* 0x000fea0003800000 */
.L_x_1056:
[----:B------:R-:W-:Y:S01]  /*3500*/  ISETP.GE.AND P0, PT, R153, 0x1, PT ;  /* 0x000000019900780c */ /* 0x000fe20003f06270 */
[----:B------:R-:W-:-:S12]  /*3510*/  IMAD.MOV.U32 R23, RZ, RZ, RZ ;  /* 0x000000ffff177224 */ /* 0x000fd800078e00ff */
        /* <DEDUP_REMOVED lines=27> */
.L_x_1061:
[-C--:B------:R-:W-:Y:S01]  /*36d0*/  IMAD R18, R194, R23.reuse, RZ ;  /* 0x00000017c2127224 */ /* 0x080fe200078e02ff */
[----:B------:R-:W-:Y:S01]  /*36e0*/  PLOP3.LUT P0, PT, PT, PT, PT, 0x80, 0x0 ;  /* 0x000000000000781c */ /* 0x000fe20003f0f070 */
[----:B------:R-:W-:Y:S01]  /*36f0*/  IMAD.MOV.U32 R152, RZ, RZ, RZ ;  /* 0x000000ffff987224 */ /* 0x000fe200078e00ff */
[----:B------:R-:W-:Y:S01]  /*3700*/  CS2R R150, SRZ ;  /* 0x0000000000967805 */ /* 0x000fe2000001ff00 */
[----:B------:R-:W-:Y:S01]  /*3710*/  IMAD.MOV.U32 R3, RZ, RZ, RZ ;  /* 0x000000ffff037224 */ /* 0x000fe200078e00ff */
[----:B------:R-:W-:Y:S02]  /*3720*/  VIADDMNMX R23, R18, R23, R9, PT ;  /* 0x0000001712177246 */ /* 0x000fe40003800109 */
[----:B------:R-:W-:Y:S02]  /*3730*/  CS2R R148, SRZ ;  /* 0x0000000000947805 */ /* 0x000fe4000001ff00 */
        /* <DEDUP_REMOVED lines=93> */
.L_x_1062:
[----:B------:R-:W2:Y:S01]  /*3d10*/  LDL R20, [R1] ;  /* 0x0000000001147983 */ /* 0x000ea20000100800 */
[----:B------:R-:W-:-:S04]  /*3d20*/  ULEA.HI UR4, UR40, UR40, URZ, 0x1 ;  /* 0x0000002828047291 */ /* 0x000fc8000f8f083f */
[----:B------:R-:W-:-:S04]  /*3d30*/  ULOP3.LUT UR4, UR4, 0xfffffffe, URZ, 0xc0, !UPT ;  /* 0xfffffffe04047892 */ /* 0x000fc8000f8ec03f */
[----:B------:R-:W-:-:S06]  /*3d40*/  UIADD3 UR4, UR40, -UR4, URZ ;  /* 0x8000000428047290 */ /* 0x000fcc000fffe03f */
[----:B------:R-:W-:-:S05]  /*3d50*/  IMAD.U32 R3, RZ, RZ, UR4 ;  /* 0x00000004ff037e24 */ /* 0x000fca000f8e00ff */
[----:B------:R-:W-:-:S04]  /*3d60*/  SHF.L.U32 R3, R3, 0x1f, RZ ;  /* 0x0000001f03037819 */ /* 0x000fc800000006ff */
[----:B------:R-:W0:Y:S01]  /*3d70*/  SYNCS.PHASECHK.TRANS64.TRYWAIT P1, [UR41+0x38800], R3 ;  /* 0x03880003ff0075a7 */ /* 0x000e220008020169 */
[----:B--2---:R-:W-:Y:S01]  /*3d80*/  ISETP.NE.AND P0, PT, R20, RZ, PT ;  /* 0x000000ff1400720c */ /* 0x004fe20003f05270 */
[----:B0-----:R-:W-:-:S12]  /*3d90*/  @!P1 BRA `(.L_x_1063) ;  /* 0x0000012400589947 */ /* 0x001fd80003800000 */
.L_x_1241:
[----:B------:R-:W-:Y:S05]  /*3da0*/  @P0 BRA `(.L_x_1064) ;  /* 0x0000000000040947 */ /* 0x000fea0003800000 */
[----:B------:R-:W-:Y:S01]  /*3db0*/  BPT.TRAP 0x1 ;  /* 0x000000040000795c */ /* 0x000fe20000300000 */
.L_x_1064:
[----:B------:R-:W-:Y:S02]  /*3dc0*/  IMAD.U32 R6, RZ, RZ, UR37 ;  /* 0x00000025ff067e24 */ /* 0x000fe4000f8e00ff */
[----:B------:R-:W-:-:S03]  /*3dd0*/  IMAD.U32 R5, RZ, RZ, UR36 ;  /* 0x00000024ff057e24 */ /* 0x000fc6000f8e00ff */
[----:B------:R-:W-:Y:S02]  /*3de0*/  LEA R6, R6, UR41, 0x3 ;  /* 0x0000002906067c11 */ /* 0x000fe4000f8e18ff */
[----:B------:R-:W-:-:S04]  /*3df0*/  SHF.L.U32 R5, R5, 0x1f, RZ ;  /* 0x0000001f05057819 */ /* 0x000fc800000006ff */
[----:B------:R1:W2:Y:S01]  /*3e00*/  SYNCS.PHASECHK.TRANS64.TRYWAIT P1, [R6+URZ+0x38830], R5 ;  /* 0x03883005060075a7 */ /* 0x0002a2000802017f */
[----:B------:R-:W-:Y:S05]  /*3e10*/  @P0 BRA `(.L_x_1065) ;  /* 0x0000000000040947 */ /* 0x000fea0003800000 */
[----:B------:R-:W-:Y:S01]  /*3e20*/  BPT.TRAP 0x1 ;  /* 0x000000040000795c */ /* 0x000fe20000300000 */
.L_x_1065:
[----:B--2---:R-:W-:Y:S05]  /*3e30*/  @P1 BRA `(.L_x_1066) ;  /* 0x0000000000081947 */ /* 0x004fea0003800000 */
[----:B------:R-:W2:Y:S02]  /*3e40*/  SYNCS.PHASECHK.TRANS64.TRYWAIT P1, [R6+URZ+0x38830], R5 ;  /* 0x03883005060075a7 */ /* 0x000ea4000802017f */
[----:B--2---:R-:W-:Y:S05]  /*3e50*/  @!P1 BRA `(.L_x_1067) ;  /* 0x0000012400409947 */ /* 0x004fea0003800000 */
.L_x_1066:
[----:B------:R-:W-:-:S04]  /*3e60*/  UIADD3 UR4, UR41, 0x22400, URZ ;  /* 0x0002240029047890 */ /* 0x000fc8000fffe03f */
[----:B------:R-:W-:-:S04]  /*3e70*/  USHF.R.U32.HI UR4, URZ, 0x4, UR4 ;  /* 0x000000043f047899 */ /* 0x000fc80008011604 */
[----:B------:R-:W-:-:S06]  /*3e80*/  ULOP3.LUT UR4, UR4, 0x3fff, URZ, 0xc0, !UPT ;  /* 0x00003fff04047892 */ /* 0x000fcc000f8ec03f */
[----:B0-----:R-:W-:Y:S01]  /*3e90*/  IMAD.U32 R0, RZ, RZ, UR4 ;  /* 0x00000004ff007e24 */ /* 0x001fe2000f8e00ff */
[----:B------:R-:W-:Y:S05]  /*3ea0*/  WARPSYNC.ALL ;  /* 0x0000000000007948 */ /* 0x000fea0003800000 */
[----:B------:R-:W-:-:S04]  /*3eb0*/  LOP3.LUT R0, R0, 0x10000, RZ, 0xfc, !PT ;  /* 0x0001000000007812 */ /* 0x000fc800078efcff */
        /* <DEDUP_REMOVED lines=10> */
[----:B------:R-:W-:-:S02]  /*3f60*/  UMOV UR13, 0x40000040 ;  /* 0x40000040000d7882 */ /* 0x000fc40000000000 */
[----:B------:R-:W-:Y:S02]  /*3f70*/  ULEA UR6, UR37, UR6, 0x9 ;  /* 0x0000000625067291 */ /* 0x000fe4000f8e483f */
[----:B------:R-:W-:Y:S02]  /*3f80*/  ULOP3.LUT UR4, UR4, 0x10000, URZ, 0xfc, !UPT ;  /* 0x0001000004047892 */ /* 0x000fe4000f8efc3f */
[----:B------:R-:W-:Y:S02]  /*3f90*/  UIADD3 UR10, UR6, 0x2, URZ ;  /* 0x00000002060a7890 */ /* 0x000fe4000fffe03f */
[----:B------:R-:W-:Y:S02]  /*3fa0*/  UIADD3 UR8, UR4, 0x2, URZ ;  /* 0x0000000204087890 */ /* 0x000fe4000fffe03f */
[----:B------:R-:W-:Y:S02]  /*3fb0*/  UIADD3 UR14, UR6, 0x4, URZ ;  /* 0x00000004060e7890 */ /* 0x000fe4000fffe03f */
[----:B------:R-:W-:-:S02]  /*3fc0*/  UIADD3 UR12, UR4, 0x4, URZ ;  /* 0x00000004040c7890 */ /* 0x000fc4000fffe03f */
[----:B------:R-:W-:Y:S01]  /*3fd0*/  HGMMA.64x64x16.F32.BF16 R24, gdesc[UR4], RZ, !UPT, gsb0 ;  /* 0x00e00000041879f0 */ /* 0x000fe2000c0018ff */
[----:B------:R-:W-:Y:S02]  /*3fe0*/  UIADD3 UR18, UR6, 0x6, URZ ;  /* 0x0000000606127890 */ /* 0x000fe4000fffe03f */
[----:B------:R-:W-:Y:S01]  /*3ff0*/  UIADD3 UR16, UR4, 0x6, URZ ;  /* 0x0000000604107890 */ /* 0x000fe2000fffe03f */
[----:B------:R-:W-:Y:S01]  /*4000*/  UMOV UR19, 0x40000040 ;  /* 0x4000004000137882 */ /* 0x000fe20000000000 */
        /* <DEDUP_REMOVED lines=11> */
[----:B------:R-:W0:Y:S02]  /*40c0*/  SYNCS.PHASECHK.TRANS64.TRYWAIT P1, [UR41+0x38810], R3 ;  /* 0x03881003ff0075a7 */ /* 0x000e240008020169 */
[----:B0-----:R-:W-:Y:S05]  /*40d0*/  @!P1 BRA `(.L_x_1068) ;  /* 0x0000012000b49947 */ /* 0x001fea0003800000 */
.L_x_1242:
[----:B------:R-:W-:Y:S05]  /*40e0*/  @P0 BRA `(.L_x_1069) ;  /* 0x0000000000040947 */ /* 0x000fea0003800000 */
[----:B------:R-:W-:Y:S01]  /*40f0*/  BPT.TRAP 0x1 ;  /* 0x000000040000795c */ /* 0x000fe20000300000 */
.L_x_1069:
[----:B------:R3:W4:Y:S01]  /*4100*/  SYNCS.PHASECHK.TRANS64.TRYWAIT P1, [R6+URZ+0x38850], R5 ;  /* 0x03885005060075a7 */ /* 0x000722000802017f */
[----:B------:R-:W-:Y:S05]  /*4110*/  @P0 BRA `(.L_x_1070) ;  /* 0x0000000000040947 */ /* 0x000fea0003800000 */
[----:B------:R-:W-:Y:S01]  /*4120*/  BPT.TRAP 0x1 ;  /* 0x000000040000795c */ /* 0x000fe20000300000 */
.L_x_1070:
[----:B----4-:R-:W-:Y:S05]  /*4130*/  @P1 BRA `(.L_x_1071) ;  /* 0x0000000000081947 */ /* 0x010fea0003800000 */
[----:B------:R-:W4:Y:S02]  /*4140*/  SYNCS.PHASECHK.TRANS64.TRYWAIT P1, [R6+URZ+0x38850], R5 ;  /* 0x03885005060075a7 */ /* 0x000f24000802017f */
[----:B----4-:R-:W-:Y:S05]  /*4150*/  @!P1 BRA `(.L_x_1072) ;  /* 0x0000012000ac9947 */ /* 0x010fea0003800000 */
.L_x_1071:
[----:B------:R-:W-:Y:S01]  /*4160*/  UIADD3 UR4, UR41, 0x400, URZ ;  /* 0x0000040029047890 */ /* 0x000fe2000fffe03f */
[----:B------:R-:W-:Y:S01]  /*4170*/  WARPGROUP.ARRIVE ;  /* 0x00000000000079c5 */ /* 0x000fe20000000000 */
[----:B------:R-:W-:-:S05]  /*4180*/  UIADD3 UR5, UR41, 0x26400, URZ ;  /* 0x0002640029057890 */ /* 0x000fca000fffe03f */
[----:B0-----:R-:W0:Y:S01]  /*4190*/  S2R R3, SR_TID.X ;  /* 0x0000000000037919 */ /* 0x001e220000002100 */
[----:B------:R-:W-:Y:S01]  /*41a0*/  USHF.R.U32.HI UR4, URZ, 0x4, UR4 ;  /* 0x000000043f047899 */ /* 0x000fe20008011604 */
[C---:B------:R-:W-:Y:S01]  /*41b0*/  IMAD R153, R23.reuse, -0x40, R153 ;  /* 0xffffffc017997824 */ /* 0x040fe200078e0299 */
[----:B------:R-:W-:Y:S01]  /*41c0*/  USHF.R.U32.HI UR5, URZ, 0x4, UR5 ;  /* 0x000000043f057899 */ /* 0x000fe20008011605 */
[----:B------:R-:W5:Y:S01]  /*41d0*/  S2R R9, SR_TID.X ;  /* 0x0000000000097919 */ /* 0x000f620000002100 */
[----:B------:R-:W-:Y:S01]  /*41e0*/  ULOP3.LUT UR4, UR4, 0x3fff, URZ, 0xc0, !UPT ;  /* 0x00003fff04047892 */ /* 0x000fe2000f8ec03f */
[----:B------:R-:W-:Y:S01]  /*41f0*/  VIADD R23, R23, 0xfffffffe ;  /* 0xfffffffe17177836 */ /* 0x000fe20000000000 */
[----:B------:R-:W-:Y:S01]  /*4200*/  ULOP3.LUT UR5, UR5, 0x3fff, URZ, 0xc0, !UPT ;  /* 0x00003fff05057892 */ /* 0x000fe2000f8ec03f */
[----:B------:R-:W-:Y:S01]  /*4210*/  IADD3 R153, -R230, 0x40, R153 ;  /* 0x00000040e6997810 */ /* 0x000fe20007ffe199 */
[----:B------:R-:W-:Y:S02]  /*4220*/  ULOP3.LUT UR4, UR4, 0x10000, URZ, 0xfc, !UPT ;  /* 0x0001000004047892 */ /* 0x000fe4000f8efc3f */
[----:B------:R-:W-:Y:S01]  /*4230*/  ULOP3.LUT UR6, UR5, 0x10000, URZ, 0xfc, !UPT ;  /* 0x0001000005067892 */ /* 0x000fe2000f8efc3f */
[C---:B------:R-:W-:Y:S01]  /*4240*/  ISETP.GT.AND P5, PT, R153.reuse, RZ, PT ;  /* 0x000000ff9900720c */ /* 0x040fe20003fa4270 */
[----:B------:R-:W-:Y:S01]  /*4250*/  ULEA UR10, UR37, UR4, 0xc ;  /* 0x00000004250a7291 */ /* 0x000fe2000f8e603f */
[C---:B------:R-:W-:Y:S01]  /*4260*/  ISETP.GT.AND P4, PT, R153.reuse, 0x1, PT ;  /* 0x000000019900780c */ /* 0x040fe20003f84270 */
[----:B------:R-:W-:Y:S01]  /*4270*/  UMOV UR21, 0x40000040 ;  /* 0x4000004000157882 */ /* 0x000fe20000000000 */
[----:B------:R-:W-:Y:S01]  /*4280*/  UMOV UR23, 0x40000040 ;  /* 0x4000004000177882 */ /* 0x000fe20000000000 */
[----:B------:R-:W-:Y:S01]  /*4290*/  UIADD3 UR14, UR6, 0x800, URZ ;  /* 0x00000800060e7890 */ /* 0x000fe2000fffe03f */
[C---:B------:R-:W-:Y:S01]  /*42a0*/  ISETP.GT.AND P3, PT, R153.reuse, 0x8, PT ;  /* 0x000000089900780c */ /* 0x040fe20003f64270 */
[----:B------:R-:W-:Y:S01]  /*42b0*/  UMOV UR20, UR6 ;  /* 0x0000000600147c82 */ /* 0x000fe20008000000 */
[----:B------:R-:W-:Y:S01]  /*42c0*/  UMOV UR22, UR10 ;  /* 0x0000000a00167c82 */ /* 0x000fe20008000000 */
[----:B------:R-:W-:Y:S01]  /*42d0*/  UIADD3 UR15, UR10, 0x800, URZ ;  /* 0x000008000a0f7890 */ /* 0x000fe2000fffe03f */
[----:B------:R-:W-:Y:S01]  /*42e0*/  HGMMA.64x64x16.F32.BF16 R24, gdesc[UR20], R24, gsb0 ;  /* 0x00e00000141879f0 */ /* 0x000fe20008001818 */
[----:B------:R-:W-:Y:S01]  /*42f0*/  UIADD3 UR20, UR6, 0x2, URZ ;  /* 0x0000000206147890 */ /* 0x000fe2000fffe03f */
[C---:B------:R-:W-:Y:S01]  /*4300*/  ISETP.GT.AND P2, PT, R153.reuse, 0x9, PT ;  /* 0x000000099900780c */ /* 0x040fe20003f44270 */
[----:B------:R-:W-:Y:S01]  /*4310*/  UIADD3 UR22, UR10, 0x2, URZ ;  /* 0x000000020a167890 */ /* 0x000fe2000fffe03f */
[C---:B------:R-:W-:Y:S01]  /*4320*/  ISETP.GT.AND P1, PT, R153.reuse, 0x10, PT ;  /* 0x000000109900780c */ /* 0x040fe20003f24270 */
[----:B------:R-:W-:Y:S01]  /*4330*/  UMOV UR21, 0x40000040 ;  /* 0x4000004000157882 */ /* 0x000fe20000000000 */
[----:B------:R-:W-:Y:S01]  /*4340*/  UMOV UR23, 0x40000040 ;  /* 0x4000004000177882 */ /* 0x000fe20000000000 */
[----:B------:R-:W-:Y:S01]  /*4350*/  ISETP.GT.AND P6, PT, R153, 0x11, PT ;  /* 0x000000119900780c */ /* 0x000fe20003fc4270 */
[----:B------:R-:W-:Y:S01]  /*4360*/  UMOV UR19, 0x40000040 ;  /* 0x4000004000137882 */ /* 0x000fe20000000000 */
[----:B0-----:R-:W-:-:S02]  /*4370*/  SHF.R.U32.HI R3, RZ, 0x7, R3 ;  /* 0x00000007ff037819 */ /* 0x001fc40000011603 */
[----:B-----5:R-:W-:-:S04]  /*4380*/  LOP3.LUT R9, R9, 0x7f, RZ, 0xc0, !PT ;  /* 0x0000007f09097812 */ /* 0x020fc800078ec0ff */
[----:B------:R-:W0:Y:S02]  /*4390*/  SHFL.IDX PT, R3, R3, RZ, 0x1f ;  /* 0x00001fff03037589 */ /* 0x000e2400000e0000 */
[----:B0-----:R-:W-:-:S13]  /*43a0*/  R2UR UR5, R3 ;  /* 0x00000000030572ca */ /* 0x001fda00000e0000 */
[----:B------:R-:W-:-:S03]  /*43b0*/  UISETP.GT.AND UP0, UPT, UR5, 0x7f, UPT ;  /* 0x0000007f0500788c */ /* 0x000fc6000bf04270 */
[----:B------:R-:W-:Y:S01]  /*43c0*/  UMOV UR5, 0x4 ;  /* 0x0000000400057882 */ /* 0x000fe20000000000 */
[----:B------:R-:W-:Y:S02]  /*43d0*/  USEL UR11, URZ, 0x2, !UP0 ;  /* 0x000000023f0b7887 */ /* 0x000fe4000c000000 */
[----:B------:R-:W-:Y:S02]  /*43e0*/  USEL UR7, UR5, 0x2, UP0 ;  /* 0x0000000205077887 */ /* 0x000fe40008000000 */
[----:B------:R-:W-:Y:S01]  /*43f0*/  USEL UR5, UR5, 0x6, !UP0 ;  /* 0x0000000605057887 */ /* 0x000fe2000c000000 */
[----:B------:R-:W-:Y:S02]  /*4400*/  WARPGROUP.DEPBAR.LE gsb0, 0x0 ;  /* 0x00008000000079c5 */ /* 0x000fe40000010000 */
[----:B------:R-:W-:-:S06]  /*4410*/  WARPGROUP.ARRIVE ;  /* 0x00000000000079c5 */ /* 0x000fcc0000000000 */
[----:B------:R-:W-:Y:S01]  /*4420*/  HGMMA.64x64x16.F32.BF16 R24, gdesc[UR20], R24, gsb0 ;  /* 0x00e00000141879f0 */ /* 0x000fe20008001818 */
[----:B------:R-:W-:Y:S02]  /*4430*/  UIADD3 UR20, UR6, 0x4, URZ ;  /* 0x0000000406147890 */ /* 0x000fe4000fffe03f */
[----:B------:R-:W-:Y:S01]  /*4440*/  UIADD3 UR22, UR10, 0x4, URZ ;  /* 0x000000040a167890 */ /* 0x000fe2000fffe03f */
[----:B------:R-:W-:Y:S01]  /*4450*/  UMOV UR21, 0x40000040 ;  /* 0x4000004000157882 */ /* 0x000fe20000000000 */
[----:B------:R-:W-:Y:S01]  /*4460*/  UMOV UR23, 0x40000040 ;  /* 0x4000004000177882 */ /* 0x000fe20000000000 */
        /* <DEDUP_REMOVED lines=94> */
[----:B------:R-:W-:Y:S02]  /*4a50*/  UIADD3 UR20, UR11, UR14, URZ ;  /* 0x0000000e0b147290 */ /* 0x000fe4000fffe03f */
[----:B------:R-:W-:Y:S01]  /*4a60*/  UIADD3 UR22, UR11, UR15, URZ ;  /* 0x0000000f0b167290 */ /* 0x000fe2000fffe03f */
        /* <DEDUP_REMOVED lines=16> */
[----:B------:R-:W-:Y:S01]  /*4b70*/  UMOV UR14, 0x28 ;  /* 0x00000028000e7882 */ /* 0x000fe20000000000 */
[----:B------:R-:W-:Y:S01]  /*4b80*/  UMOV UR15, 0xa00 ;  /* 0x00000a00000f7882 */ /* 0x000fe20000000000 */
[----:B------:R-:W-:Y:S02]  /*4b90*/  USEL UR14, UR14, 0x26, UP0 ;  /* 0x000000260e0e7887 */ /* 0x000fe40008000000 */
[----:B------:R-:W-:-:S02]  /*4ba0*/  USEL UR15, UR15, 0x980, UP0 ;  /* 0x000009800f0f7887 */ /* 0x000fc40008000000 */
[----:B------:R-:W-:Y:S02]  /*4bb0*/  ULOP3.LUT UR14, UR14, 0x6, URZ, 0xc0, !UPT ;  /* 0x000000060e0e7892 */ /* 0x000fe4000f8ec03f */
[----:B------:R-:W-:Y:S01]  /*4bc0*/  ULOP3.LUT UR15, UR15, 0xa00, URZ, 0xc0, !UPT ;  /* 0x00000a000f0f7892 */ /* 0x000fe2000f8ec03f */
[----:B------:R-:W-:Y:S02]  /*4bd0*/  WARPGROUP.DEPBAR.LE gsb0, 0x0 ;  /* 0x00008000000079c5 */ /* 0x000fe40000010000 */
[----:B------:R-:W-:-:S06]  /*4be0*/  WARPGROUP.ARRIVE ;  /* 0x00000000000079c5 */ /* 0x000fcc0000000000 */
[----:B------:R-:W-:Y:S01]  /*4bf0*/  HGMMA.64x64x16.F32.BF16 R24, gdesc[UR20], R24, gsb0 ;  /* 0x00e00000141879f0 */ /* 0x000fe20008001818 */
[----:B------:R-:W-:Y:S02]  /*4c00*/  UIADD3 UR20, UR14, UR15, UR6 ;  /* 0x0000000f0e147290 */ /* 0x000fe4000fffe006 */
[----:B------:R-:W-:Y:S01]  /*4c10*/  UIADD3 UR22, UR14, UR15, UR10 ;  /* 0x0000000f0e167290 */ /* 0x000fe2000fffe00a */
[----:B------:R-:W-:Y:S01]  /*4c20*/  UMOV UR21, 0x40000040 ;  /* 0x4000004000157882 */ /* 0x000fe20000000000 */
[----:B------:R-:W-:Y:S01]  /*4c30*/  UMOV UR23, 0x40000040 ;  /* 0x4000004000177882 */ /* 0x000fe20000000000 */
[----:B------:R-:W-:Y:S02]  /*4c40*/  UIADD3 UR14, UR6, 0xa00, URZ ;  /* 0x00000a00060e7890 */ /* 0x000fe4000fffe03f */
[----:B------:R-:W-:Y:S01]  /*4c50*/  UIADD3 UR15, UR10, 0xa00, URZ ;  /* 0x00000a000a0f7890 */ /* 0x000fe2000fffe03f */
        /* <DEDUP_REMOVED lines=87> */
[----:B------:R-:W-:Y:S02]  /*51d0*/  UMOV UR7, 0x1000 ;  /* 0x0000100000077882 */ /* 0x000fe40000000000 */
[----:B------:R-:W-:-:S04]  /*51e0*/  USEL UR7, UR7, 0xf80, UP0 ;  /* 0x00000f8007077887 */ /* 0x000fc80008000000 */
[----:B------:R-:W-:Y:S01]  /*51f0*/  ULOP3.LUT UR7, UR7, 0x1e00, URZ, 0xc0, !UPT ;  /* 0x00001e0007077892 */ /* 0x000fe2000f8ec03f */
        /* <DEDUP_REMOVED lines=8> */
[----:B------:R-:W-:Y:S01]  /*5280*/  ULDC UR15, c[0x0][0xa80] ;  /* 0x0002a000000f7ab9 */ /* 0x000fe20000000800 */
[----:B------:R-:W-:-:S04]  /*5290*/  USEL UR5, UR5, 0x3e, UP0 ;  /* 0x0000003e05057887 */ /* 0x000fc80008000000 */
        /* <DEDUP_REMOVED lines=8> */
[----:B------:R-:W-:-:S04]  /*5320*/  ULOP3.LUT UR7, UR43, 0x2000000, URZ, 0xfc, !UPT ;  /* 0x020000002b077892 */ /* 0x000fc8000f8efc3f */
[----:B------:R-:W-:-:S04]  /*5330*/  ULEA UR10, UR37, UR7, 0xc ;  /* 0x00000007250a7291 */ /* 0x000fc8000f8e603f */
[----:B------:R-:W-:-:S07]  /*5340*/  UIADD3 UR14, UR10, 0x80, URZ ;  /* 0x000000800a0e7890 */ /* 0x000fce000fffe03f */
[----:B------:R-:W-:Y:S01]  /*5350*/  UMOV UR18, UR14 ;  /* 0x0000000e00127c82 */ /* 0x000fe20008000000 */
[----:B------:R-:W-:Y:S01]  /*5360*/  UIADD3 UR14, UR10, 0x100, URZ ;  /* 0x000001000a0e7890 */ /* 0x000fe2000fffe03f */
        /* <DEDUP_REMOVED lines=54> */
[----:B------:R-:W-:Y:S02]  /*56d0*/  FMNMX.FTZ R3, R26, R27, !PT ;  /* 0x0000001b1a037209 */ /* 0x000fe40007810000 */
[----:B-1234-:R-:W-:-:S02]  /*56e0*/  FMNMX.FTZ R5, R53, R4, !PT ;  /* 0x0000000435057209 */ /* 0x01efc40007810000 */
[----:B------:R-:W-:Y:S02]  /*56f0*/  FSEL R46, R46, -INF , P1 ;  /* 0xff8000002e2e7808 */ /* 0x000fe40000800000 */
[----:B------:R-:W-:Y:S01]  /*5700*/  FSEL R47, R47, -INF , P6 ;  /* 0xff8000002f2f7808 */ /* 0x000fe20003000000 */
[----:B------:R-:W0:Y:S01]  /*5710*/  SHFL.BFLY PT, R4, R5, 0x2, 0x1f ;  /* 0x0c401f0005047f89 */ /* 0x000e2200000e0000 */
[----:B------:R-:W-:Y:S02]  /*5720*/  FSEL R50, R50, -INF , P5 ;  /* 0xff80000032327808 */ /* 0x000fe40002800000 */
[----:B------:R-:W-:Y:S02]  /*5730*/  FSEL R51, R51, -INF , P4 ;  /* 0xff80000033337808 */ /* 0x000fe40002000000 */
[----:B------:R-:W-:Y:S02]  /*5740*/  FSEL R54, R54, -INF , P3 ;  /* 0xff80000036367808 */ /* 0x000fe40001800000 */
[----:B------:R-:W-:-:S02]  /*5750*/  FSEL R55, R55, -INF , P2 ;  /* 0xff80000037377808 */ /* 0x000fc40001000000 */
[----:B------:R-:W-:Y:S02]  /*5760*/  ISETP.GE.AND P2, PT, R23, R18, PT ;  /* 0x000000121700720c */ /* 0x000fe40003f46270 */
        /* <DEDUP_REMOVED lines=32> */
[----:B------:R-:W1:Y:S01]  /*5970*/  MUFU.EX2 R25, R25 ;  /* 0x0000001900197308 */ /* 0x000e620000000800 */
[--C-:B------:R-:W-:Y:S01]  /*5980*/  FFMA.FTZ R44, R44, UR15, -R7.reuse ;  /* 0x0000000f2c2c7c23 */ /* 0x100fe20008010807 */
[--C-:B------:R-:W-:Y:S01]  /*5990*/  FFMA.FTZ R45, R45, UR15, -R7.reuse ;  /* 0x0000000f2d2d7c23 */ /* 0x100fe20008010807 */
[--C-:B------:R-:W-:Y:S01]  /*59a0*/  FFMA.FTZ R48, R48, UR15, -R7.reuse ;  /* 0x0000000f30307c23 */ /* 0x100fe20008010807 */
[--C-:B------:R-:W-:Y:S01]  /*59b0*/  FFMA.FTZ R49, R49, UR15, -R7.reuse ;  /* 0x0000000f31317c23 */ /* 0x100fe20008010807 */
[--C-:B------:R-:W-:Y:S01]  /*59c0*/  FFMA.FTZ R52, R52, UR15, -R7.reuse ;  /* 0x0000000f34347c23 */ /* 0x100fe20008010807 */
[----:B------:R-:W-:-:S02]  /*59d0*/  FFMA.FTZ R7, R53, UR15, -R7 ;  /* 0x0000000f35077c23 */ /* 0x000fc40008010807 */
[----:B------:R-:W-:Y:S08]  /*59e0*/  MUFU.EX2 R28, R28 ;  /* 0x0000001c001c7308 */ /* 0x000ff00000000800 */
[----:B------:R-:W2:Y:S01]  /*59f0*/  MUFU.EX2 R29, R29 ;  /* 0x0000001d001d7308 */ /* 0x000ea20000000800 */
[----:B-1----:R-:W-:Y:S02]  /*5a00*/  F2FP.BF16.F32.PACK_AB R152, R25, R24 ;  /* 0x000000181998723e */ /* 0x002fe400000010ff */
[----:B0-----:R-:W-:-:S05]  /*5a10*/  FMNMX.FTZ R3, R8, R3, !PT ;  /* 0x0000000308037209 */ /* 0x001fca0007810000 */
[----:B------:R-:W-:Y:S01]  /*5a20*/  MUFU.EX2 R32, R32 ;  /* 0x0000002000207308 */ /* 0x000fe20000000800 */
[----:B------:R-:W0:Y:S07]  /*5a30*/  SHFL.BFLY PT, R8, R3, 0x1, 0x1f ;  /* 0x0c201f0003087f89 */ /* 0x000e2e00000e0000 */
[----:B------:R-:W1:Y:S01]  /*5a40*/  MUFU.EX2 R33, R33 ;  /* 0x0000002100217308 */ /* 0x000e620000000800 */
[----:B--2---:R-:W-:-:S07]  /*5a50*/  F2FP.BF16.F32.PACK_AB R154, R29, R28 ;  /* 0x0000001c1d9a723e */ /* 0x004fce00000010ff */
[----:B------:R-:W-:Y:S08]  /*5a60*/  MUFU.EX2 R36, R36 ;  /* 0x0000002400247308 */ /* 0x000ff00000000800 */
[----:B------:R-:W2:Y:S01]  /*5a70*/  MUFU.EX2 R37, R37 ;  /* 0x0000002500257308 */ /* 0x000ea20000000800 */
[----:B-1----:R-:W-:Y:S02]  /*5a80*/  F2FP.BF16.F32.PACK_AB R156, R33, R32 ;  /* 0x00000020219c723e */ /* 0x002fe400000010ff */
[----:B0-----:R-:W-:-:S04]  /*5a90*/  FMNMX.FTZ R5, R3, R8, !PT ;  /* 0x0000000803057209 */ /* 0x001fc80007810000 */
[C---:B------:R-:W-:Y:S01]  /*5aa0*/  FSETP.NEU.FTZ.AND P1, PT, R5.reuse, -INF , PT ;  /* 0xff8000000500780b */ /* 0x040fe20003f3d000 */
[----:B------:R-:W-:Y:S01]  /*5ab0*/  FMUL.FTZ R3, R5, UR15 ;  /* 0x0000000f05037c20 */ /* 0x000fe20008410000 */
[----:B------:R-:W-:Y:S04]  /*5ac0*/  MUFU.EX2 R40, R40 ;  /* 0x0000002800287308 */ /* 0x000fe80000000800 */
[----:B------:R-:W-:Y:S02]  /*5ad0*/  FSEL R8, R3, RZ, P1 ;  /* 0x000000ff03087208 */ /* 0x000fe40000800000 */
[----:B------:R-:W-:Y:S01]  /*5ae0*/  ISETP.NE.AND P1, PT, R9, RZ, PT ;  /* 0x000000ff0900720c */ /* 0x000fe20003f25270 */
[----:B------:R-:W-:Y:S01]  /*5af0*/  FADD.FTZ R9, R24, R25 ;  /* 0x0000001918097221 */ /* 0x000fe20000010000 */
[----:B------:R-:W0:Y:S01]  /*5b00*/  MUFU.EX2 R41, R41 ;  /* 0x0000002900297308 */ /* 0x000e220000000800 */
[--C-:B------:R-:W-:Y:S01]  /*5b10*/  FFMA.FTZ R26, R26, UR15, -R8.reuse ;  /* 0x0000000f1a1a7c23 */ /* 0x100fe20008010808 */
[--C-:B------:R-:W-:Y:S01]  /*5b20*/  FFMA.FTZ R27, R27, UR15, -R8.reuse ;  /* 0x0000000f1b1b7c23 */ /* 0x100fe20008010808 */
[--C-:B------:R-:W-:Y:S01]  /*5b30*/  FFMA.FTZ R30, R30, UR15, -R8.reuse ;  /* 0x0000000f1e1e7c23 */ /* 0x100fe20008010808 */
[--C-:B------:R-:W-:Y:S01]  /*5b40*/  FFMA.FTZ R31, R31, UR15, -R8.reuse ;  /* 0x0000000f1f1f7c23 */ /* 0x100fe20008010808 */
[--C-:B------:R-:W-:Y:S01]  /*5b50*/  FFMA.FTZ R34, R34, UR15, -R8.reuse ;  /* 0x0000000f22227c23 */ /* 0x100fe20008010808 */
[--C-:B------:R-:W-:Y:S01]  /*5b60*/  FFMA.FTZ R35, R35, UR15, -R8.reuse ;  /* 0x0000000f23237c23 */ /* 0x100fe20008010808 */
[--C-:B------:R-:W-:Y:S01]  /*5b70*/  FFMA.FTZ R38, R38, UR15, -R8.reuse ;  /* 0x0000000f26267c23 */ /* 0x100fe20008010808 */
[----:B------:R-:W-:Y:S01]  /*5b80*/  MUFU.EX2 R26, R26 ;  /* 0x0000001a001a7308 */ /* 0x000fe20000000800 */
[----:B------:R-:W-:Y:S01]  /*5b90*/  FFMA.FTZ R39, R39, UR15, -R8 ;  /* 0x0000000f27277c23 */ /* 0x000fe20008010808 */
[----:B------:R-:W-:Y:S01]  /*5ba0*/  FADD.FTZ R10, R28, R9 ;  /* 0x000000091c0a7221 */ /* 0x000fe20000010000 */
[----:B------:R-:W-:-:S02]  /*5bb0*/  @!P1 VIADD R3, R6, 0x38840 ;  /* 0x0003884006039836 */ /* 0x000fc40000000000 */
[--C-:B------:R-:W-:Y:S01]  /*5bc0*/  FFMA.FTZ R42, R42, UR15, -R8.reuse ;  /* 0x0000000f2a2a7c23 */ /* 0x100fe20008010808 */
[--C-:B------:R-:W-:Y:S01]  /*5bd0*/  FFMA.FTZ R43, R43, UR15, -R8.reuse ;  /* 0x0000000f2b2b7c23 */ /* 0x100fe20008010808 */
[--C-:B------:R-:W-:Y:S01]  /*5be0*/  FFMA.FTZ R46, R46, UR15, -R8.reuse ;  /* 0x0000000f2e2e7c23 */ /* 0x100fe20008010808 */
[--C-:B------:R-:W-:Y:S01]  /*5bf0*/  FFMA.FTZ R47, R47, UR15, -R8.reuse ;  /* 0x0000000f2f2f7c23 */ /* 0x100fe20008010808 */
[----:B------:R-:W1:Y:S01]  /*5c00*/  MUFU.EX2 R27, R27 ;  /* 0x0000001b001b7308 */ /* 0x000e620000000800 */
[----:B------:R-:W-:Y:S01]  /*5c10*/  @!P1 PRMT R3, RZ, 0x654, R3 ;  /* 0x00000654ff039816 */ /* 0x000fe20000000003 */
[--C-:B------:R-:W-:Y:S01]  /*5c20*/  FFMA.FTZ R50, R50, UR15, -R8.reuse ;  /* 0x0000000f32327c23 */ /* 0x100fe20008010808 */
[--C-:B------:R-:W-:Y:S01]  /*5c30*/  FFMA.FTZ R51, R51, UR15, -R8.reuse ;  /* 0x0000000f33337c23 */ /* 0x100fe20008010808 */
[--C-:B------:R-:W-:Y:S01]  /*5c40*/  FFMA.FTZ R54, R54, UR15, -R8.reuse ;  /* 0x0000000f36367c23 */ /* 0x100fe20008010808 */
[----:B------:R3:W-:Y:S01]  /*5c50*/  @!P1 SYNCS.ARRIVE.TRANS64.RED.A1T0 RZ, [R3+URZ], RZ ;  /* 0x000000ff03ff99a7 */ /* 0x0007e2000810043f */
[----:B------:R-:W-:Y:S01]  /*5c60*/  FFMA.FTZ R8, R55, UR15, -R8 ;  /* 0x0000000f37087c23 */ /* 0x000fe20008010808 */
[----:B--2---:R-:W-:Y:S01]  /*5c70*/  F2FP.BF16.F32.PACK_AB R158, R37, R36 ;  /* 0x00000024259e723e */ /* 0x004fe200000010ff */
[----:B------:R-:W2:Y:S01]  /*5c80*/  MUFU.EX2 R30, R30 ;  /* 0x0000001e001e7308 */ /* 0x000ea20000000800 */
[----:B0-----:R-:W-:Y:S01]  /*5c90*/  F2FP.BF16.F32.PACK_AB R160, R41, R40 ;  /* 0x0000002829a0723e */ /* 0x001fe200000010ff */
[----:B------:R-:W-:-:S02]  /*5ca0*/  @!P1 VIADD R6, R6, 0x38860 ;  /* 0x0003886006069836 */ /* 0x000fc40000000000 */
[----:B---3--:R-:W-:-:S03]  /*5cb0*/  FADD.FTZ R3, R29, R10 ;  /* 0x0000000a1d037221 */ /* 0x008fc60000010000 */
[----:B------:R-:W-:Y:S01]  /*5cc0*/  @!P1 PRMT R6, RZ, 0x654, R6 ;  /* 0x00000654ff069816 */ /* 0x000fe20000000006 */
[----:B------:R-:W0:Y:S01]  /*5cd0*/  MUFU.EX2 R31, R31 ;  /* 0x0000001f001f7308 */ /* 0x000e220000000800 */
[----:B-1----:R-:W-:Y:S01]  /*5ce0*/  FADD.FTZ R11, R26, R27 ;  /* 0x0000001b1a0b7221 */ /* 0x002fe20000010000 */
[----:B------:R-:W-:Y:S01]  /*5cf0*/  FADD.FTZ R10, R32, R3 ;  /* 0x00000003200a7221 */ /* 0x000fe20000010000 */
[----:B------:R-:W-:-:S03]  /*5d00*/  F2FP.BF16.F32.PACK_AB R153, R27, R26 ;  /* 0x0000001a1b99723e */ /* 0x000fc600000010ff */
[----:B------:R-:W-:Y:S02]  /*5d10*/  FADD.FTZ R3, R33, R10 ;  /* 0x0000000a21037221 */ /* 0x000fe40000010000 */
[----:B------:R-:W1:Y:S01]  /*5d20*/  MUFU.EX2 R34, R34 ;  /* 0x0000002200227308 */ /* 0x000e620000000800 */
[----:B--2---:R-:W-:Y:S01]  /*5d30*/  FADD.FTZ R12, R30, R11 ;  /* 0x0000000b1e0c7221 */ /* 0x004fe20000010000 */
[----:B------:R-:W-:-:S04]  /*5d40*/  FADD.FTZ R10, R36, R3 ;  /* 0x00000003240a7221 */ /* 0x000fc80000010000 */
[----:B------:R-:W-:Y:S02]  /*5d50*/  FADD.FTZ R3, R37, R10 ;  /* 0x0000000a25037221 */ /* 0x000fe40000010000 */
[----:B------:R-:W2:Y:S01]  /*5d60*/  MUFU.EX2 R35, R35 ;  /* 0x0000002300237308 */ /* 0x000ea20000000800 */
[C---:B0-----:R-:W-:Y:S01]  /*5d70*/  FADD.FTZ R9, R31.reuse, R12 ;  /* 0x0000000c1f097221 */ /* 0x041fe20000010000 */
[----:B------:R-:W-:Y:S01]  /*5d80*/  FADD.FTZ R10, R40, R3 ;  /* 0x00000003280a7221 */ /* 0x000fe20000010000 */
[----:B------:R-:W-:Y:S01]  /*5d90*/  F2FP.BF16.F32.PACK_AB R155, R31, R30 ;  /* 0x0000001e1f9b723e */ /* 0x000fe200000010ff */
[----:B------:R-:W-:Y:S02]  /*5da0*/  BAR.SYNC.DEFER_BLOCKING 0xf, 0x100 ;  /* 0x03c4000000007b1d */ /* 0x000fe40000010000 */
[----:B------:R-:W-:Y:S01]  /*5db0*/  FADD.FTZ R3, R41, R10 ;  /* 0x0000000a29037221 */ /* 0x000fe20000010000 */
[----:B-1----:R-:W-:-:S03]  /*5dc0*/  FADD.FTZ R12, R34, R9 ;  /* 0x00000009220c7221 */ /* 0x002fc60000010000 */
[----:B------:R-:W0:Y:S01]  /*5dd0*/  MUFU.EX2 R38, R38 ;  /* 0x0000002600267308 */ /* 0x000e220000000800 */
[----:B--2---:R-:W-:-:S07]  /*5de0*/  FADD.FTZ R9, R35, R12 ;  /* 0x0000000c23097221 */ /* 0x004fce0000010000 */
[----:B------:R-:W1:Y:S01]  /*5df0*/  MUFU.EX2 R39, R39 ;  /* 0x0000002700277308 */ /* 0x000e620000000800 */
[----:B------:R-:W-:-:S07]  /*5e00*/  F2FP.BF16.F32.PACK_AB R157, R35, R34 ;  /* 0x00000022239d723e */ /* 0x000fce00000010ff */
[----:B------:R-:W2:Y:S01]  /*5e10*/  MUFU.EX2 R42, R42 ;  /* 0x0000002a002a7308 */ /* 0x000ea20000000800 */
[----:B0-----:R-:W-:Y:S01]  /*5e20*/  FADD.FTZ R12, R38, R9 ;  /* 0x00000009260c7221 */ /* 0x001fe20000010000 */
[----:B------:R0:W-:Y:S06]  /*5e30*/  STSM.16.M88.4 [R19+0x36400], R152 ;  /* 0x0364009813007844 */ /* 0x0001ec0000000200 */
[----:B------:R-:W3:Y:S01]  /*5e40*/  MUFU.EX2 R43, R43 ;  /* 0x0000002b002b7308 */ /* 0x000ee20000000800 */
[C---:B-1----:R-:W-:Y:S01]  /*5e50*/  FADD.FTZ R9, R39.reuse, R12 ;  /* 0x0000000c27097221 */ /* 0x042fe20000010000 */
[----:B------:R-:W-:-:S05]  /*5e60*/  F2FP.BF16.F32.PACK_AB R159, R39, R38 ;  /* 0x00000026279f723e */ /* 0x000fca00000010ff */
[----:B------:R0:W-:Y:S01]  /*5e70*/  STSM.16.M88.4 [R184], R156 ;  /* 0x0000009cb8007844 */ /* 0x0001e20000000200 */
[----:B------:R-:W1:Y:S01]  /*5e80*/  MUFU.EX2 R44, R44 ;  /* 0x0000002c002c7308 */ /* 0x000e620000000800 */
[----:B--2---:R-:W-:-:S07]  /*5e90*/  FADD.FTZ R12, R42, R9 ;  /* 0x000000092a0c7221 */ /* 0x004fce0000010000 */
[----:B------:R-:W2:Y:S01]  /*5ea0*/  MUFU.EX2 R46, R46 ;  /* 0x0000002e002e7308 */ /* 0x000ea20000000800 */
[C---:B---3--:R-:W-:Y:S01]  /*5eb0*/  FADD.FTZ R9, R43.reuse, R12 ;  /* 0x0000000c2b097221 */ /* 0x048fe20000010000 */
[----:B------:R-:W-:-:S06]  /*5ec0*/  F2FP.BF16.F32.PACK_AB R161, R43, R42 ;  /* 0x0000002a2ba1723e */ /* 0x000fcc00000010ff */
[----:B------:R-:W3:Y:S01]  /*5ed0*/  MUFU.EX2 R45, R45 ;  /* 0x0000002d002d7308 */ /* 0x000ee20000000800 */
[----:B-1----:R-:W-:-:S07]  /*5ee0*/  FADD.FTZ R10, R44, R3 ;  /* 0x000000032c0a7221 */ /* 0x002fce0000010000 */
[----:B------:R-:W1:Y:S01]  /*5ef0*/  MUFU.EX2 R47, R47 ;  /* 0x0000002f002f7308 */ /* 0x000e620000000800 */
[----:B--2---:R-:W-:-:S07]  /*5f00*/  FADD.FTZ R12, R46, R9 ;  /* 0x000000092e0c7221 */ /* 0x004fce0000010000 */
[----:B------:R-:W2:Y:S01]  /*5f10*/  MUFU.EX2 R48, R48 ;  /* 0x0000003000307308 */ /* 0x000ea20000000800 */
[C---:B---3--:R-:W-:Y:S01]  /*5f20*/  FADD.FTZ R3, R45.reuse, R10 ;  /* 0x0000000a2d037221 */ /* 0x048fe20000010000 */
[----:B------:R-:W-:-:S06]  /*5f30*/  F2FP.BF16.F32.PACK_AB R162, R45, R44 ;  /* 0x0000002c2da2723e */ /* 0x000fcc00000010ff */
[----:B------:R-:W3:Y:S01]  /*5f40*/  MUFU.EX2 R50, R50 ;  /* 0x0000003200327308 */ /* 0x000ee20000000800 */
[C---:B-1----:R-:W-:Y:S01]  /*5f50*/  FADD.FTZ R9, R47.reuse, R12 ;  /* 0x0000000c2f097221 */ /* 0x042fe20000010000 */
[----:B------:R-:W-:-:S05]  /*5f60*/  F2FP.BF16.F32.PACK_AB R163, R47, R46 ;  /* 0x0000002e2fa3723e */ /* 0x000fca00000010ff */
[----:B------:R0:W-:Y:S01]  /*5f70*/  STSM.16.M88.4 [R186], R160 ;  /* 0x000000a0ba007844 */ /* 0x0001e20000000200 */
[----:B------:R-:W1:Y:S01]  /*5f80*/  MUFU.EX2 R49, R49 ;  /* 0x0000003100317308 */ /* 0x000e620000000800 */
[----:B--2---:R-:W-:-:S07]  /*5f90*/  FADD.FTZ R10, R48, R3 ;  /* 0x00000003300a7221 */ /* 0x004fce0000010000 */
[----:B------:R-:W2:Y:S01]  /*5fa0*/  MUFU.EX2 R51, R51 ;  /* 0x0000003300337308 */ /* 0x000ea20000000800 */
[----:B---3--:R-:W-:-:S07]  /*5fb0*/  FADD.FTZ R12, R50, R9 ;  /* 0x00000009320c7221 */ /* 0x008fce0000010000 */
[----:B------:R-:W-:Y:S01]  /*5fc0*/  MUFU.EX2 R52, R52 ;  /* 0x0000003400347308 */ /* 0x000fe20000000800 */
[C---:B-1----:R-:W-:Y:S01]  /*5fd0*/  FADD.FTZ R3, R49.reuse, R10 ;  /* 0x0000000a31037221 */ /* 0x042fe20000010000 */
[----:B------:R-:W-:-:S06]  /*5fe0*/  F2FP.BF16.F32.PACK_AB R164, R49, R48 ;  /* 0x0000003031a4723e */ /* 0x000fcc00000010ff */
[----:B------:R-:W1:Y:S01]  /*5ff0*/  MUFU.EX2 R54, R54 ;  /* 0x0000003600367308 */ /* 0x000e620000000800 */
[C---:B--2---:R-:W-:Y:S01]  /*6000*/  FADD.FTZ R9, R51.reuse, R12 ;  /* 0x0000000c33097221 */ /* 0x044fe20000010000 */
[----:B------:R-:W-:-:S06]  /*6010*/  F2FP.BF16.F32.PACK_AB R165, R51, R50 ;  /* 0x0000003233a5723e */ /* 0x000fcc00000010ff */
[----:B------:R-:W2:Y:S08]  /*6020*/  MUFU.EX2 R7, R7 ;  /* 0x0000000700077308 */ /* 0x000eb00000000800 */
[----:B------:R3:W4:Y:S01]  /*6030*/  MUFU.EX2 R167, R8 ;  /* 0x0000000800a77308 */ /* 0x0007220000000800 */
[----:B-1----:R-:W-:Y:S01]  /*6040*/  FADD.FTZ R10, R54, R9 ;  /* 0x00000009360a7221 */ /* 0x002fe20000010000 */
[----:B---3--:R-:W-:Y:S01]  /*6050*/  FADD.FTZ R8, R52, R3 ;  /* 0x0000000334087221 */ /* 0x008fe20000010000 */
[----:B--2---:R-:W-:-:S03]  /*6060*/  F2FP.BF16.F32.PACK_AB R166, R7, R52 ;  /* 0x0000003407a6723e */ /* 0x004fc600000010ff */
[----:B------:R-:W-:Y:S01]  /*6070*/  FADD.FTZ R3, R7, R8 ;  /* 0x0000000807037221 */ /* 0x000fe20000010000 */
[C---:B----4-:R-:W-:Y:S01]  /*6080*/  FADD.FTZ R7, R167.reuse, R10 ;  /* 0x0000000aa7077221 */ /* 0x050fe20000010000 */
[----:B------:R-:W-:-:S05]  /*6090*/  F2FP.BF16.F32.PACK_AB R167, R167, R54 ;  /* 0x00000036a7a7723e */ /* 0x000fca00000010ff */
[----:B------:R0:W-:Y:S01]  /*60a0*/  STSM.16.M88.4 [R185], R164 ;  /* 0x000000a4b9007844 */ /* 0x0001e20000000200 */
[----:B------:R-:W-:-:S06]  /*60b0*/  WARPGROUP.ARRIVE ;  /* 0x00000000000079c5 */ /* 0x000fcc0000000000 */
[----:B------:R-:W-:Y:S01]  /*60c0*/  HGMMA.64x256x16.F32.BF16 R24, R152, gdesc[UR8].tnspB, RZ, !UPT, gsb0 ;  /* 0x43e0000898187df0 */ /* 0x000fe2000c0018ff */
[----:B------:R-:W-:Y:S01]  /*60d0*/  UIADD3 UR10, UR10, 0x180, URZ ;  /* 0x000001800a0a7890 */ /* 0x000fe2000fffe03f */
[----:B------:R-:W-:Y:S01]  /*60e0*/  UMOV UR11, 0x40000040 ;  /* 0x40000040000b7882 */ /* 0x000fe20000000000 */
[----:B------:R-:W-:Y:S02]  /*60f0*/  WARPGROUP.DEPBAR.LE gsb0, 0x0 ;  /* 0x00008000000079c5 */ /* 0x000fe40000010000 */
[----:B------:R-:W-:-:S15]  /*6100*/  WARPGROUP.ARRIVE ;  /* 0x00000000000079c5 */ /* 0x000fde0000000000 */
[----:B------:R-:W-:-:S08]  /*6110*/  NOP ;  /* 0x0000000000007918 */ /* 0x000fd00000000000 */
[----:B------:R-:W-:Y:S01]  /*6120*/  HGMMA.64x256x16.F32.BF16 R24, R156, gdesc[UR16].tnspB, R24, gsb0 ;  /* 0x43e000109c187df0 */ /* 0x000fe20008001818 */
[----:B------:R-:W-:Y:S01]  /*6130*/  UMOV UR18, UR14 ;  /* 0x0000000e00127c82 */ /* 0x000fe20008000000 */
[----:B------:R-:W-:Y:S01]  /*6140*/  UMOV UR19, 0x40000040 ;  /* 0x4000004000137882 */ /* 0x000fe20000000000 */
        /* <DEDUP_REMOVED lines=19> */
[----:B------:R-:W-:Y:S01]  /*6280*/  R2UR UR11, R23 ;  /* 0x00000000170b72ca */ /* 0x000fe200000e0000 */
[----:B0-----:R-:W-:Y:S01]  /*6290*/  IMAD.MOV.U32 R6, RZ, RZ, R5 ;  /* 0x000000ffff067224 */ /* 0x001fe200078e0005 */
[----:B------:R-:W-:Y:S01]  /*62a0*/  UMOV UR10, UR37 ;  /* 0x00000025000a7c82 */ /* 0x000fe20008000000 */
[----:B------:R-:W-:-:S12]  /*62b0*/  IMAD.MOV.U32 R8, RZ, RZ, R4 ;  /* 0x000000ffff087224 */ /* 0x000fd800078e0004 */
.L_x_1082:
[----:B------:R-:W-:Y:S01]  /*62c0*/  UIADD3 UR37, UR10, 0x1, URZ ;  /* 0x000000010a257890 */ /* 0x000fe2000fffe03f */
[----:B------:R-:W-:Y:S01]  /*62d0*/  UMOV UR5, UR11 ;  /* 0x0000000b00057c82 */ /* 0x000fe20008000000 */
[----:B------:R-:W-:Y:S01]  /*62e0*/  UIADD3 UR11, UR11, -0x1, URZ ;  /* 0xffffffff0b0b7890 */ /* 0x000fe2000fffe03f */
[----:B------:R-:W-:Y:S01]  /*62f0*/  ISETP.LT.AND P2, PT, R18, UR5, PT ;  /* 0x0000000512007c0c */ /* 0x000fe2000bf41270 */
[----:B------:R-:W-:-:S04]  /*6300*/  UISETP.NE.AND UP0, UPT, UR37, 0x2, UPT ;  /* 0x000000022500788c */ /* 0x000fc8000bf05270 */
[----:B------:R-:W-:Y:S02]  /*6310*/  USEL UR14, URZ, 0x1, UP0 ;  /* 0x000000013f0e7887 */ /* 0x000fe40008000000 */
[----:B------:R-:W-:Y:S02]  /*6320*/  USEL UR37, UR37, URZ, UP0 ;  /* 0x0000003f25257287 */ /* 0x000fe40008000000 */
[----:B------:R-:W-:Y:S01]  /*6330*/  ULOP3.LUT UR36, UR36, UR14, URZ, 0x3c, !UPT ;  /* 0x0000000e24247292 */ /* 0x000fe2000f8e3c3f */
[----:B-1----:R-:W-:Y:S11]  /*6340*/  @P0 BRA `(.L_x_1074) ;  /* 0x0000000000040947 */ /* 0x002ff60003800000 */
[----:B------:R-:W-:Y:S01]  /*6350*/  BPT.TRAP 0x1 ;  /* 0x000000040000795c */ /* 0x000fe20000300000 */
.L_x_1074:
[----:B------:R-:W-:Y:S01]  /*6360*/  ULEA UR5, UR37, UR41, 0x3 ;  /* 0x0000002925057291 */ /* 0x000fe2000f8e183f */
[----:B------:R-:W-:-:S05]  /*6370*/  IMAD.U32 R4, RZ, RZ, UR36 ;  /* 0x00000024ff047e24 */ /* 0x000fca000f8e00ff */
[----:B------:R-:W-:-:S04]  /*6380*/  SHF.L.U32 R4, R4, 0x1f, RZ ;  /* 0x0000001f04047819 */ /* 0x000fc800000006ff */
[----:B------:R0:W1:Y:S01]  /*6390*/  SYNCS.PHASECHK.TRANS64.TRYWAIT P3, [UR5+0x38830], R4 ;  /* 0x03883004ff0075a7 */ /* 0x0000620008060145 */
[----:B------:R-:W-:Y:S05]  /*63a0*/  @P0 BRA `(.L_x_1075) ;  /* 0x0000000000040947 */ /* 0x000fea0003800000 */
[----:B------:R-:W-:Y:S01]  /*63b0*/  BPT.TRAP 0x1 ;  /* 0x000000040000795c */ /* 0x000fe20000300000 */
.L_x_1075:
[----:B-1----:R-:W-:Y:S05]  /*63c0*/  @P3 BRA `(.L_x_1076) ;  /* 0x0000000000083947 */ /* 0x002fea0003800000 */
[----:B------:R-:W1:Y:S02]  /*63d0*/  SYNCS.PHASECHK.TRANS64.TRYWAIT P3, [UR5+0x38830], R4 ;  /* 0x03883004ff0075a7 */ /* 0x000e640008060145 */
[----:B-1----:R-:W-:Y:S05]  /*63e0*/  @!P3 BRA `(.L_x_1077) ;  /* 0x00000100001cb947 */ /* 0x002fea0003800000 */
.L_x_1076:
        /* <DEDUP_REMOVED lines=8> */
[----:B------:R-:W-:-:S04]  /*6470*/  ULOP3.LUT UR14, UR14, 0x3fff, URZ, 0xc0, !UPT ;  /* 0x00003fff0e0e7892 */ /* 0x000fc8000f8ec03f */
[----:B------:R-:W-:Y:S02]  /*6480*/  ULEA UR18, UR37, UR18, 0x9 ;  /* 0x0000001225127291 */ /* 0x000fe4000f8e483f */
[----:B------:R-:W-:Y:S02]  /*6490*/  ULOP3.LUT UR20, UR14, 0x10000, URZ, 0xfc, !UPT ;  /* 0x000100000e147892 */ /* 0x000fe4000f8efc3f */
[----:B------:R-:W-:-:S03]  /*64a0*/  UIADD3 UR14, UR18, 0x4, URZ ;  /* 0x00000004120e7890 */ /* 0x000fc6000fffe03f */
[----:B------:R-:W-:-:S04]  /*64b0*/  UMOV UR22, UR18 ;  /* 0x0000001200167c82 */ /* 0x000fc80008000000 */
[----:B------:R-:W-:Y:S01]  /*64c0*/  HGMMA.64x64x16.F32.BF16 R152, gdesc[UR20], RZ, !UPT, gsb0 ;  /* 0x00e00000149879f0 */ /* 0x000fe2000c0018ff */
[----:B------:R-:W-:Y:S01]  /*64d0*/  UIADD3 UR22, UR18, 0x2, URZ ;  /* 0x0000000212167890 */ /* 0x000fe2000fffe03f */
[----:B------:R-:W-:Y:S01]  /*64e0*/  UMOV UR20, UR8 ;  /* 0x0000000800147c82 */ /* 0x000fe20008000000 */
[----:B------:R-:W-:Y:S01]  /*64f0*/  UMOV UR21, UR9 ;  /* 0x0000000900157c82 */ /* 0x000fe20008000000 */
[----:B------:R-:W-:Y:S01]  /*6500*/  UMOV UR23, 0x40000040 ;  /* 0x4000004000177882 */ /* 0x000fe20000000000 */
[----:B------:R-:W-:Y:S01]  /*6510*/  UIADD3 UR18, UR18, 0x6, URZ ;  /* 0x0000000612127890 */ /* 0x000fe2000fffe03f */
        /* <DEDUP_REMOVED lines=10> */
[----:B------:R-:W-:Y:S05]  /*65c0*/  @P0 BRA `(.L_x_1078) ;  /* 0x0000000000040947 */ /* 0x000fea0003800000 */
[----:B------:R-:W-:Y:S01]  /*65d0*/  BPT.TRAP 0x1 ;  /* 0x000000040000795c */ /* 0x000fe20000300000 */
.L_x_1078:
[----:B------:R2:W3:Y:S01]  /*65e0*/  SYNCS.PHASECHK.TRANS64.TRYWAIT P3, [UR5+0x38850], R4 ;  /* 0x03885004ff0075a7 */ /* 0x0004e20008060145 */
[----:B------:R-:W-:Y:S05]  /*65f0*/  @P0 BRA `(.L_x_1079) ;  /* 0x0000000000040947 */ /* 0x000fea0003800000 */
[----:B------:R-:W-:Y:S01]  /*6600*/  BPT.TRAP 0x1 ;  /* 0x000000040000795c */ /* 0x000fe20000300000 */
.L_x_1079:
[----:B---3--:R-:W-:Y:S05]  /*6610*/  @P3 BRA `(.L_x_1080) ;  /* 0x0000000000083947 */ /* 0x008fea0003800000 */
[----:B------:R-:W3:Y:S02]  /*6620*/  SYNCS.PHASECHK.TRANS64.TRYWAIT P3, [UR5+0x38850], R4 ;  /* 0x03885004ff0075a7 */ /* 0x000ee40008060145 */
[----:B---3--:R-:W-:Y:S05]  /*6630*/  @!P3 BRA `(.L_x_1081) ;  /* 0x000000fc00a0b947 */ /* 0x008fea0003800000 */
.L_x_1080:
[----:B------:R-:W-:Y:S01]  /*6640*/  UIADD3 UR14, UR41, 0x26400, URZ ;  /* 0x00026400290e7890 */ /* 0x000fe2000fffe03f */
[----:B------:R-:W-:Y:S01]  /*6650*/  WARPGROUP.ARRIVE ;  /* 0x00000000000079c5 */ /* 0x000fe20000000000 */
[----:B------:R-:W-:-:S05]  /*6660*/  UIADD3 UR19, UR6, 0x2, URZ ;  /* 0x0000000206137890 */ /* 0x000fca000fffe03f */
[----:B-1----:R-:W1:Y:S01]  /*6670*/  S2R R5, SR_TID.X ;  /* 0x0000000000057919 */ /* 0x002e620000002100 */
[----:B------:R-:W-:Y:S01]  /*6680*/  USHF.R.U32.HI UR14, URZ, 0x4, UR14 ;  /* 0x000000043f0e7899 */ /* 0x000fe2000801160e */
[----:B------:R-:W-:Y:S01]  /*6690*/  IMAD.U32 R9, RZ, RZ, UR5 ;  /* 0x00000005ff097e24 */ /* 0x000fe2000f8e00ff */
[----:B------:R-:W-:Y:S01]  /*66a0*/  UIADD3 UR15, UR6, 0x6, URZ ;  /* 0x00000006060f7890 */ /* 0x000fe2000fffe03f */
[----:B------:R-:W-:Y:S01]  /*66b0*/  ISETP.NE.AND P3, PT, R17, RZ, PT ;  /* 0x000000ff1100720c */ /* 0x000fe20003f65270 */
[----:B------:R-:W-:Y:S02]  /*66c0*/  ULOP3.LUT UR20, UR14, 0x3fff, URZ, 0xc0, !UPT ;  /* 0x00003fff0e147892 */ /* 0x000fe4000f8ec03f */
[----:B------:R-:W-:Y:S02]  /*66d0*/  UIADD3 UR18, UR6, 0x4, URZ ;  /* 0x0000000406127890 */ /* 0x000fe4000fffe03f */
[----:B------:R-:W-:Y:S02]  /*66e0*/  ULEA UR14, UR37, UR4, 0xc ;  /* 0x00000004250e7291 */ /* 0x000fe4000f8e603f */
[----:B------:R-:W-:Y:S01]  /*66f0*/  ULOP3.LUT UR6, UR20, 0x10000, URZ, 0xfc, !UPT ;  /* 0x0001000014067892 */ /* 0x000fe2000f8efc3f */
[----:B------:R-:W-:Y:S01]  /*6700*/  UMOV UR23, 0x40000040 ;  /* 0x4000004000177882 */ /* 0x000fe20000000000 */
[----:B------:R-:W-:Y:S01]  /*6710*/  UMOV UR21, 0x40000040 ;  /* 0x4000004000157882 */ /* 0x000fe20000000000 */
[----:B------:R-:W-:-:S02]  /*6720*/  UIADD3 UR24, UR14, 0x800, URZ ;  /* 0x000008000e187890 */ /* 0x000fc4000fffe03f */
[----:B------:R-:W-:Y:S02]  /*6730*/  UMOV UR22, UR14 ;  /* 0x0000000e00167c82 */ /* 0x000fe40008000000 */
[----:B------:R-:W-:Y:S01]  /*6740*/  UMOV UR20, UR6 ;  /* 0x0000000600147c82 */ /* 0x000fe20008000000 */
[----:B------:R-:W-:Y:S01]  /*6750*/  UIADD3 UR25, UR6, 0x800, URZ ;  /* 0x0000080006197890 */ /* 0x000fe2000fffe03f */
[----:B------:R-:W-:Y:S01]  /*6760*/  HGMMA.64x64x16.F32.BF16 R152, gdesc[UR20], R152, gsb0 ;  /* 0x00e00000149879f0 */ /* 0x000fe20008001898 */
[----:B------:R-:W-:Y:S01]  /*6770*/  UIADD3 UR22, UR14, 0x2, URZ ;  /* 0x000000020e167890 */ /* 0x000fe2000fffe03f */
[----:B------:R-:W-:Y:S01]  /*6780*/  UMOV UR20, UR19 ;  /* 0x0000001300147c82 */ /* 0x000fe20008000000 */
[----:B------:R-:W-:Y:S01]  /*6790*/  UMOV UR21, 0x40000040 ;  /* 0x4000004000157882 */ /* 0x000fe20000000000 */
[----:B------:R-:W-:Y:S01]  /*67a0*/  UMOV UR23, 0x40000040 ;  /* 0x4000004000177882 */ /* 0x000fe20000000000 */
[----:B-1----:R-:W-:-:S05]  /*67b0*/  SHF.R.U32.HI R5, RZ, 0x7, R5 ;  /* 0x00000007ff057819 */ /* 0x002fca0000011605 */
[----:B0-2---:R-:W0:Y:S01]  /*67c0*/  SHFL.IDX PT, R4, R5, RZ, 0x1f ;  /* 0x00001fff05047589 */ /* 0x005e2200000e0000 */
[----:B------:R-:W-:Y:S02]  /*67d0*/  WARPGROUP.DEPBAR.LE gsb0, 0x0 ;  /* 0x00008000000079c5 */ /* 0x000fe40000010000 */
[----:B------:R-:W-:-:S06]  /*67e0*/  WARPGROUP.ARRIVE ;  /* 0x00000000000079c5 */ /* 0x000fcc0000000000 */
[----:B------:R-:W-:Y:S01]  /*67f0*/  HGMMA.64x64x16.F32.BF16 R152, gdesc[UR20], R152, gsb0 ;  /* 0x00e00000149879f0 */ /* 0x000fe20008001898 */
[----:B------:R-:W-:Y:S01]  /*6800*/  UIADD3 UR22, UR14, 0x4, URZ ;  /* 0x000000040e167890 */ /* 0x000fe2000fffe03f */
[----:B------:R-:W-:Y:S01]  /*6810*/  UMOV UR20, UR18 ;  /* 0x0000001200147c82 */ /* 0x000fe20008000000 */
[----:B------:R-:W-:Y:S01]  /*6820*/  UMOV UR21, 0x40000040 ;  /* 0x4000004000157882 */ /* 0x000fe20000000000 */
[----:B------:R-:W-:Y:S01]  /*6830*/  UMOV UR23, 0x40000040 ;  /* 0x4000004000177882 */ /* 0x000fe20000000000 */
[----:B------:R-:W-:Y:S02]  /*6840*/  WARPGROUP.DEPBAR.LE gsb0, 0x0 ;  /* 0x00008000000079c5 */ /* 0x000fe40000010000 */
[----:B------:R-:W-:-:S06]  /*6850*/  WARPGROUP.ARRIVE ;  /* 0x00000000000079c5 */ /* 0x000fcc0000000000 */
[----:B------:R-:W-:Y:S01]  /*6860*/  HGMMA.64x64x16.F32.BF16 R152, gdesc[UR20], R152, gsb0 ;  /* 0x00e00000149879f0 */ /* 0x000fe20008001898 */
[----:B------:R-:W-:Y:S01]  /*6870*/  UIADD3 UR22, UR14, 0x6, URZ ;  /* 0x000000060e167890 */ /* 0x000fe2000fffe03f */
[----:B------:R-:W-:Y:S01]  /*6880*/  UMOV UR20, UR15 ;  /* 0x0000000f00147c82 */ /* 0x000fe20008000000 */
[----:B------:R-:W-:Y:S01]  /*6890*/  UMOV UR21, 0x40000040 ;  /* 0x4000004000157882 */ /* 0x000fe20000000000 */
[----:B------:R-:W-:Y:S01]  /*68a0*/  UMOV UR23, 0x40000040 ;  /* 0x4000004000177882 */ /* 0x000fe20000000000 */
        /* <DEDUP_REMOVED lines=111> */
[----:B------:R-:W-:Y:S01]  /*6fa0*/  UIADD3 UR25, UR6, 0xa00, URZ ;  /* 0x00000a0006197890 */ /* 0x000fe2000fffe03f */
[----:B------:R-:W-:Y:S02]  /*6fb0*/  WARPGROUP.DEPBAR.LE gsb0, 0x0 ;  /* 0x00008000000079c5 */ /* 0x000fe40000010000 */
[----:B------:R-:W-:-:S06]  /*6fc0*/  WARPGROUP.ARRIVE ;  /* 0x00000000000079c5 */ /* 0x000fcc0000000000 */
[----:B------:R-:W-:Y:S01]  /*6fd0*/  HGMMA.64x64x16.F32.BF16 R152, gdesc[UR20], R152, gsb0 ;  /* 0x00e00000149879f0 */ /* 0x000fe20008001898 */
[----:B------:R-:W-:Y:S01]  /*6fe0*/  UMOV UR20, 0x28 ;  /* 0x0000002800147882 */ /* 0x000fe20000000000 */
[----:B------:R-:W-:Y:S01]  /*6ff0*/  UMOV UR21, 0xa00 ;  /* 0x00000a0000157882 */ /* 0x000fe20000000000 */
[----:B------:R-:W-:Y:S02]  /*7000*/  USEL UR20, UR20, 0x26, UP0 ;  /* 0x0000002614147887 */ /* 0x000fe40008000000 */
[----:B------:R-:W-:Y:S02]  /*7010*/  USEL UR21, UR21, 0x980, UP0 ;  /* 0x0000098015157887 */ /* 0x000fe40008000000 */
[----:B------:R-:W-:Y:S02]  /*7020*/  ULOP3.LUT UR20, UR20, 0x6, URZ, 0xc0, !UPT ;  /* 0x0000000614147892 */ /* 0x000fe4000f8ec03f */
[----:B------:R-:W-:Y:S01]  /*7030*/  ULOP3.LUT UR21, UR21, 0xa00, URZ, 0xc0, !UPT ;  /* 0x00000a0015157892 */ /* 0x000fe2000f8ec03f */
[----:B------:R-:W-:-:S03]  /*7040*/  UMOV UR23, 0x40000040 ;  /* 0x4000004000177882 */ /* 0x000fc60000000000 */
[----:B------:R-:W-:Y:S02]  /*7050*/  UIADD3 UR22, UR20, UR21, UR6 ;  /* 0x0000001514167290 */ /* 0x000fe4000fffe006 */
[----:B------:R-:W-:-:S03]  /*7060*/  UIADD3 UR24, UR20, UR21, UR14 ;  /* 0x0000001514187290 */ /* 0x000fc6000fffe00e */
[----:B------:R-:W-:Y:S02]  /*7070*/  UMOV UR21, 0x40000040 ;  /* 0x4000004000157882 */ /* 0x000fe40000000000 */
[----:B------:R-:W-:Y:S02]  /*7080*/  UMOV UR20, UR22 ;  /* 0x0000001600147c82 */ /* 0x000fe40008000000 */
[----:B------:R-:W-:Y:S01]  /*7090*/  UMOV UR22, UR24 ;  /* 0x0000001800167c82 */ /* 0x000fe20008000000 */
        /* <DEDUP_REMOVED lines=112> */
[----:B------:R-:W-:Y:S01]  /*77a0*/  ULDC UR15, c[0x0][0xa80] ;  /* 0x0002a000000f7ab9 */ /* 0x000fe20000000800 */
        /* <DEDUP_REMOVED lines=42> */
[----:B------:R-:W-:-:S02]  /*7a50*/  @!P1 VIADD R5, R9, 0x38840 ;  /* 0x0003884009059836 */ /* 0x000fc40000000000 */
[----:B------:R-:W-:Y:S01]  /*7a60*/  FMUL.FTZ R8, R8, UR15 ;  /* 0x0000000f08087c20 */ /* 0x000fe20008410000 */
[----:B------:R-:W-:Y:S01]  /*7a70*/  MUFU.EX2 R152, R152 ;  /* 0x0000009800987308 */ /* 0x000fe20000000800 */
[----:B------:R-:W-:Y:S01]  /*7a80*/  @!P1 VIADD R9, R9, 0x38860 ;  /* 0x0003886009099836 */ /* 0x000fe20000000000 */
[----:B------:R-:W-:-:S04]  /*7a90*/  @!P1 PRMT R5, RZ, 0x654, R5 ;  /* 0x00000654ff059816 */ /* 0x000fc80000000005 */
[----:B------:R-:W-:Y:S01]  /*7aa0*/  @!P1 PRMT R9, RZ, 0x654, R9 ;  /* 0x00000654ff099816 */ /* 0x000fe20000000009 */
[----:B------:R0:W-:Y:S01]  /*7ab0*/  @!P1 SYNCS.ARRIVE.TRANS64.RED.A1T0 RZ, [R5+URZ], RZ ;  /* 0x000000ff05ff99a7 */ /* 0x0001e2000810043f */
[----:B------:R-:W1:Y:S01]  /*7ac0*/  MUFU.EX2 R8, R8 ;  /* 0x0000000800087308 */ /* 0x000e620000000800 */
[----:B0-----:R-:W-:-:S07]  /*7ad0*/  FMNMX.FTZ R5, R154, R6, !PT ;  /* 0x000000069a057209 */ /* 0x001fce0007810000 */
[----:B------:R-:W0:Y:S01]  /*7ae0*/  MUFU.EX2 R153, R153 ;  /* 0x0000009900997308 */ /* 0x000e220000000800 */
[----:B------:R-:W-:-:S04]  /*7af0*/  FMNMX.FTZ R5, R155, R5, !PT ;  /* 0x000000059b057209 */ /* 0x000fc80007810000 */
[----:B------:R-:W-:-:S03]  /*7b00*/  FMNMX.FTZ R5, R158, R5, !PT ;  /* 0x000000059e057209 */ /* 0x000fc60007810000 */
[----:B------:R-:W2:Y:S01]  /*7b10*/  MUFU.EX2 R156, R156 ;  /* 0x0000009c009c7308 */ /* 0x000ea20000000800 */
[----:B-1----:R-:W-:Y:S01]  /*7b20*/  FFMA.FTZ R3, R8, R3, R152 ;  /* 0x0000000308037223 */ /* 0x002fe20000010098 */
[-C--:B------:R-:W-:Y:S01]  /*7b30*/  FMUL.FTZ R24, R24, R8.reuse ;  /* 0x0000000818187220 */ /* 0x080fe20000410000 */
[----:B------:R-:W-:Y:S01]  /*7b40*/  FMNMX.FTZ R5, R159, R5, !PT ;  /* 0x000000059f057209 */ /* 0x000fe20007810000 */
[-C--:B------:R-:W-:Y:S01]  /*7b50*/  FMUL.FTZ R25, R25, R8.reuse ;  /* 0x0000000819197220 */ /* 0x080fe20000410000 */
[-C--:B------:R-:W-:Y:S01]  /*7b60*/  FMUL.FTZ R28, R28, R8.reuse ;  /* 0x000000081c1c7220 */ /* 0x080fe20000410000 */
[----:B------:R-:W-:Y:S01]  /*7b70*/  FMUL.FTZ R29, R29, R8 ;  /* 0x000000081d1d7220 */ /* 0x000fe20000410000 */
[----:B------:R-:W-:Y:S01]  /*7b80*/  FMNMX.FTZ R5, R162, R5, !PT ;  /* 0x00000005a2057209 */ /* 0x000fe20007810000 */
[----:B------:R-:W1:Y:S01]  /*7b90*/  MUFU.EX2 R157, R157 ;  /* 0x0000009d009d7308 */ /* 0x000e620000000800 */
[C---:B0-----:R-:W-:Y:S01]  /*7ba0*/  FADD.FTZ R3, R153.reuse, R3 ;  /* 0x0000000399037221 */ /* 0x041fe20000010000 */
[----:B------:R-:W-:Y:S01]  /*7bb0*/  F2FP.BF16.F32.PACK_AB R152, R153, R152 ;  /* 0x000000989998723e */ /* 0x000fe200000010ff */
[-C--:B------:R-:W-:Y:S01]  /*7bc0*/  FMUL.FTZ R32, R32, R8.reuse ;  /* 0x0000000820207220 */ /* 0x080fe20000410000 */
[----:B------:R-:W-:Y:S01]  /*7bd0*/  FMNMX.FTZ R5, R163, R5, !PT ;  /* 0x00000005a3057209 */ /* 0x000fe20007810000 */
[-C--:B------:R-:W-:Y:S01]  /*7be0*/  FMUL.FTZ R33, R33, R8.reuse ;  /* 0x0000000821217220 */ /* 0x080fe20000410000 */
[-C--:B------:R-:W-:Y:S01]  /*7bf0*/  FMUL.FTZ R36, R36, R8.reuse ;  /* 0x0000000824247220 */ /* 0x080fe20000410000 */
[-C--:B------:R-:W-:Y:S01]  /*7c00*/  FMUL.FTZ R37, R37, R8.reuse ;  /* 0x0000000825257220 */ /* 0x080fe20000410000 */
[----:B------:R-:W-:Y:S01]  /*7c10*/  FMNMX.FTZ R5, R166, R5, !PT ;  /* 0x00000005a6057209 */ /* 0x000fe20007810000 */
[----:B------:R-:W0:Y:S01]  /*7c20*/  MUFU.EX2 R160, R160 ;  /* 0x000000a000a07308 */ /* 0x000e220000000800 */
[----:B--2---:R-:W-:Y:S01]  /*7c30*/  FADD.FTZ R3, R156, R3 ;  /* 0x000000039c037221 */ /* 0x004fe20000010000 */
[-C--:B------:R-:W-:Y:S01]  /*7c40*/  FMUL.FTZ R40, R40, R8.reuse ;  /* 0x0000000828287220 */ /* 0x080fe20000410000 */
[----:B------:R-:W-:Y:S01]  /*7c50*/  FMNMX.FTZ R5, R167, R5, !PT ;  /* 0x00000005a7057209 */ /* 0x000fe20007810000 */
[-C--:B------:R-:W-:Y:S01]  /*7c60*/  FMUL.FTZ R41, R41, R8.reuse ;  /* 0x0000000829297220 */ /* 0x080fe20000410000 */
[-C--:B------:R-:W-:Y:S01]  /*7c70*/  FMUL.FTZ R44, R44, R8.reuse ;  /* 0x000000082c2c7220 */ /* 0x080fe20000410000 */
[-C--:B------:R-:W-:Y:S01]  /*7c80*/  FMUL.FTZ R45, R45, R8.reuse ;  /* 0x000000082d2d7220 */ /* 0x080fe20000410000 */
[----:B------:R-:W-:Y:S01]  /*7c90*/  FMNMX.FTZ R5, R170, R5, !PT ;  /* 0x00000005aa057209 */ /* 0x000fe20007810000 */
[----:B------:R-:W2:Y:S01]  /*7ca0*/  MUFU.EX2 R161, R161 ;  /* 0x000000a100a17308 */ /* 0x000ea20000000800 */
[----:B-1----:R-:W-:Y:S01]  /*7cb0*/  FADD.FTZ R3, R157, R3 ;  /* 0x000000039d037221 */ /* 0x002fe20000010000 */
[-C--:B------:R-:W-:Y:S01]  /*7cc0*/  FMUL.FTZ R48, R48, R8.reuse ;  /* 0x0000000830307220 */ /* 0x080fe20000410000 */
[----:B------:R-:W-:Y:S01]  /*7cd0*/  FMNMX.FTZ R5, R171, R5, !PT ;  /* 0x00000005ab057209 */ /* 0x000fe20007810000 */
[-C--:B------:R-:W-:Y:S01]  /*7ce0*/  FMUL.FTZ R49, R49, R8.reuse ;  /* 0x0000000831317220 */ /* 0x080fe20000410000 */
[-C--:B------:R-:W-:Y:S01]  /*7cf0*/  FMUL.FTZ R52, R52, R8.reuse ;  /* 0x0000000834347220 */ /* 0x080fe20000410000 */
[-C--:B------:R-:W-:Y:S01]  /*7d00*/  FMUL.FTZ R53, R53, R8.reuse ;  /* 0x0000000835357220 */ /* 0x080fe20000410000 */
[----:B------:R-:W-:Y:S01]  /*7d10*/  FMNMX.FTZ R5, R174, R5, !PT ;  /* 0x00000005ae057209 */ /* 0x000fe20007810000 */
[----:B------:R-:W1:Y:S01]  /*7d20*/  MUFU.EX2 R164, R164 ;  /* 0x000000a400a47308 */ /* 0x000e620000000800 */
[----:B0-----:R-:W-:Y:S01]  /*7d30*/  FADD.FTZ R3, R160, R3 ;  /* 0x00000003a0037221 */ /* 0x001fe20000010000 */
        /* <DEDUP_REMOVED lines=21> */
[-C--:B------:R-:W-:Y:S01]  /*7e90*/  FMUL.FTZ R80, R80, R8.reuse ;  /* 0x0000000850507220 */ /* 0x080fe20000410000 */
[----:B------:R-:W1:Y:S01]  /*7ea0*/  SHFL.BFLY PT, R10, R5, 0x2, 0x1f ;  /* 0x0c401f00050a7f89 */ /* 0x000e6200000e0000 */
        /* <DEDUP_REMOVED lines=22> */
[----:B------:R-:W-:Y:S01]  /*8010*/  FMUL.FTZ R113, R113, R8 ;  /* 0x0000000871717220 */ /* 0x000fe20000410000 */
[----:B-1----:R-:W-:Y:S01]  /*8020*/  FMNMX.FTZ R5, R5, R10, !PT ;  /* 0x0000000a05057209 */ /* 0x002fe20007810000 */
[----:B------:R-:W1:Y:S01]  /*8030*/  MUFU.EX2 R176, R176 ;  /* 0x000000b000b07308 */ /* 0x000e620000000800 */
[----:B0-----:R-:W-:Y:S01]  /*8040*/  FADD.FTZ R3, R172, R3 ;  /* 0x00000003ac037221 */ /* 0x001fe20000010000 */
[-C--:B------:R-:W-:Y:S01]  /*8050*/  FMUL.FTZ R116, R116, R8.reuse ;  /* 0x0000000874747220 */ /* 0x080fe20000410000 */
[-C--:B------:R-:W-:Y:S01]  /*8060*/  FMUL.FTZ R117, R117, R8.reuse ;  /* 0x0000000875757220 */ /* 0x080fe20000410000 */
[----:B------:R-:W0:Y:S01]  /*8070*/  SHFL.BFLY PT, R10, R5, 0x1, 0x1f ;  /* 0x0c201f00050a7f89 */ /* 0x000e2200000e0000 */
[-C--:B------:R-:W-:Y:S01]  /*8080*/  FMUL.FTZ R120, R120, R8.reuse ;  /* 0x0000000878787220 */ /* 0x080fe20000410000 */
[-C--:B------:R-:W-:Y:S01]  /*8090*/  FMUL.FTZ R121, R121, R8.reuse ;  /* 0x0000000879797220 */ /* 0x080fe20000410000 */
[-C--:B------:R-:W-:Y:S01]  /*80a0*/  FMUL.FTZ R124, R124, R8.reuse ;  /* 0x000000087c7c7220 */ /* 0x080fe20000410000 */
[----:B------:R-:W3:Y:S01]  /*80b0*/  MUFU.EX2 R177, R177 ;  /* 0x000000b100b17308 */ /* 0x000ee20000000800 */
        /* <DEDUP_REMOVED lines=8> */
[----:B-1----:R-:W-:Y:S01]  /*8140*/  FADD.FTZ R3, R176, R3 ;  /* 0x00000003b0037221 */ /* 0x002fe20000010000 */
[-C--:B------:R-:W-:Y:S01]  /*8150*/  FMUL.FTZ R137, R137, R8.reuse ;  /* 0x0000000889897220 */ /* 0x080fe20000410000 */
[-C--:B------:R-:W-:Y:S01]  /*8160*/  FMUL.FTZ R140, R140, R8.reuse ;  /* 0x000000088c8c7220 */ /* 0x080fe20000410000 */
[-C--:B------:R-:W-:Y:S01]  /*8170*/  FMUL.FTZ R141, R141, R8.reuse ;  /* 0x000000088d8d7220 */ /* 0x080fe20000410000 */
[-C--:B------:R-:W-:Y:S01]  /*8180*/  FMUL.FTZ R144, R144, R8.reuse ;  /* 0x0000000890907220 */ /* 0x080fe20000410000 */
[-C--:B------:R-:W-:Y:S01]  /*8190*/  FMUL.FTZ R145, R145, R8.reuse ;  /* 0x0000000891917220 */ /* 0x080fe20000410000 */
[-C--:B------:R-:W-:Y:S01]  /*81a0*/  FMUL.FTZ R148, R148, R8.reuse ;  /* 0x0000000894947220 */ /* 0x080fe20000410000 */
[----:B------:R-:W-:Y:S01]  /*81b0*/  FMUL.FTZ R149, R149, R8 ;  /* 0x0000000895957220 */ /* 0x000fe20000410000 */
[----:B---3--:R-:W-:Y:S01]  /*81c0*/  FADD.FTZ R3, R177, R3 ;  /* 0x00000003b1037221 */ /* 0x008fe20000010000 */
[----:B0-----:R-:W-:Y:S01]  /*81d0*/  FMNMX.FTZ R5, R5, R10, !PT ;  /* 0x0000000a05057209 */ /* 0x001fe20007810000 */
[----:B------:R-:W-:Y:S01]  /*81e0*/  IMAD.U32 R10, RZ, RZ, UR10 ;  /* 0x0000000aff0a7e24 */ /* 0x000fe2000f8e00ff */
[----:B------:R-:W-:-:S03]  /*81f0*/  ULEA UR10, UR37, UR7, 0xc ;  /* 0x00000007250a7291 */ /* 0x000fc6000f8e603f */
[----:B------:R-:W-:Y:S01]  /*8200*/  FADD.FTZ R6, -R5, R6 ;  /* 0x0000000605067221 */ /* 0x000fe20000010100 */
[----:B------:R-:W-:Y:S02]  /*8210*/  @!P3 IMAD R10, R10, 0x40, R16 ;  /* 0x000000400a0ab824 */ /* 0x000fe400078e0210 */
[----:B--2---:R-:W-:Y:S01]  /*8220*/  FADD.FTZ R3, R180, R3 ;  /* 0x00000003b4037221 */ /* 0x004fe20000010000 */
[----:B------:R-:W-:Y:S01]  /*8230*/  UIADD3 UR14, UR10, 0x80, URZ ;  /* 0x000000800a0e7890 */ /* 0x000fe2000fffe03f */
[----:B------:R-:W-:Y:S01]  /*8240*/  FMUL.FTZ R6, R6, UR15 ;  /* 0x0000000f06067c20 */ /* 0x000fe20008410000 */
[----:B------:R-:W-:Y:S01]  /*8250*/  UMOV UR18, UR10 ;  /* 0x0000000a00127c82 */ /* 0x000fe20008000000 */
[----:B------:R-:W-:-:S04]  /*8260*/  @!P3 LEA R10, R10, UR41, 0x2 ;  /* 0x000000290a0abc11 */ /* 0x000fc8000f8e10ff */
[----:B------:R-:W0:Y:S01]  /*8270*/  MUFU.EX2 R6, R6 ;  /* 0x0000000600067308 */ /* 0x000e220000000800 */
[----:B------:R1:W-:Y:S02]  /*8280*/  @!P3 STS [R10+0x38400], R8 ;  /* 0x038400080a00b388 */ /* 0x0003e40000000800 */
[----:B-1----:R-:W-:Y:S02]  /*8290*/  IMAD.MOV.U32 R8, RZ, RZ, R4 ;  /* 0x000000ffff087224 */ /* 0x002fe400078e0004 */
        /* <DEDUP_REMOVED lines=10> */
[----:B0-----:R-:W-:Y:S01]  /*8340*/  FMUL.FTZ R10, R5, UR15 ;  /* 0x0000000f050a7c20 */ /* 0x001fe20008410000 */
[-C--:B------:R-:W-:Y:S01]  /*8350*/  FMUL.FTZ R43, R43, R6.reuse ;  /* 0x000000062b2b7220 */ /* 0x080fe20000410000 */
[-C--:B------:R-:W-:Y:S01]  /*8360*/  FMUL.FTZ R46, R46, R6.reuse ;  /* 0x000000062e2e7220 */ /* 0x080fe20000410000 */
[----:B------:R-:W-:Y:S01]  /*8370*/  FMUL.FTZ R47, R47, R6 ;  /* 0x000000062f2f7220 */ /* 0x000fe20000410000 */
[--C-:B------:R-:W-:Y:S01]  /*8380*/  FFMA.FTZ R154, R154, UR15, -R10.reuse ;  /* 0x0000000f9a9a7c23 */ /* 0x100fe2000801080a */
[--C-:B------:R-:W-:Y:S01]  /*8390*/  FFMA.FTZ R155, R155, UR15, -R10.reuse ;  /* 0x0000000f9b9b7c23 */ /* 0x100fe2000801080a */
[--C-:B------:R-:W-:Y:S01]  /*83a0*/  FFMA.FTZ R12, R166, UR15, -R10.reuse ;  /* 0x0000000fa60c7c23 */ /* 0x100fe2000801080a */
[--C-:B------:R-:W-:Y:S01]  /*83b0*/  FFMA.FTZ R158, R158, UR15, -R10.reuse ;  /* 0x0000000f9e9e7c23 */ /* 0x100fe2000801080a */
[----:B------:R0:W1:Y:S01]  /*83c0*/  MUFU.EX2 R153, R154 ;  /* 0x0000009a00997308 */ /* 0x0000620000000800 */
        /* <DEDUP_REMOVED lines=12> */
[----:B------:R-:W2:Y:S01]  /*8490*/  MUFU.EX2 R155, R155 ;  /* 0x0000009b009b7308 */ /* 0x000ea20000000800 */
[----:B0-----:R-:W-:Y:S01]  /*84a0*/  F2FP.BF16.F32.PACK_AB R154, R157, R156 ;  /* 0x0000009c9d9a723e */ /* 0x001fe200000010ff */
[----:B------:R-:W-:Y:S01]  /*84b0*/  FMUL.FTZ R50, R50, R6 ;  /* 0x0000000632327220 */ /* 0x000fe20000410000 */
[----:B------:R-:W-:Y:S01]  /*84c0*/  F2FP.BF16.F32.PACK_AB R156, R161, R160 ;  /* 0x000000a0a19c723e */ /* 0x000fe200000010ff */
[----:B-1----:R-:W-:Y:S01]  /*84d0*/  FFMA.FTZ R15, R6, R7, R153 ;  /* 0x00000007060f7223 */ /* 0x002fe20000010099 */
[----:B------:R-:W-:Y:S01]  /*84e0*/  F2FP.BF16.F32.PACK_AB R160, R169, R168 ;  /* 0x000000a8a9a0723e */ /* 0x000fe200000010ff */
[-C--:B------:R-:W-:Y:S01]  /*84f0*/  FMUL.FTZ R51, R51, R6.reuse ;  /* 0x0000000633337220 */ /* 0x080fe20000410000 */
[-C--:B------:R-:W-:Y:S01]  /*8500*/  FMUL.FTZ R54, R54, R6.reuse ;  /* 0x0000000636367220 */ /* 0x080fe20000410000 */
[----:B------:R0:W-:Y:S01]  /*8510*/  MUFU.EX2 R10, R158 ;  /* 0x0000009e000a7308 */ /* 0x0001e20000000800 */
        /* <DEDUP_REMOVED lines=8> */
[C---:B--2---:R-:W-:Y:S01]  /*85a0*/  FADD.FTZ R15, R155.reuse, R15 ;  /* 0x0000000f9b0f7221 */ /* 0x044fe20000010000 */
[----:B------:R-:W-:Y:S01]  /*85b0*/  F2FP.BF16.F32.PACK_AB R153, R155, R153 ;  /* 0x000000999b99723e */ /* 0x000fe200000010ff */
[----:B------:R-:W-:Y:S01]  /*85c0*/  FMUL.FTZ R70, R70, R6 ;  /* 0x0000000646467220 */ /* 0x000fe20000410000 */
[----:B0-----:R-:W-:Y:S01]  /*85d0*/  F2FP.BF16.F32.PACK_AB R158, R165, R164 ;  /* 0x000000a4a59e723e */ /* 0x001fe200000010ff */
[----:B------:R-:W-:Y:S01]  /*85e0*/  FMUL.FTZ R71, R71, R6 ;  /* 0x0000000647477220 */ /* 0x000fe20000410000 */
[----:B------:R-:W-:Y:S01]  /*85f0*/  F2FP.BF16.F32.PACK_AB R164, R177, R176 ;  /* 0x000000b0b1a4723e */ /* 0x000fe200000010ff */
        /* <DEDUP_REMOVED lines=8> */
[----:B------:R-:W-:Y:S01]  /*8680*/  FMUL.FTZ R87, R87, R6 ;  /* 0x0000000657577220 */ /* 0x000fe20000410000 */
[----:B------:R-:W2:Y:S01]  /*8690*/  MUFU.EX2 R14, R163 ;  /* 0x000000a3000e7308 */ /* 0x000ea20000000800 */
[----:B-1----:R-:W-:Y:S01]  /*86a0*/  F2FP.BF16.F32.PACK_AB R155, R11, R10 ;  /* 0x0000000a0b9b723e */ /* 0x002fe200000010ff */
[----:B------:R-:W-:Y:S01]  /*86b0*/  BAR.SYNC.DEFER_BLOCKING 0xf, 0x100 ;  /* 0x03c4000000007b1d */ /* 0x000fe20000010000 */
[----:B0-----:R-:W-:Y:S01]  /*86c0*/  F2FP.BF16.F32.PACK_AB R162, R173, R172 ;  /* 0x000000acada2723e */ /* 0x001fe200000010ff */
        /* <DEDUP_REMOVED lines=12> */
[----:B------:R-:W0:Y:S01]  /*8790*/  MUFU.EX2 R7, R167 ;  /* 0x000000a700077308 */ /* 0x000e220000000800 */
[----:B--2---:R-:W-:Y:S01]  /*87a0*/  F2FP.BF16.F32.PACK_AB R157, R14, R13 ;  /* 0x0000000d0e9d723e */ /* 0x004fe200000010ff */
[-C--:B------:R-:W-:Y:S01]  /*87b0*/  FMUL.FTZ R111, R111, R6.reuse ;  /* 0x000000066f6f7220 */ /* 0x080fe20000410000 */
[-C--:B------:R-:W-:Y:S01]  /*87c0*/  FMUL.FTZ R114, R114, R6.reuse ;  /* 0x0000000672727220 */ /* 0x080fe20000410000 */
[-C--:B------:R-:W-:Y:S01]  /*87d0*/  FMUL.FTZ R115, R115, R6.reuse ;  /* 0x0000000673737220 */ /* 0x080fe20000410000 */
[-C--:B------:R-:W-:Y:S01]  /*87e0*/  FMUL.FTZ R118, R118, R6.reuse ;  /* 0x0000000676767220 */ /* 0x080fe20000410000 */
[-C--:B------:R-:W-:Y:S01]  /*87f0*/  FMUL.FTZ R119, R119, R6.reuse ;  /* 0x0000000677777220 */ /* 0x080fe20000410000 */
[-C--:B------:R-:W-:Y:S01]  /*8800*/  FMUL.FTZ R122, R122, R6.reuse ;  /* 0x000000067a7a7220 */ /* 0x080fe20000410000 */
[----:B------:R-:W1:Y:S01]  /*8810*/  MUFU.EX2 R166, R181 ;  /* 0x000000b500a67308 */ /* 0x000e620000000800 */
        /* <DEDUP_REMOVED lines=14> */
[----:B------:R-:W-:Y:S01]  /*8900*/  FMUL.FTZ R147, R147, R6 ;  /* 0x0000000693937220 */ /* 0x000fe20000410000 */
[----:B------:R-:W0:Y:S01]  /*8910*/  MUFU.EX2 R171, R171 ;  /* 0x000000ab00ab7308 */ /* 0x000e220000000800 */
[C---:B-1----:R-:W-:Y:S01]  /*8920*/  FADD.FTZ R3, R166.reuse, R3 ;  /* 0x00000003a6037221 */ /* 0x042fe20000010000 */
[----:B------:R-:W-:Y:S01]  /*8930*/  F2FP.BF16.F32.PACK_AB R166, R166, R180 ;  /* 0x000000b4a6a6723e */ /* 0x000fe200000010ff */
[-C--:B------:R-:W-:Y:S01]  /*8940*/  FMUL.FTZ R150, R150, R6.reuse ;  /* 0x0000000696967220 */ /* 0x080fe20000410000 */
[----:B------:R-:W-:Y:S01]  /*8950*/  FMUL.FTZ R151, R151, R6 ;  /* 0x0000000697977220 */ /* 0x000fe20000410000 */
[----:B------:R1:W-:Y:S01]  /*8960*/  STSM.16.M88.4 [R19+0x36400], R152 ;  /* 0x0364009813007844 */ /* 0x0003e20000000200 */
[----:B------:R-:W-:Y:S01]  /*8970*/  FADD.FTZ R15, R10, R15 ;  /* 0x0000000f0a0f7221 */ /* 0x000fe20000010000 */
[----:B------:R-:W-:Y:S01]  /*8980*/  IMAD.MOV.U32 R6, RZ, RZ, R5 ;  /* 0x000000ffff067224 */ /* 0x000fe200078e0005 */
[----:B------:R-:W-:Y:S01]  /*8990*/  MUFU.EX2 R174, R174 ;  /* 0x000000ae00ae7308 */ /* 0x000fe20000000800 */
[----:B------:R1:W-:Y:S01]  /*89a0*/  STSM.16.M88.4 [R184], R156 ;  /* 0x0000009cb8007844 */ /* 0x0003e20000000200 */
[----:B------:R-:W-:-:S04]  /*89b0*/  FADD.FTZ R15, R11, R15 ;  /* 0x0000000f0b0f7221 */ /* 0x000fc80000010000 */
[----:B------:R-:W-:Y:S02]  /*89c0*/  FADD.FTZ R15, R13, R15 ;  /* 0x0000000f0d0f7221 */ /* 0x000fe40000010000 */
[----:B------:R-:W2:Y:S01]  /*89d0*/  MUFU.EX2 R175, R175 ;  /* 0x000000af00af7308 */ /* 0x000ea20000000800 */
[----:B0-----:R-:W-:Y:S01]  /*89e0*/  F2FP.BF16.F32.PACK_AB R161, R171, R170 ;  /* 0x000000aaaba1723e */ /* 0x001fe200000010ff */
[----:B------:R-:W-:-:S04]  /*89f0*/  FADD.FTZ R15, R14, R15 ;  /* 0x0000000f0e0f7221 */ /* 0x000fc80000010000 */
[----:B------:R-:W-:Y:S02]  /*8a00*/  FADD.FTZ R12, R12, R15 ;  /* 0x0000000f0c0c7221 */ /* 0x000fe40000010000 */
[----:B------:R-:W-:Y:S02]  /*8a10*/  MUFU.EX2 R178, R178 ;  /* 0x000000b200b27308 */ /* 0x000fe40000000800 */
[----:B------:R-:W-:-:S04]  /*8a20*/  FADD.FTZ R7, R7, R12 ;  /* 0x0000000c07077221 */ /* 0x000fc80000010000 */
[----:B------:R-:W-:Y:S02]  /*8a30*/  FADD.FTZ R170, R170, R7 ;  /* 0x00000007aaaa7221 */ /* 0x000fe40000010000 */
[----:B------:R-:W0:Y:S01]  /*8a40*/  MUFU.EX2 R179, R179 ;  /* 0x000000b300b37308 */ /* 0x000e220000000800 */
[----:B--2---:R-:W-:Y:S01]  /*8a50*/  F2FP.BF16.F32.PACK_AB R163, R175, R174 ;  /* 0x000000aeafa3723e */ /* 0x004fe200000010ff */
[----:B------:R-:W-:-:S04]  /*8a60*/  FADD.FTZ R171, R171, R170 ;  /* 0x000000aaabab7221 */ /* 0x000fc80000010000 */
[----:B------:R1:W-:Y:S01]  /*8a70*/  STSM.16.M88.4 [R186], R160 ;  /* 0x000000a0ba007844 */ /* 0x0003e20000000200 */
[----:B------:R-:W-:Y:S01]  /*8a80*/  FADD.FTZ R174, R174, R171 ;  /* 0x000000abaeae7221 */ /* 0x000fe20000010000 */
[----:B------:R-:W-:Y:S03]  /*8a90*/  MUFU.EX2 R182, R182 ;  /* 0x000000b600b67308 */ /* 0x000fe60000000800 */
[----:B------:R-:W-:-:S05]  /*8aa0*/  FADD.FTZ R175, R175, R174 ;  /* 0x000000aeafaf7221 */ /* 0x000fca0000010000 */
[----:B------:R-:W2:Y:S01]  /*8ab0*/  MUFU.EX2 R183, R183 ;  /* 0x000000b700b77308 */ /* 0x000ea20000000800 */
[----:B0-----:R-:W-:Y:S01]  /*8ac0*/  F2FP.BF16.F32.PACK_AB R165, R179, R178 ;  /* 0x000000b2b3a5723e */ /* 0x001fe200000010ff */
        /* <DEDUP_REMOVED lines=8> */
[----:B------:R-:W-:Y:S01]  /*8b50*/  UMOV UR18, UR14 ;  /* 0x0000000e00127c82 */ /* 0x000fe20008000000 */
[----:B------:R-:W-:Y:S01]  /*8b60*/  UMOV UR19, 0x40000040 ;  /* 0x4000004000137882 */ /* 0x000fe20000000000 */
[----:B------:R-:W-:Y:S02]  /*8b70*/  UIADD3 UR14, UR10, 0x100, URZ ;  /* 0x000001000a0e7890 */ /* 0x000fe4000fffe03f */
[----:B------:R-:W-:Y:S01]  /*8b80*/  UIADD3 UR10, UR10, 0x180, URZ ;  /* 0x000001800a0a7890 */ /* 0x000fe2000fffe03f */
[----:B------:R-:W-:Y:S02]  /*8b90*/  WARPGROUP.DEPBAR.LE gsb0, 0x0 ;  /* 0x00008000000079c5 */ /* 0x000fe40000010000 */
[----:B------:R-:W-:-:S15]  /*8ba0*/  WARPGROUP.ARRIVE ;  /* 0x00000000000079c5 */ /* 0x000fde0000000000 */
[----:B------:R-:W-:-:S05]  /*8bb0*/  NOP ;  /* 0x0000000000007918 */ /* 0x000fca0000000000 */
[----:B------:R-:W-:Y:S01]  /*8bc0*/  HGMMA.64x256x16.F32.BF16 R24, R156, gdesc[UR16].tnspB, R24, gsb0 ;  /* 0x43e000109c187df0 */ /* 0x000fe20008001818 */
[----:B------:R-:W-:Y:S01]  /*8bd0*/  UMOV UR18, UR14 ;  /* 0x0000000e00127c82 */ /* 0x000fe20008000000 */
[----:B------:R-:W-:Y:S01]  /*8be0*/  UMOV UR19, 0x40000040 ;  /* 0x4000004000137882 */ /* 0x000fe20000000000 */
[----:B------:R-:W-:Y:S02]  /*8bf0*/  WARPGROUP.DEPBAR.LE gsb0, 0x0 ;  /* 0x00008000000079c5 */ /* 0x000fe40000010000 */
[----:B------:R-:W-:-:S15]  /*8c00*/  WARPGROUP.ARRIVE ;  /* 0x00000000000079c5 */ /* 0x000fde0000000000 */
[----:B------:R-:W-:-:S08]  /*8c10*/  NOP ;  /* 0x0000000000007918 */ /* 0x000fd00000000000 */
        /* <DEDUP_REMOVED lines=19> */
.L_x_1073:
[----:B------:R-:W2:Y:S01]  /*8d50*/  SHFL.BFLY PT, R0, R3, 0x2, 0x1f ;  /* 0x0c401f0003007f89 */ /* 0x000ea200000e0000 */
[----:B01----:R-:W-:Y:S01]  /*8d60*/  IMAD.MOV.U32 R152, RZ, RZ, -0x800000 ;  /* 0xff800000ff987424 */ /* 0x003fe200078e00ff */
[----:B------:R-:W-:Y:S02]  /*8d70*/  UIADD3 UR40, UR40, 0x1, URZ ;  /* 0x0000000128287890 */ /* 0x000fe4000fffe03f */
[----:B------:R-:W0:Y:S01]  /*8d80*/  SHFL.BFLY PT, R6, R7, 0x2, 0x1f ;  /* 0x0c401f0007067f89 */ /* 0x000e2200000e0000 */
[----:B------:R-:W-:Y:S08]  /*8d90*/  BAR.ARV 0x8, 0x100 ;  /* 0x0204000000007b1d */ /* 0x000ff00000002000 */
[----:B------:R-:W-:Y:S01]  /*8da0*/  BAR.SYNC.DEFER_BLOCKING 0xf, 0x100 ;  /* 0x03c4000000007b1d */ /* 0x000fe20000010000 */
[----:B--2---:R-:W-:Y:S01]  /*8db0*/  FADD.FTZ R0, R0, R3 ;  /* 0x0000000300007221 */ /* 0x004fe20000010000 */
[----:B------:R-:W-:-:S02]  /*8dc0*/  IMAD.U32 R3, RZ, RZ, UR15 ;  /* 0x0000000fff037e24 */ /* 0x000fc4000f8e00ff */
[----:B0-----:R-:W-:Y:S02]  /*8dd0*/  FADD.FTZ R6, R6, R7 ;  /* 0x0000000706067221 */ /* 0x001fe40000010000 */
[----:B------:R-:W0:Y:S04]  /*8de0*/  SHFL.BFLY PT, R9, R0, 0x1, 0x1f ;  /* 0x0c201f0000097f89 */ /* 0x000e2800000e0000 */
[----:B------:R-:W1:Y:S01]  /*8df0*/  SHFL.BFLY PT, R11, R6, 0x1, 0x1f ;  /* 0x0c201f00060b7f89 */ /* 0x000e6200000e0000 */
[----:B0-----:R-:W-:Y:S01]  /*8e00*/  FADD.FTZ R10, R0, R9 ;  /* 0x00000009000a7221 */ /* 0x001fe20000010000 */
[----:B-1----:R-:W-:-:S04]  /*8e10*/  FADD.FTZ R11, R6, R11 ;  /* 0x0000000b060b7221 */ /* 0x002fc80000010000 */
[----:B------:R-:W-:Y:S02]  /*8e20*/  FSETP.NE.FTZ.AND P0, PT, R10, RZ, PT ;  /* 0x000000ff0a00720b */ /* 0x000fe40003f15000 */
[----:B------:R-:W-:-:S11]  /*8e30*/  FSETP.NE.FTZ.AND P1, PT, R11, RZ, PT ;  /* 0x000000ff0b00720b */ /* 0x000fd60003f35000 */
[----:B------:R-:W0:Y:S01]  /*8e40*/  @P0 MUFU.LG2 R8, R10 ;  /* 0x0000000a00080308 */ /* 0x000e220000000c00 */
[----:B------:R-:W-:Y:S01]  /*8e50*/  @P0 FMUL.FTZ R7, R3, 0.69314718246459960938 ;  /* 0x3f31721803070820 */ /* 0x000fe20000410000 */
[----:B------:R-:W-:-:S06]  /*8e60*/  IMAD.MOV.U32 R3, RZ, RZ, -0x800000 ;  /* 0xff800000ff037424 */ /* 0x000fcc00078e00ff */
[----:B------:R-:W1:Y:S01]  /*8e70*/  @P1 MUFU.LG2 R9, R11 ;  /* 0x0000000b00091308 */ /* 0x000e620000000c00 */
[----:B0-----:R-:W-:-:S04]  /*8e80*/  @P0 FMUL.FTZ R8, R8, 0.69314718246459960938 ;  /* 0x3f31721808080820 */ /* 0x001fc80000410000 */
[----:B------:R-:W-:Y:S01]  /*8e90*/  @P0 FFMA.FTZ R3, R7, R4, R8 ;  /* 0x0000000407030223 */ /* 0x000fe20000010008 */
[----:B------:R-:W-:Y:S02]  /*8ea0*/  IMAD.U32 R7, RZ, RZ, UR15 ;  /* 0x0000000fff077e24 */ /* 0x000fe4000f8e00ff */
[----:B------:R-:W-:Y:S02]  /*8eb0*/  IMAD.MOV.U32 R4, RZ, RZ, RZ ;  /* 0x000000ffff047224 */ /* 0x000fe400078e00ff */
[----:B-1----:R-:W-:Y:S01]  /*8ec0*/  @P1 FMUL.FTZ R0, R9, 0.69314718246459960938 ;  /* 0x3f31721809001820 */ /* 0x002fe20000410000 */
[----:B------:R-:W-:-:S04]  /*8ed0*/  @P1 FMUL.FTZ R7, R7, 0.69314718246459960938 ;  /* 0x3f31721807071820 */ /* 0x000fc80000410000 */
[----:B------:R-:W-:Y:S01]  /*8ee0*/  @P1 FFMA.FTZ R152, R7, R5, R0 ;  /* 0x0000000507981223 */ /* 0x000fe20000010000 */
[----:B------:R-:W0:Y:S01]  /*8ef0*/  @P0 MUFU.RCP R4, R10 ;  /* 0x0000000a00040308 */ /* 0x000e220000001000 */
[----:B------:R-:W-:Y:S01]  /*8f00*/  ISETP.NE.AND P0, PT, R17, RZ, PT ;  /* 0x000000ff1100720c */ /* 0x000fe20003f05270 */
[----:B------:R-:W-:Y:S02]  /*8f10*/  IMAD.MOV.U32 R0, RZ, RZ, RZ ;  /* 0x000000ffff007224 */ /* 0x000fe400078e00ff */
[----:B------:R-:W-:Y:S01]  /*8f20*/  IMAD.U32 R5, RZ, RZ, UR37 ;  /* 0x00000025ff057e24 */ /* 0x000fe2000f8e00ff */
[----:B------:R-:W-:-:S03]  /*8f30*/  UIADD3 UR37, UR37, 0x1, URZ ;  /* 0x0000000125257890 */ /* 0x000fc6000fffe03f */
[----:B------:R-:W1:Y:S01]  /*8f40*/  @P1 MUFU.RCP R0, R11 ;  /* 0x0000000b00001308 */ /* 0x000e620000001000 */
[----:B------:R-:W-:-:S04]  /*8f50*/  UISETP.NE.AND UP0, UPT, UR37, 0x2, UPT ;  /* 0x000000022500788c */ /* 0x000fc8000bf05270 */
[----:B------:R-:W-:Y:S01]  /*8f60*/  USEL UR4, URZ, 0x1, UP0 ;  /* 0x000000013f047887 */ /* 0x000fe20008000000 */
[----:B------:R-:W-:Y:S01]  /*8f70*/  @!P0 IMAD R5, R5, 0x40, R16 ;  /* 0x0000004005058824 */ /* 0x000fe200078e0210 */
[----:B------:R-:W-:Y:S01]  /*8f80*/  USEL UR37, UR37, URZ, UP0 ;  /* 0x0000003f25257287 */ /* 0x000fe20008000000 */
[-C--:B0-----:R-:W-:Y:S01]  /*8f90*/  FMUL.FTZ R24, R24, R4.reuse ;  /* 0x0000000418187220 */ /* 0x081fe20000410000 */
[-C--:B------:R-:W-:Y:S02]  /*8fa0*/  FMUL.FTZ R25, R25, R4.reuse ;  /* 0x0000000419197220 */ /* 0x080fe40000410000 */
[----:B------:R-:W-:Y:S01]  /*8fb0*/  @!P0 LEA R5, R5, UR41, 0x2 ;  /* 0x0000002905058c11 */ /* 0x000fe2000f8e10ff */
[-C--:B------:R-:W-:Y:S01]  /*8fc0*/  FMUL.FTZ R28, R28, R4.reuse ;  /* 0x000000041c1c7220 */ /* 0x080fe20000410000 */
[-C--:B------:R-:W-:Y:S01]  /*8fd0*/  FMUL.FTZ R29, R29, R4.reuse ;  /* 0x000000041d1d7220 */ /* 0x080fe20000410000 */
[-C--:B------:R-:W-:Y:S01]  /*8fe0*/  FMUL.FTZ R32, R32, R4.reuse ;  /* 0x0000000420207220 */ /* 0x080fe20000410000 */
[-C--:B------:R-:W-:Y:S01]  /*8ff0*/  FMUL.FTZ R33, R33, R4.reuse ;  /* 0x0000000421217220 */ /* 0x080fe20000410000 */
[----:B------:R0:W-:Y:S01]  /*9000*/  @!P0 STS [R5+0x38400], R4 ;  /* 0x0384000405008388 */ /* 0x0001e20000000800 */
        /* <DEDUP_REMOVED lines=124> */
[----:B------:R-:W-:Y:S01]  /*97d0*/  ULOP3.LUT UR36, UR36, UR4, URZ, 0x3c, !UPT ;  /* 0x0000000424247292 */ /* 0x000fe2000f8e3c3f */
[----:B0-----:R-:W-:Y:S11]  /*97e0*/  BAR.ARV 0xe, 0x100 ;  /* 0x0384000000007b1d */ /* 0x001ff60000002000 */
.L_x_1058:
[----:B------:R-:W0:Y:S08]  /*97f0*/  S2UR UR4, SR_CgaCtaId ;  /* 0x00000000000479c3 */ /* 0x000e300000008800 */
[----:B------:R-:W-:Y:S06]  /*9800*/  BAR.SYNC.DEFER_BLOCKING 0x5, 0x180 ;  /* 0x0146000000007b1d */ /* 0x000fec0000010000 */
[----:B------:R-:W-:Y:S01]  /*9810*/  UMOV UR41, 0x400 ;  /* 0x0000040000297882 */ /* 0x000fe20000000000 */
[----:B------:R-:W-:Y:S01]  /*9820*/  BSSY B0, `(.L_x_1083) ;  /* 0x0000480000007945 */ /* 0x000fe20003800000 */
[----:B0-----:R-:W-:-:S09]  /*9830*/  ULEA UR41, UR4, UR41, 0x18 ;  /* 0x0000002904297291 */ /* 0x001fd2000f8ec03f */
[----:B------:R-:W0:Y:S02]  /*9840*/  LDS.128 R4, [UR41+0x388d0] ;  /* 0x0388d029ff047984 */ /* 0x000e240008000c00 */
[----:B0-----:R-:W-:Y:S02]  /*9850*/  R2UR UR4, R5 ;  /* 0x00000000050472ca */ /* 0x001fe400000e0000 */
[----:B------:R-:W-:Y:S01]  /*9860*/  R2UR UR5, R7 ;  /* 0x00000000070572ca */ /* 0x000fe200000e0000 */
[----:B------:R-:W-:Y:S06]  /*9870*/  BAR.ARV 0x4, 0x180 ;  /* 0x0106000000007b1d */ /* 0x000fec0000002000 */
[----:B------:R-:W-:Y:S08]  /*9880*/  @P0 BRA `(.L_x_1084) ;  /* 0x0000003800200947 */ /* 0x000ff00003800000 */
[----:B------:R-:W2:Y:S01]  /*9890*/  LDL R0, [R1+0x70] ;  /* 0x0000700001007983 */ /* 0x000ea20000100800 */
[----:B------:R-:W0:Y:S01]  /*98a0*/  S2UR UR8, SR_SWINHI ;  /* 0x00000000000879c3 */ /* 0x000e220000002f00 */
[----:B------:R-:W-:Y:S01]  /*98b0*/  F2FP.BF16.F32.PACK_AB R23, R71, R70 ;  /* 0x000000464717723e */ /* 0x000fe200000010ff */
[----:B------:R-:W-:Y:S01]  /*98c0*/  UMOV UR6, UR41 ;  /* 0x0000002900067c82 */ /* 0x000fe20008000000 */
[----:B0-----:R-:W-:Y:S01]  /*98d0*/  UMOV UR7, UR8 ;  /* 0x0000000800077c82 */ /* 0x001fe20008000000 */
[----:B------:R-:W-:Y:S02]  /*98e0*/  IMAD.U32 R4, RZ, RZ, UR6 ;  /* 0x00000006ff047e24 */ /* 0x000fe4000f8e00ff */
[----:B------:R-:W-:Y:S01]  /*98f0*/  IMAD.U32 R5, RZ, RZ, UR7 ;  /* 0x00000007ff057e24 */ /* 0x000fe2000f8e00ff */
[----:B------:R-:W-:Y:S01]  /*9900*/  ULDC.64 UR6, c[0x0][0xd08] ;  /* 0x0003420000067ab9 */ /* 0x000fe20000000a00 */
[----:B------:R-:W-:Y:S01]  /*9910*/  BAR.SYNC.DEFER_BLOCKING 0x1, 0x100 ;  /* 0x0044000000007b1d */ /* 0x000fe20000010000 */
[----:B--2---:R-:W-:-:S03]  /*9920*/  IMAD.WIDE R20, R0, 0x2, R4 ;  /* 0x0000000200147825 */ /* 0x004fc600078e0204 */
[C---:B------:R-:W-:Y:S02]  /*9930*/  IADD3 R9, P6, R20.reuse, 0x6060, RZ ;  /* 0x0000606014097810 */ /* 0x040fe40007fde0ff */
[C---:B------:R-:W-:Y:S02]  /*9940*/  IADD3 R13, P1, R20.reuse, 0x6020, RZ ;  /* 0x00006020140d7810 */ /* 0x040fe40007f3e0ff */
[----:B------:R-:W-:Y:S02]  /*9950*/  LOP3.LUT R8, R9, 0x380, RZ, 0xc0, !PT ;  /* 0x0000038009087812 */ /* 0x000fe400078ec0ff */
[----:B------:R-:W-:Y:S02]  /*9960*/  IADD3 R11, P0, R20, 0x6040, RZ ;  /* 0x00006040140b7810 */ /* 0x000fe40007f1e0ff */
[----:B------:R-:W-:Y:S02]  /*9970*/  SHF.R.U64 R8, R8, 0x3, RZ ;  /* 0x0000000308087819 */ /* 0x000fe400000012ff */
[----:B------:R-:W-:-:S02]  /*9980*/  LOP3.LUT R12, R13, 0x380, RZ, 0xc0, !PT ;  /* 0x000003800d0c7812 */ /* 0x000fc400078ec0ff */
[----:B------:R-:W-:Y:S01]  /*9990*/  LOP3.LUT R8, R8, R9, RZ, 0x3c, !PT ;  /* 0x0000000908087212 */ /* 0x000fe200078e3cff */
[----:B------:R-:W-:Y:S01]  /*99a0*/  IMAD.X R9, RZ, RZ, R21, P6 ;  /* 0x000000ffff097224 */ /* 0x000fe200030e0615 */
[----:B------:R-:W-:Y:S02]  /*99b0*/  LOP3.LUT R10, R11, 0x380, RZ, 0xc0, !PT ;  /* 0x000003800b0a7812 */ /* 0x000fe400078ec0ff */
[----:B------:R-:W-:Y:S02]  /*99c0*/  LOP3.LUT R0, R20, 0x380, RZ, 0xc0, !PT ;  /* 0x0000038014007812 */ /* 0x000fe400078ec0ff */
[----:B------:R-:W-:Y:S02]  /*99d0*/  SHF.R.U64 R12, R12, 0x3, RZ ;  /* 0x000000030c0c7819 */ /* 0x000fe400000012ff */
[----:B------:R-:W-:Y:S02]  /*99e0*/  SHF.R.U64 R10, R10, 0x3, RZ ;  /* 0x000000030a0a7819 */ /* 0x000fe400000012ff */
[----:B------:R-:W-:-:S02]  /*99f0*/  SHF.R.U64 R0, R0, 0x3, RZ ;  /* 0x0000000300007819 */ /* 0x000fc400000012ff */
[----:B------:R-:W-:Y:S01]  /*9a00*/  LOP3.LUT R12, R12, R13, RZ, 0x3c, !PT ;  /* 0x0000000d0c0c7212 */ /* 0x000fe200078e3cff */
[--C-:B------:R-:W-:Y:S01]  /*9a10*/  IMAD.X R13, RZ, RZ, R21.reuse, P1 ;  /* 0x000000ffff0d7224 */ /* 0x100fe200008e0615 */
[----:B------:R-:W-:Y:S01]  /*9a20*/  MOV R164, R8 ;  /* 0x0000000800a47202 */ /* 0x000fe20000000f00 */
[--C-:B------:R-:W-:Y:S01]  /*9a30*/  IMAD.MOV.U32 R9, RZ, RZ, R21.reuse ;  /* 0x000000ffff097224 */ /* 0x100fe200078e0015 */
[----:B------:R-:W-:Y:S01]  /*9a40*/  LOP3.LUT R10, R10, R11, RZ, 0x3c, !PT ;  /* 0x0000000b0a0a7212 */ /* 0x000fe200078e3cff */
[----:B------:R-:W-:Y:S01]  /*9a50*/  IMAD.X R11, RZ, RZ, R21, P0 ;  /* 0x000000ffff0b7224 */ /* 0x000fe200000e0615 */
[----:B------:R-:W-:Y:S02]  /*9a60*/  LOP3.LUT R8, R0, R20, RZ, 0x3c, !PT ;  /* 0x0000001400087212 */ /* 0x000fe400078e3cff */
[----:B------:R-:W-:Y:S02]  /*9a70*/  IADD3 R162, P0, R20, 0x2060, RZ ;  /* 0x0000206014a27810 */ /* 0x000fe40007f1e0ff */
[----:B------:R-:W-:-:S02]  /*9a80*/  MOV R18, R12 ;  /* 0x0000000c00127202 */ /* 0x000fc40000000f00 */
[----:B------:R-:W-:Y:S02]  /*9a90*/  MOV R12, R8 ;  /* 0x00000008000c7202 */ /* 0x000fe40000000f00 */
[----:B------:R-:W0:Y:S01]  /*9aa0*/  LDC R9, c[0x0][0xbd4] ;  /* 0x0002f500ff097b82 */ /* 0x000e220000000800 */
[----:B------:R-:W-:Y:S02]  /*9ab0*/  LOP3.LUT R163, R162, 0x380, RZ, 0xc0, !PT ;  /* 0x00000380a2a37812 */ /* 0x000fe400078ec0ff */
[----:B------:R-:W-:Y:S02]  /*9ac0*/  IADD3 R154, P3, R20, 0x4060, RZ ;  /* 0x00004060149a7810 */ /* 0x000fe40007f7e0ff */
[----:B------:R-:W-:Y:S02]  /*9ad0*/  SHF.R.U64 R163, R163, 0x3, RZ ;  /* 0x00000003a3a37819 */ /* 0x000fe400000012ff */
[----:B------:R-:W-:Y:S02]  /*9ae0*/  LOP3.LUT R155, R154, 0x380, RZ, 0xc0, !PT ;  /* 0x000003809a9b7812 */ /* 0x000fe400078ec0ff */
[----:B------:R-:W-:Y:S01]  /*9af0*/  LOP3.LUT R162, R163, R162, RZ, 0x3c, !PT ;  /* 0x000000a2a3a27212 */ /* 0x000fe200078e3cff */
[----:B------:R-:W-:Y:S01]  /*9b00*/  IMAD.X R163, RZ, RZ, R21, P0 ;  /* 0x000000ffffa37224 */ /* 0x000fe200000e0615 */
[----:B------:R-:W-:-:S02]  /*9b10*/  IADD3 R8, P0, R20, 0x2040, RZ ;  /* 0x0000204014087810 */ /* 0x000fc40007f1e0ff */
[----:B------:R-:W-:Y:S02]  /*9b20*/  SHF.R.U64 R155, R155, 0x3, RZ ;  /* 0x000000039b9b7819 */ /* 0x000fe400000012ff */
[----:B------:R-:W-:Y:S02]  /*9b30*/  LOP3.LUT R0, R8, 0x380, RZ, 0xc0, !PT ;  /* 0x0000038008007812 */ /* 0x000fe400078ec0ff */
[----:B------:R-:W-:Y:S02]  /*9b40*/  ISETP.NE.AND P1, PT, R22, RZ, PT ;  /* 0x000000ff1600720c */ /* 0x000fe40003f25270 */
[----:B------:R-:W-:Y:S02]  /*9b50*/  SHF.R.U64 R0, R0, 0x3, RZ ;  /* 0x0000000300007819 */ /* 0x000fe400000012ff */
[----:B------:R-:W-:Y:S01]  /*9b60*/  LOP3.LUT R154, R155, R154, RZ, 0x3c, !PT ;  /* 0x0000009a9b9a7212 */ /* 0x000fe200078e3cff */
[----:B------:R-:W-:Y:S01]  /*9b70*/  IMAD.X R155, RZ, RZ, R21, P3 ;  /* 0x000000ffff9b7224 */ /* 0x000fe200018e0615 */
[----:B------:R-:W-:-:S02]  /*9b80*/  LOP3.LUT R8, R0, R8, RZ, 0x3c, !PT ;  /* 0x0000000800087212 */ /* 0x000fc400078e3cff */
[----:B0-----:R-:W-:Y:S01]  /*9b90*/  SEL R0, R22, R9, P1 ;  /* 0x0000000916007207 */ /* 0x001fe20000800000 */
[----:B------:R-:W-:Y:S01]  /*9ba0*/  IMAD.X R9, RZ, RZ, R21, P0 ;  /* 0x000000ffff097224 */ /* 0x000fe200000e0615 */
[----:B------:R-:W-:Y:S02]  /*9bb0*/  MOV R154, R154 ;  /* 0x0000009a009a7202 */ /* 0x000fe40000000f00 */
[C---:B------:R-:W-:Y:S02]  /*9bc0*/  IADD3 R156, P4, R20.reuse, 0x4040, RZ ;  /* 0x00004040149c7810 */ /* 0x040fe40007f9e0ff */
[----:B------:R-:W-:Y:S02]  /*9bd0*/  MOV R155, R8 ;  /* 0x00000008009b7202 */ /* 0x000fe40000000f00 */
[----:B------:R-:W-:Y:S02]  /*9be0*/  IADD3 R8, P0, R20, 0x2020, RZ ;  /* 0x0000202014087810 */ /* 0x000fe40007f1e0ff */
[----:B------:R-:W-:-:S02]  /*9bf0*/  LOP3.LUT R157, R156, 0x380, RZ, 0xc0, !PT ;  /* 0x000003809c9d7812 */ /* 0x000fc400078ec0ff */
[----:B------:R-:W-:Y:S02]  /*9c00*/  LOP3.LUT R9, R8, 0x380, RZ, 0xc0, !PT ;  /* 0x0000038008097812 */ /* 0x000fe400078ec0ff */
[----:B------:R-:W-:Y:S02]  /*9c10*/  SHF.R.U64 R157, R157, 0x3, RZ ;  /* 0x000000039d9d7819 */ /* 0x000fe400000012ff */
[----:B------:R-:W-:Y:S02]  /*9c20*/  SHF.R.U64 R9, R9, 0x3, RZ ;  /* 0x0000000309097819 */ /* 0x000fe400000012ff */
[----:B------:R-:W-:Y:S01]  /*9c30*/  LOP3.LUT R156, R157, R156, RZ, 0x3c, !PT ;  /* 0x0000009c9d9c7212 */ /* 0x000fe200078e3cff */
[--C-:B------:R-:W-:Y:S01]  /*9c40*/  IMAD.X R157, RZ, RZ, R21.reuse, P4 ;  /* 0x000000ffff9d7224 */ /* 0x100fe200020e0615 */
[----:B------:R-:W-:Y:S01]  /*9c50*/  LOP3.LUT R8, R9, R8, RZ, 0x3c, !PT ;  /* 0x0000000809087212 */ /* 0x000fe200078e3cff */
[----:B------:R-:W-:Y:S01]  /*9c60*/  IMAD.X R9, RZ, RZ, R21, P0 ;  /* 0x000000ffff097224 */ /* 0x000fe200000e0615 */
[----:B------:R-:W-:-:S02]  /*9c70*/  MOV R153, R10 ;  /* 0x0000000a00997202 */ /* 0x000fc40000000f00 */
[----:B------:R-:W-:Y:S02]  /*9c80*/  MOV R156, R156 ;  /* 0x0000009c009c7202 */ /* 0x000fe40000000f00 */
[----:B------:R-:W-:Y:S02]  /*9c90*/  MOV R157, R8 ;  /* 0x00000008009d7202 */ /* 0x000fe40000000f00 */
[----:B------:R-:W-:Y:S02]  /*9ca0*/  F2FP.BF16.F32.PACK_AB R8, R25, R24 ;  /* 0x000000181908723e */ /* 0x000fe400000010ff */
[----:B------:R-:W-:Y:S02]  /*9cb0*/  F2FP.BF16.F32.PACK_AB R9, R27, R26 ;  /* 0x0000001a1b09723e */ /* 0x000fe400000010ff */
[----:B------:R-:W-:Y:S02]  /*9cc0*/  F2FP.BF16.F32.PACK_AB R10, R29, R28 ;  /* 0x0000001c1d0a723e */ /* 0x000fe400000010ff */
[----:B------:R-:W-:-:S02]  /*9cd0*/  F2FP.BF16.F32.PACK_AB R11, R31, R30 ;  /* 0x0000001e1f0b723e */ /* 0x000fc400000010ff */
[----:B------:R-:W-:Y:S02]  /*9ce0*/  IADD3 R14, P2, R20, 0x6000, RZ ;  /* 0x00006000140e7810 */ /* 0x000fe40007f5e0ff */
[----:B------:R-:W-:Y:S01]  /*9cf0*/  F2FP.BF16.F32.PACK_AB R13, R35, R34 ;  /* 0x00000022230d723e */ /* 0x000fe200000010ff */
[----:B------:R0:W-:Y:S01]  /*9d00*/  STSM.16.M88.4 [R12], R8 ;  /* 0x000000080c007844 */ /* 0x0001e20000000200 */
[----:B------:R-:W-:Y:S02]  /*9d10*/  LOP3.LUT R15, R14, 0x380, RZ, 0xc0, !PT ;  /* 0x000003800e0f7812 */ /* 0x000fe400078ec0ff */
[C---:B------:R-:W-:Y:S02]  /*9d20*/  IADD3 R158, P5, R20.reuse, 0x4020, RZ ;  /* 0x00004020149e7810 */ /* 0x040fe40007fbe0ff */
[----:B------:R-:W-:Y:S02]  /*9d30*/  SHF.R.U64 R15, R15, 0x3, RZ ;  /* 0x000000030f0f7819 */ /* 0x000fe400000012ff */
[----:B------:R-:W-:-:S02]  /*9d40*/  IADD3 R160, P6, R20, 0x4000, RZ ;  /* 0x0000400014a07810 */ /* 0x000fc40007fde0ff */
[----:B------:R-:W-:Y:S01]  /*9d50*/  LOP3.LUT R14, R15, R14, RZ, 0x3c, !PT ;  /* 0x0000000e0f0e7212 */ /* 0x000fe200078e3cff */
[----:B------:R-:W-:Y:S01]  /*9d60*/  IMAD.X R15, RZ, RZ, R21, P2 ;  /* 0x000000ffff0f7224 */ /* 0x000fe200010e0615 */
[----:B------:R-:W-:Y:S02]  /*9d70*/  LOP3.LUT R159, R158, 0x380, RZ, 0xc0, !PT ;  /* 0x000003809e9f7812 */ /* 0x000fe400078ec0ff */
[----:B------:R-:W-:Y:S02]  /*9d80*/  LOP3.LUT R161, R160, 0x380, RZ, 0xc0, !PT ;  /* 0x00000380a0a17812 */ /* 0x000fe400078ec0ff */
[----:B------:R-:W-:Y:S02]  /*9d90*/  MOV R7, R14 ;  /* 0x0000000e00077202 */ /* 0x000fe40000000f00 */
[----:B0-----:R-:W-:Y:S02]  /*9da0*/  IADD3 R8, P0, R20, 0x20, RZ ;  /* 0x0000002014087810 */ /* 0x001fe40007f1e0ff */
[----:B------:R-:W-:-:S02]  /*9db0*/  F2FP.BF16.F32.PACK_AB R12, R33, R32 ;  /* 0x00000020210c723e */ /* 0x000fc400000010ff */
[----:B------:R-:W-:Y:S02]  /*9dc0*/  LOP3.LUT R9, R8, 0x380, RZ, 0xc0, !PT ;  /* 0x0000038008097812 */ /* 0x000fe400078ec0ff */
[----:B------:R-:W-:Y:S02]  /*9dd0*/  F2FP.BF16.F32.PACK_AB R14, R37, R36 ;  /* 0x00000024250e723e */ /* 0x000fe400000010ff */
[----:B------:R-:W-:Y:S02]  /*9de0*/  SHF.R.U64 R9, R9, 0x3, RZ ;  /* 0x0000000309097819 */ /* 0x000fe400000012ff */
[----:B------:R-:W-:Y:S02]  /*9df0*/  F2FP.BF16.F32.PACK_AB R15, R39, R38 ;  /* 0x00000026270f723e */ /* 0x000fe400000010ff */
[----:B------:R-:W-:Y:S01]  /*9e00*/  LOP3.LUT R8, R9, R8, RZ, 0x3c, !PT ;  /* 0x0000000809087212 */ /* 0x000fe200078e3cff */
[----:B------:R-:W-:Y:S01]  /*9e10*/  IMAD.X R9, RZ, RZ, R21, P0 ;  /* 0x000000ffff097224 */ /* 0x000fe200000e0615 */
[----:B------:R-:W-:-:S02]  /*9e20*/  F2FP.BF16.F32.PACK_AB R10, R45, R44 ;  /* 0x0000002c2d0a723e */ /* 0x000fc400000010ff */
[----:B------:R-:W-:Y:S02]  /*9e30*/  F2FP.BF16.F32.PACK_AB R11, R47, R46 ;  /* 0x0000002e2f0b723e */ /* 0x000fe400000010ff */
[----:B------:R-:W-:Y:S02]  /*9e40*/  MOV R8, R8 ;  /* 0x0000000800087202 */ /* 0x000fe40000000f00 */
[----:B------:R-:W-:Y:S02]  /*9e50*/  SHF.R.U64 R159, R159, 0x3, RZ ;  /* 0x000000039f9f7819 */ /* 0x000fe400000012ff */
[----:B------:R-:W-:Y:S01]  /*9e60*/  SHF.R.U64 R161, R161, 0x3, RZ ;  /* 0x00000003a1a17819 */ /* 0x000fe200000012ff */
[----:B------:R0:W-:Y:S01]  /*9e70*/  STSM.16.M88.4 [R8], R12 ;  /* 0x0000000c08007844 */ /* 0x0001e20000000200 */
[----:B------:R-:W-:Y:S01]  /*9e80*/  LOP3.LUT R158, R159, R158, RZ, 0x3c, !PT ;  /* 0x0000009e9f9e7212 */ /* 0x000fe200078e3cff */
[--C-:B------:R-:W-:Y:S01]  /*9e90*/  IMAD.X R159, RZ, RZ, R21.reuse, P5 ;  /* 0x000000ffff9f7224 */ /* 0x100fe200028e0615 */
[----:B------:R-:W-:Y:S01]  /*9ea0*/  LOP3.LUT R160, R161, R160, RZ, 0x3c, !PT ;  /* 0x000000a0a1a07212 */ /* 0x000fe200078e3cff */
[----:B------:R-:W-:Y:S01]  /*9eb0*/  IMAD.X R161, RZ, RZ, R21, P6 ;  /* 0x000000ffffa17224 */ /* 0x000fe200030e0615 */
[----:B------:R-:W-:-:S02]  /*9ec0*/  MOV R162, R162 ;  /* 0x000000a200a27202 */ /* 0x000fc40000000f00 */
[----:B------:R-:W-:Y:S02]  /*9ed0*/  MOV R158, R158 ;  /* 0x0000009e009e7202 */ /* 0x000fe40000000f00 */
[----:B------:R-:W-:Y:S02]  /*9ee0*/  MOV R160, R160 ;  /* 0x000000a000a07202 */ /* 0x000fe40000000f00 */
[----:B0-----:R-:W-:Y:S02]  /*9ef0*/  IADD3 R8, P0, R20, 0x40, RZ ;  /* 0x0000004014087810 */ /* 0x001fe40007f1e0ff */
[----:B------:R-:W-:Y:S02]  /*9f00*/  F2FP.BF16.F32.PACK_AB R13, R59, R58 ;  /* 0x0000003a3b0d723e */ /* 0x000fe400000010ff */
[----:B------:R-:W-:Y:S02]  /*9f10*/  LOP3.LUT R9, R8, 0x380, RZ, 0xc0, !PT ;  /* 0x0000038008097812 */ /* 0x000fe400078ec0ff */
[----:B------:R-:W-:-:S02]  /*9f20*/  F2FP.BF16.F32.PACK_AB R14, R61, R60 ;  /* 0x0000003c3d0e723e */ /* 0x000fc400000010ff */
[----:B------:R-:W-:Y:S02]  /*9f30*/  SHF.R.U64 R9, R9, 0x3, RZ ;  /* 0x0000000309097819 */ /* 0x000fe400000012ff */
[----:B------:R-:W-:Y:S02]  /*9f40*/  F2FP.BF16.F32.PACK_AB R15, R63, R62 ;  /* 0x0000003e3f0f723e */ /* 0x000fe400000010ff */
[----:B------:R-:W-:Y:S01]  /*9f50*/  LOP3.LUT R8, R9, R8, RZ, 0x3c, !PT ;  /* 0x0000000809087212 */ /* 0x000fe200078e3cff */
[----:B------:R-:W-:-:S05]  /*9f60*/  IMAD.X R9, RZ, RZ, R21, P0 ;  /* 0x000000ffff097224 */ /* 0x000fca00000e0615 */
[----:B------:R-:W-:Y:S02]  /*9f70*/  MOV R12, R8 ;  /* 0x00000008000c7202 */ /* 0x000fe40000000f00 */
[----:B------:R-:W-:Y:S02]  /*9f80*/  F2FP.BF16.F32.PACK_AB R8, R41, R40 ;  /* 0x000000282908723e */ /* 0x000fe400000010ff */
[----:B------:R-:W-:-:S05]  /*9f90*/  F2FP.BF16.F32.PACK_AB R9, R43, R42 ;  /* 0x0000002a2b09723e */ /* 0x000fca00000010ff */
[----:B------:R0:W-:Y:S02]  /*9fa0*/  STSM.16.M88.4 [R12], R8 ;  /* 0x000000080c007844 */ /* 0x0001e40000000200 */
[C---:B0-----:R-:W-:Y:S02]  /*9fb0*/  IADD3 R8, P0, R20.reuse, 0x2000, RZ ;  /* 0x0000200014087810 */ /* 0x041fe40007f1e0ff */
[----:B------:R-:W-:Y:S02]  /*9fc0*/  IADD3 R10, P1, R20, 0x60, RZ ;  /* 0x00000060140a7810 */ /* 0x000fe40007f3e0ff */
[----:B------:R-:W-:Y:S02]  /*9fd0*/  LOP3.LUT R9, R8, 0x380, RZ, 0xc0, !PT ;  /* 0x0000038008097812 */ /* 0x000fe400078ec0ff */
[----:B------:R-:W-:Y:S02]  /*9fe0*/  F2FP.BF16.F32.PACK_AB R11, R55, R54 ;  /* 0x00000036370b723e */ /* 0x000fe400000010ff */
[----:B------:R-:W-:-:S02]  /*9ff0*/  SHF.R.U64 R9, R9, 0x3, RZ ;  /* 0x0000000309097819 */ /* 0x000fc400000012ff */
[----:B------:R-:W-:Y:S02]  /*a000*/  F2FP.BF16.F32.PACK_AB R12, R57, R56 ;  /* 0x00000038390c723e */ /* 0x000fe400000010ff */
[----:B------:R-:W-:Y:S01]  /*a010*/  LOP3.LUT R8, R9, R8, RZ, 0x3c, !PT ;  /* 0x0000000809087212 */ /* 0x000fe200078e3cff */
[--C-:B------:R-:W-:Y:S01]  /*a020*/  IMAD.X R9, RZ, RZ, R21.reuse, P0 ;  /* 0x000000ffff097224 */ /* 0x100fe200000e0615 */
[----:B------:R-:W-:Y:S01]  /*a030*/  ISETP.NE.U32.AND P0, PT, RZ, UR6, PT ;  /* 0x00000006ff007c0c */ /* 0x000fe2000bf05070 */
[----:B------:R-:W-:-:S03]  /*a040*/  IMAD.X R21, RZ, RZ, R21, P1 ;  /* 0x000000ffff157224 */ /* 0x000fc600008e0615 */
[----:B------:R-:W-:Y:S02]  /*a050*/  MOV R22, R8 ;  /* 0x0000000800167202 */ /* 0x000fe40000000f00 */
[----:B------:R-:W-:Y:S02]  /*a060*/  LOP3.LUT R8, R10, 0x380, RZ, 0xc0, !PT ;  /* 0x000003800a087812 */ /* 0x000fe400078ec0ff */
[----:B------:R-:W-:Y:S02]  /*a070*/  F2FP.BF16.F32.PACK_AB R9, R51, R50 ;  /* 0x000000323309723e */ /* 0x000fe400000010ff */
[----:B------:R-:W-:Y:S02]  /*a080*/  SHF.R.U64 R8, R8, 0x3, RZ ;  /* 0x0000000308087819 */ /* 0x000fe400000012ff */
[----:B------:R-:W-:Y:S02]  /*a090*/  ISETP.NE.AND.EX P0, PT, RZ, UR7, PT, P0 ;  /* 0x00000007ff007c0c */ /* 0x000fe4000bf05300 */
[----:B------:R-:W-:-:S02]  /*a0a0*/  LOP3.LUT R20, R8, R10, RZ, 0x3c, !PT ;  /* 0x0000000a08147212 */ /* 0x000fc400078e3cff */
[----:B------:R-:W-:Y:S02]  /*a0b0*/  F2FP.BF16.F32.PACK_AB R8, R49, R48 ;  /* 0x000000303108723e */ /* 0x000fe400000010ff */
[----:B------:R-:W-:Y:S02]  /*a0c0*/  MOV R20, R20 ;  /* 0x0000001400147202 */ /* 0x000fe40000000f00 */
[----:B------:R-:W-:Y:S02]  /*a0d0*/  F2FP.BF16.F32.PACK_AB R10, R53, R52 ;  /* 0x00000034350a723e */ /* 0x000fe400000010ff */
[----:B------:R-:W-:-:S03]  /*a0e0*/  F2FP.BF16.F32.PACK_AB R21, R67, R66 ;  /* 0x000000424315723e */ /* 0x000fc600000010ff */
[----:B------:R0:W-:Y:S04]  /*a0f0*/  STSM.16.M88.4 [R20], R8 ;  /* 0x0000000814007844 */ /* 0x0001e80000000200 */
[----:B------:R1:W-:Y:S01]  /*a100*/  STSM.16.M88.4 [R22], R12 ;  /* 0x0000000c16007844 */ /* 0x0003e20000000200 */
[----:B0-----:R-:W-:Y:S02]  /*a110*/  F2FP.BF16.F32.PACK_AB R20, R65, R64 ;  /* 0x000000404114723e */ /* 0x001fe400000010ff */
[----:B------:R-:W-:Y:S02]  /*a120*/  F2FP.BF16.F32.PACK_AB R8, R73, R72 ;  /* 0x000000484908723e */ /* 0x000fe400000010ff */
[----:B-1----:R-:W-:Y:S02]  /*a130*/  F2FP.BF16.F32.PACK_AB R22, R69, R68 ;  /* 0x000000444516723e */ /* 0x002fe400000010ff */
[----:B------:R-:W-:-:S02]  /*a140*/  F2FP.BF16.F32.PACK_AB R9, R75, R74 ;  /* 0x0000004a4b09723e */ /* 0x000fc400000010ff */
[----:B------:R-:W-:Y:S01]  /*a150*/  F2FP.BF16.F32.PACK_AB R10, R77, R76 ;  /* 0x0000004c4d0a723e */ /* 0x000fe200000010ff */
[----:B------:R0:W-:Y:S01]  /*a160*/  STSM.16.M88.4 [R157], R20 ;  /* 0x000000149d007844 */ /* 0x0001e20000000200 */
[----:B------:R-:W-:Y:S02]  /*a170*/  F2FP.BF16.F32.PACK_AB R11, R79, R78 ;  /* 0x0000004e4f0b723e */ /* 0x000fe400000010ff */
[----:B------:R-:W-:Y:S02]  /*a180*/  F2FP.BF16.F32.PACK_AB R12, R81, R80 ;  /* 0x00000050510c723e */ /* 0x000fe400000010ff */
[----:B------:R-:W-:Y:S01]  /*a190*/  F2FP.BF16.F32.PACK_AB R13, R83, R82 ;  /* 0x00000052530d723e */ /* 0x000fe200000010ff */
[----:B------:R1:W-:Y:S01]  /*a1a0*/  STSM.16.M88.4 [R155], R8 ;  /* 0x000000089b007844 */ /* 0x0003e20000000200 */
[----:B------:R-:W-:Y:S02]  /*a1b0*/  F2FP.BF16.F32.PACK_AB R14, R85, R84 ;  /* 0x00000054550e723e */ /* 0x000fe400000010ff */
[----:B------:R-:W-:-:S05]  /*a1c0*/  F2FP.BF16.F32.PACK_AB R15, R87, R86 ;  /* 0x00000056570f723e */ /* 0x000fca00000010ff */
[----:B------:R2:W-:Y:S01]  /*a1d0*/  STSM.16.M88.4 [R162], R12 ;  /* 0x0000000ca2007844 */ /* 0x0005e20000000200 */
[----:B0-----:R-:W-:Y:S02]  /*a1e0*/  F2FP.BF16.F32.PACK_AB R20, R89, R88 ;  /* 0x000000585914723e */ /* 0x001fe400000010ff */
[----:B------:R-:W-:Y:S02]  /*a1f0*/  F2FP.BF16.F32.PACK_AB R21, R91, R90 ;  /* 0x0000005a5b15723e */ /* 0x000fe400000010ff */
[----:B------:R-:W-:Y:S02]  /*a200*/  F2FP.BF16.F32.PACK_AB R22, R93, R92 ;  /* 0x0000005c5d16723e */ /* 0x000fe400000010ff */
[----:B------:R-:W-:Y:S02]  /*a210*/  F2FP.BF16.F32.PACK_AB R23, R95, R94 ;  /* 0x0000005e5f17723e */ /* 0x000fe400000010ff */
[----:B-1----:R-:W-:Y:S02]  /*a220*/  F2FP.BF16.F32.PACK_AB R8, R97, R96 ;  /* 0x000000606108723e */ /* 0x002fe400000010ff */
[----:B------:R-:W-:Y:S01]  /*a230*/  F2FP.BF16.F32.PACK_AB R9, R99, R98 ;  /* 0x000000626309723e */ /* 0x000fe200000010ff */
[----:B------:R0:W-:Y:S01]  /*a240*/  STSM.16.M88.4 [R160], R20 ;  /* 0x00000014a0007844 */ /* 0x0001e20000000200 */
[----:B------:R-:W-:-:S02]  /*a250*/  F2FP.BF16.F32.PACK_AB R10, R101, R100 ;  /* 0x00000064650a723e */ /* 0x000fc400000010ff */
[----:B------:R-:W-:Y:S02]  /*a260*/  F2FP.BF16.F32.PACK_AB R11, R103, R102 ;  /* 0x00000066670b723e */ /* 0x000fe400000010ff */
[----:B--2---:R-:W-:Y:S02]  /*a270*/  F2FP.BF16.F32.PACK_AB R12, R105, R104 ;  /* 0x00000068690c723e */ /* 0x004fe400000010ff */
[----:B------:R-:W-:Y:S01]  /*a280*/  F2FP.BF16.F32.PACK_AB R13, R107, R106 ;  /* 0x0000006a6b0d723e */ /* 0x000fe200000010ff */
[----:B------:R1:W-:Y:S01]  /*a290*/  STSM.16.M88.4 [R158], R8 ;  /* 0x000000089e007844 */ /* 0x0003e20000000200 */
[----:B------:R-:W-:Y:S02]  /*a2a0*/  F2FP.BF16.F32.PACK_AB R14, R109, R108 ;  /* 0x0000006c6d0e723e */ /* 0x000fe400000010ff */
[----:B------:R-:W-:Y:S02]  /*a2b0*/  F2FP.BF16.F32.PACK_AB R15, R111, R110 ;  /* 0x0000006e6f0f723e */ /* 0x000fe400000010ff */
[----:B0-----:R-:W-:-:S03]  /*a2c0*/  F2FP.BF16.F32.PACK_AB R20, R113, R112 ;  /* 0x000000707114723e */ /* 0x001fc600000010ff */
[----:B------:R0:W-:Y:S01]  /*a2d0*/  STSM.16.M88.4 [R156], R12 ;  /* 0x0000000c9c007844 */ /* 0x0001e20000000200 */
        /* <DEDUP_REMOVED lines=8> */
[----:B0-----:R-:W-:Y:S02]  /*a360*/  F2FP.BF16.F32.PACK_AB R12, R129, R128 ;  /* 0x00000080810c723e */ /* 0x001fe400000010ff */
[----:B------:R-:W-:Y:S01]  /*a370*/  F2FP.BF16.F32.PACK_AB R13, R131, R130 ;  /* 0x00000082830d723e */ /* 0x000fe200000010ff */
[----:B------:R0:W-:Y:S01]  /*a380*/  STSM.16.M88.4 [R7], R8 ;  /* 0x0000000807007844 */ /* 0x0001e20000000200 */
[----:B------:R-:W-:Y:S02]  /*a390*/  F2FP.BF16.F32.PACK_AB R14, R133, R132 ;  /* 0x00000084850e723e */ /* 0x000fe400000010ff */
[----:B------:R-:W-:Y:S02]  /*a3a0*/  F2FP.BF16.F32.PACK_AB R15, R135, R134 ;  /* 0x00000086870f723e */ /* 0x000fe400000010ff */
[----:B-1----:R-:W-:-:S03]  /*a3b0*/  F2FP.BF16.F32.PACK_AB R20, R137, R136 ;  /* 0x000000888914723e */ /* 0x002fc600000010ff */
[----:B------:R1:W-:Y:S01]  /*a3c0*/  STSM.16.M88.4 [R18], R12 ;  /* 0x0000000c12007844 */ /* 0x0003e20000000200 */
[----:B------:R-:W-:Y:S02]  /*a3d0*/  F2FP.BF16.F32.PACK_AB R21, R139, R138 ;  /* 0x0000008a8b15723e */ /* 0x000fe400000010ff */
[----:B------:R-:W-:Y:S02]  /*a3e0*/  F2FP.BF16.F32.PACK_AB R22, R141, R140 ;  /* 0x0000008c8d16723e */ /* 0x000fe400000010ff */
[----:B------:R-:W-:Y:S02]  /*a3f0*/  F2FP.BF16.F32.PACK_AB R23, R143, R142 ;  /* 0x0000008e8f17723e */ /* 0x000fe400000010ff */
[----:B0-----:R-:W-:Y:S02]  /*a400*/  F2FP.BF16.F32.PACK_AB R8, R145, R144 ;  /* 0x000000909108723e */ /* 0x001fe400000010ff */
[----:B------:R-:W-:Y:S01]  /*a410*/  F2FP.BF16.F32.PACK_AB R9, R147, R146 ;  /* 0x000000929309723e */ /* 0x000fe200000010ff */
[----:B------:R-:W-:Y:S01]  /*a420*/  STSM.16.M88.4 [R153], R20 ;  /* 0x0000001499007844 */ /* 0x000fe20000000200 */
[----:B------:R-:W-:-:S02]  /*a430*/  F2FP.BF16.F32.PACK_AB R10, R149, R148 ;  /* 0x00000094950a723e */ /* 0x000fc400000010ff */
[----:B------:R-:W-:Y:S01]  /*a440*/  F2FP.BF16.F32.PACK_AB R11, R151, R150 ;  /* 0x00000096970b723e */ /* 0x000fe200000010ff */
[C---:B-1----:R-:W-:Y:S01]  /*a450*/  IMAD.SHL.U32 R13, R187.reuse, 0x4, RZ ;  /* 0x00000004bb0d7824 */ /* 0x042fe200078e00ff */
[----:B------:R-:W-:-:S03]  /*a460*/  SHF.L.U64.HI R14, R187, 0x2, R220 ;  /* 0x00000002bb0e7819 */ /* 0x000fc600000102dc */
[----:B------:R0:W-:Y:S02]  /*a470*/  STSM.16.M88.4 [R164], R8 ;  /* 0x00000008a4007844 */ /* 0x0001e40000000200 */
[----:B0-----:R-:W0:Y:S08]  /*a480*/  LDC.64 R10, c[0x0][0xd00] ;  /* 0x00034000ff0a7b82 */ /* 0x001e300000000a00 */
[----:B------:R-:W-:Y:S01]  /*a490*/  BAR.SYNC.DEFER_BLOCKING 0x1, 0x100 ;  /* 0x0044000000007b1d */ /* 0x000fe20000010000 */
[----:B------:R-:W-:-:S04]  /*a4a0*/  @P0 IADD3 R8, P2, R13, UR6, RZ ;  /* 0x000000060d080c10 */ /* 0x000fc8000ff5e0ff */
[----:B------:R-:W-:Y:S02]  /*a4b0*/  @P0 IADD3.X R9, R14, UR7, RZ, P2, !PT ;  /* 0x000000070e090c10 */ /* 0x000fe400097fe4ff */
[----:B0-----:R-:W-:-:S04]  /*a4c0*/  ISETP.NE.U32.AND P1, PT, R10, RZ, PT ;  /* 0x000000ff0a00720c */ /* 0x001fc80003f25070 */
[----:B------:R0:W2:Y:S01]  /*a4d0*/  @P0 LDG.E R9, desc[UR38][R8.64] ;  /* 0x0000002608090981 */ /* 0x0000a2000c1e1900 */
[----:B------:R-:W-:Y:S02]  /*a4e0*/  IADD3 R12, P2, R13, R10, RZ ;  /* 0x0000000a0d0c7210 */ /* 0x000fe40007f5e0ff */
[----:B------:R-:W-:-:S03]  /*a4f0*/  ISETP.NE.AND.EX P1, PT, R11, RZ, PT, P1 ;  /* 0x000000ff0b00720c */ /* 0x000fc60003f25310 */
[----:B------:R-:W-:Y:S02]  /*a500*/  IMAD.X R13, R14, 0x1, R11, P2 ;  /* 0x000000010e0d7824 */ /* 0x000fe400010e060b */
[----:B0-----:R-:W-:-:S08]  /*a510*/  IMAD.MOV.U32 R8, RZ, RZ, RZ ;  /* 0x000000ffff087224 */ /* 0x001fd000078e00ff */
[----:B------:R0:W5:Y:S01]  /*a520*/  @P1 LDG.E R8, desc[UR38][R12.64] ;  /* 0x000000260c081981 */ /* 0x000162000c1e1900 */
[----:B------:R-:W-:Y:S01]  /*a530*/  ULDC UR6, c[0x0][0xb88] ;  /* 0x0002e20000067ab9 */ /* 0x000fe20000000800 */
        /* <DEDUP_REMOVED lines=8> */
.L_x_1085:
[----:B------:R-:W0:Y:S02]  /*a5c0*/  SHFL.IDX PT, R7, R227, RZ, 0x1f ;  /* 0x00001fffe3077589 */ /* 0x000e2400000e0000 */
[----:B0-----:R-:W-:Y:S02]  /*a5d0*/  ISETP.NE.AND P0, PT, R7, RZ, PT ;  /* 0x000000ff0700720c */ /* 0x001fe40003f05270 */
[----:B-----5:R-:W-:-:S11]  /*a5e0*/  SHF.R.S32.HI R7, RZ, 0x1f, R8 ;  /* 0x0000001fff077819 */ /* 0x020fd60000011408 */
[----:B------:R-:W-:Y:S05]  /*a5f0*/  @P0 BRA `(.L_x_1086) ;  /* 0x0000000400000947 */ /* 0x000fea0003800000 */
[----:B------:R-:W2:Y:S04]  /*a600*/  LDL R153, [R1+0x68] ;  /* 0x0000680001997983 */ /* 0x000ea80000100800 */
[----:B------:R-:W3:Y:S01]  /*a610*/  LDL R154, [R1+0x6c] ;  /* 0x00006c00019a7983 */ /* 0x000ee20000100800 */
[----:B------:R-:W-:Y:S01]  /*a620*/  IMAD.MOV.U32 R9, RZ, RZ, 0xab8 ;  /* 0x00000ab8ff097424 */ /* 0x000fe200078e00ff */
[----:B------:R-:W-:Y:S01]  /*a630*/  ISETP.GT.AND P1, PT, R0, 0x1, PT ;  /* 0x000000010000780c */ /* 0x000fe20003f24270 */
[----:B------:R-:W0:Y:S01]  /*a640*/  LDC R23, c[0x0][0xce8] ;  /* 0x00033a00ff177b82 */ /* 0x000e220000000800 */
[----:B------:R-:W-:Y:S01]  /*a650*/  ISETP.NE.U32.AND P0, PT, R10, RZ, PT ;  /* 0x000000ff0a00720c */ /* 0x000fe20003f05070 */
[----:B------:R-:W-:Y:S01]  /*a660*/  IMAD.U32 R22, RZ, RZ, UR42 ;  /* 0x0000002aff167e24 */ /* 0x000fe2000f8e00ff */
[----:B------:R-:W-:-:S02]  /*a670*/  SEL R9, R9, 0xa78, P1 ;  /* 0x00000a7809097807 */ /* 0x000fc40000800000 */
[----:B------:R-:W-:-:S03]  /*a680*/  ISETP.NE.AND.EX P0, PT, R11, RZ, PT, P0 ;  /* 0x000000ff0b00720c */ /* 0x000fc60003f05300 */
[----:B------:R-:W1:Y:S01]  /*a690*/  LDC.64 R12, c[0x0][R9+0x220] ;  /* 0x00008800090c7b82 */ /* 0x000e620000000a00 */
[----:B------:R-:W-:Y:S02]  /*a6a0*/  SEL R21, R187, RZ, !P0 ;  /* 0x000000ffbb157207 */ /* 0x000fe40004000000 */
[----:B------:R-:W-:Y:S02]  /*a6b0*/  SEL R15, R220, RZ, !P0 ;  /* 0x000000ffdc0f7207 */ /* 0x000fe40004000000 */
[----:B0-----:R-:W-:Y:S01]  /*a6c0*/  ISETP.NE.AND P0, PT, R23, 0x1, PT ;  /* 0x000000011700780c */ /* 0x001fe20003f05270 */
[----:B-1----:R-:W-:-:S04]  /*a6d0*/  IMAD R18, R13, R21, RZ ;  /* 0x000000150d127224 */ /* 0x002fc800078e02ff */
[C---:B------:R-:W-:Y:S02]  /*a6e0*/  IMAD R18, R12.reuse, R15, R18 ;  /* 0x0000000f0c127224 */ /* 0x040fe400078e0212 */
[----:B------:R-:W0:Y:S01]  /*a6f0*/  LDC.64 R14, c[0x0][R9+0x218] ;  /* 0x00008600090e7b82 */ /* 0x000e220000000a00 */
[----:B------:R-:W-:-:S04]  /*a700*/  IMAD.WIDE.U32 R12, R12, R21, RZ ;  /* 0x000000150c0c7225 */ /* 0x000fc800078e00ff */
[----:B------:R-:W-:-:S03]  /*a710*/  IMAD.IADD R18, R13, 0x1, R18 ;  /* 0x000000010d127824 */ /* 0x000fc600078e0212 */
[----:B------:R-:W1:Y:S01]  /*a720*/  @P0 LDC R13, c[0x0][0xcec] ;  /* 0x00033b00ff0d0b82 */ /* 0x000e620000000800 */
[-C--:B0-----:R-:W-:Y:S02]  /*a730*/  IMAD R20, R15, R188.reuse, RZ ;  /* 0x000000bc0f147224 */ /* 0x081fe400078e02ff */
[----:B------:R-:W-:-:S04]  /*a740*/  IMAD.WIDE.U32 R14, R14, R188, RZ ;  /* 0x000000bc0e0e7225 */ /* 0x000fc800078e00ff */
[----:B------:R-:W-:Y:S01]  /*a750*/  IMAD.IADD R20, R15, 0x1, R20 ;  /* 0x000000010f147824 */ /* 0x000fe200078e0214 */
[----:B------:R-:W-:Y:S02]  /*a760*/  IADD3 R21, P2, P3, R12, R14, R8 ;  /* 0x0000000e0c157210 */ /* 0x000fe40007b5e008 */
[----:B------:R-:W0:Y:S02]  /*a770*/  @P0 LDC R12, c[0x0][0xcf0] ;  /* 0x00033c00ff0c0b82 */ /* 0x000e240000000800 */
[----:B------:R-:W-:Y:S01]  /*a780*/  IADD3.X R18, R18, R20, R7, P2, P3 ;  /* 0x0000001412127210 */ /* 0x000fe200017e6407 */
[----:B--2---:R-:W-:Y:S01]  /*a790*/  IMAD R22, R22, 0x40, R153 ;  /* 0x0000004016167824 */ /* 0x004fe200078e0299 */
[----:B------:R-:W-:-:S03]  /*a7a0*/  SEL R153, R194, RZ, P1 ;  /* 0x000000ffc2997207 */ /* 0x000fc60000800000 */
[----:B-1----:R-:W-:-:S04]  /*a7b0*/  @P0 IMAD.HI.U32 R13, R22, R13, RZ ;  /* 0x0000000d160d0227 */ /* 0x002fc800078e00ff */
[----:B------:R-:W-:Y:S01]  /*a7c0*/  IMAD.MOV.U32 R20, RZ, RZ, R22 ;  /* 0x000000ffff147224 */ /* 0x000fe200078e0016 */
[----:B0-----:R-:W-:Y:S02]  /*a7d0*/  @P0 SHF.R.U32.HI R20, RZ, R12, R13 ;  /* 0x0000000cff140219 */ /* 0x001fe4000001160d */
[----:B------:R-:W0:Y:S02]  /*a7e0*/  LDC.64 R12, c[0x0][R9+0x228] ;  /* 0x00008a00090c7b82 */ /* 0x000e240000000a00 */
[-C--:B0-----:R-:W-:Y:S02]  /*a7f0*/  IMAD R13, R13, R153.reuse, RZ ;  /* 0x000000990d0d7224 */ /* 0x081fe400078e02ff */
[----:B------:R-:W-:-:S04]  /*a800*/  IMAD.WIDE.U32 R14, R12, R153, RZ ;  /* 0x000000990c0e7225 */ /* 0x000fc800078e00ff */
[----:B------:R-:W-:Y:S01]  /*a810*/  IMAD.IADD R15, R15, 0x1, R13 ;  /* 0x000000010f0f7824 */ /* 0x000fe200078e020d */
[----:B------:R-:W-:Y:S01]  /*a820*/  IADD3 R14, P0, P2, R20, R21, R14 ;  /* 0x00000015140e7210 */ /* 0x000fe20007a1e00e */
[----:B------:R-:W0:Y:S01]  /*a830*/  LDC.64 R12, c[0x0][R9+0x210] ;  /* 0x00008400090c7b82 */ /* 0x000e220000000a00 */
[--C-:B------:R-:W-:Y:S01]  /*a840*/  IMAD.MOV R21, RZ, RZ, -R20.reuse ;  /* 0x000000ffff157224 */ /* 0x100fe200078e0a14 */
[----:B------:R-:W-:-:S03]  /*a850*/  SHF.R.S32.HI R20, RZ, 0x1f, R20 ;  /* 0x0000001fff147819 */ /* 0x000fc60000011414 */
[C---:B------:R-:W-:Y:S01]  /*a860*/  IMAD R21, R23.reuse, R21, R22 ;  /* 0x0000001517157224 */ /* 0x040fe200078e0216 */
[----:B------:R-:W-:Y:S01]  /*a870*/  IADD3.X R15, R20, R18, R15, P0, P2 ;  /* 0x00000012140f7210 */ /* 0x000fe200007e440f */
[----:B------:R-:W-:-:S03]  /*a880*/  IMAD R22, R23, UR6, RZ ;  /* 0x0000000617167c24 */ /* 0x000fc6000f8e02ff */
[----:B------:R-:W-:Y:S01]  /*a890*/  SHF.R.S32.HI R153, RZ, 0x1f, R21 ;  /* 0x0000001fff997819 */ /* 0x000fe20000011415 */
[-C--:B0-----:R-:W-:Y:S02]  /*a8a0*/  IMAD R13, R13, R21.reuse, RZ ;  /* 0x000000150d0d7224 */ /* 0x081fe400078e02ff */
[----:B------:R-:W-:-:S04]  /*a8b0*/  IMAD.WIDE.U32 R14, R12, R21, R14 ;  /* 0x000000150c0e7225 */ /* 0x000fc800078e000e */
[----:B------:R-:W-:Y:S02]  /*a8c0*/  IMAD R9, R12, R153, R13 ;  /* 0x000000990c097224 */ /* 0x000fe400078e020d */
[----:B------:R-:W0:Y:S02]  /*a8d0*/  LDC.64 R12, c[0x0][0xca8] ;  /* 0x00032a00ff0c7b82 */ /* 0x000e240000000a00 */
[----:B------:R-:W-:Y:S02]  /*a8e0*/  IMAD.IADD R15, R15, 0x1, R9 ;  /* 0x000000010f0f7824 */ /* 0x000fe400078e0209 */
[----:B---3--:R-:W-:-:S04]  /*a8f0*/  IMAD.MOV R9, RZ, RZ, -R154 ;  /* 0x000000ffff097224 */ /* 0x008fc800078e0a9a */
[----:B0-----:R-:W0:Y:S08]  /*a900*/  @!P1 LDC R12, c[0x0][0xc50] ;  /* 0x00031400ff0c9b82 */ /* 0x001e300000000800 */
[----:B------:R-:W1:Y:S01]  /*a910*/  @!P1 LDC R13, c[0x0][0xc54] ;  /* 0x00031500ff0d9b82 */ /* 0x000e620000000800 */
[----:B0-----:R-:W-:-:S05]  /*a920*/  LEA R18, P0, R14, R12, 0x2 ;  /* 0x0000000c0e127211 */ /* 0x001fca00078010ff */
[----:B------:R-:W-:Y:S01]  /*a930*/  SHFL.IDX PT, R12, R18, RZ, 0x1c1f ;  /* 0x001c1fff120c7589 */ /* 0x000fe200000e0000 */
[----:B-1----:R-:W-:Y:S02]  /*a940*/  LEA.HI.X R20, R14, R13, R15, 0x2, P0 ;  /* 0x0000000d0e147211 */ /* 0x002fe400000f140f */
[----:B------:R-:W-:Y:S01]  /*a950*/  ISETP.NE.AND P0, PT, R230, R9, PT ;  /* 0x00000009e600720c */ /* 0x000fe20003f05270 */
[----:B------:R-:W-:Y:S01]  /*a960*/  IMAD.U32 R9, RZ, RZ, UR42 ;  /* 0x0000002aff097e24 */ /* 0x000fe2000f8e00ff */
[----:B------:R-:W-:Y:S03]  /*a970*/  SHFL.IDX PT, R14, R18, 0x1, 0x1c1f ;  /* 0x003c1f00120e7f89 */ /* 0x000fe600000e0000 */
[----:B------:R-:W-:Y:S01]  /*a980*/  IMAD R9, R9, 0x40, R16 ;  /* 0x0000004009097824 */ /* 0x000fe200078e0210 */
[----:B------:R-:W0:Y:S04]  /*a990*/  SHFL.IDX PT, R13, R20, RZ, 0x1c1f ;  /* 0x001c1fff140d7589 */ /* 0x000e2800000e0000 */
[----:B------:R-:W1:Y:S01]  /*a9a0*/  SHFL.IDX PT, R15, R20, 0x1, 0x1c1f ;  /* 0x003c1f00140f7f89 */ /* 0x000e6200000e0000 */
[C---:B------:R-:W-:Y:S01]  /*a9b0*/  ISETP.GE.OR P1, PT, R9.reuse, R22, P0 ;  /* 0x000000160900720c */ /* 0x040fe20000726670 */
[----:B------:R-:W-:-:S05]  /*a9c0*/  VIADD R9, R9, 0x8 ;  /* 0x0000000809097836 */ /* 0x000fca0000000000 */
[----:B------:R-:W-:-:S07]  /*a9d0*/  ISETP.GE.OR P0, PT, R9, R22, P0 ;  /* 0x000000160900720c */ /* 0x000fce0000706670 */
[----:B0-----:R0:W-:Y:S06]  /*a9e0*/  @!P1 ST.E desc[UR38][R12.64], R3 ;  /* 0x000000030c009985 */ /* 0x0011ec000c101926 */
[----:B-1----:R0:W-:Y:S02]  /*a9f0*/  @!P0 ST.E desc[UR38][R14.64], R152 ;  /* 0x000000980e008985 */ /* 0x0021e4000c101926 */
.L_x_1086:
[----:B------:R-:W-:Y:S02]  /*aa00*/  ISETP.GT.AND P1, PT, R0, 0x1, PT ;  /* 0x000000010000780c */ /* 0x000fe40003f24270 */
[----:B------:R-:W-:-:S04]  /*aa10*/  ISETP.NE.U32.AND P0, PT, R10, RZ, PT ;  /* 0x000000ff0a00720c */ /* 0x000fc80003f05070 */
[----:B------:R-:W-:-:S04]  /*aa20*/  ISETP.NE.AND.EX P0, PT, R11, RZ, PT, P0 ;  /* 0x000000ff0b00720c */ /* 0x000fc80003f05300 */
[----:B------:R-:W-:-:S03]  /*aa30*/  SEL R187, R187, RZ, !P0 ;  /* 0x000000ffbbbb7207 */ /* 0x000fc60004000000 */
[----:B------:R-:W-:Y:S06]  /*aa40*/  @P1 BRA `(.L_x_1087) ;  /* 0x0000001000441947 */ /* 0x000fec0003800000 */
[----:B------:R-:W1:Y:S01]  /*aa50*/  S2R R0, SR_TID.X ;  /* 0x0000000000007919 */ /* 0x000e620000002100 */
[----:B------:R-:W2:Y:S01]  /*aa60*/  LDC R18, c[0x0][0xce8] ;  /* 0x00033a00ff127b82 */ /* 0x000ea20000000800 */
[----:B------:R-:W-:Y:S01]  /*aa70*/  ULDC.64 UR8, c[0x0][0xba0] ;  /* 0x0002e80000087ab9 */ /* 0x000fe20000000a00 */
[----:B------:R-:W-:Y:S01]  /*aa80*/  ULDC UR10, c[0x0][0xbc8] ;  /* 0x0002f200000a7ab9 */ /* 0x000fe20000000800 */
[----:B-1----:R-:W-:-:S05]  /*aa90*/  VIADD R0, R0, 0xffffff80 ;  /* 0xffffff8000007836 */ /* 0x002fca0000000000 */
[----:B0-----:R-:W-:-:S04]  /*aaa0*/  SHF.R.S32.HI R3, RZ, 0x1f, R0 ;  /* 0x0000001fff037819 */ /* 0x001fc80000011400 */
[----:B------:R-:W-:-:S04]  /*aab0*/  LEA.HI R10, R3, R0, RZ, 0x3 ;  /* 0x00000000030a7211 */ /* 0x000fc800078f18ff */
[----:B------:R-:W-:-:S05]  /*aac0*/  SHF.R.S32.HI R3, RZ, 0x3, R10 ;  /* 0x00000003ff037819 */ /* 0x000fca000001140a */
[----:B------:R-:W-:-:S04]  /*aad0*/  IMAD R9, R3, 0x40, R2 ;  /* 0x0000004003097824 */ /* 0x000fc800078e0202 */
[----:B------:R-:W-:-:S03]  /*aae0*/  IMAD.WIDE R4, R9, 0x2, R4 ;  /* 0x0000000209047825 */ /* 0x000fc600078e0204 */
[C---:B------:R-:W-:Y:S02]  /*aaf0*/  IADD3 R21, P3, R4.reuse, 0x1000, RZ ;  /* 0x0000100004157810 */ /* 0x040fe40007f7e0ff */
[----:B------:R-:W-:Y:S02]  /*ab00*/  IADD3 R45, P2, R4, 0x7000, RZ ;  /* 0x00007000042d7810 */ /* 0x000fe40007f5e0ff */
[----:B------:R-:W-:Y:S02]  /*ab10*/  LOP3.LUT R20, R21, 0x380, RZ, 0xc0, !PT ;  /* 0x0000038015147812 */ /* 0x000fe400078ec0ff */
[----:B------:R-:W-:Y:S02]  /*ab20*/  LOP3.LUT R44, R45, 0x380, RZ, 0xc0, !PT ;  /* 0x000003802d2c7812 */ /* 0x000fe400078ec0ff */
[----:B------:R-:W-:Y:S02]  /*ab30*/  SHF.R.U64 R20, R20, 0x3, RZ ;  /* 0x0000000314147819 */ /* 0x000fe400000012ff */
[----:B------:R-:W-:-:S02]  /*ab40*/  IADD3 R37, P0, R4, 0x5000, RZ ;  /* 0x0000500004257810 */ /* 0x000fc40007f1e0ff */
[----:B------:R-:W-:Y:S01]  /*ab50*/  LOP3.LUT R20, R20, R21, RZ, 0x3c, !PT ;  /* 0x0000001514147212 */ /* 0x000fe200078e3cff */
[----:B------:R-:W-:Y:S01]  /*ab60*/  IMAD.X R21, RZ, RZ, R5, P3 ;  /* 0x000000ffff157224 */ /* 0x000fe200018e0605 */
[----:B------:R-:W-:Y:S02]  /*ab70*/  SHF.R.U64 R44, R44, 0x3, RZ ;  /* 0x000000032c2c7819 */ /* 0x000fe400000012ff */
[C---:B------:R-:W-:Y:S02]  /*ab80*/  IADD3 R25, P4, R4.reuse, 0x2000, RZ ;  /* 0x0000200004197810 */ /* 0x040fe40007f9e0ff */
[C---:B------:R-:W-:Y:S01]  /*ab90*/  IADD3 R29, P5, R4.reuse, 0x3000, RZ ;  /* 0x00003000041d7810 */ /* 0x040fe20007fbe0ff */
[----:B------:R-:W-:Y:S01]  /*aba0*/  IMAD R7, R7, UR8, RZ ;  /* 0x0000000807077c24 */ /* 0x000fe2000f8e02ff */
[C---:B------:R-:W-:Y:S01]  /*abb0*/  IADD3 R33, P6, R4.reuse, 0x4000, RZ ;  /* 0x0000400004217810 */ /* 0x040fe20007fde0ff */
[----:B------:R-:W5:Y:S01]  /*abc0*/  LD.E.128 R20, desc[UR38][R20.64] ;  /* 0x0000002614147980 */ /* 0x000f62000c101d00 */
[----:B------:R-:W-:-:S02]  /*abd0*/  IADD3 R41, P1, R4, 0x6000, RZ ;  /* 0x0000600004297810 */ /* 0x000fc40007f3e0ff */
[----:B------:R-:W-:Y:S02]  /*abe0*/  LOP3.LUT R36, R37, 0x380, RZ, 0xc0, !PT ;  /* 0x0000038025247812 */ /* 0x000fe400078ec0ff */
[----:B------:R-:W-:Y:S02]  /*abf0*/  IADD3 R49, P3, R4, 0x8000, RZ ;  /* 0x0000800004317810 */ /* 0x000fe40007f7e0ff */
[----:B------:R-:W-:Y:S01]  /*ac00*/  LOP3.LUT R44, R44, R45, RZ, 0x3c, !PT ;  /* 0x0000002d2c2c7212 */ /* 0x000fe200078e3cff */
[----:B------:R-:W-:Y:S01]  /*ac10*/  IMAD.X R45, RZ, RZ, R5, P2 ;  /* 0x000000ffff2d7224 */ /* 0x000fe200010e0605 */
[----:B------:R-:W-:Y:S02]  /*ac20*/  LOP3.LUT R24, R25, 0x380, RZ, 0xc0, !PT ;  /* 0x0000038019187812 */ /* 0x000fe400078ec0ff */
[----:B------:R-:W-:Y:S02]  /*ac30*/  LOP3.LUT R28, R29, 0x380, RZ, 0xc0, !PT ;  /* 0x000003801d1c7812 */ /* 0x000fe400078ec0ff */
[----:B------:R-:W-:-:S02]  /*ac40*/  LOP3.LUT R32, R33, 0x380, RZ, 0xc0, !PT ;  /* 0x0000038021207812 */ /* 0x000fc400078ec0ff */
[----:B------:R-:W-:Y:S01]  /*ac50*/  LOP3.LUT R11, R4, 0x380, RZ, 0xc0, !PT ;  /* 0x00000380040b7812 */ /* 0x000fe200078ec0ff */
[----:B------:R-:W-:Y:S01]  /*ac60*/  IMAD R7, R8, UR9, R7 ;  /* 0x0000000908077c24 */ /* 0x000fe2000f8e0207 */
[----:B------:R-:W-:Y:S01]  /*ac70*/  LOP3.LUT R40, R41, 0x380, RZ, 0xc0, !PT ;  /* 0x0000038029287812 */ /* 0x000fe200078ec0ff */
[----:B------:R-:W5:Y:S01]  /*ac80*/  LD.E.128 R44, desc[UR38][R44.64] ;  /* 0x000000262c2c7980 */ /* 0x000f62000c101d00 */
[----:B------:R-:W-:Y:S02]  /*ac90*/  SHF.R.U64 R36, R36, 0x3, RZ ;  /* 0x0000000324247819 */ /* 0x000fe400000012ff */
[----:B------:R-:W-:Y:S02]  /*aca0*/  LOP3.LUT R48, R49, 0x380, RZ, 0xc0, !PT ;  /* 0x0000038031307812 */ /* 0x000fe400078ec0ff */
[----:B------:R-:W-:Y:S02]  /*acb0*/  IADD3 R73, P2, R4, 0xe000, RZ ;  /* 0x0000e00004497810 */ /* 0x000fe40007f5e0ff */
[----:B------:R-:W-:-:S02]  /*acc0*/  SHF.R.U64 R24, R24, 0x3, RZ ;  /* 0x0000000318187819 */ /* 0x000fc400000012ff */
[----:B------:R-:W-:Y:S02]  /*acd0*/  SHF.R.U64 R28, R28, 0x3, RZ ;  /* 0x000000031c1c7819 */ /* 0x000fe400000012ff */
[----:B------:R-:W-:Y:S02]  /*ace0*/  SHF.R.U64 R32, R32, 0x3, RZ ;  /* 0x0000000320207819 */ /* 0x000fe400000012ff */
[----:B------:R-:W-:Y:S02]  /*acf0*/  SHF.R.U64 R40, R40, 0x3, RZ ;  /* 0x0000000328287819 */ /* 0x000fe400000012ff */
[----:B------:R-:W-:Y:S01]  /*ad00*/  LOP3.LUT R36, R36, R37, RZ, 0x3c, !PT ;  /* 0x0000002524247212 */ /* 0x000fe200078e3cff */
[----:B------:R-:W-:Y:S01]  /*ad10*/  IMAD.X R37, RZ, RZ, R5, P0 ;  /* 0x000000ffff257224 */ /* 0x000fe200000e0605 */
[----:B------:R-:W-:Y:S02]  /*ad20*/  SHF.R.U64 R48, R48, 0x3, RZ ;  /* 0x0000000330307819 */ /* 0x000fe400000012ff */
[----:B------:R-:W-:-:S02]  /*ad30*/  LOP3.LUT R72, R73, 0x380, RZ, 0xc0, !PT ;  /* 0x0000038049487812 */ /* 0x000fc400078ec0ff */
[----:B------:R-:W-:Y:S01]  /*ad40*/  IADD3 R65, P0, R4, 0xc000, RZ ;  /* 0x0000c00004417810 */ /* 0x000fe20007f1e0ff */
[----:B------:R-:W5:Y:S01]  /*ad50*/  LD.E.128 R36, desc[UR38][R36.64] ;  /* 0x0000002624247980 */ /* 0x000f62000c101d00 */
        /* <DEDUP_REMOVED lines=10> */
[----:B------:R-:W-:Y:S01]  /*ae00*/  SHF.R.U64 R72, R72, 0x3, RZ ;  /* 0x0000000348487819 */ /* 0x000fe200000012ff */
[----:B------:R-:W5:Y:S01]  /*ae10*/  LD.E.128 R24, desc[UR38][R24.64] ;  /* 0x0000002618187980 */ /* 0x000f62000c101d00 */
[----:B------:R-:W-:-:S02]  /*ae20*/  IADD3 R53, P4, R4, 0x9000, RZ ;  /* 0x0000900004357810 */ /* 0x000fc40007f9e0ff */
[C---:B------:R-:W-:Y:S01]  /*ae30*/  IADD3 R57, P5, R4.reuse, 0xa000, RZ ;  /* 0x0000a00004397810 */ /* 0x040fe20007fbe0ff */
[----:B------:R-:W5:Y:S01]  /*ae40*/  LD.E.128 R28, desc[UR38][R28.64] ;  /* 0x000000261c1c7980 */ /* 0x000f62000c101d00 */
[C---:B------:R-:W-:Y:S02]  /*ae50*/  IADD3 R61, P6, R4.reuse, 0xb000, RZ ;  /* 0x0000b000043d7810 */ /* 0x040fe40007fde0ff */
[C---:B------:R-:W-:Y:S01]  /*ae60*/  IADD3 R69, P1, R4.reuse, 0xd000, RZ ;  /* 0x0000d00004457810 */ /* 0x040fe20007f3e0ff */
[----:B------:R-:W5:Y:S01]  /*ae70*/  LD.E.128 R32, desc[UR38][R32.64] ;  /* 0x0000002620207980 */ /* 0x000f62000c101d00 */
[----:B------:R-:W-:Y:S02]  /*ae80*/  LOP3.LUT R64, R65, 0x380, RZ, 0xc0, !PT ;  /* 0x0000038041407812 */ /* 0x000fe400078ec0ff */
[----:B------:R-:W-:Y:S01]  /*ae90*/  IADD3 R12, P3, R4, 0xf000, RZ ;  /* 0x0000f000040c7810 */ /* 0x000fe20007f7e0ff */
[----:B------:R-:W5:Y:S01]  /*aea0*/  LD.E.128 R40, desc[UR38][R40.64] ;  /* 0x0000002628287980 */ /* 0x000f62000c101d00 */
[----:B------:R-:W-:Y:S01]  /*aeb0*/  LOP3.LUT R72, R72, R73, RZ, 0x3c, !PT ;  /* 0x0000004948487212 */ /* 0x000fe200078e3cff */
[--C-:B------:R-:W-:Y:S01]  /*aec0*/  IMAD.X R73, RZ, RZ, R5.reuse, P2 ;  /* 0x000000ffff497224 */ /* 0x100fe200010e0605 */
[----:B------:R-:W-:Y:S01]  /*aed0*/  LOP3.LUT R52, R53, 0x380, RZ, 0xc0, !PT ;  /* 0x0000038035347812 */ /* 0x000fe200078ec0ff */
[----:B------:R-:W-:Y:S01]  /*aee0*/  IMAD.X R77, RZ, RZ, R5, P3 ;  /* 0x000000ffff4d7224 */ /* 0x000fe200018e0605 */
[----:B------:R-:W-:Y:S01]  /*aef0*/  LOP3.LUT R56, R57, 0x380, RZ, 0xc0, !PT ;  /* 0x0000038039387812 */ /* 0x000fe200078ec0ff */
[----:B------:R-:W5:Y:S01]  /*af00*/  LD.E.128 R48, desc[UR38][R48.64] ;  /* 0x0000002630307980 */ /* 0x000f62000c101d00 */
[----:B------:R-:W-:-:S02]  /*af10*/  LOP3.LUT R60, R61, 0x380, RZ, 0xc0, !PT ;  /* 0x000003803d3c7812 */ /* 0x000fc400078ec0ff */
[----:B------:R-:W-:Y:S01]  /*af20*/  LOP3.LUT R68, R69, 0x380, RZ, 0xc0, !PT ;  /* 0x0000038045447812 */ /* 0x000fe200078ec0ff */
[----:B------:R-:W5:Y:S01]  /*af30*/  LD.E.128 R72, desc[UR38][R72.64] ;  /* 0x0000002648487980 */ /* 0x000f62000c101d00 */
[----:B------:R-:W-:Y:S02]  /*af40*/  SHF.R.U64 R64, R64, 0x3, RZ ;  /* 0x0000000340407819 */ /* 0x000fe400000012ff */
[----:B------:R-:W-:Y:S02]  /*af50*/  SHF.R.U64 R11, R11, 0x3, RZ ;  /* 0x000000030b0b7819 */ /* 0x000fe400000012ff */
[----:B------:R-:W-:Y:S02]  /*af60*/  LOP3.LUT R9, R12, 0x380, RZ, 0xc0, !PT ;  /* 0x000003800c097812 */ /* 0x000fe400078ec0ff */
[----:B--2---:R-:W-:Y:S02]  /*af70*/  ISETP.NE.AND P2, PT, R18, 0x1, PT ;  /* 0x000000011200780c */ /* 0x004fe40003f45270 */
[----:B------:R-:W-:-:S02]  /*af80*/  SHF.R.U64 R52, R52, 0x3, RZ ;  /* 0x0000000334347819 */ /* 0x000fc400000012ff */
[----:B------:R-:W-:Y:S02]  /*af90*/  SHF.R.U64 R56, R56, 0x3, RZ ;  /* 0x0000000338387819 */ /* 0x000fe400000012ff */
[----:B------:R-:W-:Y:S02]  /*afa0*/  SHF.R.U64 R60, R60, 0x3, RZ ;  /* 0x000000033c3c7819 */ /* 0x000fe400000012ff */
[----:B------:R-:W-:Y:S02]  /*afb0*/  SHF.R.U64 R68, R68, 0x3, RZ ;  /* 0x0000000344447819 */ /* 0x000fe400000012ff */
[----:B------:R-:W-:Y:S01]  /*afc0*/  LOP3.LUT R64, R64, R65, RZ, 0x3c, !PT ;  /* 0x0000004140407212 */ /* 0x000fe200078e3cff */
[----:B------:R-:W-:Y:S01]  /*afd0*/  IMAD.X R65, RZ, RZ, R5, P0 ;  /* 0x000000ffff417224 */ /* 0x000fe200000e0605 */
[----:B------:R-:W-:Y:S01]  /*afe0*/  LOP3.LUT R4, R11, R4, RZ, 0x3c, !PT ;  /* 0x000000040b047212 */ /* 0x000fe200078e3cff */
[----:B------:R-:W0:Y:S01]  /*aff0*/  @P2 LDC R81, c[0x0][0xcec] ;  /* 0x00033b00ff512b82 */ /* 0x000e220000000800 */
[----:B------:R-:W-:-:S02]  /*b000*/  SHF.R.U64 R9, R9, 0x3, RZ ;  /* 0x0000000309097819 */ /* 0x000fc400000012ff */
[----:B------:R-:W-:Y:S01]  /*b010*/  ISETP.GE.AND P0, PT, R193, UR10, PT ;  /* 0x0000000ac1007c0c */ /* 0x000fe2000bf06270 */
        /* <DEDUP_REMOVED lines=10> */
[----:B------:R-:W-:Y:S01]  /*b0c0*/  IMAD.WIDE.U32 R8, R8, UR8, RZ ;  /* 0x0000000808087c25 */ /* 0x000fe2000f8e00ff */
[----:B------:R1:W5:Y:S01]  /*b0d0*/  LD.E.128 R12, desc[UR38][R4.64] ;  /* 0x00000026040c7980 */ /* 0x000362000c101d00 */
[----:B------:R-:W-:Y:S01]  /*b0e0*/  ISETP.GE.AND P1, PT, R2, UR10, PT ;  /* 0x0000000a02007c0c */ /* 0x000fe2000bf26270 */
[----:B------:R-:W2:Y:S01]  /*b0f0*/  @P2 LDC R83, c[0x0][0xcf0] ;  /* 0x00033c00ff532b82 */ /* 0x000ea20000000800 */
[----:B------:R-:W-:Y:S01]  /*b100*/  IMAD.IADD R9, R9, 0x1, R7 ;  /* 0x0000000109097824 */ /* 0x000fe200078e0207 */
[----:B------:R-:W-:Y:S01]  /*b110*/  LOP3.LUT R7, R10, 0xfffffff8, RZ, 0xc0, !PT ;  /* 0xfffffff80a077812 */ /* 0x000fe200078ec0ff */
[----:B------:R-:W-:Y:S01]  /*b120*/  ULDC.64 UR8, c[0x0][0xbe8] ;  /* 0x0002fa0000087ab9 */ /* 0x000fe20000000a00 */
[----:B------:R-:W5:Y:S01]  /*b130*/  LD.E.128 R52, desc[UR38][R52.64] ;  /* 0x0000002634347980 */ /* 0x000f62000c101d00 */
[----:B-1----:R-:W-:-:S03]  /*b140*/  SEL R5, RZ, 0xffffffff, P0 ;  /* 0xffffffffff057807 */ /* 0x002fc60000000000 */
[----:B------:R-:W5:Y:S01]  /*b150*/  LD.E.128 R56, desc[UR38][R56.64] ;  /* 0x0000002638387980 */ /* 0x000f62000c101d00 */
[----:B------:R-:W-:Y:S01]  /*b160*/  ISETP.GE.AND P0, PT, R192, UR10, PT ;  /* 0x0000000ac0007c0c */ /* 0x000fe2000bf06270 */
[----:B------:R-:W-:-:S03]  /*b170*/  IMAD.SHL.U32 R11, R5, 0x2, RZ ;  /* 0x00000002050b7824 */ /* 0x000fc600078e00ff */
[----:B------:R-:W-:Y:S01]  /*b180*/  SEL R5, RZ, 0xffffffff, P0 ;  /* 0xffffffffff057807 */ /* 0x000fe20000000000 */
[----:B------:R-:W5:Y:S01]  /*b190*/  LD.E.128 R60, desc[UR38][R60.64] ;  /* 0x000000263c3c7980 */ /* 0x000f62000c101d00 */
[----:B------:R-:W-:Y:S02]  /*b1a0*/  ISETP.GE.AND P0, PT, R191, UR10, PT ;  /* 0x0000000abf007c0c */ /* 0x000fe4000bf06270 */
[----:B------:R-:W-:Y:S01]  /*b1b0*/  SEL R4, RZ, 0x1, P1 ;  /* 0x00000001ff047807 */ /* 0x000fe20000800000 */
[----:B------:R-:W-:Y:S01]  /*b1c0*/  IMAD.IADD R10, R0, 0x1, -R7 ;  /* 0x00000001000a7824 */ /* 0x000fe200078e0a07 */
[----:B------:R-:W-:Y:S01]  /*b1d0*/  SEL R0, RZ, 0xffffffff, P0 ;  /* 0xffffffffff007807 */ /* 0x000fe20000000000 */
[----:B------:R-:W-:Y:S01]  /*b1e0*/  IMAD.SHL.U32 R5, R5, 0x4, RZ ;  /* 0x0000000405057824 */ /* 0x000fe200078e00ff */
[----:B------:R-:W-:Y:S01]  /*b1f0*/  LOP3.LUT R4, R11, 0x2, R4, 0xe2, !PT ;  /* 0x000000020b047812 */ /* 0x000fe200078ee204 */
[----:B------:R-:W-:Y:S01]  /*b200*/  IMAD.WIDE.U32 R8, R188, UR8, R8 ;  /* 0x00000008bc087c25 */ /* 0x000fe2000f8e0008 */
[----:B------:R-:W5:Y:S02]  /*b210*/  LD.E.128 R68, desc[UR38][R68.64] ;  /* 0x0000002644447980 */ /* 0x000f64000c101d00 */
[----:B------:R-:W-:Y:S01]  /*b220*/  LOP3.LUT R4, R5, 0x4, R4, 0xe2, !PT ;  /* 0x0000000405047812 */ /* 0x000fe200078ee204 */
[----:B------:R-:W-:Y:S01]  /*b230*/  IMAD.SHL.U32 R7, R0, 0x8, RZ ;  /* 0x0000000800077824 */ /* 0x000fe200078e00ff */
[----:B------:R-:W-:Y:S01]  /*b240*/  SHF.R.S32.HI R5, RZ, 0x1f, R187 ;  /* 0x0000001fff057819 */ /* 0x000fe200000114bb */
[----:B------:R-:W-:Y:S01]  /*b250*/  IMAD.U32 R11, RZ, RZ, UR42 ;  /* 0x0000002aff0b7e24 */ /* 0x000fe2000f8e00ff */
[----:B------:R-:W5:Y:S01]  /*b260*/  LD.E.128 R76, desc[UR38][R76.64] ;  /* 0x000000264c4c7980 */ /* 0x000f62000c101d00 */
[----:B------:R-:W-:-:S02]  /*b270*/  IMAD R0, R10, 0x20, R3 ;  /* 0x000000200a007824 */ /* 0x000fc400078e0203 */
[----:B------:R-:W-:Y:S01]  /*b280*/  IMAD R9, R188, UR9, R9 ;  /* 0x00000009bc097c24 */ /* 0x000fe2000f8e0209 */
[----:B------:R-:W-:Y:S01]  /*b290*/  ULDC.64 UR8, c[0x0][0xbf0] ;  /* 0x0002fc0000087ab9 */ /* 0x000fe20000000a00 */
[----:B------:R-:W-:Y:S01]  /*b2a0*/  IMAD R10, R11, 0x40, R0 ;  /* 0x000000400b0a7824 */ /* 0x000fe200078e0200 */
[----:B------:R-:W-:Y:S01]  /*b2b0*/  ISETP.GE.AND P1, PT, R190, UR10, PT ;  /* 0x0000000abe007c0c */ /* 0x000fe2000bf26270 */
[----:B------:R-:W-:Y:S01]  /*b2c0*/  IMAD R0, R5, UR8, RZ ;  /* 0x0000000805007c24 */ /* 0x000fe2000f8e02ff */
[----:B------:R-:W-:Y:S01]  /*b2d0*/  LOP3.LUT R4, R7, 0x8, R4, 0xe2, !PT ;  /* 0x0000000807047812 */ /* 0x000fe200078ee204 */
[----:B------:R-:W-:Y:S01]  /*b2e0*/  @!PT LDS RZ, [RZ] ;  /* 0x00000000fffff984 */ /* 0x000fe20000000800 */
[----:B------:R-:W-:Y:S01]  /*b2f0*/  @!PT LDS RZ, [RZ] ;  /* 0x00000000fffff984 */ /* 0x000fe20000000800 */
[----:B------:R-:W-:Y:S01]  /*b300*/  @!PT LDS RZ, [RZ] ;  /* 0x00000000fffff984 */ /* 0x000fe20000000800 */
[----:B------:R-:W-:Y:S01]  /*b310*/  @!PT LDS RZ, [RZ] ;  /* 0x00000000fffff984 */ /* 0x000fe20000000800 */
[----:B------:R1:W-:Y:S06]  /*b320*/  MEMBAR.ALL.CTA ;  /* 0x0000000000007992 */ /* 0x0003ec0000008000 */
[----:B-1----:R-:W1:Y:S01]  /*b330*/  FENCE.VIEW.ASYNC.S ;  /* 0x00000000000073c6 */ /* 0x002e620000000000 */
[----:B------:R-:W-:Y:S01]  /*b340*/  SEL R7, RZ, 0xffffffff, P1 ;  /* 0xffffffffff077807 */ /* 0x000fe20000800000 */
[----:B------:R-:W-:Y:S01]  /*b350*/  IMAD R11, R187, UR9, R0 ;  /* 0x00000009bb0b7c24 */ /* 0x000fe2000f8e0200 */
[----:B------:R-:W-:Y:S01]  /*b360*/  ISETP.GE.AND P0, PT, R189, UR10, PT ;  /* 0x0000000abd007c0c */ /* 0x000fe2000bf06270 */
[----:B0-----:R-:W-:-:S04]  /*b370*/  @P2 IMAD.HI.U32 R0, R10, R81, RZ ;  /* 0x000000510a002227 */ /* 0x001fc800078e00ff */
[----:B------:R-:W-:Y:S01]  /*b380*/  IMAD.SHL.U32 R81, R7, 0x10, RZ ;  /* 0x0000001007517824 */ /* 0x000fe200078e00ff */
[----:B------:R-:W-:Y:S01]  /*b390*/  SEL R7, RZ, 0xffffffff, P0 ;  /* 0xffffffffff077807 */ /* 0x000fe20000000000 */
[----:B------:R-:W-:Y:S01]  /*b3a0*/  IMAD.MOV.U32 R5, RZ, RZ, R10 ;  /* 0x000000ffff057224 */ /* 0x000fe200078e000a */
[----:B--2---:R-:W-:Y:S02]  /*b3b0*/  @P2 SHF.R.U32.HI R5, RZ, R83, R0 ;  /* 0x00000053ff052219 */ /* 0x004fe40000011600 */
[----:B------:R-:W-:Y:S01]  /*b3c0*/  LOP3.LUT R4, R81, 0x10, R4, 0xe2, !PT ;  /* 0x0000001051047812 */ /* 0x000fe200078ee204 */
[----:B------:R-:W-:Y:S01]  /*b3d0*/  IMAD.SHL.U32 R81, R7, 0x20, RZ ;  /* 0x0000002007517824 */ /* 0x000fe200078e00ff */
[--C-:B------:R-:W-:Y:S01]  /*b3e0*/  SHF.R.S32.HI R0, RZ, 0x1f, R5.reuse ;  /* 0x0000001fff007819 */ /* 0x100fe20000011405 */
[----:B------:R-:W-:Y:S02]  /*b3f0*/  IMAD.MOV R7, RZ, RZ, -R5 ;  /* 0x000000ffff077224 */ /* 0x000fe400078e0a05 */
[----:B------:R-:W-:Y:S01]  /*b400*/  IMAD.WIDE.U32 R8, R187, UR8, R8 ;  /* 0x00000008bb087c25 */ /* 0x000fe2000f8e0008 */
[----:B------:R-:W-:-:S03]  /*b410*/  ULDC.64 UR8, c[0x0][0xbe0] ;  /* 0x0002f80000087ab9 */ /* 0x000fc60000000a00 */
[----:B------:R-:W-:Y:S02]  /*b420*/  IMAD R0, R0, UR8, RZ ;  /* 0x0000000800007c24 */ /* 0x000fe4000f8e02ff */
[----:B------:R-:W-:Y:S02]  /*b430*/  IMAD R7, R18, R7, R10 ;  /* 0x0000000712077224 */ /* 0x000fe400078e020a */
[----:B------:R-:W-:Y:S01]  /*b440*/  IMAD.IADD R9, R9, 0x1, R11 ;  /* 0x0000000109097824 */ /* 0x000fe200078e020b */
[----:B------:R-:W-:Y:S01]  /*b450*/  ISETP.GE.AND P0, PT, R229, UR10, PT ;  /* 0x0000000ae5007c0c */ /* 0x000fe2000bf06270 */
[C---:B------:R-:W-:Y:S01]  /*b460*/  IMAD R11, R5.reuse, UR9, R0 ;  /* 0x00000009050b7c24 */ /* 0x040fe2000f8e0200 */
[----:B------:R-:W-:Y:S01]  /*b470*/  SHF.R.S32.HI R0, RZ, 0x1f, R7 ;  /* 0x0000001fff007819 */ /* 0x000fe20000011407 */
[----:B------:R-:W-:Y:S01]  /*b480*/  IMAD.WIDE.U32 R8, R5, UR8, R8 ;  /* 0x0000000805087c25 */ /* 0x000fe2000f8e0008 */
[----:B------:R-:W-:Y:S01]  /*b490*/  ULDC.64 UR8, c[0x0][0xbd8] ;  /* 0x0002f60000087ab9 */ /* 0x000fe20000000a00 */
[----:B------:R-:W-:-:S02]  /*b4a0*/  LOP3.LUT R4, R81, 0x20, R4, 0xe2, !PT ;  /* 0x0000002051047812 */ /* 0x000fc400078ee204 */
[----:B------:R-:W-:Y:S01]  /*b4b0*/  IMAD.U32 R80, RZ, RZ, UR42 ;  /* 0x0000002aff507e24 */ /* 0x000fe2000f8e00ff */
[----:B------:R-:W-:Y:S01]  /*b4c0*/  SEL R5, RZ, 0x40, P0 ;  /* 0x00000040ff057807 */ /* 0x000fe20000000000 */
[----:B------:R-:W-:Y:S01]  /*b4d0*/  IMAD.IADD R9, R9, 0x1, R11 ;  /* 0x0000000109097824 */ /* 0x000fe200078e020b */
[----:B------:R-:W-:Y:S01]  /*b4e0*/  ISETP.GE.AND P0, PT, R228, UR10, PT ;  /* 0x0000000ae4007c0c */ /* 0x000fe2000bf06270 */
[----:B------:R-:W-:Y:S02]  /*b4f0*/  IMAD R10, R0, UR8, RZ ;  /* 0x00000008000a7c24 */ /* 0x000fe4000f8e02ff */
        /* <DEDUP_REMOVED lines=13> */
[----:B-1----:R0:W1:Y:S01]  /*b5d0*/  SHFL.IDX PT, R4, R18, RZ, 0x181f ;  /* 0x00181fff12047589 */ /* 0x00206200000e0000 */
[----:B------:R-:W-:Y:S02]  /*b5e0*/  BSSY B1, `(.L_x_1088) ;  /* 0x000002b000017945 */ /* 0x000fe40003800000 */
[----:B------:R-:W-:Y:S01]  /*b5f0*/  SYNCS.ARRIVE.TRANS64.RED.A1T0 RZ, [UR7], RZ ;  /* 0x000000ffffff79a7 */ /* 0x000fe20008100407 */
        /* <DEDUP_REMOVED lines=11> */
[----:B-1----:R-:W-:Y:S01]  /*b6b0*/  @!P1 LEA R8, P2, R193, R4, 0x1 ;  /* 0x00000004c1089211 */ /* 0x002fe200078408ff */
[----:B--2---:R-:W-:-:S03]  /*b6c0*/  @!P0 IMAD.WIDE R10, R2, 0x2, R4 ;  /* 0x00000002020a8825 */ /* 0x004fc600078e0204 */
[----:B------:R-:W-:Y:S02]  /*b6d0*/  @!P1 LEA.HI.X R9, R193, R5, R152, 0x1, P2 ;  /* 0x00000005c1099211 */ /* 0x000fe400010f0c98 */
[----:B------:R-:W-:Y:S01]  /*b6e0*/  ISETP.GE.AND P2, PT, R190, UR10, PT ;  /* 0x0000000abe007c0c */ /* 0x000fe2000bf46270 */
[----:B-----5:R1:W-:Y:S01]  /*b6f0*/  @!P0 ST.E.128 desc[UR38][R10.64], R12 ;  /* 0x0000000c0a008985 */ /* 0x0203e2000c101d26 */
[----:B------:R-:W-:-:S03]  /*b700*/  LOP3.LUT P0, RZ, R0, 0x40, RZ, 0xc0, !PT ;  /* 0x0000004000ff7812 */ /* 0x000fc6000780c0ff */
[----:B------:R2:W-:Y:S01]  /*b710*/  @!P1 ST.E.128 desc[UR38][R8.64], R24 ;  /* 0x0000001808009985 */ /* 0x0005e2000c101d26 */
[----:B------:R-:W-:Y:S02]  /*b720*/  ISETP.GE.AND P1, PT, R189, UR10, PT ;  /* 0x0000000abd007c0c */ /* 0x000fe4000bf26270 */
[CC--:B-1----:R-:W-:Y:S02]  /*b730*/  @!P3 LEA R14, P6, R191.reuse, R4.reuse, 0x1 ;  /* 0x00000004bf0eb211 */ /* 0x0c2fe400078c08ff */
[CC--:B--2---:R-:W-:Y:S02]  /*b740*/  @!P4 LEA R24, P5, R192.reuse, R4.reuse, 0x1 ;  /* 0x00000004c018c211 */ /* 0x0c4fe400078a08ff */
[-C--:B------:R-:W-:Y:S02]  /*b750*/  @!P3 LEA.HI.X R15, R191, R5.reuse, R84, 0x1, P6 ;  /* 0x00000005bf0fb211 */ /* 0x080fe400030f0c54 */
[----:B------:R-:W-:Y:S02]  /*b760*/  @!P4 LEA.HI.X R25, R192, R5, R7, 0x1, P5 ;  /* 0x00000005c019c211 */ /* 0x000fe400028f0c07 */
[----:B------:R-:W-:-:S02]  /*b770*/  @!P2 LEA R12, P5, R190, R4, 0x1 ;  /* 0x00000004be0ca211 */ /* 0x000fc400078a08ff */
[----:B------:R-:W-:Y:S01]  /*b780*/  LOP3.LUT P6, RZ, R3, 0x80, RZ, 0xc0, !PT ;  /* 0x0000008003ff7812 */ /* 0x000fe200078cc0ff */
[----:B------:R3:W-:Y:S01]  /*b790*/  @!P4 ST.E.128 desc[UR38][R24.64], R32 ;  /* 0x000000201800c985 */ /* 0x0007e2000c101d26 */
[-C--:B------:R-:W-:Y:S02]  /*b7a0*/  @!P2 LEA.HI.X R13, R190, R5.reuse, R83, 0x1, P5 ;  /* 0x00000005be0da211 */ /* 0x080fe400028f0c53 */
[----:B------:R-:W-:Y:S01]  /*b7b0*/  SHF.R.S32.HI R7, RZ, 0x1f, R189 ;  /* 0x0000001fff077819 */ /* 0x000fe200000114bd */
[----:B------:R3:W-:Y:S01]  /*b7c0*/  @!P3 ST.E.128 desc[UR38][R14.64], R40 ;  /* 0x000000280e00b985 */ /* 0x0007e2000c101d26 */
[C---:B------:R-:W-:Y:S02]  /*b7d0*/  @!P1 LEA R10, P5, R189.reuse, R4, 0x1 ;  /* 0x00000004bd0a9211 */ /* 0x040fe400078a08ff */
[----:B------:R-:W-:Y:S01]  /*b7e0*/  SHF.R.S32.HI R9, RZ, 0x1f, R229 ;  /* 0x0000001fff097819 */ /* 0x000fe200000114e5 */
[----:B------:R3:W-:Y:S01]  /*b7f0*/  @!P2 ST.E.128 desc[UR38][R12.64], R48 ;  /* 0x000000300c00a985 */ /* 0x0007e2000c101d26 */
[----:B------:R-:W-:-:S02]  /*b800*/  @!P1 LEA.HI.X R11, R189, R5, R7, 0x1, P5 ;  /* 0x00000005bd0b9211 */ /* 0x000fc400028f0c07 */
[CC--:B------:R-:W-:Y:S02]  /*b810*/  @P0 LEA R8, P5, R229.reuse, R4.reuse, 0x1 ;  /* 0x00000004e5080211 */ /* 0x0c0fe400078a08ff */
[----:B------:R-:W-:Y:S01]  /*b820*/  SHF.R.S32.HI R7, RZ, 0x1f, R228 ;  /* 0x0000001fff077819 */ /* 0x000fe200000114e4 */
[----:B------:R3:W-:Y:S01]  /*b830*/  @!P1 ST.E.128 desc[UR38][R10.64], R56 ;  /* 0x000000380a009985 */ /* 0x0007e2000c101d26 */
[----:B------:R-:W-:Y:S02]  /*b840*/  @P0 LEA.HI.X R9, R229, R5, R9, 0x1, P5 ;  /* 0x00000005e5090211 */ /* 0x000fe400028f0c09 */
[----:B------:R-:W-:-:S03]  /*b850*/  @P6 LEA R4, P5, R228, R4, 0x1 ;  /* 0x00000004e4046211 */ /* 0x000fc600078a08ff */
[----:B------:R3:W-:Y:S01]  /*b860*/  @P0 ST.E.128 desc[UR38][R8.64], R64 ;  /* 0x0000004008000985 */ /* 0x0007e2000c101d26 */
[----:B------:R-:W-:-:S05]  /*b870*/  @P6 LEA.HI.X R5, R228, R5, R7, 0x1, P5 ;  /* 0x00000005e4056211 */ /* 0x000fca00028f0c07 */
[----:B------:R3:W-:Y:S04]  /*b880*/  @P6 ST.E.128 desc[UR38][R4.64], R72 ;  /* 0x0000004804006985 */ /* 0x0007e8000c101d26 */
.L_x_1089:
[----:B------:R-:W-:Y:S05]  /*b890*/  BSYNC B1 ;  /* 0x0000000000017941 */ /* 0x000fea0003800000 */
.L_x_1088:
[----:B------:R-:W-:Y:S01]  /*b8a0*/  VIADD R7, R81, 0x20 ;  /* 0x0000002051077836 */ /* 0x000fe20000000000 */
[----:B--23--:R2:W3:Y:S04]  /*b8b0*/  SHFL.IDX PT, R5, R80, 0x1, 0x181f ;  /* 0x00381f0050057f89 */ /* 0x00c4e800000e0000 */
[----:B------:R-:W-:Y:S01]  /*b8c0*/  ISETP.GE.AND P0, PT, R7, R82, PT ;  /* 0x000000520700720c */ /* 0x000fe20003f06270 */
[----:B-1----:R2:W1:-:S12]  /*b8d0*/  SHFL.IDX PT, R4, R18, 0x1, 0x181f ;  /* 0x00381f0012047f89 */ /* 0x00245800000e0000 */
[----:B--2---:R-:W-:Y:S05]  /*b8e0*/  @P0 BRA `(.L_x_1090) ;  /* 0x0000002400cc0947 */ /* 0x004fea0003800000 */
[----:B------:R-:W-:Y:S02]  /*b8f0*/  ISETP.GE.AND P0, PT, R193, UR10, PT ;  /* 0x0000000ac1007c0c */ /* 0x000fe4000bf06270 */
[----:B------:R-:W-:Y:S02]  /*b900*/  ISETP.GE.AND P5, PT, R2, UR10, PT ;  /* 0x0000000a02007c0c */ /* 0x000fe4000bfa6270 */
[----:B------:R-:W-:Y:S02]  /*b910*/  ISETP.GE.AND P2, PT, R192, UR10, PT ;  /* 0x0000000ac0007c0c */ /* 0x000fe4000bf46270 */
[----:B------:R-:W-:Y:S02]  /*b920*/  ISETP.GE.AND P1, PT, R191, UR10, PT ;  /* 0x0000000abf007c0c */ /* 0x000fe4000bf26270 */
[----:B------:R-:W-:Y:S02]  /*b930*/  ISETP.GE.AND P3, PT, R190, UR10, PT ;  /* 0x0000000abe007c0c */ /* 0x000fe4000bf66270 */
[----:B------:R-:W-:-:S02]  /*b940*/  SHF.R.S32.HI R7, RZ, 0x1f, R192 ;  /* 0x0000001fff077819 */ /* 0x000fc400000114c0 */
[----:B-----5:R-:W-:Y:S02]  /*b950*/  SHF.R.S32.HI R15, RZ, 0x1f, R191 ;  /* 0x0000001fff0f7819 */ /* 0x020fe400000114bf */
[C---:B-1----:R-:W-:Y:S01]  /*b960*/  @!P0 LEA R10, P4, R193.reuse, R4, 0x1 ;  /* 0x00000004c10a8211 */ /* 0x042fe200078808ff */
[----:B---3--:R-:W-:Y:S01]  /*b970*/  @!P5 IMAD.WIDE R8, R2, 0x2, R4 ;  /* 0x000000020208d825 */ /* 0x008fe200078e0204 */
[----:B0-----:R-:W-:Y:S02]  /*b980*/  SHF.R.S32.HI R18, RZ, 0x1f, R189 ;  /* 0x0000001fff127819 */ /* 0x001fe400000114bd */
        /* <DEDUP_REMOVED lines=8> */
[-C--:B------:R-:W-:Y:S02]  /*ba10*/  @!P1 LEA R14, P6, R191, R4.reuse, 0x1 ;  /* 0x00000004bf0e9211 */ /* 0x080fe400078c08ff */
        /* <DEDUP_REMOVED lines=20> */
.L_x_1087:
[----:B------:R-:W2:Y:S01]  /*bb60*/  LDL R5, [R1+0x68] ;  /* 0x0000680001057983 */ /* 0x000ea20000100800 */
[----:B------:R-:W-:Y:S01]  /*bb70*/  ULDC.64 UR8, c[0x0][0xc08] ;  /* 0x0003020000087ab9 */ /* 0x000fe20000000a00 */
[----:B------:R-:W-:Y:S01]  /*bb80*/  SHF.R.S32.HI R0, RZ, 0x1f, R187 ;  /* 0x0000001fff007819 */ /* 0x000fe200000114bb */
[----:B------:R-:W-:Y:S01]  /*bb90*/  IMAD R7, R7, UR8, RZ ;  /* 0x0000000807077c24 */ /* 0x000fe2000f8e02ff */
[----:B------:R-:W-:Y:S01]  /*bba0*/  ULDC.64 UR10, c[0x0][0xc40] ;  /* 0x00031000000a7ab9 */ /* 0x000fe20000000a00 */
[----:B------:R-:W-:Y:S01]  /*bbb0*/  IMAD.U32 R4, RZ, RZ, UR42 ;  /* 0x0000002aff047e24 */ /* 0x000fe2000f8e00ff */
[----:B------:R-:W-:Y:S01]  /*bbc0*/  BSSY B1, `(.L_x_1091) ;  /* 0x00000cc000017945 */ /* 0x000fe20003800000 */
[C---:B------:R-:W-:Y:S01]  /*bbd0*/  IMAD R7, R8.reuse, UR9, R7 ;  /* 0x0000000908077c24 */ /* 0x040fe2000f8e0207 */
[----:B------:R-:W-:Y:S01]  /*bbe0*/  SHF.R.S32.HI R23, RZ, 0x1f, R202 ;  /* 0x0000001fff177819 */ /* 0x000fe200000114ca */
[----:B------:R-:W-:Y:S01]  /*bbf0*/  IMAD.WIDE.U32 R8, R8, UR8, RZ ;  /* 0x0000000808087c25 */ /* 0x000fe2000f8e00ff */
[----:B------:R-:W-:Y:S01]  /*bc00*/  ULDC.64 UR8, c[0x0][0xc38] ;  /* 0x00030e0000087ab9 */ /* 0x000fe20000000a00 */
[----:B0-----:R-:W-:-:S02]  /*bc10*/  SHF.R.S32.HI R152, RZ, 0x1f, R203 ;  /* 0x0000001fff987819 */ /* 0x001fc400000114cb */
[----:B------:R-:W-:Y:S01]  /*bc20*/  IMAD.IADD R9, R9, 0x1, R7 ;  /* 0x0000000109097824 */ /* 0x000fe200078e0207 */
[----:B------:R-:W-:Y:S01]  /*bc30*/  SHF.R.S32.HI R153, RZ, 0x1f, R204 ;  /* 0x0000001fff997819 */ /* 0x000fe200000114cc */
[----:B------:R-:W-:Y:S01]  /*bc40*/  IMAD R0, R0, UR10, RZ ;  /* 0x0000000a00007c24 */ /* 0x000fe2000f8e02ff */
[----:B------:R-:W-:Y:S01]  /*bc50*/  SHF.R.S32.HI R154, RZ, 0x1f, R205 ;  /* 0x0000001fff9a7819 */ /* 0x000fe200000114cd */
[C---:B------:R-:W-:Y:S01]  /*bc60*/  IMAD.WIDE.U32 R8, R188.reuse, UR8, R8 ;  /* 0x00000008bc087c25 */ /* 0x040fe2000f8e0008 */
[----:B------:R-:W-:Y:S01]  /*bc70*/  ULDC UR8, c[0x0][0xce8] ;  /* 0x00033a0000087ab9 */ /* 0x000fe20000000800 */
[----:B------:R-:W-:Y:S01]  /*bc80*/  SHF.R.S32.HI R155, RZ, 0x1f, R206 ;  /* 0x0000001fff9b7819 */ /* 0x000fe200000114ce */
[----:B------:R-:W-:Y:S01]  /*bc90*/  UISETP.NE.AND UP0, UPT, UR8, 0x1, UPT ;  /* 0x000000010800788c */ /* 0x000fe2000bf05270 */
[----:B------:R-:W-:Y:S01]  /*bca0*/  IMAD R9, R188, UR9, R9 ;  /* 0x00000009bc097c24 */ /* 0x000fe2000f8e0209 */
[----:B------:R-:W-:Y:S01]  /*bcb0*/  UIMAD UR6, UR6, UR8, URZ ;  /* 0x00000008060672a4 */ /* 0x000fe2000f8e023f */
[C---:B------:R-:W-:Y:S01]  /*bcc0*/  IMAD R3, R187.reuse, UR11, R0 ;  /* 0x0000000bbb037c24 */ /* 0x040fe2000f8e0200 */
[----:B------:R-:W-:Y:S01]  /*bcd0*/  SHF.R.S32.HI R156, RZ, 0x1f, R207 ;  /* 0x0000001fff9c7819 */ /* 0x000fe200000114cf */
[----:B------:R-:W-:Y:S01]  /*bce0*/  IMAD.WIDE.U32 R8, R187, UR10, R8 ;  /* 0x0000000abb087c25 */ /* 0x000fe2000f8e0008 */
[----:B------:R-:W-:Y:S01]  /*bcf0*/  PLOP3.LUT P0, PT, PT, PT, UP0, 0x80, 0x0 ;  /* 0x000000000000781c */ /* 0x000fe20003f0f008 */
[----:B------:R-:W-:Y:S01]  /*bd00*/  ULDC.64 UR10, c[0x0][0xc48] ;  /* 0x00031200000a7ab9 */ /* 0x000fe20000000a00 */
[----:B------:R-:W-:Y:S01]  /*bd10*/  SHF.R.S32.HI R157, RZ, 0x1f, R208 ;  /* 0x0000001fff9d7819 */ /* 0x000fe200000114d0 */
[----:B------:R-:W-:Y:S01]  /*bd20*/  IMAD.IADD R9, R9, 0x1, R3 ;  /* 0x0000000109097824 */ /* 0x000fe200078e0203 */
[----:B------:R-:W-:Y:S01]  /*bd30*/  SHF.R.S32.HI R158, RZ, 0x1f, R209 ;  /* 0x0000001fff9e7819 */ /* 0x000fe200000114d1 */
[----:B------:R-:W-:Y:S01]  /*bd40*/  @UP0 ULDC UR7, c[0x0][0xcec] ;  /* 0x00033b0000070ab9 */ /* 0x000fe20000000800 */
[----:B------:R-:W-:Y:S01]  /*bd50*/  SHF.R.S32.HI R159, RZ, 0x1f, R210 ;  /* 0x0000001fff9f7819 */ /* 0x000fe200000114d2 */
[----:B------:R-:W-:Y:S01]  /*bd60*/  IMAD.WIDE.U32 R8, R194, UR10, R8 ;  /* 0x0000000ac2087c25 */ /* 0x000fe2000f8e0008 */
[----:B------:R-:W-:-:S02]  /*bd70*/  SHF.R.S32.HI R160, RZ, 0x1f, R211 ;  /* 0x0000001fffa07819 */ /* 0x000fc400000114d3 */
[----:B------:R-:W-:Y:S01]  /*bd80*/  SHF.R.S32.HI R161, RZ, 0x1f, R212 ;  /* 0x0000001fffa17819 */ /* 0x000fe200000114d4 */
[----:B------:R-:W-:Y:S01]  /*bd90*/  IMAD R9, R194, UR11, R9 ;  /* 0x0000000bc2097c24 */ /* 0x000fe2000f8e0209 */
[----:B------:R-:W-:Y:S01]  /*bda0*/  ULDC.64 UR10, c[0x0][0xc30] ;  /* 0x00030c00000a7ab9 */ /* 0x000fe20000000a00 */
[----:B------:R-:W-:Y:S02]  /*bdb0*/  SHF.R.S32.HI R162, RZ, 0x1f, R213 ;  /* 0x0000001fffa27819 */ /* 0x000fe400000114d5 */
[----:B------:R-:W-:Y:S02]  /*bdc0*/  SHF.R.S32.HI R163, RZ, 0x1f, R214 ;  /* 0x0000001fffa37819 */ /* 0x000fe400000114d6 */
[----:B------:R-:W-:Y:S02]  /*bdd0*/  SHF.R.S32.HI R164, RZ, 0x1f, R215 ;  /* 0x0000001fffa47819 */ /* 0x000fe400000114d7 */
[----:B------:R-:W-:Y:S02]  /*bde0*/  SHF.R.S32.HI R165, RZ, 0x1f, R216 ;  /* 0x0000001fffa57819 */ /* 0x000fe400000114d8 */
[----:B------:R-:W-:-:S02]  /*bdf0*/  SHF.R.S32.HI R166, RZ, 0x1f, R217 ;  /* 0x0000001fffa67819 */ /* 0x000fc400000114d9 */
[----:B------:R-:W-:Y:S02]  /*be00*/  SHF.R.S32.HI R167, RZ, 0x1f, R218 ;  /* 0x0000001fffa77819 */ /* 0x000fe400000114da */
[----:B------:R-:W-:Y:S02]  /*be10*/  SHF.R.S32.HI R168, RZ, 0x1f, R219 ;  /* 0x0000001fffa87819 */ /* 0x000fe400000114db */
[----:B------:R-:W-:Y:S02]  /*be20*/  SHF.R.S32.HI R169, RZ, 0x1f, R221 ;  /* 0x0000001fffa97819 */ /* 0x000fe400000114dd */
[----:B------:R-:W-:Y:S02]  /*be30*/  SHF.R.S32.HI R170, RZ, 0x1f, R222 ;  /* 0x0000001fffaa7819 */ /* 0x000fe400000114de */
[----:B------:R-:W-:Y:S02]  /*be40*/  SHF.R.S32.HI R171, RZ, 0x1f, R223 ;  /* 0x0000001fffab7819 */ /* 0x000fe400000114df */
[----:B------:R-:W-:-:S02]  /*be50*/  SHF.R.S32.HI R14, RZ, 0x1f, R224 ;  /* 0x0000001fff0e7819 */ /* 0x000fc400000114e0 */
[----:B------:R-:W-:Y:S02]  /*be60*/  SHF.R.S32.HI R15, RZ, 0x1f, R225 ;  /* 0x0000001fff0f7819 */ /* 0x000fe400000114e1 */
[----:B------:R-:W-:Y:S02]  /*be70*/  SHF.R.S32.HI R20, RZ, 0x1f, R226 ;  /* 0x0000001fff147819 */ /* 0x000fe400000114e2 */
[----:B------:R-:W-:Y:S01]  /*be80*/  SHF.R.S32.HI R21, RZ, 0x1f, R17 ;  /* 0x0000001fff157819 */ /* 0x000fe20000011411 */
[----:B--2---:R-:W-:-:S04]  /*be90*/  IMAD R4, R4, 0x40, R5 ;  /* 0x0000004004047824 */ /* 0x004fc800078e0205 */
[----:B------:R-:W-:Y:S01]  /*bea0*/  @P0 IMAD.HI.U32 R0, R4, UR7, RZ ;  /* 0x0000000704000c27 */ /* 0x000fe2000f8e00ff */
[----:B------:R-:W-:-:S03]  /*beb0*/  @UP0 ULDC UR7, c[0x0][0xcf0] ;  /* 0x00033c0000070ab9 */ /* 0x000fc60000000800 */
        /* <DEDUP_REMOVED lines=8> */
[----:B------:R-:W-:Y:S01]  /*bf40*/  IMAD R5, R5, UR8, R4 ;  /* 0x0000000805057c24 */ /* 0x000fe2000f8e0204 */
[----:B------:R-:W-:Y:S01]  /*bf50*/  ULDC.64 UR8, c[0x0][0xc00] ;  /* 0x0003000000087ab9 */ /* 0x000fe20000000a00 */
[----:B------:R-:W-:Y:S01]  /*bf60*/  IMAD R7, R3, UR11, R0 ;  /* 0x0000000b03077c24 */ /* 0x000fe2000f8e0200 */
[----:B------:R-:W-:Y:S01]  /*bf70*/  ULDC.64 UR10, c[0x0][0xc28] ;  /* 0x00030a00000a7ab9 */ /* 0x000fe20000000a00 */
[----:B------:R-:W-:Y:S01]  /*bf80*/  IMAD.U32 R3, RZ, RZ, UR42 ;  /* 0x0000002aff037e24 */ /* 0x000fe2000f8e00ff */
[----:B------:R-:W-:Y:S01]  /*bf90*/  SHF.R.S32.HI R0, RZ, 0x1f, R5 ;  /* 0x0000001fff007819 */ /* 0x000fe20000011405 */
[----:B------:R-:W-:Y:S01]  /*bfa0*/  IMAD.IADD R9, R9, 0x1, R7 ;  /* 0x0000000109097824 */ /* 0x000fe200078e0207 */
[----:B------:R-:W-:Y:S03]  /*bfb0*/  SYNCS.ARRIVE.TRANS64.RED.A1T0 RZ, [UR7], RZ ;  /* 0x000000ffffff79a7 */ /* 0x000fe60008100407 */
[----:B------:R-:W-:-:S02]  /*bfc0*/  IMAD R0, R0, UR10, RZ ;  /* 0x0000000a00007c24 */ /* 0x000fc4000f8e02ff */
[----:B------:R-:W-:-:S04]  /*bfd0*/  IMAD.WIDE.U32 R8, R5, UR10, R8 ;  /* 0x0000000a05087c25 */ /* 0x000fc8000f8e0008 */
[----:B------:R-:W-:Y:S02]  /*bfe0*/  IMAD R7, R5, UR11, R0 ;  /* 0x0000000b05077c24 */ /* 0x000fe4000f8e0200 */
[----:B------:R-:W-:Y:S01]  /*bff0*/  IMAD R0, R3, 0x40, R16 ;  /* 0x0000004003007824 */ /* 0x000fe200078e0210 */
[----:B------:R-:W-:Y:S01]  /*c000*/  LEA R3, P1, R8, UR8, 0x2 ;  /* 0x0000000808037c11 */ /* 0x000fe2000f8210ff */
[----:B------:R-:W-:-:S03]  /*c010*/  IMAD.IADD R7, R9, 0x1, R7 ;  /* 0x0000000109077824 */ /* 0x000fc600078e0207 */
[----:B------:R-:W-:Y:S01]  /*c020*/  ISETP.GE.AND P0, PT, R0, UR6, PT ;  /* 0x0000000600007c0c */ /* 0x000fe2000bf06270 */
[----:B------:R0:W1:Y:S01]  /*c030*/  SHFL.IDX PT, R12, R3, RZ, 0x1c1f ;  /* 0x001c1fff030c7589 */ /* 0x00006200000e0000 */
[----:B------:R-:W-:-:S05]  /*c040*/  LEA.HI.X R7, R8, UR9, R7, 0x2, P1 ;  /* 0x0000000908077c11 */ /* 0x000fca00088f1407 */
[----:B------:R0:W2:Y:S06]  /*c050*/  SHFL.IDX PT, R13, R7, RZ, 0x1c1f ;  /* 0x001c1fff070d7589 */ /* 0x0000ac00000e0000 */
[----:B------:R-:W-:Y:S05]  /*c060*/  @P0 BRA `(.L_x_1092) ;  /* 0x0000000800040947 */ /* 0x000fea0003800000 */
[----:B------:R-:W-:Y:S02]  /*c070*/  ULDC UR7, c[0x0][0xbc8] ;  /* 0x0002f20000077ab9 */ /* 0x000fe40000000800 */
[----:B------:R-:W-:Y:S02]  /*c080*/  ISETP.GE.AND P0, PT, R17, UR7, PT ;  /* 0x0000000711007c0c */ /* 0x000fe4000bf06270 */
[----:B------:R-:W-:Y:S02]  /*c090*/  ISETP.GE.AND P1, PT, R226, UR7, PT ;  /* 0x00000007e2007c0c */ /* 0x000fe4000bf26270 */
[----:B------:R-:W-:Y:S02]  /*c0a0*/  ISETP.GE.AND P3, PT, R224, UR7, PT ;  /* 0x00000007e0007c0c */ /* 0x000fe4000bf66270 */
[----:B------:R-:W-:-:S07]  /*c0b0*/  ISETP.GE.AND P4, PT, R223, UR7, PT ;  /* 0x00000007df007c0c */ /* 0x000fce000bf86270 */
[----:B-1----:R-:W-:-:S04]  /*c0c0*/  @!P0 LEA R4, P2, R17, R12, 0x2 ;  /* 0x0000000c11048211 */ /* 0x002fc800078410ff */
[----:B--2---:R-:W-:Y:S02]  /*c0d0*/  @!P0 LEA.HI.X R5, R17, R13, R21, 0x2, P2 ;  /* 0x0000000d11058211 */ /* 0x004fe400010f1415 */
[----:B------:R-:W-:-:S03]  /*c0e0*/  @!P4 LEA R8, P6, R223, R12, 0x2 ;  /* 0x0000000cdf08c211 */ /* 0x000fc600078c10ff */
[----:B------:R1:W-:Y:S01]  /*c0f0*/  @!P0 ST.E.64 desc[UR38][R4.64], R24 ;  /* 0x0000001804008985 */ /* 0x0003e2000c101b26 */
[----:B------:R-:W-:Y:S02]  /*c100*/  ISETP.GE.AND P0, PT, R225, UR7, PT ;  /* 0x00000007e1007c0c */ /* 0x000fe4000bf06270 */
[----:B------:R-:W-:Y:S02]  /*c110*/  @!P4 LEA.HI.X R9, R223, R13, R171, 0x2, P6 ;  /* 0x0000000ddf09c211 */ /* 0x000fe400030f14ab */
[----:B-1----:R-:W-:-:S04]  /*c120*/  @!P1 LEA R4, P2, R226, R12, 0x2 ;  /* 0x0000000ce2049211 */ /* 0x002fc800078410ff */
[----:B------:R-:W-:Y:S02]  /*c130*/  @!P1 LEA.HI.X R5, R226, R13, R20, 0x2, P2 ;  /* 0x0000000de2059211 */ /* 0x000fe400010f1414 */
[----:B------:R-:W-:-:S03]  /*c140*/  ISETP.GE.AND P2, PT, R219, UR7, PT ;  /* 0x00000007db007c0c */ /* 0x000fc6000bf46270 */
[----:B------:R1:W-:Y:S10]  /*c150*/  @!P1 ST.E.64 desc[UR38][R4.64], R28 ;  /* 0x0000001c04009985 */ /* 0x0003f4000c101b26 */
[----:B------:R-:W-:-:S02]  /*c160*/  @!P2 LEA R10, P6, R219, R12, 0x2 ;  /* 0x0000000cdb0aa211 */ /* 0x000fc400078c10ff */
[----:B-1----:R-:W-:Y:S02]  /*c170*/  @!P0 LEA R4, P1, R225, R12, 0x2 ;  /* 0x0000000ce1048211 */ /* 0x002fe400078210ff */
[-C--:B------:R-:W-:Y:S02]  /*c180*/  @!P2 LEA.HI.X R11, R219, R13.reuse, R168, 0x2, P6 ;  /* 0x0000000ddb0ba211 */ /* 0x080fe400030f14a8 */
[----:B------:R-:W-:Y:S02]  /*c190*/  @!P0 LEA.HI.X R5, R225, R13, R15, 0x2, P1 ;  /* 0x0000000de1058211 */ /* 0x000fe400008f140f */
[----:B------:R-:W-:-:S03]  /*c1a0*/  ISETP.GE.AND P1, PT, R221, UR7, PT ;  /* 0x00000007dd007c0c */ /* 0x000fc6000bf26270 */
[----:B------:R1:W-:Y:S01]  /*c1b0*/  @!P0 ST.E.64 desc[UR38][R4.64], R32 ;  /* 0x0000002004008985 */ /* 0x0003e2000c101b26 */
[----:B------:R-:W-:Y:S02]  /*c1c0*/  ISETP.GE.AND P0, PT, R222, UR7, PT ;  /* 0x00000007de007c0c */ /* 0x000fe4000bf06270 */
[----:B-1----:R-:W-:-:S04]  /*c1d0*/  @!P3 LEA R4, P5, R224, R12, 0x2 ;  /* 0x0000000ce004b211 */ /* 0x002fc800078a10ff */
[----:B------:R-:W-:-:S05]  /*c1e0*/  @!P3 LEA.HI.X R5, R224, R13, R14, 0x2, P5 ;  /* 0x0000000de005b211 */ /* 0x000fca00028f140e */
[----:B------:R1:W-:Y:S01]  /*c1f0*/  @!P3 ST.E.64 desc[UR38][R4.64], R36 ;  /* 0x000000240400b985 */ /* 0x0003e2000c101b26 */
[----:B------:R-:W-:-:S03]  /*c200*/  ISETP.GE.AND P3, PT, R218, UR7, PT ;  /* 0x00000007da007c0c */ /* 0x000fc6000bf66270 */
[----:B------:R2:W-:Y:S01]  /*c210*/  @!P4 ST.E.64 desc[UR38][R8.64], R40 ;  /* 0x000000280800c985 */ /* 0x0005e2000c101b26 */
[CC--:B-1----:R-:W-:Y:S02]  /*c220*/  @!P0 LEA R4, P4, R222.reuse, R12.reuse, 0x2 ;  /* 0x0000000cde048211 */ /* 0x0c2fe400078810ff */
[----:B--2---:R-:W-:Y:S02]  /*c230*/  @!P1 LEA R8, P5, R221, R12, 0x2 ;  /* 0x0000000cdd089211 */ /* 0x004fe400078a10ff */
[-C--:B------:R-:W-:Y:S02]  /*c240*/  @!P0 LEA.HI.X R5, R222, R13.reuse, R170, 0x2, P4 ;  /* 0x0000000dde058211 */ /* 0x080fe400020f14aa */
[----:B------:R-:W-:Y:S02]  /*c250*/  ISETP.GE.AND P4, PT, R217, UR7, PT ;  /* 0x00000007d9007c0c */ /* 0x000fe4000bf86270 */
[----:B------:R-:W-:Y:S01]  /*c260*/  @!P1 LEA.HI.X R9, R221, R13, R169, 0x2, P5 ;  /* 0x0000000ddd099211 */ /* 0x000fe200028f14a9 */
[----:B------:R1:W-:Y:S01]  /*c270*/  @!P0 ST.E.64 desc[UR38][R4.64], R44 ;  /* 0x0000002c04008985 */ /* 0x0003e2000c101b26 */
[----:B------:R-:W-:-:S02]  /*c280*/  ISETP.GE.AND P5, PT, R216, UR7, PT ;  /* 0x00000007d8007c0c */ /* 0x000fc4000bfa6270 */
[----:B------:R-:W-:Y:S01]  /*c290*/  ISETP.GE.AND P0, PT, R215, UR7, PT ;  /* 0x00000007d7007c0c */ /* 0x000fe2000bf06270 */
[----:B------:R2:W-:Y:S01]  /*c2a0*/  @!P1 ST.E.64 desc[UR38][R8.64], R48 ;  /* 0x0000003008009985 */ /* 0x0005e2000c101b26 */
[----:B------:R-:W-:-:S03]  /*c2b0*/  ISETP.GE.AND P1, PT, R214, UR7, PT ;  /* 0x00000007d6007c0c */ /* 0x000fc6000bf26270 */
[----:B------:R3:W-:Y:S01]  /*c2c0*/  @!P2 ST.E.64 desc[UR38][R10.64], R52 ;  /* 0x000000340a00a985 */ /* 0x0007e2000c101b26 */
[CC--:B-1----:R-:W-:Y:S02]  /*c2d0*/  @!P3 LEA R4, P6, R218.reuse, R12.reuse, 0x2 ;  /* 0x0000000cda04b211 */ /* 0x0c2fe400078c10ff */
[CC--:B--2---:R-:W-:Y:S02]  /*c2e0*/  @!P4 LEA R8, P2, R217.reuse, R12.reuse, 0x2 ;  /* 0x0000000cd908c211 */ /* 0x0c4fe400078410ff */
[-C--:B------:R-:W-:Y:S02]  /*c2f0*/  @!P3 LEA.HI.X R5, R218, R13.reuse, R167, 0x2, P6 ;  /* 0x0000000dda05b211 */ /* 0x080fe400030f14a7 */
[----:B---3--:R-:W-:Y:S02]  /*c300*/  @!P5 LEA R10, P6, R216, R12, 0x2 ;  /* 0x0000000cd80ad211 */ /* 0x008fe400078c10ff */
[----:B------:R-:W-:Y:S01]  /*c310*/  @!P4 LEA.HI.X R9, R217, R13, R166, 0x2, P2 ;  /* 0x0000000dd909c211 */ /* 0x000fe200010f14a6 */
[----:B------:R1:W-:Y:S01]  /*c320*/  @!P3 ST.E.64 desc[UR38][R4.64], R56 ;  /* 0x000000380400b985 */ /* 0x0003e2000c101b26 */
[----:B------:R-:W-:-:S02]  /*c330*/  ISETP.GE.AND P2, PT, R213, UR7, PT ;  /* 0x00000007d5007c0c */ /* 0x000fc4000bf46270 */
[-C--:B------:R-:W-:Y:S01]  /*c340*/  @!P5 LEA.HI.X R11, R216, R13.reuse, R165, 0x2, P6 ;  /* 0x0000000dd80bd211 */ /* 0x080fe200030f14a5 */
[----:B------:R2:W-:Y:S01]  /*c350*/  @!P4 ST.E.64 desc[UR38][R8.64], R60 ;  /* 0x0000003c0800c985 */ /* 0x0005e2000c101b26 */
[----:B------:R-:W-:Y:S02]  /*c360*/  ISETP.GE.AND P3, PT, R212, UR7, PT ;  /* 0x00000007d4007c0c */ /* 0x000fe4000bf66270 */
[----:B------:R-:W-:Y:S01]  /*c370*/  ISETP.GE.AND P4, PT, R211, UR7, PT ;  /* 0x00000007d3007c0c */ /* 0x000fe2000bf86270 */
[----:B------:R3:W-:Y:S01]  /*c380*/  @!P5 ST.E.64 desc[UR38][R10.64], R64 ;  /* 0x000000400a00d985 */ /* 0x0007e2000c101b26 */
[CC--:B-1----:R-:W-:Y:S02]  /*c390*/  @!P0 LEA R4, P6, R215.reuse, R12.reuse, 0x2 ;  /* 0x0000000cd7048211 */ /* 0x0c2fe400078c10ff */
[----:B--2---:R-:W-:Y:S02]  /*c3a0*/  @!P1 LEA R8, P5, R214, R12, 0x2 ;  /* 0x0000000cd6089211 */ /* 0x004fe400078a10ff */
[----:B------:R-:W-:-:S02]  /*c3b0*/  @!P0 LEA.HI.X R5, R215, R13, R164, 0x2, P6 ;  /* 0x0000000dd7058211 */ /* 0x000fc400030f14a4 */
        /* <DEDUP_REMOVED lines=47> */
[----:B-1----:R-:W-:Y:S01]  /*c6b0*/  @!P1 LEA R8, P5, R202, R12, 0x2 ;  /* 0x0000000cca089211 */ /* 0x002fe200078a10ff */
[----:B------:R1:W-:Y:S01]  /*c6c0*/  @!P2 ST.E.64 desc[UR38][R4.64], R116 ;  /* 0x000000740400a985 */ /* 0x0003e2000c101b26 */
[----:B------:R-:W-:Y:S02]  /*c6d0*/  ISETP.GE.AND P2, PT, R198, UR7, PT ;  /* 0x00000007c6007c0c */ /* 0x000fe4000bf46270 */
[----:B------:R-:W-:-:S02]  /*c6e0*/  @!P1 LEA.HI.X R9, R202, R13, R23, 0x2, P5 ;  /* 0x0000000dca099211 */ /* 0x000fc400028f1417 */
[----:B--2---:R-:W-:-:S03]  /*c6f0*/  @!P0 LEA R10, P6, R201, R12, 0x2 ;  /* 0x0000000cc90a8211 */ /* 0x004fc600078c10ff */
        /* <DEDUP_REMOVED lines=10> */
[----:B------:R-:W-:-:S02]  /*c7a0*/  @!P4 LEA.HI.X R9, R199, R13, R235, 0x2, P6 ;  /* 0x0000000dc709c211 */ /* 0x000fc400030f14eb */
[----:B-1----:R-:W-:-:S03]  /*c7b0*/  @!P1 LEA R10, P6, R197, R12, 0x2 ;  /* 0x0000000cc50a9211 */ /* 0x002fc600078c10ff */
[----:B------:R1:W-:Y:S01]  /*c7c0*/  @!P4 ST.E.64 desc[UR38][R8.64], R132 ;  /* 0x000000840800c985 */ /* 0x0003e2000c101b26 */
[----:B------:R-:W-:Y:S02]  /*c7d0*/  @!P1 LEA.HI.X R11, R197, R13, R233, 0x2, P6 ;  /* 0x0000000dc50b9211 */ /* 0x000fe400030f14e9 */
[----:B--2---:R-:W-:-:S04]  /*c7e0*/  @!P2 LEA R4, P3, R198, R12, 0x2 ;  /* 0x0000000cc604a211 */ /* 0x004fc800078610ff */
[----:B------:R-:W-:Y:S02]  /*c7f0*/  @!P2 LEA.HI.X R5, R198, R13, R234, 0x2, P3 ;  /* 0x0000000dc605a211 */ /* 0x000fe400018f14ea */
[----:B-1----:R-:W-:-:S03]  /*c800*/  @!P0 LEA R8, P4, R196, R12, 0x2 ;  /* 0x0000000cc4088211 */ /* 0x002fc600078810ff */
[----:B------:R3:W-:Y:S01]  /*c810*/  @!P2 ST.E.64 desc[UR38][R4.64], R136 ;  /* 0x000000880400a985 */ /* 0x0007e2000c101b26 */
[C---:B------:R-:W-:Y:S02]  /*c820*/  @!P5 LEA R12, P3, R195.reuse, R12, 0x2 ;  /* 0x0000000cc30cd211 */ /* 0x040fe400078610ff */
[-C--:B------:R-:W-:Y:S01]  /*c830*/  @!P0 LEA.HI.X R9, R196, R13.reuse, R232, 0x2, P4 ;  /* 0x0000000dc4098211 */ /* 0x080fe200020f14e8 */
[----:B------:R3:W-:Y:S01]  /*c840*/  @!P1 ST.E.64 desc[UR38][R10.64], R140 ;  /* 0x0000008c0a009985 */ /* 0x0007e2000c101b26 */
[----:B------:R-:W-:-:S03]  /*c850*/  @!P5 LEA.HI.X R13, R195, R13, R231, 0x2, P3 ;  /* 0x0000000dc30dd211 */ /* 0x000fc600018f14e7 */
[----:B------:R3:W-:Y:S04]  /*c860*/  @!P0 ST.E.64 desc[UR38][R8.64], R144 ;  /* 0x0000009008008985 */ /* 0x0007e8000c101b26 */
[----:B------:R3:W-:Y:S02]  /*c870*/  @!P5 ST.E.64 desc[UR38][R12.64], R148 ;  /* 0x000000940c00d985 */ /* 0x0007e4000c101b26 */
.L_x_1092:
[----:B------:R-:W-:Y:S05]  /*c880*/  BSYNC B1 ;  /* 0x0000000000017941 */ /* 0x000fea0003800000 */
.L_x_1091:
        /* <DEDUP_REMOVED lines=10> */
[----:B0--3--:R-:W-:-:S04]  /*c930*/  @!P4 LEA R4, P3, R17, R22, 0x2 ;  /* 0x000000161104c211 */ /* 0x009fc800078610ff */
        /* <DEDUP_REMOVED lines=11> */
[----:B------:R-:W-:Y:S02]  /*c9f0*/  @!P0 LEA.HI.X R11, R224, R18, R14, 0x2, P6 ;  /* 0x00000012e00b8211 */ /* 0x000fe400030f140e */
[CC--:B------:R-:W-:Y:S01]  /*ca00*/  @!P4 LEA R14, P2, R222.reuse, R22.reuse, 0x2 ;  /* 0x00000016de0ec211 */ /* 0x0c0fe200078410ff */
[----:B------:R3:W-:Y:S01]  /*ca10*/  @!P1 ST.E.64 desc[UR38][R8.64], R34 ;  /* 0x0000002208009985 */ /* 0x0007e2000c101b26 */
[----:B-1----:R-:W-:Y:S02]  /*ca20*/  @!P3 LEA R12, P1, R223, R22, 0x2 ;  /* 0x00000016df0cb211 */ /* 0x002fe400078210ff */
[-C--:B------:R-:W-:Y:S01]  /*ca30*/  @!P4 LEA.HI.X R15, R222, R18.reuse, R170, 0x2, P2 ;  /* 0x00000012de0fc211 */ /* 0x080fe200010f14aa */
[----:B------:R1:W-:Y:S01]  /*ca40*/  @!P0 ST.E.64 desc[UR38][R10.64], R38 ;  /* 0x000000260a008985 */ /* 0x0003e2000c101b26 */
[----:B------:R-:W-:Y:S02]  /*ca50*/  ISETP.GE.AND P0, PT, R219, UR6, PT ;  /* 0x00000006db007c0c */ /* 0x000fe4000bf06270 */
[----:B--2---:R-:W-:-:S02]  /*ca60*/  @!P3 LEA.HI.X R13, R223, R18, R171, 0x2, P1 ;  /* 0x00000012df0db211 */ /* 0x004fc400008f14ab */
[----:B------:R-:W-:Y:S02]  /*ca70*/  ISETP.GE.AND P1, PT, R218, UR6, PT ;  /* 0x00000006da007c0c */ /* 0x000fe4000bf26270 */
[----:B------:R-:W-:Y:S01]  /*ca80*/  ISETP.GE.AND P2, PT, R217, UR6, PT ;  /* 0x00000006d9007c0c */ /* 0x000fe2000bf46270 */
[----:B------:R2:W-:Y:S01]  /*ca90*/  @!P3 ST.E.64 desc[UR38][R12.64], R42 ;  /* 0x0000002a0c00b985 */ /* 0x0005e2000c101b26 */
[C---:B------:R-:W-:Y:S02]  /*caa0*/  @!P5 LEA R20, P6, R221.reuse, R22, 0x2 ;  /* 0x00000016dd14d211 */ /* 0x040fe400078c10ff */
[----:B------:R-:W-:Y:S01]  /*cab0*/  ISETP.GE.AND P3, PT, R216, UR6, PT ;  /* 0x00000006d8007c0c */ /* 0x000fe2000bf66270 */
[----:B------:R4:W-:Y:S01]  /*cac0*/  @!P4 ST.E.64 desc[UR38][R14.64], R46 ;  /* 0x0000002e0e00c985 */ /* 0x0009e2000c101b26 */
[----:B------:R-:W-:Y:S02]  /*cad0*/  @!P5 LEA.HI.X R21, R221, R18, R169, 0x2, P6 ;  /* 0x00000012dd15d211 */ /* 0x000fe400030f14a9 */
[----:B0-----:R-:W-:-:S02]  /*cae0*/  @!P0 LEA R4, P6, R219, R22, 0x2 ;  /* 0x00000016db048211 */ /* 0x001fc400078c10ff */
[----:B------:R-:W-:Y:S01]  /*caf0*/  ISETP.GE.AND P4, PT, R215, UR6, PT ;  /* 0x00000006d7007c0c */ /* 0x000fe2000bf86270 */
[----:B------:R0:W-:Y:S01]  /*cb00*/  @!P5 ST.E.64 desc[UR38][R20.64], R50 ;  /* 0x000000321400d985 */ /* 0x0001e2000c101b26 */
[C---:B---3--:R-:W-:Y:S02]  /*cb10*/  @!P1 LEA R8, P5, R218.reuse, R22, 0x2 ;  /* 0x00000016da089211 */ /* 0x048fe400078a10ff */
[----:B------:R-:W-:Y:S02]  /*cb20*/  @!P0 LEA.HI.X R5, R219, R18, R168, 0x2, P6 ;  /* 0x00000012db058211 */ /* 0x000fe400030f14a8 */
[----:B-1----:R-:W-:Y:S02]  /*cb30*/  @!P2 LEA R10, P6, R217, R22, 0x2 ;  /* 0x00000016d90aa211 */ /* 0x002fe400078c10ff */
[----:B------:R-:W-:Y:S01]  /*cb40*/  @!P1 LEA.HI.X R9, R218, R18, R167, 0x2, P5 ;  /* 0x00000012da099211 */ /* 0x000fe200028f14a7 */
[----:B------:R1:W-:Y:S01]  /*cb50*/  @!P0 ST.E.64 desc[UR38][R4.64], R54 ;  /* 0x0000003604008985 */ /* 0x0003e2000c101b26 */
[----:B------:R-:W-:-:S02]  /*cb60*/  ISETP.GE.AND P5, PT, R214, UR6, PT ;  /* 0x00000006d6007c0c */ /* 0x000fc4000bfa6270 */
[----:B------:R-:W-:Y:S01]  /*cb70*/  @!P2 LEA.HI.X R11, R217, R18, R166, 0x2, P6 ;  /* 0x00000012d90ba211 */ /* 0x000fe200030f14a6 */
[----:B------:R3:W-:Y:S01]  /*cb80*/  @!P1 ST.E.64 desc[UR38][R8.64], R58 ;  /* 0x0000003a08009985 */ /* 0x0007e2000c101b26 */
[----:B------:R-:W-:Y:S02]  /*cb90*/  ISETP.GE.AND P0, PT, R213, UR6, PT ;  /* 0x00000006d5007c0c */ /* 0x000fe4000bf06270 */
[-C--:B--2---:R-:W-:Y:S01]  /*cba0*/  @!P3 LEA R12, P6, R216, R22.reuse, 0x2 ;  /* 0x00000016d80cb211 */ /* 0x084fe200078c10ff */
[----:B------:R2:W-:Y:S01]  /*cbb0*/  @!P2 ST.E.64 desc[UR38][R10.64], R62 ;  /* 0x0000003e0a00a985 */ /* 0x0005e2000c101b26 */
[----:B----4-:R-:W-:Y:S02]  /*cbc0*/  @!P4 LEA R14, P2, R215, R22, 0x2 ;  /* 0x00000016d70ec211 */ /* 0x010fe400078410ff */
[----:B------:R-:W-:Y:S02]  /*cbd0*/  ISETP.GE.AND P1, PT, R212, UR6, PT ;  /* 0x00000006d4007c0c */ /* 0x000fe4000bf26270 */
[----:B------:R-:W-:-:S02]  /*cbe0*/  @!P3 LEA.HI.X R13, R216, R18, R165, 0x2, P6 ;  /* 0x00000012d80db211 */ /* 0x000fc400030f14a5 */
[----:B------:R-:W-:Y:S02]  /*cbf0*/  @!P4 LEA.HI.X R15, R215, R18, R164, 0x2, P2 ;  /* 0x00000012d70fc211 */ /* 0x000fe400010f14a4 */
[----:B------:R-:W-:Y:S01]  /*cc00*/  ISETP.GE.AND P2, PT, R211, UR6, PT ;  /* 0x00000006d3007c0c */ /* 0x000fe2000bf46270 */
[----:B------:R-:W-:Y:S01]  /*cc10*/  @!P3 ST.E.64 desc[UR38][R12.64], R66 ;  /* 0x000000420c00b985 */ /* 0x000fe2000c101b26 */
[----:B0-----:R-:W-:-:S03]  /*cc20*/  @!P5 LEA R20, P6, R214, R22, 0x2 ;  /* 0x00000016d614d211 */ /* 0x001fc600078c10ff */
[----:B------:R0:W-:Y:S01]  /*cc30*/  @!P4 ST.E.64 desc[UR38][R14.64], R70 ;  /* 0x000000460e00c985 */ /* 0x0001e2000c101b26 */
[----:B------:R-:W-:Y:S02]  /*cc40*/  @!P5 LEA.HI.X R21, R214, R18, R163, 0x2, P6 ;  /* 0x00000012d615d211 */ /* 0x000fe400030f14a3 */
[CC--:B-1----:R-:W-:Y:S02]  /*cc50*/  @!P0 LEA R4, P4, R213.reuse, R22.reuse, 0x2 ;  /* 0x00000016d5048211 */ /* 0x0c2fe400078810ff */
        /* <DEDUP_REMOVED lines=12> */
[----:B0-----:R-:W-:Y:S01]  /*cd20*/  @!P4 LEA R14, P0, R209, R22, 0x2 ;  /* 0x00000016d10ec211 */ /* 0x001fe200078010ff */
[----:B------:R0:W-:Y:S01]  /*cd30*/  @!P2 ST.E.64 desc[UR38][R10.64], R86 ;  /* 0x000000560a00a985 */ /* 0x0001e2000c101b26 */
[----:B------:R-:W-:-:S02]  /*cd40*/  ISETP.GE.AND P2, PT, R207, UR6, PT ;  /* 0x00000006cf007c0c */ /* 0x000fc4000bf46270 */
[C---:B------:R-:W-:Y:S02]  /*cd50*/  @!P5 LEA R12, P6, R210.reuse, R22, 0x2 ;  /* 0x00000016d20cd211 */ /* 0x040fe400078c10ff */
[-C--:B------:R-:W-:Y:S02]  /*cd60*/  @!P4 LEA.HI.X R15, R209, R18.reuse, R158, 0x2, P0 ;  /* 0x00000012d10fc211 */ /* 0x080fe400000f149e */
[----:B------:R-:W-:Y:S02]  /*cd70*/  @!P5 LEA.HI.X R13, R210, R18, R159, 0x2, P6 ;  /* 0x00000012d20dd211 */ /* 0x000fe400030f149f */
[----:B------:R-:W-:Y:S02]  /*cd80*/  ISETP.GE.AND P0, PT, R205, UR6, PT ;  /* 0x00000006cd007c0c */ /* 0x000fe4000bf06270 */
[----:B-1----:R-:W-:Y:S01]  /*cd90*/  @!P3 LEA R20, P6, R208, R22, 0x2 ;  /* 0x00000016d014b211 */ /* 0x002fe200078c10ff */
        /* <DEDUP_REMOVED lines=9> */
[----:B0-----:R-:W-:-:S02]  /*ce30*/  @!P0 LEA R10, P6, R205, R22, 0x2 ;  /* 0x00000016cd0a8211 */ /* 0x001fc400078c10ff */
[-C--:B------:R-:W-:Y:S01]  /*ce40*/  @!P1 LEA.HI.X R9, R206, R18.reuse, R155, 0x2, P3 ;  /* 0x00000012ce099211 */ /* 0x080fe200018f149b */
[----:B------:R0:W-:Y:S01]  /*ce50*/  @!P2 ST.E.64 desc[UR38][R4.64], R102 ;  /* 0x000000660400a985 */ /* 0x0001e2000c101b26 */
[----:B------:R-:W-:Y:S02]  /*ce60*/  ISETP.GE.AND P3, PT, R202, UR6, PT ;  /* 0x00000006ca007c0c */ /* 0x000fe4000bf66270 */
[----:B------:R-:W-:Y:S01]  /*ce70*/  @!P0 LEA.HI.X R11, R205, R18, R154, 0x2, P6 ;  /* 0x00000012cd0b8211 */ /* 0x000fe200030f149a */
[----:B------:R2:W-:Y:S01]  /*ce80*/  @!P1 ST.E.64 desc[UR38][R8.64], R106 ;  /* 0x0000006a08009985 */ /* 0x0005e2000c101b26 */
[-C--:B-1----:R-:W-:Y:S02]  /*ce90*/  @!P5 LEA R12, P1, R204, R22.reuse, 0x2 ;  /* 0x00000016cc0cd211 */ /* 0x082fe400078210ff */
        /* <DEDUP_REMOVED lines=12> */
[C---:B0-----:R-:W-:Y:S01]  /*cf60*/  @!P0 LEA R4, P5, R201.reuse, R22, 0x2 ;  /* 0x00000016c9048211 */ /* 0x041fe200078a10ff */
[----:B------:R0:W-:Y:S01]  /*cf70*/  @!P3 ST.E.64 desc[UR38][R20.64], R122 ;  /* 0x0000007a1400b985 */ /* 0x0001e2000c101b26 */
[----:B------:R-:W-:Y:S02]  /*cf80*/  ISETP.GE.AND P3, PT, R198, UR6, PT ;  /* 0x00000006c6007c0c */ /* 0x000fe4000bf66270 */
[----:B------:R-:W-:Y:S02]  /*cf90*/  @!P0 LEA.HI.X R5, R201, R18, R237, 0x2, P5 ;  /* 0x00000012c9058211 */ /* 0x000fe400028f14ed */
[----:B------:R-:W-:Y:S02]  /*cfa0*/  ISETP.GE.AND P5, PT, R196, UR6, PT ;  /* 0x00000006c4007c0c */ /* 0x000fe4000bfa6270 */
[-C--:B--2---:R-:W-:Y:S01]  /*cfb0*/  @!P1 LEA R8, P6, R200, R22.reuse, 0x2 ;  /* 0x00000016c8089211 */ /* 0x084fe200078c10ff */
[----:B------:R2:W-:Y:S02]  /*cfc0*/  @!P0 ST.E.64 desc[UR38][R4.64], R126 ;  /* 0x0000007e04008985 */ /* 0x0005e4000c101b26 */
[----:B-1----:R-:W-:-:S02]  /*cfd0*/  @!P4 LEA R10, P0, R199, R22, 0x2 ;  /* 0x00000016c70ac211 */ /* 0x002fc400078010ff */
[----:B------:R-:W-:Y:S02]  /*cfe0*/  @!P1 LEA.HI.X R9, R200, R18, R236, 0x2, P6 ;  /* 0x00000012c8099211 */ /* 0x000fe400030f14ec */
[----:B---3--:R-:W-:Y:S02]  /*cff0*/  @!P3 LEA R12, P6, R198, R22, 0x2 ;  /* 0x00000016c60cb211 */ /* 0x008fe400078c10ff */
[----:B------:R-:W-:Y:S01]  /*d000*/  @!P4 LEA.HI.X R11, R199, R18, R235, 0x2, P0 ;  /* 0x00000012c70bc211 */ /* 0x000fe200000f14eb */
[----:B------:R2:W-:Y:S01]  /*d010*/  @!P1 ST.E.64 desc[UR38][R8.64], R130 ;  /* 0x0000008208009985 */ /* 0x0005e2000c101b26 */
[-C--:B----4-:R-:W-:Y:S02]  /*d020*/  @!P2 LEA R14, P1, R197, R22.reuse, 0x2 ;  /* 0x00000016c50ea211 */ /* 0x090fe400078210ff */
[----:B0-----:R-:W-:Y:S01]  /*d030*/  @!P5 LEA R20, P0, R196, R22, 0x2 ;  /* 0x00000016c414d211 */ /* 0x001fe200078010ff */
        /* <DEDUP_REMOVED lines=13> */
.L_x_1084:
[----:B------:R-:W0:Y:S01]  /*d110*/  LDC.64 R8, c[0x0][0xd00] ;  /* 0x00034000ff087b82 */ /* 0x000e220000000a00 */
[----:B------:R-:W-:Y:S01]  /*d120*/  ULDC.64 UR6, c[0x0][0xd08] ;  /* 0x0003420000067ab9 */ /* 0x000fe20000000a00 */
[----:B------:R-:W-:Y:S01]  /*d130*/  IMAD.MOV.U32 R3, RZ, RZ, RZ ;  /* 0x000000ffff037224 */ /* 0x000fe200078e00ff */
[----:B------:R-:W-:-:S04]  /*d140*/  ISETP.NE.U32.AND P0, PT, RZ, UR6, PT ;  /* 0x00000006ff007c0c */ /* 0x000fc8000bf05070 */
[----:B------:R-:W-:Y:S01]  /*d150*/  ISETP.NE.AND.EX P1, PT, RZ, UR7, PT, P0 ;  /* 0x00000007ff007c0c */ /* 0x000fe2000bf25300 */
[----:B------:R-:W1:Y:S01]  /*d160*/  LDC.64 R4, c[0x0][0xd00] ;  /* 0x00034000ff047b82 */ /* 0x000e620000000a00 */
[----:B0-----:R-:W-:-:S04]  /*d170*/  ISETP.NE.U32.AND P0, PT, R8, RZ, PT ;  /* 0x000000ff0800720c */ /* 0x001fc80003f05070 */
[----:B------:R-:W-:-:S07]  /*d180*/  ISETP.NE.AND.EX P0, PT, R9, RZ, PT, P0 ;  /* 0x000000ff0900720c */ /* 0x000fce0003f05300 */
[----:B------:R-:W0:Y:S01]  /*d190*/  @P1 LDC.64 R8, c[0x0][0xd08] ;  /* 0x00034200ff081b82 */ /* 0x000e220000000a00 */
[----:B------:R-:W-:Y:S01]  /*d1a0*/  ULDC UR6, c[0x0][0xb88] ;  /* 0x0002e20000067ab9 */ /* 0x000fe20000000800 */
[----:B-1----:R-:W-:-:S04]  /*d1b0*/  IMAD.WIDE R10, R187, 0x4, R4 ;  /* 0x00000004bb0a7825 */ /* 0x002fc800078e0204 */
[----:B------:R-:W-:Y:S01]  /*d1c0*/  IMAD.U32 R0, RZ, RZ, UR6 ;  /* 0x00000006ff007e24 */ /* 0x000fe2000f8e00ff */
[----:B------:R1:W5:Y:S01]  /*d1d0*/  @P0 LDG.E R3, desc[UR38][R10.64] ;  /* 0x000000260a030981 */ /* 0x000362000c1e1900 */
[----:B0-----:R-:W-:-:S05]  /*d1e0*/  @P1 IMAD.WIDE R4, R187, 0x4, R8 ;  /* 0x00000004bb041825 */ /* 0x001fca00078e0208 */
[----:B------:R1:W5:Y:S01]  /*d1f0*/  @P1 LDG.E R0, desc[UR38][R4.64] ;  /* 0x0000002604001981 */ /* 0x000362000c1e1900 */
[----:B------:R-:W-:Y:S01]  /*d200*/  ISETP.NE.AND P2, PT, R22, RZ, PT ;  /* 0x000000ff1600720c */ /* 0x000fe20003f45270 */
[----:B------:R-:W0:-:S12]  /*d210*/  S2R R7, SR_TID.X ;  /* 0x0000000000077919 */ /* 0x000e180000002100 */
[----:B------:R-:W2:Y:S01]  /*d220*/  @!P2 LDC R22, c[0x0][0xbd4] ;  /* 0x0002f500ff16ab82 */ /* 0x000ea20000000800 */
[----:B0-----:R-:W-:Y:S01]  /*d230*/  VIADD R28, R7, 0xffffff80 ;  /* 0xffffff80071c7836 */ /* 0x001fe20000000000 */
[----:B--2---:R-:W-:-:S04]  /*d240*/  ISETP.GT.AND P2, PT, R22, 0x1, PT ;  /* 0x000000011600780c */ /* 0x004fc80003f44270 */
[----:B------:R-:W-:Y:S01]  /*d250*/  ISETP.GT.AND P3, PT, R28, 0x3f, PT ;  /* 0x0000003f1c00780c */ /* 0x000fe20003f64270 */
[----:B-1----:R-:W-:-:S12]  /*d260*/  @P1 BRA `(.L_x_1093) ;  /* 0x0000000000101947 */ /* 0x002fd80003800000 */
[----:B------:R-:W-:Y:S05]  /*d270*/  @!P0 BRA `(.L_x_1093) ;  /* 0x00000000000c8947 */ /* 0x000fea0003800000 */
[----:B------:R-:W2:Y:S04]  /*d280*/  LDG.E R5, desc[UR38][R10.64] ;  /* 0x000000260a057981 */ /* 0x000ea8000c1e1900 */
[----:B-----5:R-:W2:Y:S02]  /*d290*/  LDG.E R0, desc[UR38][R10.64+0x4] ;  /* 0x000004260a007981 */ /* 0x020ea4000c1e1900 */
[----:B--2---:R-:W-:-:S07]  /*d2a0*/  IMAD.IADD R0, R0, 0x1, -R5 ;  /* 0x0000000100007824 */ /* 0x004fce00078e0a05 */
.L_x_1093:
[----:B------:R-:W-:Y:S01]  /*d2b0*/  BSSY B1, `(.L_x_1094) ;  /* 0x0000038000017945 */ /* 0x000fe20003800000 */
[----:B------:R-:W-:Y:S02]  /*d2c0*/  SEL R187, R187, RZ, !P0 ;  /* 0x000000ffbbbb7207 */ /* 0x000fe40004000000 */
[----:B------:R-:W-:Y:S02]  /*d2d0*/  SEL R220, R220, RZ, !P0 ;  /* 0x000000ffdcdc7207 */ /* 0x000fe40004000000 */
[----:B-----5:R-:W-:Y:S01]  /*d2e0*/  SHF.R.S32.HI R24, RZ, 0x1f, R3 ;  /* 0x0000001fff187819 */ /* 0x020fe20000011403 */
[----:B------:R-:W-:Y:S06]  /*d2f0*/  @P3 BRA `(.L_x_1095) ;  /* 0x0000000000cc3947 */ /* 0x000fec0003800000 */
[----:B------:R-:W0:Y:S01]  /*d300*/  S2R R4, SR_TID.X ;  /* 0x0000000000047919 */ /* 0x000e220000002100 */
[----:B------:R-:W1:Y:S01]  /*d310*/  LDC R27, c[0x0][0xce8] ;  /* 0x00033a00ff1b7b82 */ /* 0x000e620000000800 */
[----:B------:R-:W-:-:S04]  /*d320*/  IMAD.U32 R5, RZ, RZ, UR42 ;  /* 0x0000002aff057e24 */ /* 0x000fc8000f8e00ff */
[----:B0-----:R-:W-:Y:S02]  /*d330*/  IMAD R4, R5, 0x40, R4 ;  /* 0x0000004005047824 */ /* 0x001fe400078e0204 */
[----:B-1----:R-:W-:Y:S02]  /*d340*/  IMAD R5, R0, R27, RZ ;  /* 0x0000001b00057224 */ /* 0x002fe400078e02ff */
[----:B------:R-:W-:-:S05]  /*d350*/  VIADD R26, R4, 0xffffff80 ;  /* 0xffffff80041a7836 */ /* 0x000fca0000000000 */
[----:B------:R-:W-:-:S13]  /*d360*/  ISETP.GE.AND P0, PT, R26, R5, PT ;  /* 0x000000051a00720c */ /* 0x000fda0003f06270 */
[----:B------:R-:W-:Y:S05]  /*d370*/  @P0 BRA `(.L_x_1095) ;  /* 0x0000000000ac0947 */ /* 0x000fea0003800000 */
[----:B------:R-:W-:Y:S01]  /*d380*/  ISETP.NE.AND P1, PT, R27, 0x1, PT ;  /* 0x000000011b00780c */ /* 0x000fe20003f25270 */
[----:B------:R-:W-:Y:S01]  /*d390*/  IMAD.MOV.U32 R18, RZ, RZ, 0xab8 ;  /* 0x00000ab8ff127424 */ /* 0x000fe200078e00ff */
[----:B------:R-:W-:Y:S01]  /*d3a0*/  ISETP.GT.AND P0, PT, R22, 0x1, PT ;  /* 0x000000011600780c */ /* 0x000fe20003f04270 */
[----:B------:R-:W0:Y:S01]  /*d3b0*/  LDC.64 R4, c[0x0][0xca8] ;  /* 0x00032a00ff047b82 */ /* 0x000e220000000a00 */
[----:B------:R-:W-:Y:S02]  /*d3c0*/  IMAD.MOV.U32 R23, RZ, RZ, R26 ;  /* 0x000000ffff177224 */ /* 0x000fe400078e001a */
[----:B------:R-:W-:-:S05]  /*d3d0*/  SEL R18, R18, 0xa78, P0 ;  /* 0x00000a7812127807 */ /* 0x000fca0000000000 */
[----:B------:R-:W1:Y:S08]  /*d3e0*/  LDC.64 R12, c[0x0][R18+0x220] ;  /* 0x00008800120c7b82 */ /* 0x000e700000000a00 */
[----:B------:R-:W2:Y:S08]  /*d3f0*/  @P1 LDC R7, c[0x0][0xcec] ;  /* 0x00033b00ff071b82 */ /* 0x000eb00000000800 */
[----:B------:R-:W3:Y:S08]  /*d400*/  LDC.64 R10, c[0x0][R18+0x218] ;  /* 0x00008600120a7b82 */ /* 0x000ef00000000a00 */
[----:B------:R-:W4:Y:S01]  /*d410*/  @P1 LDC R22, c[0x0][0xcf0] ;  /* 0x00033c00ff161b82 */ /* 0x000f220000000800 */
[----:B-1----:R-:W-:-:S02]  /*d420*/  IMAD R13, R13, R187, RZ ;  /* 0x000000bb0d0d7224 */ /* 0x002fc400078e02ff */
[----:B------:R-:W-:-:S04]  /*d430*/  IMAD.WIDE.U32 R20, R12, R187, RZ ;  /* 0x000000bb0c147225 */ /* 0x000fc800078e00ff */
[----:B------:R-:W-:Y:S01]  /*d440*/  IMAD R13, R12, R220, R13 ;  /* 0x000000dc0c0d7224 */ /* 0x000fe200078e020d */
[----:B------:R1:W5:Y:S01]  /*d450*/  LDC.64 R14, c[0x0][R18+0x228] ;  /* 0x00008a00120e7b82 */ /* 0x0003620000000a00 */
[----:B--2---:R-:W-:-:S07]  /*d460*/  @P1 IMAD.HI.U32 R7, R26, R7, RZ ;  /* 0x000000071a071227 */ /* 0x004fce00078e00ff */
[----:B------:R1:W2:Y:S01]  /*d470*/  LDC.64 R8, c[0x0][R18+0x210] ;  /* 0x0000840012087b82 */ /* 0x0002a20000000a00 */
[-C--:B---3--:R-:W-:Y:S02]  /*d480*/  IMAD R25, R11, R188.reuse, RZ ;  /* 0x000000bc0b197224 */ /* 0x088fe400078e02ff */
[----:B------:R-:W-:-:S04]  /*d490*/  IMAD.WIDE.U32 R10, R10, R188, RZ ;  /* 0x000000bc0a0a7225 */ /* 0x000fc800078e00ff */
[----:B------:R-:W-:Y:S01]  /*d4a0*/  IMAD.IADD R25, R11, 0x1, R25 ;  /* 0x000000010b197824 */ /* 0x000fe200078e0219 */
[----:B----4-:R-:W-:Y:S01]  /*d4b0*/  @P1 SHF.R.U32.HI R23, RZ, R22, R7 ;  /* 0x00000016ff171219 */ /* 0x010fe20000011607 */
[----:B0-----:R-:W0:Y:S01]  /*d4c0*/  @!P0 LDC R4, c[0x0][0xc50] ;  /* 0x00031400ff048b82 */ /* 0x001e220000000800 */
[----:B------:R-:W-:Y:S02]  /*d4d0*/  SEL R7, R194, RZ, P0 ;  /* 0x000000ffc2077207 */ /* 0x000fe40000000000 */
[----:B------:R-:W-:Y:S01]  /*d4e0*/  IADD3 R12, P1, P3, R20, R10, R3 ;  /* 0x0000000a140c7210 */ /* 0x000fe20007b3e003 */
[----:B------:R-:W-:Y:S02]  /*d4f0*/  IMAD.IADD R20, R21, 0x1, R13 ;  /* 0x0000000115147824 */ /* 0x000fe400078e020d */
[----:B-1----:R-:W-:Y:S02]  /*d500*/  IMAD.MOV R18, RZ, RZ, -R23 ;  /* 0x000000ffff127224 */ /* 0x002fe400078e0a17 */
[----:B-----5:R-:W-:Y:S01]  /*d510*/  IMAD.WIDE.U32 R10, R14, R7, RZ ;  /* 0x000000070e0a7225 */ /* 0x020fe200078e00ff */
[----:B------:R-:W1:Y:S01]  /*d520*/  @!P0 LDC R5, c[0x0][0xc54] ;  /* 0x00031500ff058b82 */ /* 0x000e620000000800 */
[----:B------:R-:W-:-:S02]  /*d530*/  IADD3.X R14, R20, R25, R24, P1, P3 ;  /* 0x00000019140e7210 */ /* 0x000fc40000fe6418 */
[----:B------:R-:W-:Y:S01]  /*d540*/  IMAD R13, R15, R7, RZ ;  /* 0x000000070f0d7224 */ /* 0x000fe200078e02ff */
[----:B------:R-:W-:Y:S01]  /*d550*/  IADD3 R10, P0, P1, R23, R12, R10 ;  /* 0x0000000c170a7210 */ /* 0x000fe2000791e00a */
[----:B------:R-:W-:Y:S01]  /*d560*/  IMAD R7, R27, R18, R26 ;  /* 0x000000121b077224 */ /* 0x000fe200078e021a */
[----:B------:R-:W-:Y:S01]  /*d570*/  SHF.R.S32.HI R23, RZ, 0x1f, R23 ;  /* 0x0000001fff177819 */ /* 0x000fe20000011417 */
[----:B------:R-:W-:Y:S02]  /*d580*/  IMAD.IADD R13, R11, 0x1, R13 ;  /* 0x000000010b0d7824 */ /* 0x000fe400078e020d */
[----:B--2---:R-:W-:-:S03]  /*d590*/  IMAD R9, R9, R7, RZ ;  /* 0x0000000709097224 */ /* 0x004fc600078e02ff */
[----:B------:R-:W-:Y:S02]  /*d5a0*/  IADD3.X R11, R23, R14, R13, P0, P1 ;  /* 0x0000000e170b7210 */ /* 0x000fe400007e240d */
[----:B------:R-:W-:-:S05]  /*d5b0*/  SHF.R.S32.HI R13, RZ, 0x1f, R7 ;  /* 0x0000001fff0d7819 */ /* 0x000fca0000011407 */
[C---:B------:R-:W-:Y:S02]  /*d5c0*/  IMAD R13, R8.reuse, R13, R9 ;  /* 0x0000000d080d7224 */ /* 0x040fe400078e0209 */
[----:B------:R-:W-:-:S04]  /*d5d0*/  IMAD.WIDE.U32 R8, R8, R7, R10 ;  /* 0x0000000708087225 */ /* 0x000fc800078e000a */
[----:B------:R-:W-:Y:S01]  /*d5e0*/  IMAD.IADD R7, R9, 0x1, R13 ;  /* 0x0000000109077824 */ /* 0x000fe200078e020d */
[----:B0-----:R-:W-:-:S04]  /*d5f0*/  LEA R4, P0, R8, R4, 0x2 ;  /* 0x0000000408047211 */ /* 0x001fc800078010ff */
[----:B-1----:R-:W-:Y:S01]  /*d600*/  LEA.HI.X R5, R8, R5, R7, 0x2, P0 ;  /* 0x0000000508057211 */ /* 0x002fe200000f1407 */
[----:B------:R-:W-:-:S05]  /*d610*/  IMAD.MOV.U32 R7, RZ, RZ, -0x800000 ;  /* 0xff800000ff077424 */ /* 0x000fca00078e00ff */
[----:B------:R0:W-:Y:S03]  /*d620*/  STG.E desc[UR38][R4.64], R7 ;  /* 0x0000000704007986 */ /* 0x0001e6000c101926 */
.L_x_1095:
[----:B------:R-:W-:Y:S05]  /*d630*/  BSYNC B1 ;  /* 0x0000000000017941 */ /* 0x000fea0003800000 */
.L_x_1094:
[----:B------:R-:W-:Y:S05]  /*d640*/  @P2 BRA `(.L_x_1090) ;  /* 0x0000000800742947 */ /* 0x000fea0003800000 */
[----:B------:R-:W1:Y:S01]  /*d650*/  LDC R11, c[0x0][0xce8] ;  /* 0x00033a00ff0b7b82 */ /* 0x000e620000000800 */
[----:B------:R-:W-:Y:S01]  /*d660*/  ULDC.64 UR6, c[0x0][0xba0] ;  /* 0x0002e80000067ab9 */ /* 0x000fe20000000a00 */
[----:B0-----:R-:W-:Y:S01]  /*d670*/  SHF.R.S32.HI R7, RZ, 0x1f, R28 ;  /* 0x0000001fff077819 */ /* 0x001fe2000001141c */
[----:B------:R-:W-:Y:S01]  /*d680*/  IMAD R8, R24, UR6, RZ ;  /* 0x0000000618087c24 */ /* 0x000fe2000f8e02ff */
[----:B------:R-:W-:Y:S01]  /*d690*/  ULDC UR8, c[0x0][0xbc8] ;  /* 0x0002f20000087ab9 */ /* 0x000fe20000000800 */
[----:B------:R-:W-:Y:S01]  /*d6a0*/  IMAD.WIDE.U32 R4, R3, UR6, RZ ;  /* 0x0000000603047c25 */ /* 0x000fe2000f8e00ff */
[----:B------:R-:W-:Y:S01]  /*d6b0*/  ISETP.GE.AND P2, PT, R193, UR8, PT ;  /* 0x00000008c1007c0c */ /* 0x000fe2000bf46270 */
[----:B------:R-:W-:Y:S01]  /*d6c0*/  BSSY B1, `(.L_x_1096) ;  /* 0x0000071000017945 */ /* 0x000fe20003800000 */
[----:B------:R-:W-:Y:S01]  /*d6d0*/  ISETP.GE.AND P1, PT, R192, UR8, PT ;  /* 0x00000008c0007c0c */ /* 0x000fe2000bf26270 */
[----:B------:R-:W-:Y:S01]  /*d6e0*/  IMAD R3, R3, UR7, R8 ;  /* 0x0000000703037c24 */ /* 0x000fe2000f8e0208 */
[----:B------:R-:W-:Y:S01]  /*d6f0*/  LEA.HI R8, R7, R28, RZ, 0x3 ;  /* 0x0000001c07087211 */ /* 0x000fe200078f18ff */
[----:B------:R-:W-:Y:S01]  /*d700*/  ULDC.64 UR6, c[0x0][0xbe8] ;  /* 0x0002fa0000067ab9 */ /* 0x000fe20000000a00 */
[----:B------:R-:W-:Y:S01]  /*d710*/  IMAD.U32 R10, RZ, RZ, UR42 ;  /* 0x0000002aff0a7e24 */ /* 0x000fe2000f8e00ff */
[----:B------:R-:W-:Y:S01]  /*d720*/  SEL R13, RZ, 0xffffffff, P2 ;  /* 0xffffffffff0d7807 */ /* 0x000fe20001000000 */
[----:B------:R-:W-:Y:S01]  /*d730*/  IMAD.IADD R5, R5, 0x1, R3 ;  /* 0x0000000105057824 */ /* 0x000fe200078e0203 */
[----:B------:R-:W-:-:S02]  /*d740*/  LOP3.LUT R3, R8, 0xfffffff8, RZ, 0xc0, !PT ;  /* 0xfffffff808037812 */ /* 0x000fc400078ec0ff */
[----:B------:R-:W-:Y:S01]  /*d750*/  SHF.R.S32.HI R24, RZ, 0x3, R8 ;  /* 0x00000003ff187819 */ /* 0x000fe20000011408 */
[----:B------:R-:W-:Y:S01]  /*d760*/  IMAD.WIDE.U32 R4, R188, UR6, R4 ;  /* 0x00000006bc047c25 */ /* 0x000fe2000f8e0004 */
[----:B------:R-:W-:Y:S02]  /*d770*/  ISETP.GE.AND P3, PT, R2, UR8, PT ;  /* 0x0000000802007c0c */ /* 0x000fe4000bf66270 */
[----:B------:R-:W-:Y:S01]  /*d780*/  SHF.R.S32.HI R25, RZ, 0x1f, R228 ;  /* 0x0000001fff197819 */ /* 0x000fe200000114e4 */
[----:B------:R-:W-:Y:S01]  /*d790*/  IMAD.IADD R3, R28, 0x1, -R3 ;  /* 0x000000011c037824 */ /* 0x000fe200078e0a03 */
[----:B------:R-:W-:Y:S01]  /*d7a0*/  SEL R12, RZ, 0x1, P3 ;  /* 0x00000001ff0c7807 */ /* 0x000fe20001800000 */
[----:B------:R-:W-:Y:S01]  /*d7b0*/  IMAD R5, R188, UR7, R5 ;  /* 0x00000007bc057c24 */ /* 0x000fe2000f8e0205 */
[----:B-1----:R-:W-:Y:S01]  /*d7c0*/  ISETP.NE.AND P0, PT, R11, 0x1, PT ;  /* 0x000000010b00780c */ /* 0x002fe20003f05270 */
[----:B------:R-:W-:Y:S01]  /*d7d0*/  IMAD R3, R3, 0x20, R24 ;  /* 0x0000002003037824 */ /* 0x000fe200078e0218 */
[----:B------:R-:W-:Y:S01]  /*d7e0*/  ULDC.64 UR6, c[0x0][0xbf0] ;  /* 0x0002fc0000067ab9 */ /* 0x000fe20000000a00 */
[----:B------:R-:W-:Y:S01]  /*d7f0*/  IMAD.SHL.U32 R15, R13, 0x2, RZ ;  /* 0x000000020d0f7824 */ /* 0x000fe200078e00ff */
[----:B------:R-:W-:Y:S01]  /*d800*/  SEL R13, RZ, 0xffffffff, P1 ;  /* 0xffffffffff0d7807 */ /* 0x000fe20000800000 */
[----:B------:R-:W-:Y:S01]  /*d810*/  IMAD R10, R10, 0x40, R3 ;  /* 0x000000400a0a7824 */ /* 0x000fe200078e0203 */
[----:B------:R-:W-:Y:S01]  /*d820*/  ISETP.GE.AND P1, PT, R228, UR8, PT ;  /* 0x00000008e4007c0c */ /* 0x000fe2000bf26270 */
[----:B------:R-:W-:Y:S01]  /*d830*/  IMAD R3, R220, UR6, RZ ;  /* 0x00000006dc037c24 */ /* 0x000fe2000f8e02ff */
[----:B------:R-:W-:Y:S01]  /*d840*/  LOP3.LUT R12, R15, 0x2, R12, 0xe2, !PT ;  /* 0x000000020f0c7812 */ /* 0x000fe200078ee20c */
[----:B------:R-:W-:Y:S01]  /*d850*/  IMAD.WIDE.U32 R4, R187, UR6, R4 ;  /* 0x00000006bb047c25 */ /* 0x000fe2000f8e0004 */
[----:B------:R-:W-:-:S02]  /*d860*/  SHF.R.S32.HI R26, RZ, 0x1f, R191 ;  /* 0x0000001fff1a7819 */ /* 0x000fc400000114bf */
[----:B------:R-:W-:Y:S01]  /*d870*/  SHF.R.S32.HI R27, RZ, 0x1f, R192 ;  /* 0x0000001fff1b7819 */ /* 0x000fe200000114c0 */
[----:B------:R-:W0:Y:S01]  /*d880*/  @P0 LDC R7, c[0x0][0xcec] ;  /* 0x00033b00ff070b82 */ /* 0x000e220000000800 */
[----:B------:R-:W-:Y:S01]  /*d890*/  IMAD R9, R187, UR7, R3 ;  /* 0x00000007bb097c24 */ /* 0x000fe2000f8e0203 */
[----:B------:R-:W-:Y:S01]  /*d8a0*/  ULDC.64 UR6, c[0x0][0xbe0] ;  /* 0x0002f80000067ab9 */ /* 0x000fe20000000a00 */
[----:B------:R-:W-:Y:S01]  /*d8b0*/  IMAD.MOV.U32 R3, RZ, RZ, R10 ;  /* 0x000000ffff037224 */ /* 0x000fe200078e000a */
[----:B------:R-:W-:Y:S01]  /*d8c0*/  SHF.R.S32.HI R28, RZ, 0x1f, R229 ;  /* 0x0000001fff1c7819 */ /* 0x000fe200000114e5 */
[----:B------:R-:W-:Y:S01]  /*d8d0*/  IMAD.SHL.U32 R13, R13, 0x4, RZ ;  /* 0x000000040d0d7824 */ /* 0x000fe200078e00ff */
[----:B------:R-:W-:Y:S01]  /*d8e0*/  SHF.R.S32.HI R29, RZ, 0x1f, R190 ;  /* 0x0000001fff1d7819 */ /* 0x000fe200000114be */
[----:B------:R-:W-:Y:S01]  /*d8f0*/  IMAD.IADD R5, R5, 0x1, R9 ;  /* 0x0000000105057824 */ /* 0x000fe200078e0209 */
[----:B------:R-:W1:Y:S01]  /*d900*/  @P0 LDC R8, c[0x0][0xcf0] ;  /* 0x00033c00ff080b82 */ /* 0x000e620000000800 */
[----:B------:R-:W-:Y:S01]  /*d910*/  IMAD R23, R0, R11, RZ ;  /* 0x0000000b00177224 */ /* 0x000fe200078e02ff */
[----:B------:R-:W-:-:S02]  /*d920*/  LOP3.LUT R12, R13, 0x4, R12, 0xe2, !PT ;  /* 0x000000040d0c7812 */ /* 0x000fc400078ee20c */
[----:B------:R-:W-:Y:S02]  /*d930*/  SHF.R.S32.HI R30, RZ, 0x1f, R189 ;  /* 0x0000001fff1e7819 */ /* 0x000fe400000114bd */
[----:B------:R-:W-:Y:S01]  /*d940*/  SHF.R.S32.HI R31, RZ, 0x1f, R193 ;  /* 0x0000001fff1f7819 */ /* 0x000fe200000114c1 */
[----:B0-----:R-:W-:-:S05]  /*d950*/  @P0 IMAD.HI.U32 R7, R10, R7, RZ ;  /* 0x000000070a070227 */ /* 0x001fca00078e00ff */
[----:B-1----:R-:W-:Y:S02]  /*d960*/  @P0 SHF.R.U32.HI R3, RZ, R8, R7 ;  /* 0x00000008ff030219 */ /* 0x002fe40000011607 */
[----:B------:R-:W-:Y:S02]  /*d970*/  ISETP.GE.AND P0, PT, R191, UR8, PT ;  /* 0x00000008bf007c0c */ /* 0x000fe4000bf06270 */
[--C-:B------:R-:W-:Y:S01]  /*d980*/  SHF.R.S32.HI R7, RZ, 0x1f, R3.reuse ;  /* 0x0000001fff077819 */ /* 0x100fe20000011403 */
[----:B------:R-:W-:Y:S01]  /*d990*/  IMAD.MOV R9, RZ, RZ, -R3 ;  /* 0x000000ffff097224 */ /* 0x000fe200078e0a03 */
[----:B------:R-:W-:Y:S01]  /*d9a0*/  SEL R13, RZ, 0xffffffff, P0 ;  /* 0xffffffffff0d7807 */ /* 0x000fe20000000000 */
[----:B------:R-:W-:Y:S01]  /*d9b0*/  IMAD.WIDE.U32 R4, R3, UR6, R4 ;  /* 0x0000000603047c25 */ /* 0x000fe2000f8e0004 */
[----:B------:R-:W-:-:S03]  /*d9c0*/  ISETP.GE.AND P0, PT, R190, UR8, PT ;  /* 0x00000008be007c0c */ /* 0x000fc6000bf06270 */
[----:B------:R-:W-:Y:S02]  /*d9d0*/  IMAD R8, R7, UR6, RZ ;  /* 0x0000000607087c24 */ /* 0x000fe4000f8e02ff */
[----:B------:R-:W-:Y:S02]  /*d9e0*/  IMAD R7, R11, R9, R10 ;  /* 0x000000090b077224 */ /* 0x000fe400078e020a */
[----:B------:R-:W-:Y:S01]  /*d9f0*/  IMAD R9, R3, UR7, R8 ;  /* 0x0000000703097c24 */ /* 0x000fe2000f8e0208 */
[----:B------:R-:W-:Y:S01]  /*da00*/  SEL R8, RZ, 0xffffffff, P0 ;  /* 0xffffffffff087807 */ /* 0x000fe20000000000 */
[----:B------:R-:W-:Y:S01]  /*da10*/  IMAD.SHL.U32 R13, R13, 0x8, RZ ;  /* 0x000000080d0d7824 */ /* 0x000fe200078e00ff */
[----:B------:R-:W-:Y:S01]  /*da20*/  ISETP.GE.AND P0, PT, R189, UR8, PT ;  /* 0x00000008bd007c0c */ /* 0x000fe2000bf06270 */
[----:B------:R-:W-:Y:S01]  /*da30*/  IMAD.IADD R5, R5, 0x1, R9 ;  /* 0x0000000105057824 */ /* 0x000fe200078e0209 */
[----:B------:R-:W-:Y:S01]  /*da40*/  SHF.R.S32.HI R3, RZ, 0x1f, R7 ;  /* 0x0000001fff037819 */ /* 0x000fe20000011407 */
[----:B------:R-:W-:Y:S01]  /*da50*/  ULDC.64 UR6, c[0x0][0xbd8] ;  /* 0x0002f60000067ab9 */ /* 0x000fe20000000a00 */
[----:B------:R-:W-:Y:S01]  /*da60*/  LOP3.LUT R12, R13, 0x8, R12, 0xe2, !PT ;  /* 0x000000080d0c7812 */ /* 0x000fe200078ee20c */
[----:B------:R-:W-:Y:S01]  /*da70*/  IMAD.SHL.U32 R13, R8, 0x10, RZ ;  /* 0x00000010080d7824 */ /* 0x000fe200078e00ff */
[----:B------:R-:W-:Y:S01]  /*da80*/  SEL R9, RZ, 0xffffffff, P0 ;  /* 0xffffffffff097807 */ /* 0x000fe20000000000 */
[----:B------:R-:W-:Y:S01]  /*da90*/  IMAD R8, R3, UR6, RZ ;  /* 0x0000000603087c24 */ /* 0x000fe2000f8e02ff */
[----:B------:R-:W-:Y:S01]  /*daa0*/  ISETP.GE.AND P0, PT, R229, UR8, PT ;  /* 0x00000008e5007c0c */ /* 0x000fe2000bf06270 */
[----:B------:R-:W-:Y:S01]  /*dab0*/  IMAD.WIDE.U32 R4, R7, UR6, R4 ;  /* 0x0000000607047c25 */ /* 0x000fe2000f8e0004 */
[----:B------:R-:W-:-:S03]  /*dac0*/  LOP3.LUT R12, R13, 0x10, R12, 0xe2, !PT ;  /* 0x000000100d0c7812 */ /* 0x000fc600078ee20c */
[----:B------:R-:W-:Y:S02]  /*dad0*/  IMAD.SHL.U32 R9, R9, 0x20, RZ ;  /* 0x0000002009097824 */ /* 0x000fe400078e00ff */
[----:B------:R-:W-:Y:S01]  /*dae0*/  IMAD R3, R7, UR7, R8 ;  /* 0x0000000707037c24 */ /* 0x000fe2000f8e0208 */
[----:B------:R-:W-:Y:S01]  /*daf0*/  ULDC.64 UR6, c[0x0][0xb80] ;  /* 0x0002e00000067ab9 */ /* 0x000fe20000000a00 */
[----:B------:R-:W-:Y:S01]  /*db00*/  IMAD.U32 R13, RZ, RZ, UR42 ;  /* 0x0000002aff0d7e24 */ /* 0x000fe2000f8e00ff */
[----:B------:R-:W-:Y:S01]  /*db10*/  LOP3.LUT R12, R9, 0x20, R12, 0xe2, !PT ;  /* 0x00000020090c7812 */ /* 0x000fe200078ee20c */
[----:B------:R-:W-:Y:S01]  /*db20*/  IMAD.IADD R3, R5, 0x1, R3 ;  /* 0x0000000105037824 */ /* 0x000fe200078e0203 */
[----:B------:R-:W-:Y:S01]  /*db30*/  SEL R9, RZ, 0x40, P0 ;  /* 0x00000040ff097807 */ /* 0x000fe20000000000 */
[----:B------:R-:W-:Y:S01]  /*db40*/  IMAD R24, R13, 0x40, R24 ;  /* 0x000000400d187824 */ /* 0x000fe200078e0218 */
[----:B------:R-:W-:Y:S02]  /*db50*/  LEA R7, P0, R4, UR6, 0x1 ;  /* 0x0000000604077c11 */ /* 0x000fe4000f8008ff */
[----:B------:R-:W-:-:S02]  /*db60*/  LOP3.LUT R18, R12, R9, RZ, 0xfc, !PT ;  /* 0x000000090c127212 */ /* 0x000fc400078efcff */
[----:B------:R-:W-:Y:S01]  /*db70*/  LEA.HI.X R3, R4, UR7, R3, 0x1, P0 ;  /* 0x0000000704037c11 */ /* 0x000fe200080f0c03 */
[----:B------:R0:W1:Y:S01]  /*db80*/  SHFL.IDX PT, R8, R7, RZ, 0x181f ;  /* 0x00181fff07087589 */ /* 0x00006200000e0000 */
[----:B------:R-:W-:Y:S02]  /*db90*/  ISETP.GE.AND P0, PT, R24, R23, PT ;  /* 0x000000171800720c */ /* 0x000fe40003f06270 */
[----:B------:R-:W-:Y:S01]  /*dba0*/  SEL R5, RZ, 0x80, P1 ;  /* 0x00000080ff057807 */ /* 0x000fe20000800000 */
[----:B------:R0:W2:Y:S03]  /*dbb0*/  SHFL.IDX PT, R9, R3, RZ, 0x181f ;  /* 0x00181fff03097589 */ /* 0x0000a600000e0000 */
[----:B------:R-:W-:-:S07]  /*dbc0*/  LOP3.LUT R22, R18, R5, RZ, 0xfc, !PT ;  /* 0x0000000512167212 */ /* 0x000fce00078efcff */
[----:B0-----:R-:W-:Y:S05]  /*dbd0*/  @P0 BRA `(.L_x_1097) ;  /* 0x00000000007c0947 */ /* 0x001fea0003800000 */
[----:B------:R-:W-:Y:S02]  /*dbe0*/  ISETP.GE.AND P2, PT, R193, UR8, PT ;  /* 0x00000008c1007c0c */ /* 0x000fe4000bf46270 */
[----:B------:R-:W-:Y:S02]  /*dbf0*/  ISETP.GE.AND P1, PT, R2, UR8, PT ;  /* 0x0000000802007c0c */ /* 0x000fe4000bf26270 */
[----:B------:R-:W-:Y:S02]  /*dc00*/  ISETP.GE.AND P5, PT, R192, UR8, PT ;  /* 0x00000008c0007c0c */ /* 0x000fe4000bfa6270 */
[----:B------:R-:W-:-:S07]  /*dc10*/  ISETP.GE.AND P3, PT, R191, UR8, PT ;  /* 0x00000008bf007c0c */ /* 0x000fce000bf66270 */
[CC--:B-1----:R-:W-:Y:S02]  /*dc20*/  @!P2 LEA R10, P0, R193.reuse, R8.reuse, 0x1 ;  /* 0x00000008c10aa211 */ /* 0x0c2fe400078008ff */
        /* <DEDUP_REMOVED lines=26> */
.L_x_1097:
[----:B------:R-:W-:Y:S05]  /*ddd0*/  BSYNC B1 ;  /* 0x0000000000017941 */ /* 0x000fea0003800000 */
.L_x_1096:
        /* <DEDUP_REMOVED lines=20> */
[-C--:B------:R-:W-:Y:S02]  /*df20*/  @!P2 LEA R20, P6, R190, R8.reuse, 0x1 ;  /* 0x00000008be14a211 */ /* 0x080fe400078c08ff */
        /* <DEDUP_REMOVED lines=15> */
.L_x_1090:
[----:B------:R-:W-:Y:S05]  /*e020*/  BSYNC B0 ;  /* 0x0000000000007941 */ /* 0x000fea0003800000 */
.L_x_1083:
[----:B------:R-:W-:Y:S02]  /*e030*/  ULDC UR6, c[0x0][0xd3c] ;  /* 0x00034f0000067ab9 */ /* 0x000fe40000000800 */
[----:B------:R-:W-:-:S06]  /*e040*/  UISETP.GE.AND UP0, UPT, UR5, UR6, UPT ;  /* 0x000000060500728c */ /* 0x000fcc000bf06270 */
[----:B------:R-:W-:-:S13]  /*e050*/  PLOP3.LUT P0, PT, PT, PT, UP0, 0x80, 0x0 ;  /* 0x000000000000781c */ /* 0x000fda0003f0f008 */
[----:B------:R-:W-:Y:S05]  /*e060*/  @!P0 BRA `(.L_x_1098) ;  /* 0xffffff3000dc8947 */ /* 0x000fea000383ffff */
[----:B------:R-:W-:Y:S05]  /*e070*/  EXIT ;  /* 0x000000000000794d */ /* 0x000fea0003800000 */
.L_x_1053:
[----:B------:R-:W-:-:S08]  /*e080*/  NOP ;  /* 0x0000000000007918 */ /* 0x000fd00000000000 */
[----:B------:R-:W0:-:S00]  /*e090*/  USETMAXREG.DEALLOC.CTAPOOL 0x18 ;  /* 0x00000018000079c8 */ /* 0x000e0000080e0500 */
[----:B0-----:R-:W-:Y:S01]  /*e0a0*/  LOP3.LUT R0, R0, 0x3, RZ, 0xc0, !PT ;  /* 0x0000000300007812 */ /* 0x001fe200078ec0ff */
[----:B------:R-:W-:Y:S01]  /*e0b0*/  IMAD.MOV.U32 R7, RZ, RZ, RZ ;  /* 0x000000ffff077224 */ /* 0x000fe200078e00ff */
[----:B------:R-:W-:-:S04]  /*e0c0*/  LOP3.LUT R19, R19, 0xffffffbf, RZ, 0xc0, !PT ;  /* 0xffffffbf13137812 */ /* 0x000fc800078ec0ff */
[----:B------:R-:W0:Y:S02]  /*e0d0*/  SHFL.IDX PT, R0, R0, RZ, 0x1f ;  /* 0x00001fff00007589 */ /* 0x000e2400000e0000 */
[----:B0-----:R-:W-:-:S13]  /*e0e0*/  ISETP.NE.AND P0, PT, R0, RZ, PT ;  /* 0x000000ff0000720c */ /* 0x001fda0003f05270 */
[----:B------:R-:W-:Y:S01]  /*e0f0*/  @P0 LOP3.LUT R19, R19, 0x40, RZ, 0xfc, !PT ;  /* 0x0000004013130812 */ /* 0x000fe200078efcff */
[----:B------:R-:W-:Y:S06]  /*e100*/  @!P0 BRA `(.L_x_1099) ;  /* 0x0000000000248947 */ /* 0x000fec0003800000 */
[----:B------:R-:W0:Y:S08]  /*e110*/  S2UR UR5, SR_CgaCtaId ;  /* 0x00000000000579c3 */ /* 0x000e300000008800 */
[----:B------:R-:W-:Y:S06]  /*e120*/  BAR.SYNC.DEFER_BLOCKING 0x5, 0x180 ;  /* 0x0146000000007b1d */ /* 0x000fec0000010000 */
[----:B------:R-:W-:-:S02]  /*e130*/  UMOV UR4, 0x400 ;  /* 0x0000040000047882 */ /* 0x000fc40000000000 */
[----:B0-----:R-:W-:-:S09]  /*e140*/  ULEA UR4, UR5, UR4, 0x18 ;  /* 0x0000000405047291 */ /* 0x001fd2000f8ec03f */
[----:B------:R-:W0:Y:S04]  /*e150*/  LDS.128 R8, [UR4+0x388d0] ;  /* 0x0388d004ff087984 */ /* 0x000e280008000c00 */
[----:B0-----:R2:W-:Y:S04]  /*e160*/  STL.64 [R1], R8 ;  /* 0x0000000801007387 */ /* 0x0015e80000100a00 */
[----:B------:R2:W-:Y:S01]  /*e170*/  STL.64 [R1+0x8], R10 ;  /* 0x0000080a01007387 */ /* 0x0005e20000100a00 */
[----:B------:R-:W-:Y:S06]  /*e180*/  BAR.ARV 0x4, 0x180 ;  /* 0x0106000000007b1d */ /* 0x000fec0000002000 */
[----:B------:R-:W-:Y:S05]  /*e190*/  BRA `(.L_x_1100) ;  /* 0x0000000800a47947 */ /* 0x000fea0003800000 */
.L_x_1099:
[----:B------:R-:W-:Y:S01]  /*e1a0*/  LOP3.LUT R0, R6, 0x1f, RZ, 0xc0, !PT ;  /* 0x0000001f06007812 */ /* 0x000fe200078ec0ff */
        /* <DEDUP_REMOVED lines=42> */
.L_x_1103:
        /* <DEDUP_REMOVED lines=38> */
.L_x_1101:
        /* <DEDUP_REMOVED lines=20> */
.L_x_1104:
        /* <DEDUP_REMOVED lines=54> */
.L_x_1102:
[----:B------:R-:W-:Y:S01]  /*eb50*/  IMAD.U32 R2, RZ, RZ, UR6 ;  /* 0x00000006ff027e24 */ /* 0x000fe2000f8e00ff */
[----:B------:R1:W-:Y:S04]  /*eb60*/  STL [R1+0x4], RZ ;  /* 0x000004ff01007387 */ /* 0x0003e80000100800 */
[----:B------:R1:W-:Y:S04]  /*eb70*/  STL [R1+0x8], RZ ;  /* 0x000008ff01007387 */ /* 0x0003e80000100800 */
[----:B------:R1:W-:Y:S02]  /*eb80*/  STL [R1], R2 ;  /* 0x0000000201007387 */ /* 0x0003e40000100800 */
.L_x_1105:
        /* <DEDUP_REMOVED lines=10> */
.L_x_1100:
[----:B0-----:R-:W3:Y:S01]  /*ec30*/  LDL R0, [R1+0xc] ;  /* 0x00000c0001007983 */ /* 0x001ee20000100800 */
[----:B------:R-:W-:-:S03]  /*ec40*/  ULDC UR4, c[0x0][0xd3c] ;  /* 0x00034f0000047ab9 */ /* 0x000fc60000000800 */
[----:B------:R0:W-:Y:S01]  /*ec50*/  STL [R1+0x10], RZ ;  /* 0x000010ff01007387 */ /* 0x0001e20000100800 */
[----:B---3--:R-:W-:Y:S01]  /*ec60*/  ISETP.GE.AND P0, PT, R0, UR4, PT ;  /* 0x0000000400007c0c */ /* 0x008fe2000bf06270 */
[----:B------:R-:W-:-:S05]  /*ec70*/  IMAD.MOV.U32 R0, RZ, RZ, 0x1 ;  /* 0x00000001ff007424 */ /* 0x000fca00078e00ff */
[----:B------:R0:W-:Y:S04]  /*ec80*/  STL [R1+0x18], R0 ;  /* 0x0000180001007387 */ /* 0x0001e80000100800 */
[----:B------:R0:W-:Y:S03]  /*ec90*/  STL [R1+0x64], RZ ;  /* 0x000064ff01007387 */ /* 0x0001e60000100800 */
[----:B------:R-:W-:Y:S05]  /*eca0*/  @P0 BRA `(.L_x_1106) ;  /* 0x0000007000bc0947 */ /* 0x000fea0003800000 */
[----:B------:R-:W3:Y:S01]  /*ecb0*/  S2UR UR5, SR_CgaCtaId ;  /* 0x00000000000579c3 */ /* 0x000ee20000008800 */
[C---:B0-----:R-:W-:Y:S01]  /*ecc0*/  IMAD.SHL.U32 R0, R6.reuse, 0x8, RZ ;  /* 0x0000000806007824 */ /* 0x041fe200078e00ff */
[----:B------:R-:W-:Y:S01]  /*ecd0*/  LOP3.LUT R4, R6, 0x7f, RZ, 0xc0, !PT ;  /* 0x0000007f06047812 */ /* 0x000fe200078ec0ff */
[----:B------:R-:W-:Y:S01]  /*ece0*/  UMOV UR4, 0x400 ;  /* 0x0000040000047882 */ /* 0x000fe20000000000 */
[----:B------:R-:W-:Y:S01]  /*ecf0*/  BSSY B8, `(.L_x_1106) ;  /* 0x000072a000087945 */ /* 0x000fe20003800000 */
[----:B------:R-:W-:Y:S01]  /*ed00*/  ULDC UR36, c[0x0][0xc] ;  /* 0x0000030000247ab9 */ /* 0x000fe20000000800 */
[----:B------:R-:W-:Y:S01]  /*ed10*/  LOP3.LUT R3, R0, 0x1f8, RZ, 0xc0, !PT ;  /* 0x000001f800037812 */ /* 0x000fe200078ec0ff */
[----:B-1----:R-:W-:Y:S01]  /*ed20*/  IMAD.SHL.U32 R2, R4, 0x8, RZ ;  /* 0x0000000804027824 */ /* 0x002fe200078e00ff */
[----:B------:R-:W-:Y:S01]  /*ed30*/  LOP3.LUT R0, R0, 0x38, RZ, 0xc0, !PT ;  /* 0x0000003800007812 */ /* 0x000fe200078ec0ff */
[----:B------:R-:W-:Y:S01]  /*ed40*/  ULDC.64 UR40, c[0x0][0x198] ;  /* 0x0000660000287ab9 */ /* 0x000fe20000000a00 */
[----:B------:R-:W-:Y:S01]  /*ed50*/  LOP3.LUT R3, R3, 0x38, R6, 0x78, !PT ;  /* 0x0000003803037812 */ /* 0x000fe200078e7806 */
[----:B------:R-:W-:-:S03]  /*ed60*/  IMAD.SHL.U32 R6, R6, 0x10, RZ ;  /* 0x0000001006067824 */ /* 0x000fc600078e00ff */
[----:B------:R-:W-:Y:S02]  /*ed70*/  LOP3.LUT R3, R3, 0x200, R2, 0xf8, !PT ;  /* 0x0000020003037812 */ /* 0x000fe400078ef802 */
[----:B------:R-:W-:-:S04]  /*ed80*/  SHF.R.U32.HI R2, RZ, 0x3, R4 ;  /* 0x00000003ff027819 */ /* 0x000fc80000011604 */
[----:B------:R-:W-:Y:S01]  /*ed90*/  LOP3.LUT R4, R2, 0x70, R6, 0xf8, !PT ;  /* 0x0000007002047812 */ /* 0x000fe200078ef806 */
[----:B------:R-:W-:Y:S01]  /*eda0*/  IMAD.MOV.U32 R2, RZ, RZ, 0x1 ;  /* 0x00000001ff027424 */ /* 0x000fe200078e00ff */
[C---:B------:R-:W-:Y:S01]  /*edb0*/  LOP3.LUT R4, R0.reuse, 0x40, RZ, 0xfc, !PT ;  /* 0x0000004000047812 */ /* 0x040fe200078efcff */
[----:B---3--:R-:W-:Y:S01]  /*edc0*/  ULEA UR4, UR5, UR4, 0x18 ;  /* 0x0000000405047291 */ /* 0x008fe2000f8ec03f */
[----:B------:R-:W-:-:S05]  /*edd0*/  LOP3.LUT R4, R0, 0x100, RZ, 0xfc, !PT ;  /* 0x0000010000047812 */ /* 0x000fca00078efcff */
[----:B------:R-:W-:-:S04]  /*ede0*/  IMAD.U32 R18, RZ, RZ, UR4 ;  /* 0x00000004ff127e24 */ /* 0x000fc8000f8e00ff */
[----:B------:R-:W-:-:S05]  /*edf0*/  IMAD R3, R3, 0x2, R18 ;  /* 0x0000000203037824 */ /* 0x000fca00078e0212 */
[----:B------:R0:W-:Y:S04]  /*ee00*/  STL [R1+0x14], R3 ;  /* 0x0000140301007387 */ /* 0x0001e80000100800 */
[----:B------:R-:W-:Y:S04]  /*ee10*/  STL [R1+0x64], RZ ;  /* 0x000064ff01007387 */ /* 0x000fe80000100800 */
[----:B------:R1:W-:Y:S01]  /*ee20*/  STL [R1+0x18], R2 ;  /* 0x0000180201007387 */ /* 0x0003e20000100800 */
[----:B0-----:R-:W-:-:S03]  /*ee30*/  LOP3.LUT R3, R0, 0x80, RZ, 0xfc, !PT ;  /* 0x0000008000037812 */ /* 0x001fc600078efcff */
[----:B------:R0:W-:Y:S01]  /*ee40*/  STL [R1+0x10], RZ ;  /* 0x000010ff01007387 */ /* 0x0001e20000100800 */
[C---:B------:R-:W-:Y:S02]  /*ee50*/  LOP3.LUT R3, R0.reuse, 0x140, RZ, 0xfc, !PT ;  /* 0x0000014000037812 */ /* 0x040fe400078efcff */
[C---:B-1----:R-:W-:Y:S02]  /*ee60*/  LOP3.LUT R2, R0.reuse, 0xc0, RZ, 0xfc, !PT ;  /* 0x000000c000027812 */ /* 0x042fe400078efcff */
[C---:B------:R-:W-:Y:S02]  /*ee70*/  LOP3.LUT R2, R0.reuse, 0x180, RZ, 0xfc, !PT ;  /* 0x0000018000027812 */ /* 0x040fe400078efcff */
[----:B0-----:R-:W-:-:S07]  /*ee80*/  LOP3.LUT R0, R0, 0x1c0, RZ, 0xfc, !PT ;  /* 0x000001c000007812 */ /* 0x001fce00078efcff */
.L_x_1230:
[----:B---3--:R-:W3:Y:S01]  /*ee90*/  LDL R0, [R1+0xc] ;  /* 0x00000c0001007983 */ /* 0x008ee20000100800 */
[----:B-1----:R-:W3:Y:S01]  /*eea0*/  LDC.64 R2, c[0x0][0xd88] ;  /* 0x00036200ff027b82 */ /* 0x002ee20000000a00 */
[----:B------:R-:W-:Y:S05]  /*eeb0*/  YIELD ;  /* 0x0000000000007946 */ /* 0x000fea0003800000 */
[----:B------:R-:W-:Y:S01]  /*eec0*/  ULDC.64 UR4, c[0x0][0xb20] ;  /* 0x0002c80000047ab9 */ /* 0x000fe20000000a00 */
[----:B--2---:R-:W-:Y:S01]  /*eed0*/  IMAD.MOV.U32 R6, RZ, RZ, RZ ;  /* 0x000000ffff067224 */ /* 0x004fe200078e00ff */
[----:B------:R-:W-:Y:S01]  /*eee0*/  ISETP.NE.U32.AND P0, PT, RZ, UR4, PT ;  /* 0x00000004ff007c0c */ /* 0x000fe2000bf05070 */
[----:B------:R-:W-:Y:S01]  /*eef0*/  ULDC.64 UR6, c[0x0][0xb10] ;  /* 0x0002c40000067ab9 */ /* 0x000fe20000000a00 */
[----:B------:R-:W-:Y:S01]  /*ef00*/  ULDC.64 UR8, c[0x0][0xb00] ;  /* 0x0002c00000087ab9 */ /* 0x000fe20000000a00 */
[----:B---3--:R-:W-:-:S05]  /*ef10*/  IMAD.WIDE R2, R0, 0x4, R2 ;  /* 0x0000000400027825 */ /* 0x008fca00078e0202 */
[----:B0-2---:R-:W2:Y:S01]  /*ef20*/  LDG.E R10, desc[UR38][R2.64] ;  /* 0x00000026020a7981 */ /* 0x005ea2000c1e1900 */
        /* <DEDUP_REMOVED lines=46> */
.L_x_1107:
        /* <DEDUP_REMOVED lines=18> */
.L_x_1108:
[----:B------:R-:W-:Y:S05]  /*f330*/  @!P0 BRA `(.L_x_1109) ;  /* 0x00000000000c8947 */ /* 0x000fea0003800000 */
[----:B------:R-:W2:Y:S04]  /*f340*/  LDG.E R6, desc[UR38][R4.64] ;  /* 0x0000002604067981 */ /* 0x000ea8000c1e1900 */
[----:B------:R-:W2:Y:S02]  /*f350*/  LDG.E R4, desc[UR38][R4.64+0x4] ;  /* 0x0000042604047981 */ /* 0x000ea4000c1e1900 */
[----:B--2---:R-:W-:-:S07]  /*f360*/  IMAD.IADD R6, R4, 0x1, -R6 ;  /* 0x0000000104067824 */ /* 0x004fce00078e0a06 */
.L_x_1109:
[----:B-----5:R-:W-:Y:S01]  /*f370*/  IMAD.IADD R6, R6, 0x1, -R0 ;  /* 0x0000000106067824 */ /* 0x020fe200078e0a00 */
[----:B------:R-:W-:Y:S01]  /*f380*/  LOP3.LUT R9, R2, 0xff, RZ, 0xc0, !PT ;  /* 0x000000ff02097812 */ /* 0x000fe200078ec0ff */
[----:B------:R-:W-:Y:S01]  /*f390*/  IMAD.MOV.U32 R4, RZ, RZ, RZ ;  /* 0x000000ffff047224 */ /* 0x000fe200078e00ff */
[----:B------:R-:W-:Y:S01]  /*f3a0*/  BSSY B0, `(.L_x_1110) ;  /* 0x000002a000007945 */ /* 0x000fe20003800000 */
[C---:B------:R-:W-:Y:S01]  /*f3b0*/  VIADD R0, R6.reuse, 0x3f ;  /* 0x0000003f06007836 */ /* 0x040fe20000000000 */
[----:B------:R-:W-:Y:S01]  /*f3c0*/  ISETP.GE.AND P0, PT, R6, 0x1, PT ;  /* 0x000000010600780c */ /* 0x000fe20003f06270 */
[----:B------:R-:W-:Y:S01]  /*f3d0*/  IMAD.MOV.U32 R10, RZ, RZ, R4 ;  /* 0x000000ffff0a7224 */ /* 0x000fe200078e0004 */
[----:B------:R3:W-:Y:S02]  /*f3e0*/  STL [R1+0x40], R4 ;  /* 0x0000400401007387 */ /* 0x0007e40000100800 */
[----:B-1----:R-:W-:-:S04]  /*f3f0*/  SHF.R.S32.HI R3, RZ, 0x1f, R0 ;  /* 0x0000001fff037819 */ /* 0x002fc80000011400 */
[----:B------:R-:W-:-:S04]  /*f400*/  LEA.HI R3, R3, R0, RZ, 0x6 ;  /* 0x0000000003037211 */ /* 0x000fc800078f30ff */
[----:B------:R-:W-:-:S05]  /*f410*/  SHF.R.S32.HI R8, RZ, 0x6, R3 ;  /* 0x00000006ff087819 */ /* 0x000fca0000011403 */
[----:B------:R3:W-:Y:S04]  /*f420*/  STL [R1+0x54], R8 ;  /* 0x0000540801007387 */ /* 0x0007e80000100800 */
[----:B------:R3:W-:Y:S01]  /*f430*/  STL [R1+0x68], R9 ;  /* 0x0000680901007387 */ /* 0x0007e20000100800 */
[----:B------:R-:W-:Y:S05]  /*f440*/  @!P0 BRA `(.L_x_1111) ;  /* 0x00000000007c8947 */ /* 0x000fea0003800000 */
[----:B------:R-:W-:-:S04]  /*f450*/  SHF.R.U32.HI R0, RZ, 0x10, R2 ;  /* 0x00000010ff007819 */ /* 0x000fc80000011602 */
[----:B------:R-:W-:-:S13]  /*f460*/  ISETP.NE.AND P0, PT, R0, RZ, PT ;  /* 0x000000ff0000720c */ /* 0x000fda0003f05270 */
[----:B------:R-:W3:Y:S02]  /*f470*/  @!P0 LDC R0, c[0x0][0xae8] ;  /* 0x0002ba00ff008b82 */ /* 0x000ee40000000800 */
[----:B---3--:R-:W-:-:S04]  /*f480*/  IABS R4, R0 ;  /* 0x0000000000047213 */ /* 0x008fc80000000000 */
        /* <DEDUP_REMOVED lines=27> */
.L_x_1111:
[----:B------:R-:W-:Y:S05]  /*f640*/  BSYNC B0 ;  /* 0x0000000000007941 */ /* 0x000fea0003800000 */
.L_x_1110:
        /* <DEDUP_REMOVED lines=13> */
[----:B------:R-:W-:Y:S02]  /*f720*/  VOTEU.ANY UR4, UPT, PT ;  /* 0x0000000000047886 */ /* 0x000fe400038e0100 */
[----:B------:R-:W4:Y:S08]  /*f730*/  FLO.U32 R0, UR4 ;  /* 0x0000000400007d00 */ /* 0x000f3000080e0000 */
[----:B---3--:R-:W3:Y:S01]  /*f740*/  POPC R4, UR4 ;  /* 0x0000000400047d09 */ /* 0x008ee20008000000 */
[----:B----4-:R-:W-:-:S02]  /*f750*/  ISETP.EQ.U32.AND P0, PT, R0, R2, PT ;  /* 0x000000020000720c */ /* 0x010fc40003f02070 */
[----:B------:R-:W3:Y:S11]  /*f760*/  LDC.64 R2, c[0x0][0xd60] ;  /* 0x00035800ff027b82 */ /* 0x000ef60000000a00 */
[----:B---3--:R-:W3:Y:S04]  /*f770*/  @P0 ATOMG.E.ADD.STRONG.GPU PT, R2, desc[UR38][R2.64], R4 ;  /* 0x00000004020209a8 */ /* 0x008ee800081ee1e6 */
[----:B---3--:R3:W4:Y:S02]  /*f780*/  SHFL.IDX PT, R2, R2, R0, 0x1f ;  /* 0x00001f0002027589 */ /* 0x00872400000e0000 */
[----:B---3--:R-:W3:Y:S02]  /*f790*/  S2R R0, SR_LTMASK ;  /* 0x0000000000007919 */ /* 0x008ee40000003900 */
[----:B---3--:R-:W-:-:S06]  /*f7a0*/  LOP3.LUT R0, R0, UR4, RZ, 0xc0, !PT ;  /* 0x0000000400007c12 */ /* 0x008fcc000f8ec0ff */
[----:B------:R-:W4:Y:S02]  /*f7b0*/  POPC R0, R0 ;  /* 0x0000000000007309 */ /* 0x000f240000000000 */
[----:B----4-:R-:W-:-:S05]  /*f7c0*/  IADD3 R0, R2, UR36, R0 ;  /* 0x0000002402007c10 */ /* 0x010fca000fffe000 */
[----:B------:R4:W-:Y:S01]  /*f7d0*/  STL [R1], R0 ;  /* 0x0000000001007387 */ /* 0x0009e20000100800 */
[----:B------:R-:W-:Y:S05]  /*f7e0*/  BRA `(.L_x_1114) ;  /* 0x0000005800847947 */ /* 0x000fea0003800000 */
.L_x_1113:
        /* <DEDUP_REMOVED lines=8> */
[----:B---3--:R-:W-:Y:S02]  /*f870*/  IMAD.U32 R4, RZ, RZ, UR6 ;  /* 0x00000006ff047e24 */ /* 0x008fe4000f8e00ff */
[----:B------:R-:W3:Y:S01]  /*f880*/  LDC.64 R2, c[0x4][R2] ;  /* 0x0100000002027b82 */ /* 0x000ee20000000a00 */
[----:B------:R-:W-:Y:S02]  /*f890*/  IMAD.U32 R5, RZ, RZ, UR7 ;  /* 0x00000007ff057e24 */ /* 0x000fe4000f8e00ff */
[----:B------:R-:W-:Y:S02]  /*f8a0*/  IMAD.U32 R6, RZ, RZ, UR8 ;  /* 0x00000008ff067e24 */ /* 0x000fe4000f8e00ff */
[----:B--2---:R-:W-:-:S02]  /*f8b0*/  IMAD.U32 R7, RZ, RZ, UR9 ;  /* 0x00000009ff077e24 */ /* 0x004fc4000f8e00ff */
[----:B-1----:R-:W-:Y:S02]  /*f8c0*/  IMAD.U32 R10, RZ, RZ, UR4 ;  /* 0x00000004ff0a7e24 */ /* 0x002fe4000f8e00ff */
[----:B0-----:R-:W-:Y:S02]  /*f8d0*/  IMAD.U32 R11, RZ, RZ, UR5 ;  /* 0x00000005ff0b7e24 */ /* 0x001fe4000f8e00ff */
[----:B------:R-:W-:Y:S02]  /*f8e0*/  IMAD.MOV.U32 R8, RZ, RZ, 0x70 ;  /* 0x00000070ff087424 */ /* 0x000fe400078e00ff */
[----:B------:R-:W-:Y:S02]  /*f8f0*/  IMAD.MOV.U32 R12, RZ, RZ, 0x1 ;  /* 0x00000001ff0c7424 */ /* 0x000fe400078e00ff */
[----:B------:R-:W-:-:S07]  /*f900*/  IMAD.MOV.U32 R13, RZ, RZ, RZ ;  /* 0x000000ffff0d7224 */ /* 0x000fce00078e00ff */
[----:B------:R-:W-:-:S07]  /*f910*/  LEPC R20, `(.L_x_1116) ;  /* 0x000000001014794e */ /* 0x000fce0000000000 */
[----:B---3--:R-:W-:Y:S05]  /*f920*/  CALL.ABS.NOINC R2 ;  /* 0x0000000002007343 */ /* 0x008fea0003c00000 */
.L_x_1116:
[----:B------:R-:W-:Y:S05]  /*f930*/  BSYNC B6 ;  /* 0x0000000000067941 */ /* 0x000fea0003800000 */
.L_x_1115:
        /* <DEDUP_REMOVED lines=9> */
[----:B---3--:R-:W-:Y:S02]  /*f9d0*/  IMAD.U32 R4, RZ, RZ, UR6 ;  /* 0x00000006ff047e24 */ /* 0x008fe4000f8e00ff */
        /* <DEDUP_REMOVED lines=9> */
[----:B----4-:R-:W-:Y:S05]  /*fa70*/  CALL.ABS.NOINC R2 ;  /* 0x0000000002007343 */ /* 0x010fea0003c00000 */
.L_x_1119:
        /* <DEDUP_REMOVED lines=16> */
.L_x_1118:
[----:B------:R-:W-:Y:S05]  /*fb80*/  BSYNC B6 ;  /* 0x0000000000067941 */ /* 0x000fea0003800000 */
.L_x_1117:
[----:B---3--:R-:W3:Y:S01]  /*fb90*/  LDL.LU R4, [R1+0x1c] ;  /* 0x00001c0001047983 */ /* 0x008ee20000300800 */
[----:B------:R-:W-:-:S03]  /*fba0*/  ULDC.64 UR4, c[0x0][0xaf0] ;  /* 0x0002bc0000047ab9 */ /* 0x000fc60000000a00 */
[----:B--2---:R-:W2:Y:S01]  /*fbb0*/  LDL R7, [R1+0x8] ;  /* 0x0000080001077983 */ /* 0x004ea20000100800 */
[----:B------:R-:W-:-:S03]  /*fbc0*/  ISETP.NE.U32.AND P0, PT, RZ, UR4, PT ;  /* 0x00000004ff007c0c */ /* 0x000fc6000bf05070 */
[----:B------:R-:W4:Y:S01]  /*fbd0*/  LDL R0, [R1+0x3c] ;  /* 0x00003c0001007983 */ /* 0x000f220000100800 */
[----:B------:R-:W-:-:S13]  /*fbe0*/  ISETP.NE.AND.EX P0, PT, RZ, UR5, PT, P0 ;  /* 0x00000005ff007c0c */ /* 0x000fda000bf05300 */
[----:B------:R-:W-:-:S04]  /*fbf0*/  @P0 IADD3 R2, P1, R16, UR4, RZ ;  /* 0x0000000410020c10 */ /* 0x000fc8000ff3e0ff */
[----:B---3--:R-:W-:Y:S01]  /*fc00*/  @P0 IADD3.X R3, R4, UR5, RZ, P1, !PT ;  /* 0x0000000504030c10 */ /* 0x008fe20008ffe4ff */
[----:B------:R-:W-:-:S04]  /*fc10*/  ULDC.64 UR4, c[0x0][0xb00] ;  /* 0x0002c00000047ab9 */ /* 0x000fc80000000a00 */
[----:B--2---:R2:W3:Y:S02]  /*fc20*/  @P0 LDG.E R7, desc[UR38][R2.64] ;  /* 0x0000002602070981 */ /* 0x0044e4000c1e1900 */
[----:B--2---:R-:W2:Y:S01]  /*fc30*/  LDC.64 R2, c[0x0][0x418] ;  /* 0x00010600ff027b82 */ /* 0x004ea20000000a00 */
[----:B----4-:R-:W-:Y:S01]  /*fc40*/  VIADD R0, R0, 0xffffffff ;  /* 0xffffffff00007836 */ /* 0x010fe20000000000 */
[----:B---3--:R-:W-:Y:S01]  /*fc50*/  SHF.R.S32.HI R8, RZ, 0x1f, R7 ;  /* 0x0000001fff087819 */ /* 0x008fe20000011407 */
[----:B------:R3:W-:Y:S04]  /*fc60*/  @P0 STL [R1+0x8], R7 ;  /* 0x0000080701000387 */ /* 0x0007e80000100800 */
[----:B------:R3:W-:Y:S01]  /*fc70*/  STL [R1+0x1c], R8 ;  /* 0x00001c0801007387 */ /* 0x0007e20000100800 */
[----:B--2---:R-:W-:Y:S01]  /*fc80*/  LOP3.LUT P0, RZ, R2, UR4, RZ, 0xfc, !PT ;  /* 0x0000000402ff7c12 */ /* 0x004fe2000f80fcff */
[----:B------:R-:W-:-:S03]  /*fc90*/  UMOV UR4, 0xffffffff ;  /* 0xffffffff00047882 */ /* 0x000fc60000000000 */
[----:B------:R-:W-:-:S04]  /*fca0*/  LOP3.LUT P0, RZ, R3, UR5, RZ, 0xfc, P0 ;  /* 0x0000000503ff7c12 */ /* 0x000fc8000800fcff */
[----:B------:R-:W-:Y:S01]  /*fcb0*/  SEL R16, R7, RZ, !P0 ;  /* 0x000000ff07107207 */ /* 0x000fe20004000000 */
[----:B---3--:R-:W-:Y:S08]  /*fcc0*/  BRA.DIV UR4, `(.L_x_1120) ;  /* 0x0000006a04147947 */ /* 0x008ff0000b800000 */
[----:B------:R-:W2:Y:S02]  /*fcd0*/  S2R R4, SR_TID.X ;  /* 0x0000000000047919 */ /* 0x000ea40000002100 */
[----:B--2---:R-:W-:-:S04]  /*fce0*/  SHF.R.U32.HI R4, RZ, 0x5, R4 ;  /* 0x00000005ff047819 */ /* 0x004fc80000011604 */
[----:B------:R-:W-:-:S05]  /*fcf0*/  LOP3.LUT R4, R4, 0x3, RZ, 0xc0, !PT ;  /* 0x0000000304047812 */ /* 0x000fca00078ec0ff */
[----:B------:R2:W3:Y:S02]  /*fd00*/  SHFL.IDX PT, R14, R4, RZ, 0x1f ;  /* 0x00001fff040e7589 */ /* 0x0004e400000e0000 */
.L_x_1245:
[----:B------:R4:W-:Y:S01]  /*fd10*/  STL [R1+0x30], R0 ;  /* 0x0000300001007387 */ /* 0x0009e20000100800 */
[----:B---3--:R-:W-:Y:S02]  /*fd20*/  ISETP.NE.AND P0, PT, R14, RZ, PT ;  /* 0x000000ff0e00720c */ /* 0x008fe40003f05270 */
[----:B------:R-:W-:Y:S02]  /*fd30*/  PLOP3.LUT P1, PT, PT, PT, PT, 0x8, 0x0 ;  /* 0x000000000000781c */ /* 0x000fe40003f2e170 */
[----:B------:R-:W-:-:S11]  /*fd40*/  LOP3.LUT R19, R19, 0xfffffffe, RZ, 0xc0, !PT ;  /* 0xfffffffe13137812 */ /* 0x000fd600078ec0ff */
[----:B------:R-:W-:Y:S01]  /*fd50*/  @P1 LOP3.LUT R19, R19, 0x1, RZ, 0xfc, !PT ;  /* 0x0000000113131812 */ /* 0x000fe200078efcff */
[----:B----4-:R-:W-:Y:S06]  /*fd60*/  @P0 BRA `(.L_x_1121) ;  /* 0x00000004000c0947 */ /* 0x010fec0003800000 */
[----:B------:R-:W-:-:S03]  /*fd70*/  UMOV UR4, 0xffffffff ;  /* 0xffffffff00047882 */ /* 0x000fc60000000000 */
[----:B------:R-:W-:Y:S05]  /*fd80*/  BRA.DIV UR4, `(.L_x_1122) ;  /* 0x0000006a04187947 */ /* 0x000fea000b800000 */
[----:B------:R-:W-:-:S13]  /*fd90*/  ELECT P6, URZ, PT ;  /* 0x00000000003f782f */ /* 0x000fda00038c0000 */
.L_x_1248:
[----:B------:R-:W-:Y:S05]  /*fda0*/  @!P6 BRA `(.L_x_1121) ;  /* 0x0000000000fce947 */ /* 0x000fea0003800000 */
[----:B------:R-:W-:-:S04]  /*fdb0*/  ISETP.NE.U32.AND P0, PT, R2, RZ, PT ;  /* 0x000000ff0200720c */ /* 0x000fc80003f05070 */
[----:B------:R-:W-:-:S13]  /*fdc0*/  ISETP.NE.AND.EX P0, PT, R3, RZ, PT, P0 ;  /* 0x000000ff0300720c */ /* 0x000fda0003f05300 */
[----:B------:R-:W-:Y:S05]  /*fdd0*/  @!P0 BRA `(.L_x_1123) ;  /* 0x0000000000508947 */ /* 0x000fea0003800000 */
[----:B------:R-:W3:Y:S01]  /*fde0*/  LDC R6, c[0x0][0x43c] ;  /* 0x00010f00ff067b82 */ /* 0x000ee20000000800 */
[----:B------:R-:W-:Y:S01]  /*fdf0*/  IMAD.MOV.U32 R9, RZ, RZ, R0 ;  /* 0x000000ffff097224 */ /* 0x000fe200078e0000 */
[----:B------:R-:W-:-:S03]  /*fe00*/  ULDC.64 UR4, c[0x0][0x428] ;  /* 0x00010a0000047ab9 */ /* 0x000fc60000000a00 */
[----:B------:R-:W-:Y:S01]  /*fe10*/  IMAD.MOV.U32 R0, RZ, RZ, R9 ;  /* 0x000000ffff007224 */ /* 0x000fe200078e0009 */
[----:B---3--:R-:W-:-:S13]  /*fe20*/  ISETP.NE.AND P0, PT, R6, 0x1, PT ;  /* 0x000000010600780c */ /* 0x008fda0003f05270 */
[----:B--2---:R-:W2:Y:S02]  /*fe30*/  @P0 LDC.64 R4, c[0x0][0x440] ;  /* 0x00011000ff040b82 */ /* 0x004ea40000000a00 */
[----:B--2---:R-:W-:-:S05]  /*fe40*/  @P0 IMAD.HI.U32 R4, R9, R4, RZ ;  /* 0x0000000409040227 */ /* 0x004fca00078e00ff */
        /* <DEDUP_REMOVED lines=13> */
.L_x_1123:
[----:B------:R-:W4:Y:S04]  /*ff20*/  LDL R0, [R1+0x10] ;  /* 0x0000100001007983 */ /* 0x000f280000100800 */
[----:B---3--:R-:W3:Y:S01]  /*ff30*/  LDL R2, [R1+0x18] ;  /* 0x0000180001027983 */ /* 0x008ee20000100800 */
[----:B----4-:R-:W-:Y:S01]  /*ff40*/  IMAD R0, R0, 0x8, R18 ;  /* 0x0000000800007824 */ /* 0x010fe200078e0212 */
[----:B---3--:R-:W-:-:S04]  /*ff50*/  SHF.L.U32 R2, R2, 0x1f, RZ ;  /* 0x0000001f02027819 */ /* 0x008fc800000006ff */
[----:B------:R-:W3:Y:S02]  /*ff60*/  SYNCS.PHASECHK.TRANS64.TRYWAIT P0, [R0+URZ+0x38840], R2 ;  /* 0x03884002000075a7 */ /* 0x000ee4000800017f */
[----:B---3--:R-:W-:Y:S05]  /*ff70*/  @!P0 BRA `(.L_x_1124) ;  /* 0x0000006400bc8947 */ /* 0x008fea0003800000 */
.L_x_1249:
[----:B------:R-:W4:Y:S02]  /*ff80*/  S2R R3, SR_TID.X ;  /* 0x0000000000037919 */ /* 0x000f240000002100 */
[----:B----4-:R-:W-:-:S04]  /*ff90*/  LOP3.LUT R3, R3, 0x7f, RZ, 0xc0, !PT ;  /* 0x0000007f03037812 */ /* 0x010fc800078ec0ff */
[----:B------:R-:W-:-:S13]  /*ffa0*/  ISETP.NE.AND P0, PT, R3, RZ, PT ;  /* 0x000000ff0300720c */ /* 0x000fda0003f05270 */
[----:B------:R-:W-:Y:S05]  /*ffb0*/  @P0 BRA `(.L_x_1125) ;  /* 0x00000000001c0947 */ /* 0x000fea0003800000 */
[----:B------:R-:W4:Y:S01]  /*ffc0*/  S2R R3, SR_TID.X ;  /* 0x0000000000037919 */ /* 0x000f220000002100 */
[----:B---3--:R-:W-:-:S04]  /*ffd0*/  IMAD.MOV.U32 R2, RZ, RZ, 0x2000 ;  /* 0x00002000ff027424 */ /* 0x008fc800078e00ff */
[----:B------:R3:W-:Y:S01]  /*ffe0*/  SYNCS.ARRIVE.TRANS64 RZ, [R0+URZ+0x38830], R2 ;  /* 0x0388300200ff79a7 */ /* 0x0007e2000800003f */
[----:B----4-:R-:W-:-:S04]  /*fff0*/  LOP3.LUT R3, R3, 0x1f, RZ, 0xc0, !PT ;  /* 0x0000001f03037812 */ /* 0x010fc800078ec0ff */
[----:B------:R-:W-:-:S13]  /*10000*/  ISETP.NE.AND P0, PT, R3, RZ, PT ;  /* 0x000000ff0300720c */ /* 0x000fda0003f05270 */
[----:B---3--:R-:W-:Y:S05]  /*10010*/  @!P0 BRA `(.L_x_1125) ;  /* 0x0000000000048947 */ /* 0x008fea0003800000 */
[----:B------:R-:W-:Y:S01]  /*10020*/  BPT.TRAP 0x1 ;  /* 0x000000040000795c */ /* 0x000fe20000300000 */
.L_x_1125:
[----:B------:R-:W4:Y:S04]  /*10030*/  LDL R3, [R1+0x10] ;  /* 0x0000100001037983 */ /* 0x000f280000100800 */
[----:B--2---:R-:W2:Y:S04]  /*10040*/  LDL R4, [R1+0x30] ;  /* 0x0000300001047983 */ /* 0x004ea80000100800 */
[----:B---3--:R-:W3:Y:S01]  /*10050*/  LDL R2, [R1+0x20] ;  /* 0x0000200001027983 */ /* 0x008ee20000100800 */
[----:B------:R-:W-:Y:S01]  /*10060*/  R2UR UR9, R0 ;  /* 0x00000000000972ca */ /* 0x000fe200000e0000 */
[----:B------:R-:W-:Y:S01]  /*10070*/  UIADD3 UR6, UP0, UR40, 0x370, URZ ;  /* 0x0000037028067890 */ /* 0x000fe2000ff1e03f */
[----:B------:R-:W-:-:S02]  /*10080*/  R2UR UR12, R17 ;  /* 0x00000000110c72ca */ /* 0x000fc400000e0000 */
[----:B-----5:R-:W-:Y:S01]  /*10090*/  R2UR UR13, R16 ;  /* 0x00000000100d72ca */ /* 0x020fe200000e0000 */
[----:B------:R-:W-:-:S08]  /*100a0*/  UIADD3.X UR7, URZ, UR41, URZ, UP0, !UPT ;  /* 0x000000293f077290 */ /* 0x000fd000087fe43f */
[----:B------:R-:W-:Y:S01]  /*100b0*/  UIADD3 UR9, UR9, 0x38830, URZ ;  /* 0x0003883009097890 */ /* 0x000fe2000fffe03f */
[----:B------:R-:W-:Y:S01]  /*100c0*/  UMOV UR5, 0x14f00000 ;  /* 0x14f0000000057882 */ /* 0x000fe20000000000 */
[----:B------:R-:W-:Y:S01]  /*100d0*/  UMOV UR10, URZ ;  /* 0x0000003f000a7c82 */ /* 0x000fe20008000000 */
[----:B------:R-:W-:Y:S02]  /*100e0*/  PLOP3.LUT P0, PT, PT, PT, PT, 0x80, 0x0 ;  /* 0x000000000000781c */ /* 0x000fe40003f0f070 */
[----:B------:R-:W-:-:S11]  /*100f0*/  LOP3.LUT R19, R19, 0xfffffffe, RZ, 0xc0, !PT ;  /* 0xfffffffe13137812 */ /* 0x000fd600078ec0ff */
[----:B------:R-:W-:Y:S01]  /*10100*/  @P0 LOP3.LUT R19, R19, 0x1, RZ, 0xfc, !PT ;  /* 0x0000000113130812 */ /* 0x000fe200078efcff */
[----:B----4-:R-:W-:Y:S01]  /*10110*/  IMAD R0, R3, 0x2000, R18 ;  /* 0x0000200003007824 */ /* 0x010fe200078e0212 */
[----:B--2---:R-:W-:-:S04]  /*10120*/  R2UR UR11, R4 ;  /* 0x00000000040b72ca */ /* 0x004fc800000e0000 */
[----:B------:R-:W-:Y:S02]  /*10130*/  R2UR UR8, R0 ;  /* 0x00000000000872ca */ /* 0x000fe400000e0000 */
[----:B---3--:R-:W-:-:S11]  /*10140*/  R2UR UR4, R2 ;  /* 0x00000000020472ca */ /* 0x008fd600000e0000 */
[----:B------:R-:W-:Y:S02]  /*10150*/  UIADD3 UR8, UR8, 0x22400, URZ ;  /* 0x0002240008087890 */ /* 0x000fe4000fffe03f */
[----:B------:R-:W-:-:S03]  /*10160*/  ULEA UR11, UR11, UR4, 0x6 ;  /* 0x000000040b0b7291 */ /* 0x000fc6000f8e303f */
[----:B------:R-:W-:-:S06]  /*10170*/  UMOV UR4, 0x0 ;  /* 0x0000000000047882 */ /* 0x000fcc0000000000 */
[----:B------:R3:W-:Y:S02]  /*10180*/  UTMALDG.4D [UR8], [UR6], desc[UR4] ;  /* 0x00000408060075b4 */ /* 0x0007e40008019000 */
[----:B---3--:R-:W-:Y:S01]  /*10190*/  NOP ;  /* 0x0000000000007918 */ /* 0x008fe20000000000 */
.L_x_1121:
[----:B--2---:R-:W2:Y:S04]  /*101a0*/  LDL.LU R4, [R1+0x28] ;  /* 0x0000280001047983 */ /* 0x004ea80000300800 */
[----:B------:R-:W3:Y:S04]  /*101b0*/  LDL.LU R3, [R1+0x48] ;  /* 0x0000480001037983 */ /* 0x000ee80000300800 */
[----:B------:R-:W4:Y:S01]  /*101c0*/  LDL R2, [R1+0x2c] ;  /* 0x00002c0001027983 */ /* 0x000f220000100800 */
[----:B------:R-:W-:Y:S05]  /*101d0*/  WARPSYNC.ALL ;  /* 0x0000000000007948 */ /* 0x000fea0003800000 */
[----:B------:R-:W-:Y:S01]  /*101e0*/  ULDC.64 UR4, c[0x0][0xaf8] ;  /* 0x0002be0000047ab9 */ /* 0x000fe20000000a00 */
[----:B------:R-:W-:Y:S01]  /*101f0*/  VIADD R0, R18, 0x20400 ;  /* 0x0002040012007836 */ /* 0x000fe20000000000 */
[----:B------:R-:W-:Y:S01]  /*10200*/  BAR.SYNC.DEFER_BLOCKING 0x8, 0x100 ;  /* 0x0204000000007b1d */ /* 0x000fe20000010000 */
[----:B------:R-:W-:-:S03]  /*10210*/  ISETP.NE.U32.AND P0, PT, RZ, UR4, PT ;  /* 0x00000004ff007c0c */ /* 0x000fc6000bf05070 */
[----:B------:R-:W-:Y:S02]  /*10220*/  LOP3.LUT P1, RZ, R0, 0x3ff, RZ, 0xc0, !PT ;  /* 0x000003ff00ff7812 */ /* 0x000fe4000782c0ff */
[----:B------:R-:W-:Y:S01]  /*10230*/  ISETP.NE.AND.EX P0, PT, RZ, UR5, PT, P0 ;  /* 0x00000005ff007c0c */ /* 0x000fe2000bf05300 */
[----:B------:R-:W-:Y:S03]  /*10240*/  BSSY B6, `(.L_x_1126) ;  /* 0x0000018000067945 */ /* 0x000fe60003800000 */
[----:B--2---:R-:W-:Y:S02]  /*10250*/  SEL R4, R4, RZ, !P0 ;  /* 0x000000ff04047207 */ /* 0x004fe40004000000 */
[----:B---3--:R-:W-:-:S03]  /*10260*/  SEL R3, R3, RZ, !P0 ;  /* 0x000000ff03037207 */ /* 0x008fc60004000000 */
[----:B------:R2:W-:Y:S01]  /*10270*/  STL [R1+0x34], R4 ;  /* 0x0000340401007387 */ /* 0x0005e20000100800 */
[----:B----4-:R-:W-:-:S05]  /*10280*/  SHF.R.S32.HI R0, RZ, 0x1f, R2 ;  /* 0x0000001fff007819 */ /* 0x010fca0000011402 */
[----:B------:R2:W-:Y:S04]  /*10290*/  STL [R1+0x48], R0 ;  /* 0x0000480001007387 */ /* 0x0005e80000100800 */
[----:B------:R2:W-:Y:S01]  /*102a0*/  STL [R1+0x58], R3 ;  /* 0x0000580301007387 */ /* 0x0005e20000100800 */
[----:B------:R-:W-:Y:S05]  /*102b0*/  @!P1 BRA `(.L_x_1127) ;  /* 0x0000000000409947 */ /* 0x000fea0003800000 */
[----:B------:R-:W-:Y:S01]  /*102c0*/  MOV R2, 0x0 ;  /* 0x0000000000027802 */ /* 0x000fe20000000f00 */
[----:B------:R-:W-:Y:S01]  /*102d0*/  ULDC.64 UR4, c[0x4][0x90] ;  /* 0x0100240000047ab9 */ /* 0x000fe20000000a00 */
[----:B------:R-:W-:Y:S01]  /*102e0*/  ULDC.64 UR6, c[0x4][0x98] ;  /* 0x0100260000067ab9 */ /* 0x000fe20000000a00 */
[----:B------:R-:W-:Y:S01]  /*102f0*/  ULDC.64 UR8, c[0x4][0x20] ;  /* 0x0100080000087ab9 */ /* 0x000fe20000000a00 */
[----:B--2---:R-:W-:Y:S02]  /*10300*/  IMAD.U32 R4, RZ, RZ, UR4 ;  /* 0x00000004ff047e24 */ /* 0x004fe4000f8e00ff */
[----:B------:R-:W2:Y:S01]  /*10310*/  LDC.64 R2, c[0x4][R2] ;  /* 0x0100000002027b82 */ /* 0x000ea20000000a00 */
[----:B------:R-:W-:Y:S02]  /*10320*/  IMAD.U32 R5, RZ, RZ, UR5 ;  /* 0x00000005ff057e24 */ /* 0x000fe4000f8e00ff */
[----:B------:R-:W-:Y:S02]  /*10330*/  IMAD.U32 R6, RZ, RZ, UR6 ;  /* 0x00000006ff067e24 */ /* 0x000fe4000f8e00ff */
[----:B------:R-:W-:-:S02]  /*10340*/  IMAD.U32 R7, RZ, RZ, UR7 ;  /* 0x00000007ff077e24 */ /* 0x000fc4000f8e00ff */
[----:B-1----:R-:W-:Y:S02]  /*10350*/  IMAD.U32 R10, RZ, RZ, UR8 ;  /* 0x00000008ff0a7e24 */ /* 0x002fe4000f8e00ff */
[----:B0-----:R-:W-:Y:S02]  /*10360*/  IMAD.U32 R11, RZ, RZ, UR9 ;  /* 0x00000009ff0b7e24 */ /* 0x001fe4000f8e00ff */
[----:B------:R-:W-:Y:S02]  /*10370*/  IMAD.MOV.U32 R8, RZ, RZ, 0x70 ;  /* 0x00000070ff087424 */ /* 0x000fe400078e00ff */
[----:B------:R-:W-:Y:S02]  /*10380*/  IMAD.MOV.U32 R12, RZ, RZ, 0x1 ;  /* 0x00000001ff0c7424 */ /* 0x000fe400078e00ff */
[----:B------:R-:W-:-:S07]  /*10390*/  IMAD.MOV.U32 R13, RZ, RZ, RZ ;  /* 0x000000ffff0d7224 */ /* 0x000fce00078e00ff */
[----:B------:R-:W-:-:S07]  /*103a0*/  LEPC R20, `(.L_x_1127) ;  /* 0x000000001014794e */ /* 0x000fce0000000000 */
[----:B--2---:R-:W-:Y:S05]  /*103b0*/  CALL.ABS.NOINC R2 ;  /* 0x0000000002007343 */ /* 0x004fea0003c00000 */
.L_x_1127:
[----:B------:R-:W-:Y:S05]  /*103c0*/  BSYNC B6 ;  /* 0x0000000000067941 */ /* 0x000fea0003800000 */
.L_x_1126:
[----:B-1----:R-:W3:Y:S01]  /*103d0*/  LDL R10, [R1+0x4] ;  /* 0x00000400010a7983 */ /* 0x002ee20000100800 */
[----:B------:R-:W1:Y:S01]  /*103e0*/  LDC R7, c[0x0][0x448] ;  /* 0x00011200ff077b82 */ /* 0x000e620000000800 */
[----:B------:R-:W-:Y:S01]  /*103f0*/  ULDC.64 UR4, c[0x0][0x298] ;  /* 0x0000a60000047ab9 */ /* 0x000fe20000000a00 */
[----:B------:R-:W-:Y:S01]  /*10400*/  ULDC.64 UR6, c[0x0][0x280] ;  /* 0x0000a00000067ab9 */ /* 0x000fe20000000a00 */
[----:B--2---:R-:W2:Y:S04]  /*10410*/  LDL R4, [R1+0x48] ;  /* 0x0000480001047983 */ /* 0x004ea80000100800 */
[----:B------:R-:W4:Y:S04]  /*10420*/  LDL R9, [R1+0x2c] ;  /* 0x00002c0001097983 */ /* 0x000f280000100800 */
[----:B------:R-:W4:Y:S01]  /*10430*/  LDL R8, [R1+0x58] ;  /* 0x0000580001087983 */ /* 0x000f220000100800 */
[----:B------:R-:W0:Y:S01]  /*10440*/  S2R R2, SR_TID.X ;  /* 0x0000000000027919 */ /* 0x000e220000002100 */
[----:B------:R-:W0:Y:S02]  /*10450*/  S2R R0, SR_TID.X ;  /* 0x0000000000007919 */ /* 0x000e240000002100 */
[----:B------:R-:W4:Y:S01]  /*10460*/  LDL R6, [R1+0x34] ;  /* 0x0000340001067983 */ /* 0x000f220000100800 */
[----:B-1----:R-:W-:-:S13]  /*10470*/  ISETP.NE.AND P0, PT, R7, 0x1, PT ;  /* 0x000000010700780c */ /* 0x002fda0003f05270 */
[----:B------:R-:W1:Y:S01]  /*10480*/  @P0 LDC R3, c[0x0][0x450] ;  /* 0x00011400ff030b82 */ /* 0x000e620000000800 */
[----:B0-----:R-:W-:-:S04]  /*10490*/  LOP3.LUT R2, R2, 0x7f, RZ, 0xc0, !PT ;  /* 0x0000007f02027812 */ /* 0x001fc800078ec0ff */
[----:B------:R-:W-:Y:S01]  /*104a0*/  SHF.R.U32.HI R2, RZ, 0x3, R2 ;  /* 0x00000003ff027819 */ /* 0x000fe20000011602 */
[----:B------:R-:W-:-:S05]  /*104b0*/  IMAD.SHL.U32 R0, R0, 0x10, RZ ;  /* 0x0000001000007824 */ /* 0x000fca00078e00ff */
[----:B------:R-:W-:Y:S02]  /*104c0*/  LOP3.LUT R0, R2, 0x70, R0, 0xf8, !PT ;  /* 0x0000007002007812 */ /* 0x000fe400078ef800 */
[----:B------:R-:W0:Y:S03]  /*104d0*/  @P0 LDC R2, c[0x0][0x44c] ;  /* 0x00011300ff020b82 */ /* 0x000e260000000800 */
[----:B---3--:R-:W-:-:S04]  /*104e0*/  IMAD R5, R10, 0x40, R0 ;  /* 0x000000400a057824 */ /* 0x008fc800078e0200 */
[----:B0-----:R-:W-:-:S04]  /*104f0*/  @P0 IMAD.HI.U32 R2, R5, R2, RZ ;  /* 0x0000000205020227 */ /* 0x001fc800078e00ff */
[----:B------:R-:W-:Y:S01]  /*10500*/  IMAD.MOV.U32 R0, RZ, RZ, R5 ;  /* 0x000000ffff007224 */ /* 0x000fe200078e0005 */
[----:B-1----:R-:W-:Y:S01]  /*10510*/  @P0 SHF.R.U32.HI R0, RZ, R3, R2 ;  /* 0x00000003ff000219 */ /* 0x002fe20000011602 */
[----:B--2---:R-:W-:-:S04]  /*10520*/  IMAD R2, R4, UR4, RZ ;  /* 0x0000000404027c24 */ /* 0x004fc8000f8e02ff */
[C---:B----4-:R-:W-:Y:S02]  /*10530*/  IMAD R4, R9.reuse, UR5, R2 ;  /* 0x0000000509047c24 */ /* 0x050fe4000f8e0202 */
[----:B------:R-:W-:Y:S01]  /*10540*/  IMAD.WIDE.U32 R2, R9, UR4, RZ ;  /* 0x0000000409027c25 */ /* 0x000fe2000f8e00ff */
[----:B------:R-:W-:-:S03]  /*10550*/  ULDC.64 UR4, c[0x0][0x2d8] ;  /* 0x0000b60000047ab9 */ /* 0x000fc60000000a00 */
[----:B------:R-:W-:Y:S02]  /*10560*/  IMAD.IADD R3, R3, 0x1, R4 ;  /* 0x0000000103037824 */ /* 0x000fe400078e0204 */
[C---:B------:R-:W-:Y:S01]  /*10570*/  IMAD.WIDE.U32 R2, R17.reuse, UR4, R2 ;  /* 0x0000000411027c25 */ /* 0x040fe2000f8e0002 */
[----:B------:R0:W-:Y:S03]  /*10580*/  STL [R1+0x28], R5 ;  /* 0x0000280501007387 */ /* 0x0001e60000100800 */
[----:B------:R-:W-:Y:S01]  /*10590*/  IMAD R3, R17, UR5, R3 ;  /* 0x0000000511037c24 */ /* 0x000fe2000f8e0203 */
[----:B------:R-:W-:Y:S02]  /*105a0*/  ULDC.64 UR4, c[0x0][0x2e0] ;  /* 0x0000b80000047ab9 */ /* 0x000fe40000000a00 */
[----:B------:R-:W-:Y:S02]  /*105b0*/  IMAD R4, R8, UR4, RZ ;  /* 0x0000000408047c24 */ /* 0x000fe4000f8e02ff */
[----:B------:R1:W5:Y:S01]  /*105c0*/  LDL R8, [R1+0x14] ;  /* 0x0000140001087983 */ /* 0x0003620000100800 */
[C---:B------:R-:W-:Y:S01]  /*105d0*/  IMAD.WIDE.U32 R2, R6.reuse, UR4, R2 ;  /* 0x0000000406027c25 */ /* 0x040fe2000f8e0002 */
[----:B------:R-:W2:Y:S03]  /*105e0*/  S2R R9, SR_TID.X ;  /* 0x0000000000097919 */ /* 0x000ea60000002100 */
[----:B------:R-:W-:Y:S01]  /*105f0*/  IMAD R4, R6, UR5, R4 ;  /* 0x0000000506047c24 */ /* 0x000fe2000f8e0204 */
[----:B------:R-:W-:-:S03]  /*10600*/  ULDC.64 UR4, c[0x0][0x2d0] ;  /* 0x0000b40000047ab9 */ /* 0x000fc60000000a00 */
[----:B------:R-:W-:Y:S01]  /*10610*/  IMAD.IADD R3, R3, 0x1, R4 ;  /* 0x0000000103037824 */ /* 0x000fe200078e0204 */
[----:B------:R-:W-:-:S05]  /*10620*/  SHF.R.S32.HI R4, RZ, 0x1f, R0 ;  /* 0x0000001fff047819 */ /* 0x000fca0000011400 */
[----:B------:R-:W-:Y:S02]  /*10630*/  IMAD R4, R4, UR4, RZ ;  /* 0x0000000404047c24 */ /* 0x000fe4000f8e02ff */
[----:B------:R-:W-:-:S04]  /*10640*/  IMAD.WIDE.U32 R2, R0, UR4, R2 ;  /* 0x0000000400027c25 */ /* 0x000fc8000f8e0002 */
[----:B------:R-:W-:Y:S01]  /*10650*/  IMAD R4, R0, UR5, R4 ;  /* 0x0000000500047c24 */ /* 0x000fe2000f8e0204 */
[----:B------:R-:W-:Y:S01]  /*10660*/  ULDC.64 UR4, c[0x0][0x2c8] ;  /* 0x0000b20000047ab9 */ /* 0x000fe20000000a00 */
[----:B------:R-:W-:-:S04]  /*10670*/  IMAD.MOV R0, RZ, RZ, -R0 ;  /* 0x000000ffff007224 */ /* 0x000fc800078e0a00 */
[----:B------:R-:W-:-:S05]  /*10680*/  IMAD R0, R7, R0, R5 ;  /* 0x0000000007007224 */ /* 0x000fca00078e0205 */
[----:B------:R-:W-:Y:S01]  /*10690*/  SHF.R.S32.HI R6, RZ, 0x1f, R0 ;  /* 0x0000001fff067819 */ /* 0x000fe20000011400 */
[----:B------:R-:W-:Y:S02]  /*106a0*/  IMAD.IADD R3, R3, 0x1, R4 ;  /* 0x0000000103037824 */ /* 0x000fe400078e0204 */
[----:B--2---:R-:W-:Y:S02]  /*106b0*/  IMAD.SHL.U32 R9, R9, 0x8, RZ ;  /* 0x0000000809097824 */ /* 0x004fe400078e00ff */
[----:B------:R-:W-:Y:S02]  /*106c0*/  IMAD R6, R6, UR4, RZ ;  /* 0x0000000406067c24 */ /* 0x000fe4000f8e02ff */
[C---:B0-----:R-:W-:Y:S01]  /*106d0*/  IMAD.WIDE.U32 R4, R0.reuse, UR4, R2 ;  /* 0x0000000400047c25 */ /* 0x041fe2000f8e0002 */
[----:B------:R-:W-:Y:S01]  /*106e0*/  LOP3.LUT R9, R9, 0x38, RZ, 0xc0, !PT ;  /* 0x0000003809097812 */ /* 0x000fe200078ec0ff */
[----:B------:R-:W-:Y:S02]  /*106f0*/  ULDC UR4, c[0x0][0x2b8] ;  /* 0x0000ae0000047ab9 */ /* 0x000fe40000000800 */
[----:B------:R-:W-:Y:S01]  /*10700*/  IMAD R0, R0, UR5, R6 ;  /* 0x0000000500007c24 */ /* 0x000fe2000f8e0206 */
[----:B------:R-:W-:-:S03]  /*10710*/  LEA R3, P1, R4, UR6, 0x1 ;  /* 0x0000000604037c11 */ /* 0x000fc6000f8208ff */
[----:B------:R-:W-:Y:S01]  /*10720*/  IMAD.IADD R0, R5, 0x1, R0 ;  /* 0x0000000105007824 */ /* 0x000fe200078e0200 */
[----:B------:R-:W-:Y:S01]  /*10730*/  ISETP.GE.AND P0, PT, R9, UR4, PT ;  /* 0x0000000409007c0c */ /* 0x000fe2000bf06270 */
[----:B------:R-:W-:-:S03]  /*10740*/  UMOV UR4, 0xffffffff ;  /* 0xffffffff00047882 */ /* 0x000fc60000000000 */
[----:B------:R-:W-:Y:S01]  /*10750*/  LEA.HI.X R2, R4, UR7, R0, 0x1, P1 ;  /* 0x0000000704027c11 */ /* 0x000fe200088f0c00 */
[----:B-1----:R-:W-:Y:S08]  /*10760*/  BRA.DIV UR4, `(.L_x_1128) ;  /* 0x0000005e04d47947 */ /* 0x002ff0000b800000 */
[----:B------:R-:W2:Y:S01]  /*10770*/  LDL R11, [R1+0x38] ;  /* 0x00003800010b7983 */ /* 0x000ea20000100800 */
[----:B------:R-:W0:Y:S03]  /*10780*/  S2R R5, SR_TID.X ;  /* 0x0000000000057919 */ /* 0x000e260000002100 */
[----:B------:R-:W-:Y:S01]  /*10790*/  SHFL.IDX PT, R4, R2, RZ, 0x181f ;  /* 0x00181fff02047589 */ /* 0x000fe200000e0000 */
[----:B0-----:R-:W-:-:S04]  /*107a0*/  LOP3.LUT R5, R5, 0x7f, RZ, 0xc0, !PT ;  /* 0x0000007f05057812 */ /* 0x001fc800078ec0ff */
[----:B------:R-:W-:Y:S02]  /*107b0*/  SHF.R.U32.HI R6, RZ, 0x3, R5 ;  /* 0x00000003ff067819 */ /* 0x000fe40000011605 */
[----:B------:R-:W0:Y:S03]  /*107c0*/  SHFL.IDX PT, R5, R3, RZ, 0x181f ;  /* 0x00181fff03057589 */ /* 0x000e2600000e0000 */
[----:B------:R-:W-:Y:S02]  /*107d0*/  IMAD R10, R10, 0x40, R6 ;  /* 0x000000400a0a7824 */ /* 0x000fe400078e0206 */
[----:B------:R-:W-:Y:S04]  /*107e0*/  SHFL.IDX PT, R6, R2, 0x1, 0x181f ;  /* 0x00381f0002067f89 */ /* 0x000fe800000e0000 */
[----:B------:R-:W-:Y:S01]  /*107f0*/  STL [R1+0x4], R10 ;  /* 0x0000040a01007387 */ /* 0x000fe20000100800 */
[----:B--2---:R-:W-:-:S05]  /*10800*/  IMAD R0, R11, R7, RZ ;  /* 0x000000070b007224 */ /* 0x004fca00078e02ff */
[----:B------:R-:W-:-:S13]  /*10810*/  ISETP.GE.AND P1, PT, R10, R0, PT ;  /* 0x000000000a00720c */ /* 0x000fda0003f26270 */
[----:B0-----:R-:W-:-:S05]  /*10820*/  @!P1 LEA R5, P2, R9, R5, 0x1 ;  /* 0x0000000509059211 */ /* 0x001fca00078408ff */
[----:B------:R-:W-:-:S05]  /*10830*/  @!P1 IMAD.X R4, RZ, RZ, R4, P2 ;  /* 0x000000ffff049224 */ /* 0x000fca00010e0604 */
[----:B------:R-:W-:-:S04]  /*10840*/  @!P1 LOP3.LUT R5, R5, R4, RZ, 0x3c, !PT ;  /* 0x0000000405059212 */ /* 0x000fc800078e3cff */
[----:B------:R-:W-:-:S04]  /*10850*/  @!P1 LOP3.LUT R4, R5, R4, RZ, 0x3c, !PT ;  /* 0x0000000405049212 */ /* 0x000fc800078e3cff */
[----:B------:R-:W-:-:S05]  /*10860*/  @!P1 LOP3.LUT R5, R5, R4, RZ, 0x3c, !PT ;  /* 0x0000000405059212 */ /* 0x000fca00078e3cff */
[----:B-----5:R0:W-:Y:S01]  /*10870*/  @!P1 LDGSTS.E.BYPASS.LTC128B.128 [R8+0x20400], desc[UR38][R4.64], !P0 ;  /* 0x2040000004089fae */ /* 0x0201e2000c101d66 */
[----:B------:R-:W-:-:S03]  /*10880*/  VIADD R7, R10, 0x10 ;  /* 0x000000100a077836 */ /* 0x000fc60000000000 */
[----:B0-----:R-:W0:Y:S02]  /*10890*/  SHFL.IDX PT, R4, R3, 0x1, 0x181f ;  /* 0x00381f0003047f89 */ /* 0x001e2400000e0000 */
[----:B------:R-:W-:-:S13]  /*108a0*/  ISETP.GE.AND P1, PT, R7, R0, PT ;  /* 0x000000000700720c */ /* 0x000fda0003f26270 */
[----:B0-----:R-:W-:-:S05]  /*108b0*/  @!P1 LEA R5, P2, R9, R4, 0x1 ;  /* 0x0000000409059211 */ /* 0x001fca00078408ff */
[----:B------:R-:W-:-:S05]  /*108c0*/  @!P1 IMAD.X R4, RZ, RZ, R6, P2 ;  /* 0x000000ffff049224 */ /* 0x000fca00010e0606 */
[----:B------:R-:W-:-:S04]  /*108d0*/  @!P1 LOP3.LUT R5, R5, R4, RZ, 0x3c, !PT ;  /* 0x0000000405059212 */ /* 0x000fc800078e3cff */
[----:B------:R-:W-:-:S04]  /*108e0*/  @!P1 LOP3.LUT R4, R5, R4, RZ, 0x3c, !PT ;  /* 0x0000000405049212 */ /* 0x000fc800078e3cff */
[----:B------:R-:W-:-:S05]  /*108f0*/  @!P1 LOP3.LUT R5, R5, R4, RZ, 0x3c, !PT ;  /* 0x0000000405059212 */ /* 0x000fca00078e3cff */
[----:B------:R0:W-:Y:S04]  /*10900*/  @!P1 LDGSTS.E.BYPASS.LTC128B.128 [R8+0x20c00], desc[UR38][R4.64], !P0 ;  /* 0x20c0000004089fae */ /* 0x0001e8000c101d66 */
[----:B------:R1:W-:Y:S04]  /*10910*/  STL [R1+0x50], R7 ;  /* 0x0000500701007387 */ /* 0x0003e80000100800 */
[----:B0-----:R-:W0:Y:S01]  /*10920*/  SHFL.IDX PT, R4, R3, 0x2, 0x181f ;  /* 0x00581f0003047f89 */ /* 0x001e2200000e0000 */
[----:B-1----:R-:W-:-:S03]  /*10930*/  VIADD R7, R10, 0x20 ;  /* 0x000000200a077836 */ /* 0x002fc60000000000 */
[----:B------:R-:W1:Y:S02]  /*10940*/  SHFL.IDX PT, R6, R2, 0x2, 0x181f ;  /* 0x00581f0002067f89 */ /* 0x000e6400000e0000 */
[----:B------:R-:W-:-:S13]  /*10950*/  ISETP.GE.AND P1, PT, R7, R0, PT ;  /* 0x000000000700720c */ /* 0x000fda0003f26270 */
[----:B0-----:R-:W-:-:S05]  /*10960*/  @!P1 LEA R5, P2, R9, R4, 0x1 ;  /* 0x0000000409059211 */ /* 0x001fca00078408ff */
[----:B-1----:R-:W-:-:S05]  /*10970*/  @!P1 IMAD.X R4, RZ, RZ, R6, P2 ;  /* 0x000000ffff049224 */ /* 0x002fca00010e0606 */
[----:B------:R-:W-:-:S04]  /*10980*/  @!P1 LOP3.LUT R5, R5, R4, RZ, 0x3c, !PT ;  /* 0x0000000405059212 */ /* 0x000fc800078e3cff */
[----:B------:R-:W-:-:S04]  /*10990*/  @!P1 LOP3.LUT R4, R5, R4, RZ, 0x3c, !PT ;  /* 0x0000000405049212 */ /* 0x000fc800078e3cff */
[----:B------:R-:W-:Y:S01]  /*109a0*/  @!P1 LOP3.LUT R5, R5, R4, RZ, 0x3c, !PT ;  /* 0x0000000405059212 */ /* 0x000fe200078e3cff */
[----:B------:R0:W-:Y:S04]  /*109b0*/  STL [R1+0x5c], R7 ;  /* 0x00005c0701007387 */ /* 0x0001e80000100800 */
[----:B------:R1:W-:Y:S04]  /*109c0*/  @!P1 LDGSTS.E.BYPASS.LTC128B.128 [R8+0x21400], desc[UR38][R4.64], !P0 ;  /* 0x2140000004089fae */ /* 0x0003e8000c101d66 */
[----:B------:R-:W2:Y:S04]  /*109d0*/  SHFL.IDX PT, R3, R3, 0x3, 0x181f ;  /* 0x00781f0003037f89 */ /* 0x000ea800000e0000 */
[----:B-1----:R0:W1:Y:S02]  /*109e0*/  SHFL.IDX PT, R4, R2, 0x3, 0x181f ;  /* 0x00781f0002047f89 */ /* 0x00206400000e0000 */
.L_x_1258:
[----:B0-----:R-:W3:Y:S02]  /*109f0*/  LDL R2, [R1+0x4] ;  /* 0x0000040001027983 */ /* 0x001ee40000100800 */
[----:B---3--:R-:W-:-:S05]  /*10a00*/  VIADD R2, R2, 0x30 ;  /* 0x0000003002027836 */ /* 0x008fca0000000000 */
[----:B------:R-:W-:Y:S01]  /*10a10*/  ISETP.GE.AND P1, PT, R2, R0, PT ;  /* 0x000000000200720c */ /* 0x000fe20003f26270 */
[----:B------:R2:W-:-:S12]  /*10a20*/  STL [R1+0x60], R2 ;  /* 0x0000600201007387 */ /* 0x0005d80000100800 */
[----:B--2---:R-:W-:-:S05]  /*10a30*/  @!P1 LEA R2, P2, R9, R3, 0x1 ;  /* 0x0000000309029211 */ /* 0x004fca00078408ff */
[----:B-1----:R-:W-:-:S05]  /*10a40*/  @!P1 IMAD.X R3, RZ, RZ, R4, P2 ;  /* 0x000000ffff039224 */ /* 0x002fca00010e0604 */
[----:B------:R-:W-:Y:S01]  /*10a50*/  @!PT LDS RZ, [RZ] ;  /* 0x00000000fffff984 */ /* 0x000fe20000000800 */
[----:B------:R-:W-:Y:S01]  /*10a60*/  @!PT LDS RZ, [RZ] ;  /* 0x00000000fffff984 */ /* 0x000fe20000000800 */
[----:B------:R-:W-:Y:S01]  /*10a70*/  @!PT LDS RZ, [RZ] ;  /* 0x00000000fffff984 */ /* 0x000fe20000000800 */
[----:B------:R0:W-:Y:S01]  /*10a80*/  @!P1 LDGSTS.E.BYPASS.LTC128B.128 [R8+0x21c00], desc[UR38][R2.64], !P0 ;  /* 0x21c0000002089fae */ /* 0x0001e2000c101d66 */
[----:B------:R-:W-:Y:S01]  /*10a90*/  PLOP3.LUT P0, PT, PT, PT, PT, 0x80, 0x0 ;  /* 0x000000000000781c */ /* 0x000fe20003f0f070 */
[----:B------:R-:W-:-:S12]  /*10aa0*/  NOP ;  /* 0x0000000000007918 */ /* 0x000fd80000000000 */
.L_x_1129:
[----:B------:R-:W-:Y:S02]  /*10ab0*/  PLOP3.LUT P1, PT, P1, P0, PT, 0xa2, 0x0 ;  /* 0x000000000000781c */ /* 0x000fe40000f21472 */
[----:B------:R-:W-:-:S08]  /*10ac0*/  @P0 R2UR P1, UR4, R18 ;  /* 0x00000000120402ca */ /* 0x000fd00000020000 */
[----:B------:R-:W-:-:S05]  /*10ad0*/  @P0 PLOP3.LUT P0, PT, P1, PT, PT, 0x80, 0x0 ;  /* 0x000000000000081c */ /* 0x000fca0000f0f070 */
[----:B------:R-:W-:Y:S01]  /*10ae0*/  @!P1 SYNCS.ARRIVE.TRANS64.RED.A0T1 RZ, [UR4+0x38800], RZ ;  /* 0x038800ffffff99a7 */ /* 0x000fe20008200404 */
[----:B------:R-:W-:Y:S07]  /*10af0*/  @!P1 ARRIVES.LDGSTSBAR.64.TRANSCNT [UR4+0x38800] ;  /* 0x03880000ff0099b0 */ /* 0x000fee0008000a84 */
[----:B------:R-:W-:Y:S05]  /*10b00*/  @P0 BRA.U.ANY `(.L_x_1129) ;  /* 0xfffffffd00e80947 */ /* 0x000fea000393ffff */
[----:B------:R-:W-:Y:S01]  /*10b10*/  NOP ;  /* 0x0000000000007918 */ /* 0x000fe20000000000 */
[----:B------:R-:W2:Y:S01]  /*10b20*/  LDL.LU R0, [R1+0x48] ;  /* 0x0000480001007983 */ /* 0x000ea20000300800 */
[----:B------:R-:W-:Y:S01]  /*10b30*/  ULDC.64 UR4, c[0x0][0x398] ;  /* 0x0000e60000047ab9 */ /* 0x000fe20000000a00 */
[----:B------:R1:W-:Y:S02]  /*10b40*/  SYNCS.ARRIVE.TRANS64.A1T0 RZ, [R18+URZ+0x38800], RZ ;  /* 0x038800ff12ff79a7 */ /* 0x0003e4000810003f */
[----:B0-----:R-:W3:Y:S01]  /*10b50*/  LDL.LU R3, [R1+0x2c] ;  /* 0x00002c0001037983 */ /* 0x001ee20000300800 */
[----:B------:R-:W-:Y:S01]  /*10b60*/  BSSY B6, `(.L_x_1130) ;  /* 0x000001a000067945 */ /* 0x000fe20003800000 */
[----:B--2---:R-:W-:Y:S02]  /*10b70*/  IMAD R2, R0, UR4, RZ ;  /* 0x0000000400027c24 */ /* 0x004fe4000f8e02ff */
[----:B------:R-:W-:Y:S02]  /*10b80*/  VIADD R0, R18, 0x26400 ;  /* 0x0002640012007836 */ /* 0x000fe40000000000 */
[----:B---3--:R-:W-:-:S02]  /*10b90*/  IMAD R2, R3, UR5, R2 ;  /* 0x0000000503027c24 */ /* 0x008fc4000f8e0202 */
[----:B------:R-:W-:Y:S01]  /*10ba0*/  IMAD.WIDE.U32 R4, R3, UR4, RZ ;  /* 0x0000000403047c25 */ /* 0x000fe2000f8e00ff */
[----:B------:R-:W-:-:S03]  /*10bb0*/  LOP3.LUT P0, RZ, R0, 0x3ff, RZ, 0xc0, !PT ;  /* 0x000003ff00ff7812 */ /* 0x000fc6000780c0ff */
[----:B------:R-:W-:Y:S01]  /*10bc0*/  IMAD.IADD R0, R5, 0x1, R2 ;  /* 0x0000000105007824 */ /* 0x000fe200078e0202 */
[----:B------:R1:W-:Y:S04]  /*10bd0*/  STL.64 [R1+0x48], R4 ;  /* 0x0000480401007387 */ /* 0x0003e80000100a00 */
[----:B------:R1:W-:Y:S05]  /*10be0*/  STL [R1+0x2c], R0 ;  /* 0x00002c0001007387 */ /* 0x0003ea0000100800 */
[----:B------:R-:W-:Y:S05]  /*10bf0*/  @!P0 BRA `(.L_x_1131) ;  /* 0x0000000000408947 */ /* 0x000fea0003800000 */
[----:B------:R-:W-:Y:S01]  /*10c00*/  MOV R2, 0x0 ;  /* 0x0000000000027802 */ /* 0x000fe20000000f00 */
[----:B------:R-:W-:Y:S01]  /*10c10*/  ULDC.64 UR6, c[0x4][0x90] ;  /* 0x0100240000067ab9 */ /* 0x000fe20000000a00 */
[----:B------:R-:W-:Y:S01]  /*10c20*/  ULDC.64 UR8, c[0x4][0x98] ;  /* 0x0100260000087ab9 */ /* 0x000fe20000000a00 */
[----:B------:R-:W-:Y:S01]  /*10c30*/  ULDC.64 UR4, c[0x4][0x28] ;  /* 0x01000a0000047ab9 */ /* 0x000fe20000000a00 */
[----:B-1----:R-:W-:Y:S02]  /*10c40*/  IMAD.U32 R4, RZ, RZ, UR6 ;  /* 0x00000006ff047e24 */ /* 0x002fe4000f8e00ff */
        /* <DEDUP_REMOVED lines=11> */
.L_x_1131:
[----:B------:R-:W-:Y:S05]  /*10d00*/  BSYNC B6 ;  /* 0x0000000000067941 */ /* 0x000fea0003800000 */
.L_x_1130:
[----:B-1----:R-:W2:Y:S01]  /*10d10*/  LDL.LU R5, [R1+0x2c] ;  /* 0x00002c0001057983 */ /* 0x002ea20000300800 */
[----:B------:R-:W0:Y:S01]  /*10d20*/  LDC R7, c[0x0][0x448] ;  /* 0x00011200ff077b82 */ /* 0x000e220000000800 */
[----:B------:R-:W-:Y:S02]  /*10d30*/  ULDC.64 UR4, c[0x0][0x3d8] ;  /* 0x0000f60000047ab9 */ /* 0x000fe40000000a00 */
[----:B------:R-:W2:Y:S04]  /*10d40*/  LDL.LU.64 R2, [R1+0x48] ;  /* 0x0000480001027983 */ /* 0x000ea80000300a00 */
[----:B------:R-:W3:Y:S04]  /*10d50*/  LDL.LU R0, [R1+0x58] ;  /* 0x0000580001007983 */ /* 0x000ee80000300800 */
[----:B------:R-:W4:Y:S04]  /*10d60*/  LDL.LU R4, [R1+0x34] ;  /* 0x0000340001047983 */ /* 0x000f280000300800 */
[----:B------:R-:W5:Y:S01]  /*10d70*/  LDL.LU R6, [R1+0x28] ;  /* 0x0000280001067983 */ /* 0x000f620000300800 */
[----:B------:R-:W-:Y:S01]  /*10d80*/  LOP3.LUT R19, R19, 0xfffffff7, RZ, 0xc0, !PT ;  /* 0xfffffff713137812 */ /* 0x000fe200078ec0ff */
[----:B------:R-:W1:Y:S01]  /*10d90*/  S2R R10, SR_TID.X ;  /* 0x00000000000a7919 */ /* 0x000e620000002100 */
[----:B0-----:R-:W-:Y:S01]  /*10da0*/  ISETP.NE.AND P0, PT, R7, 0x1, PT ;  /* 0x000000010700780c */ /* 0x001fe20003f05270 */
[----:B-1----:R-:W-:-:S05]  /*10db0*/  IMAD.SHL.U32 R10, R10, 0x8, RZ ;  /* 0x000000080a0a7824 */ /* 0x002fca00078e00ff */
[----:B------:R-:W-:Y:S01]  /*10dc0*/  LOP3.LUT R10, R10, 0x38, RZ, 0xc0, !PT ;  /* 0x000000380a0a7812 */ /* 0x000fe200078ec0ff */
[----:B--2---:R-:W-:-:S06]  /*10dd0*/  IMAD.MOV.U32 R3, RZ, RZ, R5 ;  /* 0x000000ffff037224 */ /* 0x004fcc00078e0005 */
[----:B------:R-:W0:Y:S01]  /*10de0*/  @P0 LDC R5, c[0x0][0x450] ;  /* 0x00011400ff050b82 */ /* 0x000e220000000800 */
[----:B------:R-:W-:-:S04]  /*10df0*/  IMAD.WIDE.U32 R2, R17, UR4, R2 ;  /* 0x0000000411027c25 */ /* 0x000fc8000f8e0002 */
[----:B------:R-:W-:Y:S01]  /*10e00*/  IMAD R3, R17, UR5, R3 ;  /* 0x0000000511037c24 */ /* 0x000fe2000f8e0203 */
[----:B------:R-:W-:Y:S02]  /*10e10*/  ULDC.64 UR4, c[0x0][0x3e0] ;  /* 0x0000f80000047ab9 */ /* 0x000fe40000000a00 */
[----:B---3--:R-:W-:Y:S02]  /*10e20*/  IMAD R0, R0, UR4, RZ ;  /* 0x0000000400007c24 */ /* 0x008fe4000f8e02ff */
[----:B----4-:R-:W-:-:S04]  /*10e30*/  IMAD.WIDE.U32 R2, R4, UR4, R2 ;  /* 0x0000000404027c25 */ /* 0x010fc8000f8e0002 */
[----:B------:R-:W-:Y:S01]  /*10e40*/  IMAD R0, R4, UR5, R0 ;  /* 0x0000000504007c24 */ /* 0x000fe2000f8e0200 */
[----:B------:R-:W-:Y:S01]  /*10e50*/  ULDC.64 UR4, c[0x0][0x3d0] ;  /* 0x0000f40000047ab9 */ /* 0x000fe20000000a00 */
[----:B-----5:R-:W-:Y:S02]  /*10e60*/  IMAD.MOV.U32 R4, RZ, RZ, R6 ;  /* 0x000000ffff047224 */ /* 0x020fe400078e0006 */
[----:B------:R-:W-:Y:S02]  /*10e70*/  IMAD.IADD R3, R3, 0x1, R0 ;  /* 0x0000000103037824 */ /* 0x000fe400078e0200 */
[----:B------:R-:W1:Y:S02]  /*10e80*/  @P0 LDC R0, c[0x0][0x44c] ;  /* 0x00011300ff000b82 */ /* 0x000e640000000800 */
[----:B-1----:R-:W-:-:S05]  /*10e90*/  @P0 IMAD.HI.U32 R0, R6, R0, RZ ;  /* 0x0000000006000227 */ /* 0x002fca00078e00ff */
[----:B0-----:R-:W-:-:S04]  /*10ea0*/  @P0 SHF.R.U32.HI R4, RZ, R5, R0 ;  /* 0x00000005ff040219 */ /* 0x001fc80000011600 */
[--C-:B------:R-:W-:Y:S01]  /*10eb0*/  SHF.R.S32.HI R5, RZ, 0x1f, R4.reuse ;  /* 0x0000001fff057819 */ /* 0x100fe20000011404 */
[----:B------:R-:W-:Y:S02]  /*10ec0*/  IMAD.MOV R0, RZ, RZ, -R4 ;  /* 0x000000ffff007224 */ /* 0x000fe400078e0a04 */
[----:B------:R-:W-:-:S04]  /*10ed0*/  IMAD.WIDE.U32 R2, R4, UR4, R2 ;  /* 0x0000000404027c25 */ /* 0x000fc8000f8e0002 */
[----:B------:R-:W-:Y:S02]  /*10ee0*/  IMAD R0, R7, R0, R6 ;  /* 0x0000000007007224 */ /* 0x000fe400078e0206 */
[----:B------:R-:W0:Y:S01]  /*10ef0*/  S2R R6, SR_TID.X ;  /* 0x0000000000067919 */ /* 0x000e220000002100 */
        /* <DEDUP_REMOVED lines=8> */
[----:B------:R-:W-:-:S03]  /*10f80*/  ULDC.64 UR4, c[0x0][0x390] ;  /* 0x0000e40000047ab9 */ /* 0x000fc60000000a00 */
[----:B------:R-:W-:Y:S01]  /*10f90*/  IMAD.IADD R4, R3, 0x1, R0 ;  /* 0x0000000103047824 */ /* 0x000fe200078e0200 */
[----:B------:R-:W-:Y:S01]  /*10fa0*/  LEA R0, P0, R2, UR4, 0x1 ;  /* 0x0000000402007c11 */ /* 0x000fe2000f8008ff */
[----:B------:R-:W-:Y:S02]  /*10fb0*/  ULDC UR4, c[0x0][0x3b8] ;  /* 0x0000ee0000047ab9 */ /* 0x000fe40000000800 */
[----:B------:R-:W-:Y:S02]  /*10fc0*/  ISETP.GE.AND P3, PT, R10, UR4, PT ;  /* 0x000000040a007c0c */ /* 0x000fe4000bf66270 */
[----:B------:R-:W-:Y:S01]  /*10fd0*/  LEA.HI.X R4, R2, UR5, R4, 0x1, P0 ;  /* 0x0000000502047c11 */ /* 0x000fe200080f0c04 */
[----:B0-----:R-:W-:Y:S01]  /*10fe0*/  IMAD.SHL.U32 R6, R6, 0x8, RZ ;  /* 0x0000000806067824 */ /* 0x001fe200078e00ff */
[----:B------:R-:W-:-:S04]  /*10ff0*/  SEL R5, RZ, 0x1, P3 ;  /* 0x00000001ff057807 */ /* 0x000fc80001800000 */
[----:B------:R-:W-:-:S04]  /*11000*/  LOP3.LUT R6, R6, 0x38, RZ, 0xc0, !PT ;  /* 0x0000003806067812 */ /* 0x000fc800078ec0ff */
[C---:B------:R-:W-:Y:S02]  /*11010*/  LOP3.LUT R8, R6.reuse, 0x80, RZ, 0xfc, !PT ;  /* 0x0000008006087812 */ /* 0x040fe400078efcff */
[----:B------:R-:W-:Y:S02]  /*11020*/  LOP3.LUT R6, R6, 0x40, RZ, 0xfc, !PT ;  /* 0x0000004006067812 */ /* 0x000fe400078efcff */
[----:B------:R-:W-:Y:S02]  /*11030*/  ISETP.GE.AND P2, PT, R8, UR4, PT ;  /* 0x0000000408007c0c */ /* 0x000fe4000bf46270 */
[----:B------:R-:W-:Y:S02]  /*11040*/  ISETP.GE.AND P1, PT, R6, UR4, PT ;  /* 0x0000000406007c0c */ /* 0x000fe4000bf26270 */
[----:B------:R-:W0:Y:S01]  /*11050*/  S2R R6, SR_TID.X ;  /* 0x0000000000067919 */ /* 0x000e220000002100 */
[----:B------:R-:W-:Y:S02]  /*11060*/  @P3 LOP3.LUT R19, R19, 0x8, RZ, 0xfc, !PT ;  /* 0x0000000813133812 */ /* 0x000fe400078efcff */
[----:B------:R-:W-:-:S02]  /*11070*/  SEL R3, RZ, 0x4, P2 ;  /* 0x00000004ff037807 */ /* 0x000fc40001000000 */
[----:B------:R-:W-:Y:S02]  /*11080*/  LOP3.LUT R19, R19, 0xfffffffd, RZ, 0xc0, !PT ;  /* 0xfffffffd13137812 */ /* 0x000fe400078ec0ff */
[----:B------:R-:W-:Y:S02]  /*11090*/  SEL R2, RZ, 0x2, P1 ;  /* 0x00000002ff027807 */ /* 0x000fe40000800000 */
[----:B------:R-:W-:Y:S02]  /*110a0*/  @P2 LOP3.LUT R19, R19, 0x2, RZ, 0xfc, !PT ;  /* 0x0000000213132812 */ /* 0x000fe400078efcff */
[----:B------:R-:W-:Y:S02]  /*110b0*/  IADD3 R2, R3, R2, R5 ;  /* 0x0000000203027210 */ /* 0x000fe40007ffe005 */
[----:B------:R-:W-:-:S04]  /*110c0*/  LOP3.LUT R19, R19, 0xfffffffb, RZ, 0xc0, !PT ;  /* 0xfffffffb13137812 */ /* 0x000fc800078ec0ff */
[----:B------:R-:W-:Y:S01]  /*110d0*/  @P1 LOP3.LUT R19, R19, 0x4, RZ, 0xfc, !PT ;  /* 0x0000000413131812 */ /* 0x000fe200078efcff */
[----:B0-----:R-:W-:-:S05]  /*110e0*/  IMAD.SHL.U32 R6, R6, 0x8, RZ ;  /* 0x0000000806067824 */ /* 0x001fca00078e00ff */
[----:B------:R-:W-:-:S04]  /*110f0*/  LOP3.LUT R6, R6, 0x38, RZ, 0xc0, !PT ;  /* 0x0000003806067812 */ /* 0x000fc800078ec0ff */
[C---:B------:R-:W-:Y:S02]  /*11100*/  LOP3.LUT R8, R6.reuse, 0x100, RZ, 0xfc, !PT ;  /* 0x0000010006087812 */ /* 0x040fe400078efcff */
[----:B------:R-:W-:Y:S02]  /*11110*/  LOP3.LUT R6, R6, 0xc0, RZ, 0xfc, !PT ;  /* 0x000000c006067812 */ /* 0x000fe400078efcff */
[----:B------:R-:W-:Y:S02]  /*11120*/  ISETP.GE.AND P0, PT, R8, UR4, PT ;  /* 0x0000000408007c0c */ /* 0x000fe4000bf06270 */
[----:B------:R-:W0:Y:S01]  /*11130*/  S2R R8, SR_TID.X ;  /* 0x0000000000087919 */ /* 0x000e220000002100 */
[----:B------:R-:W-:Y:S02]  /*11140*/  ISETP.GE.AND P5, PT, R6, UR4, PT ;  /* 0x0000000406007c0c */ /* 0x000fe4000bfa6270 */
[----:B------:R-:W-:Y:S01]  /*11150*/  SEL R5, RZ, 0x10, P0 ;  /* 0x00000010ff057807 */ /* 0x000fe20000000000 */
[----:B------:R-:W1:Y:S01]  /*11160*/  S2R R6, SR_TID.X ;  /* 0x0000000000067919 */ /* 0x000e620000002100 */
[----:B------:R-:W-:-:S04]  /*11170*/  SEL R3, RZ, 0x8, P5 ;  /* 0x00000008ff037807 */ /* 0x000fc80002800000 */
[----:B------:R-:W-:Y:S01]  /*11180*/  IADD3 R2, R5, R2, R3 ;  /* 0x0000000205027210 */ /* 0x000fe20007ffe003 */
[----:B0-----:R-:W-:Y:S02]  /*11190*/  IMAD.SHL.U32 R8, R8, 0x8, RZ ;  /* 0x0000000808087824 */ /* 0x001fe400078e00ff */
[----:B-1----:R-:W-:-:S03]  /*111a0*/  IMAD.SHL.U32 R6, R6, 0x8, RZ ;  /* 0x0000000806067824 */ /* 0x002fc600078e00ff */
[----:B------:R-:W-:-:S04]  /*111b0*/  LOP3.LUT R8, R8, 0x38, RZ, 0xc0, !PT ;  /* 0x0000003808087812 */ /* 0x000fc800078ec0ff */
[----:B------:R-:W-:Y:S02]  /*111c0*/  LOP3.LUT R9, R8, 0x180, RZ, 0xfc, !PT ;  /* 0x0000018008097812 */ /* 0x000fe400078efcff */
[----:B------:R-:W-:Y:S02]  /*111d0*/  LOP3.LUT R6, R6, 0x38, RZ, 0xc0, !PT ;  /* 0x0000003806067812 */ /* 0x000fe400078ec0ff */
[----:B------:R-:W-:Y:S02]  /*111e0*/  ISETP.GE.AND P1, PT, R9, UR4, PT ;  /* 0x0000000409007c0c */ /* 0x000fe4000bf26270 */
[C---:B------:R-:W-:Y:S02]  /*111f0*/  LOP3.LUT R8, R6.reuse, 0x140, RZ, 0xfc, !PT ;  /* 0x0000014006087812 */ /* 0x040fe400078efcff */
[----:B------:R-:W-:Y:S02]  /*11200*/  SEL R5, RZ, 0x40, P1 ;  /* 0x00000040ff057807 */ /* 0x000fe40000800000 */
[----:B------:R-:W-:-:S02]  /*11210*/  LOP3.LUT R6, R6, 0x1c0, RZ, 0xfc, !PT ;  /* 0x000001c006067812 */ /* 0x000fc400078efcff */
[----:B------:R-:W-:Y:S02]  /*11220*/  ISETP.GE.AND P1, PT, R8, UR4, PT ;  /* 0x0000000408007c0c */ /* 0x000fe4000bf26270 */
[----:B------:R-:W-:Y:S01]  /*11230*/  ISETP.GE.AND P2, PT, R6, UR4, PT ;  /* 0x0000000406007c0c */ /* 0x000fe2000bf46270 */
[----:B------:R-:W-:Y:S01]  /*11240*/  UMOV UR4, 0xffffffff ;  /* 0xffffffff00047882 */ /* 0x000fe20000000000 */
[----:B------:R-:W-:Y:S02]  /*11250*/  SEL R3, RZ, 0x20, P1 ;  /* 0x00000020ff037807 */ /* 0x000fe40000800000 */
[----:B------:R-:W-:Y:S02]  /*11260*/  SEL R6, RZ, 0x80, P2 ;  /* 0x00000080ff067807 */ /* 0x000fe40001000000 */
[----:B------:R-:W-:-:S05]  /*11270*/  IADD3 R5, R5, R2, R3 ;  /* 0x0000000205057210 */ /* 0x000fca0007ffe003 */
[----:B------:R-:W-:Y:S01]  /*11280*/  IMAD.IADD R6, R5, 0x1, R6 ;  /* 0x0000000105067824 */ /* 0x000fe200078e0206 */
[----:B------:R-:W-:Y:S06]  /*11290*/  BRA.DIV UR4, `(.L_x_1132) ;  /* 0x0000005a04687947 */ /* 0x000fec000b800000 */
[----:B------:R-:W2:Y:S04]  /*112a0*/  LDL.LU R8, [R1+0x38] ;  /* 0x0000380001087983 */ /* 0x000ea80000300800 */
[----:B------:R-:W3:Y:S04]  /*112b0*/  LDL.LU R3, [R1+0x4] ;  /* 0x0000040001037983 */ /* 0x000ee80000300800 */
[----:B------:R-:W4:Y:S04]  /*112c0*/  LDL.LU R2, [R1+0x50] ;  /* 0x0000500001027983 */ /* 0x000f280000300800 */
[----:B------:R-:W5:Y:S01]  /*112d0*/  LDL R11, [R1+0x14] ;  /* 0x00001400010b7983 */ /* 0x000f620000100800 */
[----:B------:R-:W-:-:S03]  /*112e0*/  LOP3.LUT R19, R19, 0xfffffbff, RZ, 0xc0, !PT ;  /* 0xfffffbff13137812 */ /* 0x000fc600078ec0ff */
[----:B------:R-:W5:Y:S01]  /*112f0*/  LDL.LU R10, [R1+0x5c] ;  /* 0x00005c00010a7983 */ /* 0x000f620000300800 */
[----:B------:R-:W-:Y:S01]  /*11300*/  @P1 LOP3.LUT R19, R19, 0x400, RZ, 0xfc, !PT ;  /* 0x0000040013131812 */ /* 0x000fe200078efcff */
[----:B------:R-:W0:Y:S03]  /*11310*/  S2R R12, SR_TID.X ;  /* 0x00000000000c7919 */ /* 0x000e260000002100 */
[C---:B------:R-:W-:Y:S02]  /*11320*/  LOP3.LUT P1, RZ, R19.reuse, 0x8, RZ, 0xc0, !PT ;  /* 0x0000000813ff7812 */ /* 0x040fe4000782c0ff */
[C---:B------:R-:W-:Y:S02]  /*11330*/  LOP3.LUT P4, RZ, R19.reuse, 0x2, RZ, 0xc0, !PT ;  /* 0x0000000213ff7812 */ /* 0x040fe4000788c0ff */
[----:B------:R-:W-:Y:S01]  /*11340*/  LOP3.LUT R19, R19, 0xfffffeff, RZ, 0xc0, !PT ;  /* 0xfffffeff13137812 */ /* 0x000fe200078ec0ff */
[----:B0-----:R-:W-:-:S05]  /*11350*/  IMAD.SHL.U32 R12, R12, 0x8, RZ ;  /* 0x000000080c0c7824 */ /* 0x001fca00078e00ff */
[----:B------:R-:W-:Y:S01]  /*11360*/  LOP3.LUT R12, R12, 0x38, RZ, 0xc0, !PT ;  /* 0x000000380c0c7812 */ /* 0x000fe200078ec0ff */
[----:B------:R-:W-:Y:S01]  /*11370*/  SHFL.IDX PT, R14, R0, 0x1, 0x181f ;  /* 0x00381f00000e7f89 */ /* 0x000fe200000e0000 */
[----:B--2---:R-:W-:-:S05]  /*11380*/  IMAD R7, R8, R7, RZ ;  /* 0x0000000708077224 */ /* 0x004fca00078e02ff */
[-C--:B---3--:R-:W-:Y:S02]  /*11390*/  ISETP.GE.AND P2, PT, R3, R7.reuse, PT ;  /* 0x000000070300720c */ /* 0x088fe40003f46270 */
[----:B----4-:R-:W-:-:S11]  /*113a0*/  ISETP.GE.AND P3, PT, R2, R7, PT ;  /* 0x000000070200720c */ /* 0x010fd60003f66270 */
[----:B------:R-:W-:-:S04]  /*113b0*/  @!P2 LOP3.LUT R2, R5, 0x40, RZ, 0xc0, !PT ;  /* 0x000000400502a812 */ /* 0x000fc800078ec0ff */
[----:B------:R-:W-:Y:S02]  /*113c0*/  @!P2 SHF.R.U32.HI R2, RZ, 0x2, R2 ;  /* 0x00000002ff02a819 */ /* 0x000fe40000011602 */
[----:B------:R-:W-:Y:S02]  /*113d0*/  @P3 LOP3.LUT R19, R19, 0x100, RZ, 0xfc, !PT ;  /* 0x0000010013133812 */ /* 0x000fe400078efcff */
[----:B------:R-:W-:Y:S02]  /*113e0*/  @!P2 ISETP.NE.U32.AND P3, PT, R2, RZ, PT ;  /* 0x000000ff0200a20c */ /* 0x000fe40003f65070 */
[----:B------:R-:W-:Y:S01]  /*113f0*/  @!P2 LOP3.LUT R2, R6, 0x80, RZ, 0xc0, !PT ;  /* 0x000000800602a812 */ /* 0x000fe200078ec0ff */
[----:B------:R-:W0:Y:S01]  /*11400*/  SHFL.IDX PT, R3, R0, RZ, 0x181f ;  /* 0x00181fff00037589 */ /* 0x000e2200000e0000 */
[----:B------:R-:W-:Y:S02]  /*11410*/  LOP3.LUT R19, R19, 0xffffffdf, RZ, 0xc0, !PT ;  /* 0xffffffdf13137812 */ /* 0x000fe400078ec0ff */
[----:B------:R-:W-:-:S07]  /*11420*/  @!P2 SHF.R.U32.HI R2, RZ, 0x3, R2 ;  /* 0x00000003ff02a819 */ /* 0x000fce0000011602 */
[----:B------:R-:W-:Y:S02]  /*11430*/  @P3 LOP3.LUT R19, R19, 0x20, RZ, 0xfc, !PT ;  /* 0x0000002013133812 */ /* 0x000fe400078efcff */
[----:B------:R-:W-:Y:S02]  /*11440*/  @!P2 ISETP.NE.U32.AND P3, PT, R2, RZ, PT ;  /* 0x000000ff0200a20c */ /* 0x000fe40003f65070 */
[----:B------:R-:W1:Y:S01]  /*11450*/  SHFL.IDX PT, R2, R4, RZ, 0x181f ;  /* 0x00181fff04027589 */ /* 0x000e6200000e0000 */
[----:B0-----:R-:W-:Y:S02]  /*11460*/  @!P2 LEA R3, P6, R12, R3, 0x1 ;  /* 0x000000030c03a211 */ /* 0x001fe400078c08ff */
[----:B------:R-:W-:-:S03]  /*11470*/  LOP3.LUT R19, R19, 0xfffffdff, RZ, 0xc0, !PT ;  /* 0xfffffdff13137812 */ /* 0x000fc600078ec0ff */
[----:B-1----:R-:W-:-:S05]  /*11480*/  @!P2 IMAD.X R2, RZ, RZ, R2, P6 ;  /* 0x000000ffff02a224 */ /* 0x002fca00030e0602 */
[-C--:B------:R-:W-:Y:S02]  /*11490*/  @!P2 LOP3.LUT R3, R3, R2.reuse, RZ, 0x3c, !PT ;  /* 0x000000020303a212 */ /* 0x080fe400078e3cff */
[----:B------:R-:W-:Y:S02]  /*114a0*/  @P3 LOP3.LUT R19, R19, 0x200, RZ, 0xfc, !PT ;  /* 0x0000020013133812 */ /* 0x000fe400078efcff */
[----:B------:R-:W-:Y:S02]  /*114b0*/  @!P2 LOP3.LUT R2, R3, R2, RZ, 0x3c, !PT ;  /* 0x000000020302a212 */ /* 0x000fe400078e3cff */
[----:B------:R-:W-:Y:S02]  /*114c0*/  LOP3.LUT P6, RZ, R19, 0x4, RZ, 0xc0, !PT ;  /* 0x0000000413ff7812 */ /* 0x000fe400078cc0ff */
[----:B------:R-:W-:Y:S02]  /*114d0*/  @!P2 LOP3.LUT R3, R3, R2, RZ, 0x3c, !PT ;  /* 0x000000020303a212 */ /* 0x000fe400078e3cff */
[----:B------:R-:W-:-:S03]  /*114e0*/  LOP3.LUT P3, RZ, R19, 0x20, RZ, 0xc0, !PT ;  /* 0x0000002013ff7812 */ /* 0x000fc6000786c0ff */
[----:B-----5:R-:W-:Y:S01]  /*114f0*/  @!P2 LDGSTS.E.BYPASS.LTC128B.128 [R11+0x26400], desc[UR38][R2.64], !P1 ;  /* 0x26400000020bafae */ /* 0x020fe2000c901d66 */
[----:B------:R-:W-:-:S05]  /*11500*/  LOP3.LUT P1, RZ, R19, 0x400, RZ, 0xc0, !PT ;  /* 0x0000040013ff7812 */ /* 0x000fca000782c0ff */
[----:B------:R-:W-:Y:S04]  /*11510*/  @!P2 LDGSTS.E.BYPASS.LTC128B.128 [R11+0x28400], desc[UR38][R2.64+0x80], !P6 ;  /* 0x28400080020bafae */ /* 0x000fe8000f101d66 */
[----:B------:R-:W-:Y:S04]  /*11520*/  @!P2 LDGSTS.E.BYPASS.LTC128B.128 [R11+0x2a400], desc[UR38][R2.64+0x100], !P4 ;  /* 0x2a400100020bafae */ /* 0x000fe8000e101d66 */
[----:B------:R-:W-:Y:S04]  /*11530*/  @!P2 LDGSTS.E.BYPASS.LTC128B.128 [R11+0x2c400], desc[UR38][R2.64+0x180], !P5 ;  /* 0x2c400180020bafae */ /* 0x000fe8000e901d66 */
[----:B------:R-:W-:Y:S04]  /*11540*/  @!P2 LDGSTS.E.BYPASS.LTC128B.128 [R11+0x2e400], desc[UR38][R2.64+0x200], !P0 ;  /* 0x2e400200020bafae */ /* 0x000fe8000c101d66 */
[----:B------:R-:W-:Y:S04]  /*11550*/  @!P2 LDGSTS.E.BYPASS.LTC128B.128 [R11+0x30400], desc[UR38][R2.64+0x280], !P1 ;  /* 0x30400280020bafae */ /* 0x000fe8000c901d66 */
[----:B------:R-:W-:Y:S01]  /*11560*/  @!P2 LDGSTS.E.BYPASS.LTC128B.128 [R11+0x32400], desc[UR38][R2.64+0x300], P3 ;  /* 0x32400300020bafae */ /* 0x000fe20009901d66 */
[----:B------:R-:W-:-:S03]  /*11570*/  LOP3.LUT P3, RZ, R19, 0x200, RZ, 0xc0, !PT ;  /* 0x0000020013ff7812 */ /* 0x000fc6000786c0ff */
[----:B------:R-:W0:Y:S10]  /*11580*/  SHFL.IDX PT, R8, R4, 0x1, 0x181f ;  /* 0x00381f0004087f89 */ /* 0x000e3400000e0000 */
[----:B------:R1:W-:Y:S01]  /*11590*/  @!P2 LDGSTS.E.BYPASS.LTC128B.128 [R11+0x34400], desc[UR38][R2.64+0x380], P3 ;  /* 0x34400380020bafae */ /* 0x0003e20009901d66 */
[----:B------:R-:W-:-:S13]  /*115a0*/  LOP3.LUT P3, RZ, R19, 0x100, RZ, 0xc0, !PT ;  /* 0x0000010013ff7812 */ /* 0x000fda000786c0ff */
[----:B------:R-:W-:-:S05]  /*115b0*/  @!P3 LEA R21, P2, R12, R14, 0x1 ;  /* 0x0000000e0c15b211 */ /* 0x000fca00078408ff */
[----:B0-----:R-:W-:Y:S01]  /*115c0*/  @!P3 IMAD.X R8, RZ, RZ, R8, P2 ;  /* 0x000000ffff08b224 */ /* 0x001fe200010e0608 */
[----:B------:R-:W-:Y:S02]  /*115d0*/  LOP3.LUT P2, RZ, R19, 0x8, RZ, 0xc0, !PT ;  /* 0x0000000813ff7812 */ /* 0x000fe4000784c0ff */
[----:B------:R-:W-:Y:S01]  /*115e0*/  @!P3 LOP3.LUT R9, R5, 0x40, RZ, 0xc0, !PT ;  /* 0x000000400509b812 */ /* 0x000fe200078ec0ff */
[----:B-1----:R-:W-:Y:S02]  /*115f0*/  @!P3 IMAD.MOV.U32 R2, RZ, RZ, R21 ;  /* 0x000000ffff02b224 */ /* 0x002fe400078e0015 */
[----:B------:R-:W-:Y:S01]  /*11600*/  @!P3 IMAD.MOV.U32 R3, RZ, RZ, R8 ;  /* 0x000000ffff03b224 */ /* 0x000fe200078e0008 */
[----:B------:R-:W-:-:S07]  /*11610*/  @!P3 SHF.R.U32.HI R9, RZ, 0x2, R9 ;  /* 0x00000002ff09b819 */ /* 0x000fce0000011609 */
[----:B------:R-:W-:Y:S01]  /*11620*/  @!P3 LDGSTS.E.BYPASS.LTC128B.128 [R11+0x26c00], desc[UR38][R2.64], !P2 ;  /* 0x26c00000020bbfae */ /* 0x000fe2000d101d66 */
[----:B------:R-:W-:Y:S02]  /*11630*/  @!P3 ISETP.NE.U32.AND P2, PT, R9, RZ, PT ;  /* 0x000000ff0900b20c */ /* 0x000fe40003f45070 */
[----:B------:R-:W-:Y:S01]  /*11640*/  @!P3 LOP3.LUT R8, R6, 0x80, RZ, 0xc0, !PT ;  /* 0x000000800608b812 */ /* 0x000fe200078ec0ff */
[----:B------:R-:W-:Y:S03]  /*11650*/  @!P3 LDGSTS.E.BYPASS.LTC128B.128 [R11+0x28c00], desc[UR38][R2.64+0x80], !P6 ;  /* 0x28c00080020bbfae */ /* 0x000fe6000f101d66 */
[----:B------:R-:W-:Y:S01]  /*11660*/  @!P3 SHF.R.U32.HI R8, RZ, 0x3, R8 ;  /* 0x00000003ff08b819 */ /* 0x000fe20000011608 */
[----:B------:R-:W-:Y:S04]  /*11670*/  @!P3 LDGSTS.E.BYPASS.LTC128B.128 [R11+0x2ac00], desc[UR38][R2.64+0x100], !P4 ;  /* 0x2ac00100020bbfae */ /* 0x000fe8000e101d66 */
[----:B------:R-:W-:Y:S04]  /*11680*/  @!P3 LDGSTS.E.BYPASS.LTC128B.128 [R11+0x2cc00], desc[UR38][R2.64+0x180], !P5 ;  /* 0x2cc00180020bbfae */ /* 0x000fe8000e901d66 */
[----:B------:R-:W-:Y:S04]  /*11690*/  @!P3 LDGSTS.E.BYPASS.LTC128B.128 [R11+0x2ec00], desc[UR38][R2.64+0x200], !P0 ;  /* 0x2ec00200020bbfae */ /* 0x000fe8000c101d66 */
[----:B------:R-:W-:Y:S04]  /*116a0*/  @!P3 LDGSTS.E.BYPASS.LTC128B.128 [R11+0x30c00], desc[UR38][R2.64+0x280], !P1 ;  /* 0x30c00280020bbfae */ /* 0x000fe8000c901d66 */
[----:B------:R-:W-:Y:S01]  /*116b0*/  @!P3 LDGSTS.E.BYPASS.LTC128B.128 [R11+0x32c00], desc[UR38][R2.64+0x300], P2 ;  /* 0x32c00300020bbfae */ /* 0x000fe20009101d66 */
[----:B------:R-:W-:-:S13]  /*116c0*/  @!P3 ISETP.NE.U32.AND P2, PT, R8, RZ, PT ;  /* 0x000000ff0800b20c */ /* 0x000fda0003f45070 */
[----:B------:R0:W-:Y:S01]  /*116d0*/  @!P3 LDGSTS.E.BYPASS.LTC128B.128 [R11+0x34c00], desc[UR38][R2.64+0x380], P2 ;  /* 0x34c00380020bbfae */ /* 0x0001e20009101d66 */
[----:B------:R-:W-:-:S03]  /*116e0*/  ISETP.GE.AND P2, PT, R10, R7, PT ;  /* 0x000000070a00720c */ /* 0x000fc60003f46270 */
[----:B------:R-:W-:Y:S04]  /*116f0*/  SHFL.IDX PT, R10, R4, 0x2, 0x181f ;  /* 0x00581f00040a7f89 */ /* 0x000fe800000e0000 */
[----:B0-----:R-:W0:Y:S01]  /*11700*/  SHFL.IDX PT, R3, R0, 0x2, 0x181f ;  /* 0x00581f0000037f89 */ /* 0x001e2200000e0000 */
[----:B------:R-:W-:-:S04]  /*11710*/  LOP3.LUT R19, R19, 0xffffff7f, RZ, 0xc0, !PT ;  /* 0xffffff7f13137812 */ /* 0x000fc800078ec0ff */
[----:B------:R-:W-:Y:S02]  /*11720*/  @P6 LOP3.LUT R19, R19, 0x80, RZ, 0xfc, !PT ;  /* 0x0000008013136812 */ /* 0x000fe400078efcff */
[----:B------:R-:W-:Y:S02]  /*11730*/  @!P2 LOP3.LUT R2, R5, 0x40, RZ, 0xc0, !PT ;  /* 0x000000400502a812 */ /* 0x000fe400078ec0ff */
[----:B------:R-:W-:Y:S02]  /*11740*/  LOP3.LUT P3, RZ, R19, 0x8, RZ, 0xc0, !PT ;  /* 0x0000000813ff7812 */ /* 0x000fe4000786c0ff */
[----:B------:R-:W-:Y:S02]  /*11750*/  @!P2 SHF.R.U32.HI R9, RZ, 0x2, R2 ;  /* 0x00000002ff09a819 */ /* 0x000fe40000011602 */
[----:B0-----:R-:W-:-:S05]  /*11760*/  @!P2 LEA R8, P6, R12, R3, 0x1 ;  /* 0x000000030c08a211 */ /* 0x001fca00078c08ff */
[----:B------:R-:W-:Y:S01]  /*11770*/  @!P2 IMAD.X R3, RZ, RZ, R10, P6 ;  /* 0x000000ffff03a224 */ /* 0x000fe200030e060a */
[----:B------:R-:W-:Y:S01]  /*11780*/  LOP3.LUT P6, RZ, R19, 0x80, RZ, 0xc0, !PT ;  /* 0x0000008013ff7812 */ /* 0x000fe200078cc0ff */
[----:B------:R-:W-:Y:S01]  /*11790*/  @!P2 IMAD.MOV.U32 R2, RZ, RZ, R8 ;  /* 0x000000ffff02a224 */ /* 0x000fe200078e0008 */
[----:B------:R-:W-:-:S04]  /*117a0*/  @!P2 LOP3.LUT R8, R6, 0x80, RZ, 0xc0, !PT ;  /* 0x000000800608a812 */ /* 0x000fc800078ec0ff */
[----:B------:R-:W-:Y:S01]  /*117b0*/  @!P2 SHF.R.U32.HI R8, RZ, 0x3, R8 ;  /* 0x00000003ff08a819 */ /* 0x000fe20000011608 */
[----:B------:R0:W-:Y:S03]  /*117c0*/  @!P2 LDGSTS.E.BYPASS.LTC128B.128 [R11+0x27400], desc[UR38][R2.64], !P3 ;  /* 0x27400000020bafae */ /* 0x0001e6000d901d66 */
[----:B------:R-:W-:-:S03]  /*117d0*/  @!P2 ISETP.NE.U32.AND P3, PT, R8, RZ, PT ;  /* 0x000000ff0800a20c */ /* 0x000fc60003f65070 */
[----:B------:R0:W-:Y:S01]  /*117e0*/  @!P2 LDGSTS.E.BYPASS.LTC128B.128 [R11+0x29400], desc[UR38][R2.64+0x80], !P6 ;  /* 0x29400080020bafae */ /* 0x0001e2000f101d66 */
[----:B------:R-:W-:-:S03]  /*117f0*/  @!P2 ISETP.NE.U32.AND P6, PT, R9, RZ, PT ;  /* 0x000000ff0900a20c */ /* 0x000fc60003fc5070 */
[----:B------:R0:W-:Y:S04]  /*11800*/  @!P2 LDGSTS.E.BYPASS.LTC128B.128 [R11+0x2b400], desc[UR38][R2.64+0x100], !P4 ;  /* 0x2b400100020bafae */ /* 0x0001e8000e101d66 */
[----:B------:R0:W-:Y:S04]  /*11810*/  @!P2 LDGSTS.E.BYPASS.LTC128B.128 [R11+0x2d400], desc[UR38][R2.64+0x180], !P5 ;  /* 0x2d400180020bafae */ /* 0x0001e8000e901d66 */
[----:B------:R0:W-:Y:S04]  /*11820*/  @!P2 LDGSTS.E.BYPASS.LTC128B.128 [R11+0x2f400], desc[UR38][R2.64+0x200], !P0 ;  /* 0x2f400200020bafae */ /* 0x0001e8000c101d66 */
[----:B------:R0:W-:Y:S04]  /*11830*/  @!P2 LDGSTS.E.BYPASS.LTC128B.128 [R11+0x31400], desc[UR38][R2.64+0x280], !P1 ;  /* 0x31400280020bafae */ /* 0x0001e8000c901d66 */
[----:B------:R0:W-:Y:S04]  /*11840*/  @!P2 LDGSTS.E.BYPASS.LTC128B.128 [R11+0x33400], desc[UR38][R2.64+0x300], P6 ;  /* 0x33400300020bafae */ /* 0x0001e8000b101d66 */
[----:B------:R0:W-:Y:S04]  /*11850*/  @!P2 LDGSTS.E.BYPASS.LTC128B.128 [R11+0x35400], desc[UR38][R2.64+0x380], P3 ;  /* 0x35400380020bafae */ /* 0x0001e80009901d66 */
[----:B------:R-:W1:Y:S04]  /*11860*/  SHFL.IDX PT, R4, R4, 0x3, 0x181f ;  /* 0x00781f0004047f89 */ /* 0x000e6800000e0000 */
[----:B------:R-:W2:Y:S02]  /*11870*/  SHFL.IDX PT, R0, R0, 0x3, 0x181f ;  /* 0x00781f0000007f89 */ /* 0x000ea400000e0000 */
.L_x_1268:
[----:B0-----:R-:W3:Y:S01]  /*11880*/  LDL.LU R2, [R1+0x60] ;  /* 0x0000600001027983 */ /* 0x001ee20000300800 */
[----:B------:R-:W-:Y:S01]  /*11890*/  BSSY B0, `(.L_x_1133) ;  /* 0x000001d000007945 */ /* 0x000fe20003800000 */
[----:B---3--:R-:W-:-:S13]  /*118a0*/  ISETP.GE.AND P2, PT, R2, R7, PT ;  /* 0x000000070200720c */ /* 0x008fda0003f46270 */
[----:B------:R-:W-:Y:S05]  /*118b0*/  @P2 BRA `(.L_x_1134) ;  /* 0x0000000000682947 */ /* 0x000fea0003800000 */
[----:B------:R-:W3:Y:S01]  /*118c0*/  LDL R8, [R1+0x14] ;  /* 0x0000140001087983 */ /* 0x000ee20000100800 */
[C---:B------:R-:W-:Y:S02]  /*118d0*/  LOP3.LUT P6, RZ, R19.reuse, 0x8, RZ, 0xc0, !PT ;  /* 0x0000000813ff7812 */ /* 0x040fe400078cc0ff */
[C---:B------:R-:W-:Y:S01]  /*118e0*/  LOP3.LUT P4, RZ, R19.reuse, 0x4, RZ, 0xc0, !PT ;  /* 0x0000000413ff7812 */ /* 0x040fe2000788c0ff */
[----:B------:R-:W0:Y:S01]  /*118f0*/  S2R R2, SR_TID.X ;  /* 0x0000000000027919 */ /* 0x000e220000002100 */
[----:B------:R-:W-:Y:S02]  /*11900*/  LOP3.LUT P3, RZ, R19, 0x2, RZ, 0xc0, !PT ;  /* 0x0000000213ff7812 */ /* 0x000fe4000786c0ff */
[----:B------:R-:W-:Y:S02]  /*11910*/  LOP3.LUT R5, R5, 0x40, RZ, 0xc0, !PT ;  /* 0x0000004005057812 */ /* 0x000fe400078ec0ff */
[----:B------:R-:W-:Y:S02]  /*11920*/  LOP3.LUT R6, R6, 0x80, RZ, 0xc0, !PT ;  /* 0x0000008006067812 */ /* 0x000fe400078ec0ff */
[----:B------:R-:W-:-:S02]  /*11930*/  SHF.R.U32.HI R5, RZ, 0x2, R5 ;  /* 0x00000002ff057819 */ /* 0x000fc40000011605 */
[----:B------:R-:W-:Y:S01]  /*11940*/  SHF.R.U32.HI R6, RZ, 0x3, R6 ;  /* 0x00000003ff067819 */ /* 0x000fe20000011606 */
[----:B0-----:R-:W-:-:S05]  /*11950*/  IMAD.SHL.U32 R2, R2, 0x8, RZ ;  /* 0x0000000802027824 */ /* 0x001fca00078e00ff */
[----:B------:R-:W-:-:S04]  /*11960*/  LOP3.LUT R2, R2, 0x38, RZ, 0xc0, !PT ;  /* 0x0000003802027812 */ /* 0x000fc800078ec0ff */
[----:B--2---:R-:W-:-:S05]  /*11970*/  LEA R2, P2, R2, R0, 0x1 ;  /* 0x0000000002027211 */ /* 0x004fca00078408ff */
[----:B-1----:R-:W-:Y:S01]  /*11980*/  IMAD.X R3, RZ, RZ, R4, P2 ;  /* 0x000000ffff037224 */ /* 0x002fe200010e0604 */
[----:B------:R-:W-:-:S04]  /*11990*/  ISETP.NE.U32.AND P2, PT, R5, RZ, PT ;  /* 0x000000ff0500720c */ /* 0x000fc80003f45070 */
[----:B------:R-:W-:Y:S01]  /*119a0*/  @!PT LDS RZ, [RZ] ;  /* 0x00000000fffff984 */ /* 0x000fe20000000800 */
[----:B------:R-:W-:Y:S01]  /*119b0*/  @!PT LDS RZ, [RZ] ;  /* 0x00000000fffff984 */ /* 0x000fe20000000800 */
[----:B------:R-:W-:Y:S01]  /*119c0*/  @!PT LDS RZ, [RZ] ;  /* 0x00000000fffff984 */ /* 0x000fe20000000800 */
[----:B---3--:R0:W-:Y:S04]  /*119d0*/  LDGSTS.E.BYPASS.LTC128B.128 [R8+0x27c00], desc[UR38][R2.64], !P6 ;  /* 0x27c0000002087fae */ /* 0x0081e8000f101d66 */
        /* <DEDUP_REMOVED lines=8> */
.L_x_1134:
[----:B------:R-:W-:Y:S05]  /*11a60*/  BSYNC B0 ;  /* 0x0000000000007941 */ /* 0x000fea0003800000 */
.L_x_1133:
[----:B------:R-:W-:Y:S01]  /*11a70*/  NOP ;  /* 0x0000000000007918 */ /* 0x000fe20000000000 */
[----:B------:R-:W-:-:S13]  /*11a80*/  PLOP3.LUT P0, PT, PT, PT, PT, 0x80, 0x0 ;  /* 0x000000000000781c */ /* 0x000fda0003f0f070 */
.L_x_1135:
[----:B------:R-:W-:Y:S02]  /*11a90*/  PLOP3.LUT P1, PT, P1, P0, PT, 0xa2, 0x0 ;  /* 0x000000000000781c */ /* 0x000fe40000f21472 */
[----:B------:R-:W-:-:S08]  /*11aa0*/  @P0 R2UR P1, UR4, R18 ;  /* 0x00000000120402ca */ /* 0x000fd00000020000 */
[----:B------:R-:W-:-:S05]  /*11ab0*/  @P0 PLOP3.LUT P0, PT, P1, PT, PT, 0x80, 0x0 ;  /* 0x000000000000081c */ /* 0x000fca0000f0f070 */
[----:B------:R-:W-:Y:S01]  /*11ac0*/  @!P1 SYNCS.ARRIVE.TRANS64.RED.A0T1 RZ, [UR4+0x38810], RZ ;  /* 0x038810ffffff99a7 */ /* 0x000fe20008200404 */
[----:B------:R-:W-:Y:S07]  /*11ad0*/  @!P1 ARRIVES.LDGSTSBAR.64.TRANSCNT [UR4+0x38810] ;  /* 0x03881000ff0099b0 */ /* 0x000fee0008000a84 */
[----:B------:R-:W-:Y:S05]  /*11ae0*/  @P0 BRA.U.ANY `(.L_x_1135) ;  /* 0xfffffffd00e80947 */ /* 0x000fea000393ffff */
[----:B0-----:R-:W3:Y:S02]  /*11af0*/  LDL.LU R2, [R1+0x64] ;  /* 0x0000640001027983 */ /* 0x001ee40000300800 */
[----:B---3--:R-:W-:-:S05]  /*11b00*/  VIADD R2, R2, 0x1 ;  /* 0x0000000102027836 */ /* 0x008fca0000000000 */
[----:B------:R0:W-:Y:S01]  /*11b10*/  STL [R1+0x64], R2 ;  /* 0x0000640201007387 */ /* 0x0001e20000100800 */
[----:B--2---:R-:W-:-:S04]  /*11b20*/  LEA.HI R0, R2, R2, RZ, 0x1 ;  /* 0x0000000202007211 */ /* 0x004fc800078f08ff */
[----:B------:R-:W-:-:S05]  /*11b30*/  LOP3.LUT R0, R0, 0xfffffffe, RZ, 0xc0, !PT ;  /* 0xfffffffe00007812 */ /* 0x000fca00078ec0ff */
[----:B------:R-:W-:-:S05]  /*11b40*/  IMAD.IADD R0, R2, 0x1, -R0 ;  /* 0x0000000102007824 */ /* 0x000fca00078e0a00 */
[----:B------:R-:W-:Y:S01]  /*11b50*/  SHF.L.U32 R0, R0, 0x1f, RZ ;  /* 0x0000001f00007819 */ /* 0x000fe200000006ff */
[----:B------:R-:W-:Y:S01]  /*11b60*/  NOP ;  /* 0x0000000000007918 */ /* 0x000fe20000000000 */
[----:B------:R0:W-:Y:S01]  /*11b70*/  SYNCS.ARRIVE.TRANS64.A1T0 RZ, [R18+URZ+0x38810], RZ ;  /* 0x038810ff12ff79a7 */ /* 0x0001e2000810003f */
[----:B------:R-:W-:Y:S01]  /*11b80*/  BSSY B0, `(.L_x_1136) ;  /* 0x0000003000007945 */ /* 0x000fe20003800000 */
[----:B------:R-:W2:Y:S03]  /*11b90*/  SYNCS.PHASECHK.TRANS64.TRYWAIT P0, [R18+URZ+0x38820], R0 ;  /* 0x03882000120075a7 */ /* 0x000ea6000800017f */
[----:B0-2---:R-:W-:Y:S05]  /*11ba0*/  @!P0 BRA `(.L_x_1137) ;  /* 0x0000005800f08947 */ /* 0x005fea0003800000 */
.L_x_1269:
[----:B------:R-:W-:Y:S05]  /*11bb0*/  BSYNC B0 ;  /* 0x0000000000007941 */ /* 0x000fea0003800000 */
.L_x_1136:
[----:B------:R-:W-:Y:S01]  /*11bc0*/  LOP3.LUT P0, RZ, R19, 0x1, RZ, 0xc0, !PT ;  /* 0x0000000113ff7812 */ /* 0x000fe2000780c0ff */
[----:B------:R-:W-:-:S12]  /*11bd0*/  BSSY B0, `(.L_x_1138) ;  /* 0x0000097000007945 */ /* 0x000fd80003800000 */
[----:B------:R-:W-:Y:S05]  /*11be0*/  @!P0 BRA `(.L_x_1139) ;  /* 0x0000000800548947 */ /* 0x000fea0003800000 */
[----:B-1----:R-:W0:Y:S04]  /*11bf0*/  LDL R4, [R1+0x10] ;  /* 0x0000100001047983 */ /* 0x002e280000100800 */
[----:B------:R-:W2:Y:S01]  /*11c00*/  LDL R2, [R1+0x18] ;  /* 0x0000180001027983 */ /* 0x000ea20000100800 */
[----:B------:R-:W-:Y:S01]  /*11c10*/  BSSY B1, `(.L_x_1140) ;  /* 0x0000008000017945 */ /* 0x000fe20003800000 */
[----:B------:R-:W1:Y:S02]  /*11c20*/  S2R R3, SR_TID.X ;  /* 0x0000000000037919 */ /* 0x000e640000002100 */
[----:B-1----:R-:W-:-:S04]  /*11c30*/  LOP3.LUT R3, R3, 0x7f, RZ, 0xc0, !PT ;  /* 0x0000007f03037812 */ /* 0x002fc800078ec0ff */
[----:B------:R-:W-:Y:S01]  /*11c40*/  ISETP.NE.AND P1, PT, R3, RZ, PT ;  /* 0x000000ff0300720c */ /* 0x000fe20003f25270 */
[----:B0-----:R-:W-:Y:S01]  /*11c50*/  IMAD R0, R4, 0x8, R18 ;  /* 0x0000000804007824 */ /* 0x001fe200078e0212 */
[----:B--2---:R-:W-:-:S04]  /*11c60*/  SHF.L.U32 R2, R2, 0x1f, RZ ;  /* 0x0000001f02027819 */ /* 0x004fc800000006ff */
[----:B------:R-:W0:Y:S02]  /*11c70*/  SYNCS.PHASECHK.TRANS64.TRYWAIT P0, [R0+URZ+0x38860], R2 ;  /* 0x03886002000075a7 */ /* 0x000e24000800017f */
[----:B0-----:R-:W-:Y:S05]  /*11c80*/  @!P0 BRA `(.L_x_1141) ;  /* 0x0000005800cc8947 */ /* 0x001fea0003800000 */
.L_x_1270:
[----:B------:R-:W-:Y:S05]  /*11c90*/  BSYNC B1 ;  /* 0x0000000000017941 */ /* 0x000fea0003800000 */
.L_x_1140:
        /* <DEDUP_REMOVED lines=9> */
.L_x_1143:
[----:B------:R-:W-:Y:S05]  /*11d30*/  BSYNC B1 ;  /* 0x0000000000017941 */ /* 0x000fea0003800000 */
.L_x_1142:
[----:B------:R-:W2:Y:S04]  /*11d40*/  LDL R4, [R1+0x20] ;  /* 0x0000200001047983 */ /* 0x000ea80000100800 */
[----:B------:R-:W2:Y:S04]  /*11d50*/  LDL.LU R3, [R1+0x30] ;  /* 0x0000300001037983 */ /* 0x000ea80000300800 */
[----:B0-----:R-:W3:Y:S01]  /*11d60*/  LDL R2, [R1+0x10] ;  /* 0x0000100001027983 */ /* 0x001ee20000100800 */
        /* <DEDUP_REMOVED lines=8> */
[----:B---3--:R-:W-:-:S04]  /*11df0*/  IMAD R2, R2, 0x10000, R18 ;  /* 0x0001000002027824 */ /* 0x008fc800078e0212 */
[----:B------:R-:W-:-:S07]  /*11e00*/  VIADD R4, R2, 0x400 ;  /* 0x0000040002047836 */ /* 0x000fce0000000000 */
.L_x_1144:
        /* <DEDUP_REMOVED lines=15> */
.L_x_1145:
        /* <DEDUP_REMOVED lines=15> */
.L_x_1146:
        /* <DEDUP_REMOVED lines=15> */
.L_x_1147:
        /* <DEDUP_REMOVED lines=15> */
.L_x_1148:
        /* <DEDUP_REMOVED lines=15> */
.L_x_1149:
        /* <DEDUP_REMOVED lines=15> */
.L_x_1150:
        /* <DEDUP_REMOVED lines=15> */
.L_x_1151:
        /* <DEDUP_REMOVED lines=10> */
.L_x_1139:
[----:B------:R-:W-:Y:S05]  /*12540*/  BSYNC B0 ;  /* 0x0000000000007941 */ /* 0x000fea0003800000 */
.L_x_1138:
[----:B-1----:R-:W0:Y:S04]  /*12550*/  LDL R4, [R1+0x3c] ;  /* 0x00003c0001047983 */ /* 0x002e280000100800 */
        /* <DEDUP_REMOVED lines=19> */
[----:B------:R-:W2:Y:S04]  /*12690*/  LDL.LU R5, [R1+0x10] ;  /* 0x0000100001057983 */ /* 0x000ea80000300800 */
[----:B------:R-:W3:Y:S01]  /*126a0*/  LDL.LU R9, [R1+0x18] ;  /* 0x0000180001097983 */ /* 0x000ee20000300800 */
[----:B------:R-:W-:Y:S01]  /*126b0*/  LOP3.LUT P2, RZ, R19, 0x1, RZ, 0xc0, !PT ;  /* 0x0000000113ff7812 */ /* 0x000fe2000784c0ff */
[----:B------:R-:W-:Y:S01]  /*126c0*/  BSSY B1, `(.L_x_1156) ;  /* 0x00000d7000017945 */ /* 0x000fe20003800000 */
[----:B--2---:R-:W-:-:S05]  /*126d0*/  VIADD R2, R5, 0x1 ;  /* 0x0000000105027836 */ /* 0x004fca0000000000 */
[----:B------:R-:W-:-:S04]  /*126e0*/  ISETP.NE.AND P0, PT, R2, 0x2, PT ;  /* 0x000000020200780c */ /* 0x000fc80003f05270 */
[----:B------:R-:W-:Y:S02]  /*126f0*/  SEL R3, RZ, 0x1, P0 ;  /* 0x00000001ff037807 */ /* 0x000fe40000000000 */
[----:B------:R-:W-:Y:S02]  /*12700*/  SEL R10, R2, RZ, P0 ;  /* 0x000000ff020a7207 */ /* 0x000fe40000000000 */
[----:B---3--:R-:W-:-:S05]  /*12710*/  LOP3.LUT R9, R9, R3, RZ, 0x3c, !PT ;  /* 0x0000000309097212 */ /* 0x008fca00078e3cff */
[----:B------:R0:W-:Y:S04]  /*12720*/  STL [R1+0x18], R9 ;  /* 0x0000180901007387 */ /* 0x0001e80000100800 */
[----:B------:R0:W-:Y:S01]  /*12730*/  STL [R1+0x10], R10 ;  /* 0x0000100a01007387 */ /* 0x0001e20000100800 */
        /* <DEDUP_REMOVED lines=24> */
.L_x_1158:
[----:B------:R-:W-:Y:S01]  /*128c0*/  IMAD R3, R10, 0x8, R18 ;  /* 0x000000080a037824 */ /* 0x000fe200078e0212 */
[----:B------:R-:W-:Y:S01]  /*128d0*/  SHF.L.U32 R2, R9, 0x1f, RZ ;  /* 0x0000001f09027819 */ /* 0x000fe200000006ff */
[----:B------:R-:W2:Y:S01]  /*128e0*/  S2R R5, SR_TID.X ;  /* 0x0000000000057919 */ /* 0x000ea20000002100 */
[----:B------:R-:W-:Y:S02]  /*128f0*/  BSSY B3, `(.L_x_1159) ;  /* 0x0000005000037945 */ /* 0x000fe40003800000 */
[----:B------:R-:W3:Y:S01]  /*12900*/  SYNCS.PHASECHK.TRANS64.TRYWAIT P0, [R3+URZ+0x38840], R2 ;  /* 0x03884002030075a7 */ /* 0x000ee2000800017f */
[----:B--2---:R-:W-:-:S04]  /*12910*/  LOP3.LUT R5, R5, 0x7f, RZ, 0xc0, !PT ;  /* 0x0000007f05057812 */ /* 0x004fc800078ec0ff */
[----:B------:R-:W-:Y:S01]  /*12920*/  ISETP.NE.AND P1, PT, R5, RZ, PT ;  /* 0x000000ff0500720c */ /* 0x000fe20003f25270 */
[----:B---3--:R-:W-:-:S12]  /*12930*/  @!P0 BRA `(.L_x_1160) ;  /* 0x0000004c00b48947 */ /* 0x008fd80003800000 */
.L_x_1271:
[----:B------:R-:W-:Y:S05]  /*12940*/  BSYNC B3 ;  /* 0x0000000000037941 */ /* 0x000fea0003800000 */
.L_x_1159:
[----:B------:R-:W-:Y:S04]  /*12950*/  BSSY B3, `(.L_x_1161) ;  /* 0x0000009000037945 */ /* 0x000fe80003800000 */
[----:B------:R-:W-:Y:S05]  /*12960*/  @P1 BRA `(.L_x_1162) ;  /* 0x00000000001c1947 */ /* 0x000fea0003800000 */
[----:B-1----:R-:W1:Y:S01]  /*12970*/  S2R R6, SR_TID.X ;  /* 0x0000000000067919 */ /* 0x002e620000002100 */
[----:B------:R-:W-:-:S04]  /*12980*/  IMAD.MOV.U32 R5, RZ, RZ, 0x2000 ;  /* 0x00002000ff057424 */ /* 0x000fc800078e00ff */
[----:B------:R3:W-:Y:S01]  /*12990*/  SYNCS.ARRIVE.TRANS64 RZ, [R3+URZ+0x38830], R5 ;  /* 0x0388300503ff79a7 */ /* 0x0007e2000800003f */
[----:B-1----:R-:W-:-:S04]  /*129a0*/  LOP3.LUT R6, R6, 0x1f, RZ, 0xc0, !PT ;  /* 0x0000001f06067812 */ /* 0x002fc800078ec0ff */
[----:B------:R-:W-:-:S13]  /*129b0*/  ISETP.NE.AND P0, PT, R6, RZ, PT ;  /* 0x000000ff0600720c */ /* 0x000fda0003f05270 */
[----:B---3--:R-:W-:Y:S05]  /*129c0*/  @!P0 BRA `(.L_x_1162) ;  /* 0x0000000000048947 */ /* 0x008fea0003800000 */
[----:B------:R-:W-:Y:S01]  /*129d0*/  BPT.TRAP 0x1 ;  /* 0x000000040000795c */ /* 0x000fe20000300000 */
.L_x_1162:
[----:B------:R-:W-:Y:S05]  /*129e0*/  BSYNC B3 ;  /* 0x0000000000037941 */ /* 0x000fea0003800000 */
.L_x_1161:
[----:B------:R-:W3:Y:S04]  /*129f0*/  LDL R5, [R1+0x10] ;  /* 0x0000100001057983 */ /* 0x000ee80000100800 */
[----:B-1----:R-:W4:Y:S01]  /*12a00*/  LDL R6, [R1+0x20] ;  /* 0x0000200001067983 */ /* 0x002f220000100800 */
[----:B0-----:R-:W-:Y:S01]  /*12a10*/  IMAD.MOV.U32 R9, RZ, RZ, RZ ;  /* 0x000000ffff097224 */ /* 0x001fe200078e00ff */
[----:B------:R-:W-:Y:S01]  /*12a20*/  UIADD3 UR4, UP0, UR40, 0x370, URZ ;  /* 0x0000037028047890 */ /* 0x000fe2000ff1e03f */
[----:B------:R-:W-:Y:S01]  /*12a30*/  PLOP3.LUT P0, PT, PT, PT, PT, 0x80, 0x0 ;  /* 0x000000000000781c */ /* 0x000fe20003f0f070 */
[----:B------:R-:W-:Y:S01]  /*12a40*/  UMOV UR6, 0x0 ;  /* 0x0000000000067882 */ /* 0x000fe20000000000 */
[----:B------:R-:W-:Y:S01]  /*12a50*/  UMOV UR7, 0x14f00000 ;  /* 0x14f0000000077882 */ /* 0x000fe20000000000 */
[----:B------:R-:W-:Y:S01]  /*12a60*/  R2UR UR10, R9 ;  /* 0x00000000090a72ca */ /* 0x000fe200000e0000 */
[----:B------:R-:W-:Y:S01]  /*12a70*/  UIADD3.X UR5, URZ, UR41, URZ, UP0, !UPT ;  /* 0x000000293f057290 */ /* 0x000fe200087fe43f */
[----:B---3--:R-:W-:-:S02]  /*12a80*/  IMAD R5, R5, 0x2000, R18 ;  /* 0x0000200005057824 */ /* 0x008fc400078e0212 */
[----:B----4-:R-:W-:Y:S02]  /*12a90*/  IMAD R0, R0, 0x40, R6 ;  /* 0x0000004000007824 */ /* 0x010fe400078e0206 */
[----:B------:R-:W-:Y:S02]  /*12aa0*/  VIADD R5, R5, 0x22400 ;  /* 0x0002240005057836 */ /* 0x000fe40000000000 */
[----:B------:R-:W-:-:S07]  /*12ab0*/  VIADD R6, R3, 0x38830 ;  /* 0x0003883003067836 */ /* 0x000fce0000000000 */
.L_x_1163:
        /* <DEDUP_REMOVED lines=13> */
.L_x_1272:
[----:B------:R-:W-:Y:S05]  /*12b90*/  BSYNC B3 ;  /* 0x0000000000037941 */ /* 0x000fea0003800000 */
.L_x_1164:
[----:B------:R-:W-:Y:S01]  /*12ba0*/  BSSY B3, `(.L_x_1166) ;  /* 0x000000b000037945 */ /* 0x000fe20003800000 */
[----:B------:R-:W-:Y:S02]  /*12bb0*/  IMAD.MOV.U32 R6, RZ, RZ, 0x0 ;  /* 0x00000000ff067424 */ /* 0x000fe400078e00ff */
[----:B------:R-:W-:Y:S01]  /*12bc0*/  IMAD.MOV.U32 R7, RZ, RZ, 0x14f00000 ;  /* 0x14f00000ff077424 */ /* 0x000fe200078e00ff */
[----:B------:R-:W-:Y:S06]  /*12bd0*/  @P1 BRA `(.L_x_1167) ;  /* 0x00000000001c1947 */ /* 0x000fec0003800000 */
[----:B------:R-:W1:Y:S01]  /*12be0*/  S2R R5, SR_TID.X ;  /* 0x0000000000057919 */ /* 0x000e620000002100 */
[----:B0-2---:R-:W-:-:S04]  /*12bf0*/  IMAD.MOV.U32 R2, RZ, RZ, 0x10000 ;  /* 0x00010000ff027424 */ /* 0x005fc800078e00ff */
[----:B------:R3:W-:Y:S01]  /*12c00*/  SYNCS.ARRIVE.TRANS64 RZ, [R3+URZ+0x38850], R2 ;  /* 0x0388500203ff79a7 */ /* 0x0007e2000800003f */
[----:B-1----:R-:W-:-:S04]  /*12c10*/  LOP3.LUT R5, R5, 0x1f, RZ, 0xc0, !PT ;  /* 0x0000001f05057812 */ /* 0x002fc800078ec0ff */
[----:B------:R-:W-:-:S13]  /*12c20*/  ISETP.NE.AND P0, PT, R5, RZ, PT ;  /* 0x000000ff0500720c */ /* 0x000fda0003f05270 */
[----:B---3--:R-:W-:Y:S05]  /*12c30*/  @!P0 BRA `(.L_x_1167) ;  /* 0x0000000000048947 */ /* 0x008fea0003800000 */
[----:B------:R-:W-:Y:S01]  /*12c40*/  BPT.TRAP 0x1 ;  /* 0x000000040000795c */ /* 0x000fe20000300000 */
.L_x_1167:
[----:B------:R-:W-:Y:S05]  /*12c50*/  BSYNC B3 ;  /* 0x0000000000037941 */ /* 0x000fea0003800000 */
.L_x_1166:
[----:B0-2---:R-:W2:Y:S01]  /*12c60*/  LDL R2, [R1+0x10] ;  /* 0x0000100001027983 */ /* 0x005ea20000100800 */
        /* <DEDUP_REMOVED lines=9> */
.L_x_1168:
        /* <DEDUP_REMOVED lines=15> */
.L_x_1169:
        /* <DEDUP_REMOVED lines=15> */
.L_x_1170:
        /* <DEDUP_REMOVED lines=15> */
.L_x_1171:
        /* <DEDUP_REMOVED lines=15> */
.L_x_1172:
        /* <DEDUP_REMOVED lines=15> */
.L_x_1173:
        /* <DEDUP_REMOVED lines=15> */
.L_x_1174:
        /* <DEDUP_REMOVED lines=15> */
.L_x_1175:
        /* <DEDUP_REMOVED lines=10> */
.L_x_1157:
[----:B------:R-:W-:Y:S05]  /*13430*/  BSYNC B1 ;  /* 0x0000000000017941 */ /* 0x000fea0003800000 */
.L_x_1156:
[----:B------:R-:W2:Y:S02]  /*13440*/  LDL.LU R5, [R1+0x3c] ;  /* 0x00003c0001057983 */ /* 0x000ea40000300800 */
[----:B--2---:R-:W-:-:S07]  /*13450*/  VIADD R0, R5, 0xfffffffd ;  /* 0xfffffffd05007836 */ /* 0x004fce0000000000 */
.L_x_1155:
[----:B------:R-:W-:Y:S05]  /*13460*/  BSYNC B2 ;  /* 0x0000000000027941 */ /* 0x000fea0003800000 */
.L_x_1154:
[----:B------:R-:W-:Y:S01]  /*13470*/  VIADD R8, R8, 0xfffffffe ;  /* 0xfffffffe08087836 */ /* 0x000fe20000000000 */
[----:B------:R-:W-:-:S04]  /*13480*/  LOP3.LUT R4, RZ, R4, RZ, 0x33, !PT ;  /* 0x00000004ff047212 */ /* 0x000fc800078e33ff */
[----:B------:R-:W-:-:S13]  /*13490*/  ISETP.NE.AND P0, PT, R8, R4, PT ;  /* 0x000000040800720c */ /* 0x000fda0003f05270 */
[----:B------:R-:W-:Y:S05]  /*134a0*/  @!P0 BRA `(.L_x_1153) ;  /* 0x0000001800e08947 */ /* 0x000fea0003800000 */
.L_x_1216:
[----:B------:R-:W2:Y:S04]  /*134b0*/  LDL.LU R3, [R1+0x10] ;  /* 0x0000100001037983 */ /* 0x000ea80000300800 */
[----:B------:R-:W3:Y:S01]  /*134c0*/  LDL.LU R2, [R1+0x18] ;  /* 0x0000180001027983 */ /* 0x000ee20000300800 */
[----:B------:R-:W-:Y:S01]  /*134d0*/  LOP3.LUT P1, RZ, R19, 0x1, RZ, 0xc0, !PT ;  /* 0x0000000113ff7812 */ /* 0x000fe2000782c0ff */
[----:B------:R-:W-:Y:S05]  /*134e0*/  YIELD ;  /* 0x0000000000007946 */ /* 0x000fea0003800000 */
[----:B------:R-:W-:Y:S01]  /*134f0*/  BSSY B1, `(.L_x_1176) ;  /* 0x00000d4000017945 */ /* 0x000fe20003800000 */
[----:B--2---:R-:W-:-:S05]  /*13500*/  VIADD R7, R3, 0x1 ;  /* 0x0000000103077836 */ /* 0x004fca0000000000 */
[----:B------:R-:W-:-:S04]  /*13510*/  ISETP.NE.AND P0, PT, R7, 0x2, PT ;  /* 0x000000020700780c */ /* 0x000fc80003f05270 */
[----:B------:R-:W-:Y:S02]  /*13520*/  SEL R6, RZ, 0x1, P0 ;  /* 0x00000001ff067807 */ /* 0x000fe40000000000 */
[----:B------:R-:W-:Y:S02]  /*13530*/  SEL R7, R7, RZ, P0 ;  /* 0x000000ff07077207 */ /* 0x000fe40000000000 */
[----:B---3--:R-:W-:Y:S01]  /*13540*/  LOP3.LUT R6, R2, R6, RZ, 0x3c, !PT ;  /* 0x0000000602067212 */ /* 0x008fe200078e3cff */
[----:B0-----:R-:W-:Y:S06]  /*13550*/  @!P1 BRA `(.L_x_1177) ;  /* 0x0000000c00349947 */ /* 0x001fec0003800000 */
        /* <DEDUP_REMOVED lines=24> */
.L_x_1178:
        /* <DEDUP_REMOVED lines=8> */
.L_x_1273:
[----:B------:R-:W-:Y:S05]  /*13760*/  BSYNC B2 ;  /* 0x0000000000027941 */ /* 0x000fea0003800000 */
.L_x_1179:
        /* <DEDUP_REMOVED lines=9> */
.L_x_1182:
[----:B------:R-:W-:Y:S05]  /*13800*/  BSYNC B2 ;  /* 0x0000000000027941 */ /* 0x000fea0003800000 */
.L_x_1181:
        /* <DEDUP_REMOVED lines=12> */
.L_x_1183:
        /* <DEDUP_REMOVED lines=13> */
.L_x_1274:
[----:B------:R-:W-:Y:S05]  /*139a0*/  BSYNC B2 ;  /* 0x0000000000027941 */ /* 0x000fea0003800000 */
.L_x_1184:
        /* <DEDUP_REMOVED lines=11> */
.L_x_1187:
[----:B------:R-:W-:Y:S05]  /*13a60*/  BSYNC B2 ;  /* 0x0000000000027941 */ /* 0x000fea0003800000 */
.L_x_1186:
        /* <DEDUP_REMOVED lines=9> */
.L_x_1188:
        /* <DEDUP_REMOVED lines=15> */
.L_x_1189:
        /* <DEDUP_REMOVED lines=15> */
.L_x_1190:
        /* <DEDUP_REMOVED lines=15> */
.L_x_1191:
        /* <DEDUP_REMOVED lines=15> */
.L_x_1192:
        /* <DEDUP_REMOVED lines=15> */
.L_x_1193:
        /* <DEDUP_REMOVED lines=15> */
.L_x_1194:
        /* <DEDUP_REMOVED lines=15> */
.L_x_1195:
        /* <DEDUP_REMOVED lines=10> */
.L_x_1177:
[----:B------:R-:W-:Y:S05]  /*14230*/  BSYNC B1 ;  /* 0x0000000000017941 */ /* 0x000fea0003800000 */
.L_x_1176:
[----:B------:R-:W-:Y:S01]  /*14240*/  VIADD R7, R7, 0x1 ;  /* 0x0000000107077836 */ /* 0x000fe20000000000 */
[----:B------:R-:W-:Y:S01]  /*14250*/  LOP3.LUT P2, RZ, R19, 0x1, RZ, 0xc0, !PT ;  /* 0x0000000113ff7812 */ /* 0x000fe2000784c0ff */
[----:B------:R-:W-:Y:S03]  /*14260*/  BSSY B1, `(.L_x_1196) ;  /* 0x00000d8000017945 */ /* 0x000fe60003800000 */
[----:B------:R-:W-:-:S04]  /*14270*/  ISETP.NE.AND P0, PT, R7, 0x2, PT ;  /* 0x000000020700780c */ /* 0x000fc80003f05270 */
[----:B------:R-:W-:Y:S02]  /*14280*/  SEL R2, RZ, 0x1, P0 ;  /* 0x00000001ff027807 */ /* 0x000fe40000000000 */
[----:B0-----:R-:W-:Y:S02]  /*14290*/  SEL R9, R7, RZ, P0 ;  /* 0x000000ff07097207 */ /* 0x001fe40000000000 */
[----:B------:R-:W-:Y:S01]  /*142a0*/  LOP3.LUT R8, R6, R2, RZ, 0x3c, !PT ;  /* 0x0000000206087212 */ /* 0x000fe200078e3cff */
[----:B------:R-:W-:-:S04]  /*142b0*/  VIADD R6, R0, 0xffffffff ;  /* 0xffffffff00067836 */ /* 0x000fc80000000000 */
[----:B------:R0:W-:Y:S04]  /*142c0*/  STL [R1+0x18], R8 ;  /* 0x0000180801007387 */ /* 0x0001e80000100800 */
[----:B------:R0:W-:Y:S01]  /*142d0*/  STL [R1+0x10], R9 ;  /* 0x0000100901007387 */ /* 0x0001e20000100800 */
        /* <DEDUP_REMOVED lines=25> */
.L_x_1198:
        /* <DEDUP_REMOVED lines=8> */
.L_x_1275:
[----:B------:R-:W-:Y:S05]  /*144f0*/  BSYNC B2 ;  /* 0x0000000000027941 */ /* 0x000fea0003800000 */
.L_x_1199:
        /* <DEDUP_REMOVED lines=9> */
.L_x_1202:
[----:B------:R-:W-:Y:S05]  /*14590*/  BSYNC B2 ;  /* 0x0000000000027941 */ /* 0x000fea0003800000 */
.L_x_1201:
[----:B------:R-:W2:Y:S04]  /*145a0*/  LDL R3, [R1+0x10] ;  /* 0x0000100001037983 */ /* 0x000ea80000100800 */
[----:B------:R-:W3:Y:S01]  /*145b0*/  LDL R5, [R1+0x20] ;  /* 0x0000200001057983 */ /* 0x000ee20000100800 */
[----:B0-----:R-:W-:Y:S01]  /*145c0*/  IMAD.MOV.U32 R8, RZ, RZ, RZ ;  /* 0x000000ffff087224 */ /* 0x001fe200078e00ff */
[----:B------:R-:W-:Y:S01]  /*145d0*/  UIADD3 UR4, UP0, UR40, 0x370, URZ ;  /* 0x0000037028047890 */ /* 0x000fe2000ff1e03f */
[----:B------:R-:W-:Y:S01]  /*145e0*/  PLOP3.LUT P0, PT, PT, PT, PT, 0x80, 0x0 ;  /* 0x000000000000781c */ /* 0x000fe20003f0f070 */
[----:B------:R-:W-:Y:S01]  /*145f0*/  UMOV UR6, 0x0 ;  /* 0x0000000000067882 */ /* 0x000fe20000000000 */
[----:B------:R-:W-:Y:S01]  /*14600*/  UMOV UR7, 0x14f00000 ;  /* 0x14f0000000077882 */ /* 0x000fe20000000000 */
[----:B------:R-:W-:Y:S01]  /*14610*/  R2UR UR10, R8 ;  /* 0x00000000080a72ca */ /* 0x000fe200000e0000 */
[----:B------:R-:W-:Y:S01]  /*14620*/  UIADD3.X UR5, URZ, UR41, URZ, UP0, !UPT ;  /* 0x000000293f057290 */ /* 0x000fe200087fe43f */
[----:B--2---:R-:W-:-:S02]  /*14630*/  IMAD R3, R3, 0x2000, R18 ;  /* 0x0000200003037824 */ /* 0x004fc400078e0212 */
[----:B---3--:R-:W-:Y:S02]  /*14640*/  IMAD R7, R7, 0x40, R5 ;  /* 0x0000004007077824 */ /* 0x008fe400078e0205 */
[----:B------:R-:W-:Y:S02]  /*14650*/  VIADD R3, R3, 0x22400 ;  /* 0x0002240003037836 */ /* 0x000fe40000000000 */
[----:B------:R-:W-:-:S07]  /*14660*/  VIADD R5, R4, 0x38830 ;  /* 0x0003883004057836 */ /* 0x000fce0000000000 */
.L_x_1203:
        /* <DEDUP_REMOVED lines=13> */
.L_x_1276:
[----:B------:R-:W-:Y:S05]  /*14740*/  BSYNC B2 ;  /* 0x0000000000027941 */ /* 0x000fea0003800000 */
.L_x_1204:
        /* <DEDUP_REMOVED lines=11> */
.L_x_1207:
[----:B------:R-:W-:Y:S05]  /*14800*/  BSYNC B2 ;  /* 0x0000000000027941 */ /* 0x000fea0003800000 */
.L_x_1206:
[----:B------:R-:W2:Y:S01]  /*14810*/  LDL R5, [R1+0x10] ;  /* 0x0000100001057983 */ /* 0x000ea20000100800 */
        /* <DEDUP_REMOVED lines=9> */
.L_x_1208:
        /* <DEDUP_REMOVED lines=15> */
.L_x_1209:
        /* <DEDUP_REMOVED lines=15> */
.L_x_1210:
        /* <DEDUP_REMOVED lines=15> */
.L_x_1211:
        /* <DEDUP_REMOVED lines=15> */
.L_x_1212:
        /* <DEDUP_REMOVED lines=15> */
.L_x_1213:
        /* <DEDUP_REMOVED lines=15> */
.L_x_1214:
        /* <DEDUP_REMOVED lines=15> */
.L_x_1215:
        /* <DEDUP_REMOVED lines=10> */
.L_x_1197:
[----:B------:R-:W-:Y:S05]  /*14fe0*/  BSYNC B1 ;  /* 0x0000000000017941 */ /* 0x000fea0003800000 */
.L_x_1196:
[----:B------:R-:W2:Y:S01]  /*14ff0*/  LDL R2, [R1+0x24] ;  /* 0x0000240001027983 */ /* 0x000ea20000100800 */
[----:B------:R-:W-:Y:S01]  /*15000*/  VIADD R0, R0, 0xfffffffe ;  /* 0xfffffffe00007836 */ /* 0x000fe20000000000 */
[----:B--2---:R-:W-:-:S13]  /*15010*/  ISETP.GT.AND P0, PT, R6, R2, PT ;  /* 0x000000020600720c */ /* 0x004fda0003f04270 */
[----:B------:R-:W-:Y:S05]  /*15020*/  @P0 BRA `(.L_x_1216) ;  /* 0xffffffe400200947 */ /* 0x000fea000383ffff */
.L_x_1153:
[----:B------:R-:W-:Y:S05]  /*15030*/  BSYNC B0 ;  /* 0x0000000000007941 */ /* 0x000fea0003800000 */
.L_x_1152:
[----:B------:R-:W2:Y:S04]  /*15040*/  LDL.LU R4, [R1+0x10] ;  /* 0x0000100001047983 */ /* 0x000ea80000300800 */
[----:B------:R-:W3:Y:S01]  /*15050*/  LDL.LU R3, [R1+0x18] ;  /* 0x0000180001037983 */ /* 0x000ee20000300800 */
[----:B------:R-:W1:Y:S01]  /*15060*/  S2R R2, SR_TID.X ;  /* 0x0000000000027919 */ /* 0x000e620000002100 */
[----:B------:R-:W-:Y:S01]  /*15070*/  BSSY B0, `(.L_x_1217) ;  /* 0x0000016000007945 */ /* 0x000fe20003800000 */
[----:B-1----:R-:W-:-:S04]  /*15080*/  LOP3.LUT R2, R2, 0x7f, RZ, 0xc0, !PT ;  /* 0x0000007f02027812 */ /* 0x002fc800078ec0ff */
[----:B------:R-:W-:Y:S01]  /*15090*/  ISETP.NE.AND P1, PT, R2, RZ, PT ;  /* 0x000000ff0200720c */ /* 0x000fe20003f25270 */
[----:B--2---:R-:W-:-:S05]  /*150a0*/  VIADD R0, R4, 0x1 ;  /* 0x0000000104007836 */ /* 0x004fca0000000000 */
[----:B------:R-:W-:-:S04]  /*150b0*/  ISETP.NE.AND P0, PT, R0, 0x2, PT ;  /* 0x000000020000780c */ /* 0x000fc80003f05270 */
[----:B------:R-:W-:-:S04]  /*150c0*/  SEL R2, RZ, 0x1, P0 ;  /* 0x00000001ff027807 */ /* 0x000fc80000000000 */
[----:B---3--:R-:W-:-:S05]  /*150d0*/  LOP3.LUT R3, R3, R2, RZ, 0x3c, !PT ;  /* 0x0000000203037212 */ /* 0x008fca00078e3cff */
[----:B------:R1:W-:Y:S01]  /*150e0*/  STL [R1+0x18], R3 ;  /* 0x0000180301007387 */ /* 0x0003e20000100800 */
[----:B------:R-:W-:Y:S05]  /*150f0*/  @P1 BRA `(.L_x_1218) ;  /* 0x0000000000341947 */ /* 0x000fea0003800000 */
[----:B------:R-:W2:Y:S01]  /*15100*/  S2R R2, SR_LANEID ;  /* 0x0000000000027919 */ /* 0x000ea20000000000 */
[----:B------:R-:W-:Y:S02]  /*15110*/  VOTEU.ANY UR4, UPT, PT ;  /* 0x0000000000047886 */ /* 0x000fe400038e0100 */
[----:B------:R-:W2:Y:S08]  /*15120*/  FLO.U32 R4, UR4 ;  /* 0x0000000400047d00 */ /* 0x000eb000080e0000 */
[----:B------:R-:W3:Y:S01]  /*15130*/  POPC R5, UR4 ;  /* 0x0000000400057d09 */ /* 0x000ee20008000000 */
[----:B--2---:R-:W-:-:S02]  /*15140*/  ISETP.EQ.U32.AND P1, PT, R4, R2, PT ;  /* 0x000000020400720c */ /* 0x004fc40003f22070 */
[----:B-1----:R-:W3:Y:S11]  /*15150*/  LDC.64 R2, c[0x0][0xd60] ;  /* 0x00035800ff027b82 */ /* 0x002ef60000000a00 */
[----:B---3--:R1:W2:Y:S02]  /*15160*/  @P1 ATOMG.E.ADD.STRONG.GPU PT, R2, desc[UR38][R2.64], R5 ;  /* 0x00000005020219a8 */ /* 0x0082a400081ee1e6 */
[----:B-1----:R-:W1:Y:S02]  /*15170*/  S2R R3, SR_LTMASK ;  /* 0x0000000000037919 */ /* 0x002e640000003900 */
[----:B-1----:R-:W-:-:S06]  /*15180*/  LOP3.LUT R3, R3, UR4, RZ, 0xc0, !PT ;  /* 0x0000000403037c12 */ /* 0x002fcc000f8ec0ff */
[----:B------:R-:W1:Y:S01]  /*15190*/  POPC R3, R3 ;  /* 0x0000000300037309 */ /* 0x000e620000000000 */
[----:B--2---:R-:W1:Y:S02]  /*151a0*/  SHFL.IDX PT, R2, R2, R4, 0x1f ;  /* 0x00001f0402027589 */ /* 0x004e6400000e0000 */
[----:B-1----:R-:W-:-:S05]  /*151b0*/  IADD3 R2, R2, UR36, R3 ;  /* 0x0000002402027c10 */ /* 0x002fca000fffe003 */
[----:B------:R2:W-:Y:S02]  /*151c0*/  STL [R1], R2 ;  /* 0x0000000201007387 */ /* 0x0005e40000100800 */
.L_x_1218:
[----:B------:R-:W-:Y:S05]  /*151d0*/  BSYNC B0 ;  /* 0x0000000000007941 */ /* 0x000fea0003800000 */
.L_x_1217:
[----:B------:R-:W-:-:S05]  /*151e0*/  SEL R0, R0, RZ, P0 ;  /* 0x000000ff00007207 */ /* 0x000fca0000000000 */
[----:B------:R3:W-:Y:S02]  /*151f0*/  STL [R1+0x10], R0 ;  /* 0x0000100001007387 */ /* 0x0007e40000100800 */
.L_x_1114:
[----:B------:R-:W-:Y:S05]  /*15200*/  BSYNC B7 ;  /* 0x0000000000077941 */ /* 0x000fea0003800000 */
.L_x_1112:
[----:B------:R-:W-:-:S13]  /*15210*/  LOP3.LUT P0, RZ, R19, 0x40, RZ, 0xc0, !PT ;  /* 0x0000004013ff7812 */ /* 0x000fda000780c0ff */
[----:B------:R-:W-:Y:S05]  /*15220*/  @!P0 BRA `(.L_x_1219) ;  /* 0x00000000002c8947 */ /* 0x000fea0003800000 */
[----:B------:R-:W-:Y:S05]  /*15230*/  WARPSYNC.ALL ;  /* 0x0000000000007948 */ /* 0x000fea0003800000 */
[----:B------:R-:W5:Y:S08]  /*15240*/  S2UR UR5, SR_CgaCtaId ;  /* 0x00000000000579c3 */ /* 0x000f700000008800 */
[----:B------:R-:W-:Y:S06]  /*15250*/  BAR.SYNC.DEFER_BLOCKING 0x5, 0x180 ;  /* 0x0146000000007b1d */ /* 0x000fec0000010000 */
[----:B------:R-:W-:-:S02]  /*15260*/  UMOV UR4, 0x400 ;  /* 0x0000040000047882 */ /* 0x000fc40000000000 */
[----:B-----5:R-:W-:-:S06]  /*15270*/  ULEA UR4, UR5, UR4, 0x18 ;  /* 0x0000000405047291 */ /* 0x020fcc000f8ec03f */
[----:B------:R-:W-:-:S05]  /*15280*/  IMAD.U32 R18, RZ, RZ, UR4 ;  /* 0x00000004ff127e24 */ /* 0x000fca000f8e00ff */
[----:B--23--:R-:W2:Y:S04]  /*15290*/  LDS.128 R4, [R18+0x388d0] ;  /* 0x0388d00012047984 */ /* 0x00cea80000000c00 */
[----:B--2---:R2:W-:Y:S04]  /*152a0*/  STL.64 [R1], R4 ;  /* 0x0000000401007387 */ /* 0x0045e80000100a00 */
[----:B------:R2:W-:Y:S01]  /*152b0*/  STL.64 [R1+0x8], R6 ;  /* 0x0000080601007387 */ /* 0x0005e20000100a00 */
[----:B------:R-:W-:Y:S06]  /*152c0*/  BAR.ARV 0x4, 0x180 ;  /* 0x0106000000007b1d */ /* 0x000fec0000002000 */
[----:B------:R-:W-:Y:S05]  /*152d0*/  BRA `(.L_x_1220) ;  /* 0x0000000c001c7947 */ /* 0x000fea0003800000 */
.L_x_1219:
[----:B------:R-:W5:Y:S01]  /*152e0*/  S2R R16, SR_TID.X ;  /* 0x0000000000107919 */ /* 0x000f620000002100 */
[----:B------:R-:W-:Y:S01]  /*152f0*/  UMOV UR4, 0xffffffff ;  /* 0xffffffff00047882 */ /* 0x000fe20000000000 */
[----:B-----5:R-:W-:-:S04]  /*15300*/  LOP3.LUT R16, R16, 0x1f, RZ, 0xc0, !PT ;  /* 0x0000001f10107812 */ /* 0x020fc800078ec0ff */
[----:B------:R-:W-:Y:S01]  /*15310*/  ISETP.NE.AND P0, PT, R16, 0x1f, PT ;  /* 0x0000001f1000780c */ /* 0x000fe20003f05270 */
[----:B------:R-:W-:-:S12]  /*15320*/  BRA.DIV UR4, `(.L_x_1221) ;  /* 0x0000002604b07947 */ /* 0x000fd8000b800000 */
[----:B-1----:R-:W0:Y:S01]  /*15330*/  LDL.LU R3, [R1] ;  /* 0x0000000001037983 */ /* 0x002e220000300800 */
[----:B------:R-:W-:-:S03]  /*15340*/  ULDC UR4, c[0x0][0xd3c] ;  /* 0x00034f0000047ab9 */ /* 0x000fc60000000800 */
[----:B---3--:R-:W4:Y:S01]  /*15350*/  LDL R4, [R1+0xc] ;  /* 0x00000c0001047983 */ /* 0x008f220000100800 */
[----:B0-----:R-:W-:Y:S02]  /*15360*/  IMAD.MOV.U32 R10, RZ, RZ, R3 ;  /* 0x000000ffff0a7224 */ /* 0x001fe400078e0003 */
[----:B----4-:R-:W-:-:S05]  /*15370*/  IMAD.IADD R0, R4, 0x1, R16 ;  /* 0x0000000104007824 */ /* 0x010fca00078e0210 */
[----:B------:R-:W-:-:S13]  /*15380*/  ISETP.GE.OR P1, PT, R0, UR4, !P0 ;  /* 0x0000000400007c0c */ /* 0x000fda000c726670 */
[----:B--2---:R-:W0:Y:S08]  /*15390*/  @!P1 LDC.64 R2, c[0x0][0xd80] ;  /* 0x00036000ff029b82 */ /* 0x004e300000000a00 */
[----:B------:R-:W1:Y:S01]  /*153a0*/  @!P1 LDC.64 R4, c[0x0][0xd78] ;  /* 0x00035e00ff049b82 */ /* 0x000e620000000a00 */
[----:B0-----:R-:W-:-:S05]  /*153b0*/  @!P1 IMAD.WIDE R2, R0, 0x4, R2 ;  /* 0x0000000400029825 */ /* 0x001fca00078e0202 */
[----:B------:R1:W2:Y:S02]  /*153c0*/  @!P1 LDG.E R6, desc[UR38][R2.64] ;  /* 0x0000002602069981 */ /* 0x0002a4000c1e1900 */
[----:B-1----:R-:W-:-:S06]  /*153d0*/  @!P1 IMAD.WIDE R2, R0, 0x4, R4 ;  /* 0x0000000400029825 */ /* 0x002fcc00078e0204 */
[----:B------:R-:W3:Y:S01]  /*153e0*/  @!P1 LDG.E R2, desc[UR38][R2.64] ;  /* 0x0000002602029981 */ /* 0x000ee2000c1e1900 */
[----:B------:R-:W-:Y:S01]  /*153f0*/  IMAD.MOV.U32 R5, RZ, RZ, RZ ;  /* 0x000000ffff057224 */ /* 0x000fe200078e00ff */
[C---:B------:R-:W-:Y:S02]  /*15400*/  ISETP.GE.U32.AND P2, PT, R16.reuse, 0x2, PT ;  /* 0x000000021000780c */ /* 0x040fe40003f46070 */
[C---:B------:R-:W-:Y:S01]  /*15410*/  ISETP.GE.U32.AND P3, PT, R16.reuse, 0x4, PT ;  /* 0x000000041000780c */ /* 0x040fe20003f66070 */
[----:B------:R-:W-:Y:S01]  /*15420*/  SHFL.IDX PT, R0, R10, RZ, 0x1f ;  /* 0x00001fff0a007589 */ /* 0x000fe200000e0000 */
[C---:B------:R-:W-:Y:S02]  /*15430*/  ISETP.GE.U32.AND P4, PT, R16.reuse, 0x8, PT ;  /* 0x000000081000780c */ /* 0x040fe40003f86070 */
[----:B------:R-:W-:Y:S01]  /*15440*/  ISETP.GE.U32.AND P5, PT, R16, 0x10, PT ;  /* 0x000000101000780c */ /* 0x000fe20003fa6070 */
[----:B------:R-:W-:Y:S01]  /*15450*/  SHFL.IDX PT, R8, R10, 0x1, 0x1f ;  /* 0x00201f000a087f89 */ /* 0x000fe200000e0000 */
[----:B--2---:R-:W-:Y:S01]  /*15460*/  @!P1 IMAD.MOV.U32 R5, RZ, RZ, R6 ;  /* 0x000000ffff059224 */ /* 0x004fe200078e0006 */
[----:B------:R-:W-:-:S02]  /*15470*/  CS2R R6, SRZ ;  /* 0x0000000000067805 */ /* 0x000fc4000001ff00 */
[----:B---3--:R-:W-:Y:S01]  /*15480*/  @!P1 IMAD.MOV.U32 R7, RZ, RZ, R2 ;  /* 0x000000ffff079224 */ /* 0x008fe200078e0002 */
[----:B------:R-:W-:-:S03]  /*15490*/  ISETP.NE.AND P1, PT, R16, RZ, PT ;  /* 0x000000ff1000720c */ /* 0x000fc60003f25270 */
        /* <DEDUP_REMOVED lines=17> */
.L_x_1286:
[----:B------:R-:W-:Y:S02]  /*155b0*/  ULDC UR4, c[0x0][0xd38] ;  /* 0x00034e0000047ab9 */ /* 0x000fe40000000800 */
[----:B------:R-:W-:-:S04]  /*155c0*/  IMAD.U32 R3, RZ, RZ, UR4 ;  /* 0x00000004ff037e24 */ /* 0x000fc8000f8e00ff */
[----:B-1----:R-:W-:-:S04]  /*155d0*/  IMAD R9, R9, R3, RZ ;  /* 0x0000000309097224 */ /* 0x002fc800078e02ff */
[----:B------:R-:W-:-:S05]  /*155e0*/  IMAD.IADD R4, R8, 0x1, R9 ;  /* 0x0000000108047824 */ /* 0x000fca00078e0209 */
[----:B------:R-:W-:-:S13]  /*155f0*/  ISETP.GT.AND P6, PT, R4, R0, PT ;  /* 0x000000000400720c */ /* 0x000fda0003fc4270 */
[----:B------:R-:W-:Y:S05]  /*15600*/  @P6 BRA `(.L_x_1222) ;  /* 0x0000000000ac6947 */ /* 0x000fea0003800000 */
.L_x_1225:
        /* <DEDUP_REMOVED lines=37> */
.L_x_1294:
[----:B------:R-:W-:Y:S02]  /*15860*/  ULDC UR4, c[0x0][0xd38] ;  /* 0x00034e0000047ab9 */ /* 0x000fe40000000800 */
[----:B------:R-:W-:-:S04]  /*15870*/  IMAD.U32 R3, RZ, RZ, UR4 ;  /* 0x00000004ff037e24 */ /* 0x000fc8000f8e00ff */
[----:B-1----:R-:W-:-:S04]  /*15880*/  IMAD R9, R9, R3, RZ ;  /* 0x0000000309097224 */ /* 0x002fc800078e02ff */
[----:B------:R-:W-:-:S05]  /*15890*/  IMAD.IADD R4, R9, 0x1, R4 ;  /* 0x0000000109047824 */ /* 0x000fca00078e0204 */
[----:B------:R-:W-:-:S13]  /*158a0*/  ISETP.GT.AND P6, PT, R4, R0, PT ;  /* 0x000000000400720c */ /* 0x000fda0003fc4270 */
[----:B------:R-:W-:Y:S05]  /*158b0*/  @!P6 BRA `(.L_x_1225) ;  /* 0xfffffffc0054e947 */ /* 0x000fea000383ffff */
.L_x_1222:
        /* <DEDUP_REMOVED lines=9> */
.L_x_1299:
[----:B------:R-:W-:-:S13]  /*15950*/  ISETP.NE.AND P0, PT, R8, RZ, PT ;  /* 0x000000ff0800720c */ /* 0x000fda0003f05270 */
[----:B------:R-:W-:Y:S05]  /*15960*/  @!P0 BRA `(.L_x_1227) ;  /* 0x0000000000148947 */ /* 0x000fea0003800000 */
[----:B------:R-:W-:Y:S01]  /*15970*/  UMOV UR4, 0xffffffff ;  /* 0xffffffff00047882 */ /* 0x000fe20000000000 */
[----:B------:R-:W-:Y:S02]  /*15980*/  VIADD R12, R4, 0xffffffff ;  /* 0xffffffff040c7836 */ /* 0x000fe40000000000 */
[----:B------:R-:W-:Y:S05]  /*15990*/  BRA.DIV UR4, `(.L_x_1228) ;  /* 0x0000002a04a47947 */ /* 0x000fea000b800000 */
[----:B0-----:R0:W4:Y:S02]  /*159a0*/  SHFL.IDX PT, R2, R2, R12, 0x1f ;  /* 0x00001f0c02027589 */ /* 0x00112400000e0000 */
.L_x_1302:
[----:B----4-:R-:W-:-:S07]  /*159b0*/  IMAD.MOV.U32 R6, RZ, RZ, R2 ;  /* 0x000000ffff067224 */ /* 0x010fce00078e0002 */
.L_x_1227:
[----:B------:R-:W4:Y:S01]  /*159c0*/  LDL.LU R10, [R1+0xc] ;  /* 0x00000c00010a7983 */ /* 0x000f220000300800 */
[----:B------:R-:W-:Y:S01]  /*159d0*/  IMAD R9, R6, R3, R9 ;  /* 0x0000000306097224 */ /* 0x000fe200078e0209 */
[----:B--2---:R-:W-:-:S03]  /*159e0*/  IABS R6, R5 ;  /* 0x0000000500067213 */ /* 0x004fc60000000000 */
[----:B------:R-:W-:Y:S01]  /*159f0*/  IMAD.IADD R0, R0, 0x1, -R9 ;  /* 0x0000000100007824 */ /* 0x000fe200078e0a09 */
[----:B0-----:R-:W0:Y:S01]  /*15a00*/  I2F.RP R2, R6 ;  /* 0x0000000600027306 */ /* 0x001e220000209400 */
        /* <DEDUP_REMOVED lines=52> */
[----:B-1----:R-:W-:Y:S02]  /*15d50*/  IMAD.IADD R4, R0, 0x1, -R5 ;  /* 0x0000000100047824 */ /* 0x002fe400078e0a05 */
[----:B------:R-:W-:-:S05]  /*15d60*/  IMAD R0, R3, 0x10000, R2 ;  /* 0x0001000003007824 */ /* 0x000fca00078e0202 */
[----:B------:R0:W-:Y:S04]  /*15d70*/  STL [R1+0x8], R0 ;  /* 0x0000080001007387 */ /* 0x0001e80000100800 */
[----:B------:R0:W-:Y:S04]  /*15d80*/  STL [R1+0xc], R10 ;  /* 0x00000c0a01007387 */ /* 0x0001e80000100800 */
[----:B------:R0:W-:Y:S01]  /*15d90*/  STL [R1+0x4], R4 ;  /* 0x0000040401007387 */ /* 0x0001e20000100800 */
[----:B------:R-:W-:Y:S05]  /*15da0*/  BRA `(.L_x_1229) ;  /* 0x0000000000287947 */ /* 0x000fea0003800000 */
.L_x_1223:
        /* <DEDUP_REMOVED lines=10> */
.L_x_1229:
        /* <DEDUP_REMOVED lines=9> */
[----:B------:R-:W0:Y:S01]  /*15ee0*/  @!P0 S2R R0, SR_CgaCtaId ;  /* 0x0000000000008919 */ /* 0x000e220000008800 */
[----:B--2---:R-:W-:Y:S01]  /*15ef0*/  IMAD.MOV.U32 R7, RZ, RZ, R2 ;  /* 0x000000ffff077224 */ /* 0x004fe200078e0002 */
[----:B------:R-:W-:Y:S01]  /*15f00*/  @!P0 MOV R2, 0x400 ;  /* 0x0000040000028802 */ /* 0x000fe20000000f00 */
[----:B---3--:R-:W-:-:S03]  /*15f10*/  IMAD.MOV.U32 R6, RZ, RZ, R3 ;  /* 0x000000ffff067224 */ /* 0x008fc600078e0003 */
[----:B0-----:R-:W-:-:S05]  /*15f20*/  @!P0 LEA R18, R0, R2, 0x18 ;  /* 0x0000000200128211 */ /* 0x001fca00078ec0ff */
[----:B----4-:R3:W-:Y:S01]  /*15f30*/  @!P0 STS.128 [R18+0x388d0], R4 ;  /* 0x0388d00412008388 */ /* 0x0107e20000000c00 */
[----:B------:R-:W-:Y:S06]  /*15f40*/  BAR.ARV 0x5, 0x180 ;  /* 0x0146000000007b1d */ /* 0x000fec0000002000 */
.L_x_1220:
[----:B----4-:R-:W4:Y:S01]  /*15f50*/  LDL R0, [R1+0xc] ;  /* 0x00000c0001007983 */ /* 0x010f220000100800 */
[----:B------:R-:W-:Y:S02]  /*15f60*/  ULDC UR4, c[0x0][0xd3c] ;  /* 0x00034f0000047ab9 */ /* 0x000fe40000000800 */
[----:B----4-:R-:W-:-:S13]  /*15f70*/  ISETP.GE.AND P0, PT, R0, UR4, PT ;  /* 0x0000000400007c0c */ /* 0x010fda000bf06270 */
[----:B------:R-:W-:Y:S05]  /*15f80*/  @!P0 BRA `(.L_x_1230) ;  /* 0xffffff8c00c08947 */ /* 0x000fea000383ffff */
[----:B------:R-:W-:Y:S05]  /*15f90*/  BSYNC B8 ;  /* 0x0000000000087941 */ /* 0x000fea0003800000 */
.L_x_1106:
[----:B0-----:R-:W4:Y:S01]  /*15fa0*/  LDL.LU R0, [R1+0x64] ;  /* 0x0000640001007983 */ /* 0x001f220000300800 */
[----:B------:R-:W-:Y:S01]  /*15fb0*/  BSSY B0, `(.L_x_1231) ;  /* 0x000000b000007945 */ /* 0x000fe20003800000 */
[----:B--23--:R-:W0:Y:S01]  /*15fc0*/  S2R R5, SR_CgaCtaId ;  /* 0x0000000000057919 */ /* 0x00ce220000008800 */
[----:B----4-:R-:W-:-:S05]  /*15fd0*/  VIADD R0, R0, 0x1 ;  /* 0x0000000100007836 */ /* 0x010fca0000000000 */
[----:B-1----:R-:W-:-:S04]  /*15fe0*/  LEA.HI R2, R0, R0, RZ, 0x1 ;  /* 0x0000000000027211 */ /* 0x002fc800078f08ff */
[----:B------:R-:W-:Y:S02]  /*15ff0*/  LOP3.LUT R3, R2, 0xfffffffe, RZ, 0xc0, !PT ;  /* 0xfffffffe02037812 */ /* 0x000fe400078ec0ff */
[----:B------:R-:W-:-:S03]  /*16000*/  MOV R2, 0x400 ;  /* 0x0000040000027802 */ /* 0x000fc60000000f00 */
[----:B------:R-:W-:Y:S01]  /*16010*/  IMAD.IADD R0, R0, 0x1, -R3 ;  /* 0x0000000100007824 */ /* 0x000fe200078e0a03 */
[----:B0-----:R-:W-:-:S04]  /*16020*/  LEA R9, R5, R2, 0x18 ;  /* 0x0000000205097211 */ /* 0x001fc800078ec0ff */
[----:B------:R-:W-:-:S04]  /*16030*/  SHF.L.U32 R0, R0, 0x1f, RZ ;  /* 0x0000001f00007819 */ /* 0x000fc800000006ff */
[----:B------:R-:W0:Y:S02]  /*16040*/  SYNCS.PHASECHK.TRANS64.TRYWAIT P0, [R9+URZ+0x38820], R0 ;  /* 0x03882000090075a7 */ /* 0x000e24000800017f */
[----:B0-----:R-:W-:Y:S05]  /*16050*/  @!P0 BRA `(.L_x_1232) ;  /* 0x00000024001c8947 */ /* 0x001fea0003800000 */
.L_x_1303:
[----:B------:R-:W-:Y:S05]  /*16060*/  BSYNC B0 ;  /* 0x0000000000007941 */ /* 0x000fea0003800000 */
.L_x_1231:
[----:B------:R-:W-:-:S03]  /*16070*/  UMOV UR4, 0xffffffff ;  /* 0xffffffff00047882 */ /* 0x000fc60000000000 */
[----:B------:R-:W-:Y:S05]  /*16080*/  BRA.DIV UR4, `(.L_x_1233) ;  /* 0x0000002604247947 */ /* 0x000fea000b800000 */
[----:B0-----:R-:W0:Y:S02]  /*16090*/  S2R R0, SR_TID.X ;  /* 0x0000000000007919 */ /* 0x001e240000002100 */
[----:B0-----:R-:W-:-:S04]  /*160a0*/  SHF.R.U32.HI R0, RZ, 0x5, R0 ;  /* 0x00000005ff007819 */ /* 0x001fc80000011600 */
[----:B------:R-:W-:-:S05]  /*160b0*/  LOP3.LUT R0, R0, 0x3, RZ, 0xc0, !PT ;  /* 0x0000000300007812 */ /* 0x000fca00078ec0ff */
[----:B------:R0:W1:Y:S02]  /*160c0*/  SHFL.IDX PT, R14, R0, RZ, 0x1f ;  /* 0x00001fff000e7589 */ /* 0x00006400000e0000 */
.L_x_1306:
[----:B-1----:R-:W-:Y:S01]  /*160d0*/  ISETP.NE.AND P0, PT, R14, RZ, PT ;  /* 0x000000ff0e00720c */ /* 0x002fe20003f05270 */
[----:B------:R-:W-:-:S12]  /*160e0*/  BSSY B0, `(.L_x_1234) ;  /* 0x0000020000007945 */ /* 0x000fd80003800000 */
[----:B------:R-:W-:Y:S05]  /*160f0*/  @P0 BRA `(.L_x_1235) ;  /* 0x0000000000780947 */ /* 0x000fea0003800000 */
[----:B------:R-:W-:-:S03]  /*16100*/  UMOV UR4, 0xffffffff ;  /* 0xffffffff00047882 */ /* 0x000fc60000000000 */
[----:B------:R-:W-:Y:S05]  /*16110*/  BRA.DIV UR4, `(.L_x_1236) ;  /* 0x0000002604347947 */ /* 0x000fea000b800000 */
[----:B------:R-:W-:-:S13]  /*16120*/  ELECT P6, URZ, PT ;  /* 0x00000000003f782f */ /* 0x000fda00038c0000 */
.L_x_1309:
[----:B------:R-:W-:Y:S05]  /*16130*/  @!P6 BRA `(.L_x_1235) ;  /* 0x000000000068e947 */ /* 0x000fea0003800000 */
[----:B------:R-:W2:Y:S04]  /*16140*/  LDL R2, [R1+0x10] ;  /* 0x0000100001027983 */ /* 0x000ea80000100800 */
[----:B------:R-:W3:Y:S01]  /*16150*/  LDL.LU R6, [R1+0x18] ;  /* 0x0000180001067983 */ /* 0x000ee20000300800 */
[----:B0-----:R-:W-:-:S04]  /*16160*/  VIADD R0, R9, 0x38840 ;  /* 0x0003884009007836 */ /* 0x001fc80000000000 */
[C---:B--2---:R-:W-:Y:S02]  /*16170*/  IMAD R5, R2.reuse, 0x8, R0 ;  /* 0x0000000802057824 */ /* 0x044fe400078e0200 */
[----:B------:R-:W-:Y:S01]  /*16180*/  VIADD R2, R2, 0x1 ;  /* 0x0000000102027836 */ /* 0x000fe20000000000 */
[----:B---3--:R-:W-:-:S04]  /*16190*/  SHF.L.U32 R4, R6, 0x1f, RZ ;  /* 0x0000001f06047819 */ /* 0x008fc800000006ff */
[----:B------:R-:W-:Y:S01]  /*161a0*/  ISETP.NE.AND P1, PT, R2, 0x2, PT ;  /* 0x000000020200780c */ /* 0x000fe20003f25270 */
[----:B------:R-:W0:Y:S03]  /*161b0*/  SYNCS.PHASECHK.TRANS64.TRYWAIT P0, [R5+URZ], R4 ;  /* 0x00000004050075a7 */ /* 0x000e26000800017f */
[----:B------:R-:W-:-:S04]  /*161c0*/  SEL R3, RZ, 0x1, P1 ;  /* 0x00000001ff037807 */ /* 0x000fc80000800000 */
[----:B------:R-:W-:Y:S02]  /*161d0*/  LOP3.LUT R6, R6, R3, RZ, 0x3c, !PT ;  /* 0x0000000306067212 */ /* 0x000fe400078e3cff */
[----:B------:R-:W-:Y:S02]  /*161e0*/  SEL R3, R2, RZ, P1 ;  /* 0x000000ff02037207 */ /* 0x000fe40000800000 */
[----:B------:R-:W-:-:S03]  /*161f0*/  SHF.L.U32 R2, R6, 0x1f, RZ ;  /* 0x0000001f06027819 */ /* 0x000fc600000006ff */
[----:B------:R-:W-:Y:S01]  /*16200*/  IMAD R7, R3, 0x8, R0 ;  /* 0x0000000803077824 */ /* 0x000fe200078e0200 */
[----:B0-----:R-:W-:Y:S06]  /*16210*/  @!P0 BRA `(.L_x_1237) ;  /* 0x0000002400148947 */ /* 0x001fec0003800000 */
.L_x_1310:
[----:B------:R-:W0:Y:S01]  /*16220*/  LDL.LU R6, [R1+0x10] ;  /* 0x0000100001067983 */ /* 0x000e220000300800 */
[----:B------:R-:W1:Y:S01]  /*16230*/  SYNCS.PHASECHK.TRANS64.TRYWAIT P0, [R7+URZ], R2 ;  /* 0x00000002070075a7 */ /* 0x000e62000800017f */
[----:B------:R-:W-:-:S04]  /*16240*/  VIADD R0, R9, 0x38860 ;  /* 0x0003886009007836 */ /* 0x000fc80000000000 */
[----:B0-----:R-:W-:Y:S01]  /*16250*/  IMAD R5, R6, 0x8, R0 ;  /* 0x0000000806057824 */ /* 0x001fe200078e0200 */
[----:B-1----:R-:W-:Y:S06]  /*16260*/  @!P0 BRA `(.L_x_1238) ;  /* 0x0000002400148947 */ /* 0x002fec0003800000 */
.L_x_1311:
[----:B------:R-:W1:Y:S02]  /*16270*/  SYNCS.PHASECHK.TRANS64.TRYWAIT P0, [R5+URZ], R4 ;  /* 0x00000004050075a7 */ /* 0x000e64000800017f */
[----:B-1----:R-:W-:Y:S05]  /*16280*/  @!P0 BRA `(.L_x_1239) ;  /* 0x0000002400208947 */ /* 0x002fea0003800000 */
.L_x_1312:
[----:B------:R-:W-:-:S07]  /*16290*/  IMAD R3, R3, 0x8, R0 ;  /* 0x0000000803037824 */ /* 0x000fce00078e0200 */
.L_x_1240:
[----:B--2---:R2:W3:Y:S02]  /*162a0*/  SYNCS.PHASECHK.TRANS64.TRYWAIT P0, [R3+URZ], R2 ;  /* 0x00000002030075a7 */ /* 0x0044e4000800017f */
[----:B---3--:R-:W-:Y:S05]  /*162b0*/  @!P0 NANOSLEEP.SYNCS 0x989680 ;  /* 0x009896800000895d */ /* 0x008fea0003900000 */
[----:B------:R-:W3:Y:S02]  /*162c0*/  @!P0 SYNCS.PHASECHK.TRANS64 P0, [R3+URZ], R2 ;  /* 0x00000002030085a7 */ /* 0x000ee4000800007f */
[----:B---3--:R-:W-:Y:S05]  /*162d0*/  @!P0 BRA `(.L_x_1240) ;  /* 0xfffffffc00f08947 */ /* 0x008fea000383ffff */
.L_x_1235:
[----:B------:R-:W-:Y:S05]  /*162e0*/  BSYNC B0 ;  /* 0x0000000000007941 */ /* 0x000fea0003800000 */
.L_x_1234:
[----:B------:R-:W-:Y:S05]  /*162f0*/  EXIT ;  /* 0x000000000000794d */ /* 0x000fea0003800000 */
.L_x_1063:
[----:B0-----:R-:W-:-:S04]  /*16300*/  IMAD.U32 R0, RZ, RZ, UR41 ;  /* 0x00000029ff007e24 */ /* 0x001fc8000f8e00ff */
[----:B------:R0:W1:Y:S03]  /*16310*/  SYNCS.PHASECHK.TRANS64.TRYWAIT P1, [R0+URZ+0x38800], R3 ;  /* 0x03880003000075a7 */ /* 0x000066000802017f */
[----:B-1----:R-:W-:Y:S05]  /*16320*/  @!P1 NANOSLEEP.SYNCS 0x989680 ;  /* 0x009896800000995d */ /* 0x002fea0003900000 */
[----:B------:R-:W1:Y:S02]  /*16330*/  @!P1 SYNCS.PHASECHK.TRANS64 P1, [R0+URZ+0x38800], R3 ;  /* 0x03880003000095a7 */ /* 0x000e64000802007f */
[----:B-1----:R-:W-:Y:S05]  /*16340*/  @!P1 BRA `(.L_x_1063) ;  /* 0xfffffffc00ec9947 */ /* 0x002fea000383ffff */
[----:B------:R-:W-:Y:S05]  /*16350*/  BRA `(.L_x_1241) ;  /* 0xfffffed800907947 */ /* 0x000fea000383ffff */
.L_x_1067:
[----:B--2---:R2:W3:Y:S02]  /*16360*/  SYNCS.PHASECHK.TRANS64.TRYWAIT P1, [R6+URZ+0x38830], R5 ;  /* 0x03883005060075a7 */ /* 0x0044e4000802017f */
[----:B---3--:R-:W-:Y:S05]  /*16370*/  @!P1 NANOSLEEP.SYNCS 0x989680 ;  /* 0x009896800000995d */ /* 0x008fea0003900000 */
[----:B------:R-:W3:Y:S02]  /*16380*/  @!P1 SYNCS.PHASECHK.TRANS64 P1, [R6+URZ+0x38830], R5 ;  /* 0x03883005060095a7 */ /* 0x000ee4000802007f */
[----:B---3--:R-:W-:Y:S05]  /*16390*/  @!P1 BRA `(.L_x_1067) ;  /* 0xfffffffc00f09947 */ /* 0x008fea000383ffff */
[----:B------:R-:W-:Y:S05]  /*163a0*/  BRA `(.L_x_1066) ;  /* 0xfffffed800ac7947 */ /* 0x000fea000383ffff */
.L_x_1068:
[----:B0-----:R-:W-:-:S04]  /*163b0*/  IMAD.U32 R4, RZ, RZ, UR41 ;  /* 0x00000029ff047e24 */ /* 0x001fc8000f8e00ff */
[----:B------:R0:W3:Y:S03]  /*163c0*/  SYNCS.PHASECHK.TRANS64.TRYWAIT P1, [R4+URZ+0x38810], R3 ;  /* 0x03881003040075a7 */ /* 0x0000e6000802017f */
[----:B---3--:R-:W-:Y:S05]  /*163d0*/  @!P1 NANOSLEEP.SYNCS 0x989680 ;  /* 0x009896800000995d */ /* 0x008fea0003900000 */
[----:B------:R-:W3:Y:S02]  /*163e0*/  @!P1 SYNCS.PHASECHK.TRANS64 P1, [R4+URZ+0x38810], R3 ;  /* 0x03881003040095a7 */ /* 0x000ee4000802007f */
[----:B---3--:R-:W-:Y:S05]  /*163f0*/  @!P1 BRA `(.L_x_1068) ;  /* 0xfffffffc00ec9947 */ /* 0x008fea000383ffff */
[----:B------:R-:W-:Y:S05]  /*16400*/  BRA `(.L_x_1242) ;  /* 0xfffffedc00347947 */ /* 0x000fea000383ffff */
.L_x_1072:
[----:B----4-:R4:W0:Y:S02]  /*16410*/  SYNCS.PHASECHK.TRANS64.TRYWAIT P1, [R6+URZ+0x38850], R5 ;  /* 0x03885005060075a7 */ /* 0x010824000802017f */
[----:B0-----:R-:W-:Y:S05]  /*16420*/  @!P1 NANOSLEEP.SYNCS 0x989680 ;  /* 0x009896800000995d */ /* 0x001fea0003900000 */
[----:B------:R-:W0:Y:S02]  /*16430*/  @!P1 SYNCS.PHASECHK.TRANS64 P1, [R6+URZ+0x38850], R5 ;  /* 0x03885005060095a7 */ /* 0x000e24000802007f */
[----:B0-----:R-:W-:Y:S05]  /*16440*/  @!P1 BRA `(.L_x_1072) ;  /* 0xfffffffc00f09947 */ /* 0x001fea000383ffff */
[----:B------:R-:W-:Y:S05]  /*16450*/  BRA `(.L_x_1071) ;  /* 0xfffffedc00407947 */ /* 0x000fea000383ffff */
.L_x_1077:
[----:B-1----:R-:W-:-:S04]  /*16460*/  IMAD.U32 R5, RZ, RZ, UR5 ;  /* 0x00000005ff057e24 */ /* 0x002fc8000f8e00ff */
[----:B------:R1:W2:Y:S03]  /*16470*/  SYNCS.PHASECHK.TRANS64.TRYWAIT P3, [R5+URZ+0x38830], R4 ;  /* 0x03883004050075a7 */ /* 0x0002a6000806017f */
[----:B--2---:R-:W-:Y:S05]  /*16480*/  @!P3 NANOSLEEP.SYNCS 0x989680 ;  /* 0x009896800000b95d */ /* 0x004fea0003900000 */
[----:B------:R-:W2:Y:S02]  /*16490*/  @!P3 SYNCS.PHASECHK.TRANS64 P3, [R5+URZ+0x38830], R4 ;  /* 0x038830040500b5a7 */ /* 0x000ea4000806007f */
[----:B--2---:R-:W-:Y:S05]  /*164a0*/  @!P3 BRA `(.L_x_1077) ;  /* 0xfffffffc00ecb947 */ /* 0x004fea000383ffff */
[----:B------:R-:W-:Y:S05]  /*164b0*/  BRA `(.L_x_1076) ;  /* 0xfffffefc00cc7947 */ /* 0x000fea000383ffff */
.L_x_1081:
[----:B-1----:R-:W-:-:S04]  /*164c0*/  IMAD.U32 R5, RZ, RZ, UR5 ;  /* 0x00000005ff057e24 */ /* 0x002fc8000f8e00ff */
[----:B------:R1:W3:Y:S03]  /*164d0*/  SYNCS.PHASECHK.TRANS64.TRYWAIT P3, [R5+URZ+0x38850], R4 ;  /* 0x03885004050075a7 */ /* 0x0002e6000806017f */
[----:B---3--:R-:W-:Y:S05]  /*164e0*/  @!P3 NANOSLEEP.SYNCS 0x989680 ;  /* 0x009896800000b95d */ /* 0x008fea0003900000 */
[----:B------:R-:W3:Y:S02]  /*164f0*/  @!P3 SYNCS.PHASECHK.TRANS64 P3, [R5+URZ+0x38850], R4 ;  /* 0x038850040500b5a7 */ /* 0x000ee4000806007f */
[----:B---3--:R-:W-:Y:S05]  /*16500*/  @!P3 BRA `(.L_x_1081) ;  /* 0xfffffffc00ecb947 */ /* 0x008fea000383ffff */
[----:B------:R-:W-:Y:S05]  /*16510*/  BRA `(.L_x_1080) ;  /* 0xffffff0000487947 */ /* 0x000fea000383ffff */
.L_x_1120:
[----:B------:R-:W2:Y:S01]  /*16520*/  S2R R4, SR_TID.X ;  /* 0x0000000000047919 */ /* 0x000ea20000002100 */
[----:B------:R-:W-:Y:S01]  /*16530*/  BSSY B0, `(.L_x_1243) ;  /* 0x000000a000007945 */ /* 0x000fe20003800000 */
[----:B------:R-:W-:Y:S02]  /*16540*/  IMAD.MOV.U32 R12, RZ, RZ, RZ ;  /* 0x000000ffff0c7224 */ /* 0x000fe400078e00ff */
[----:B0-----:R-:W-:Y:S02]  /*16550*/  IMAD.MOV.U32 R11, RZ, RZ, 0x1f ;  /* 0x0000001fff0b7424 */ /* 0x001fe400078e00ff */
[----:B------:R-:W-:Y:S01]  /*16560*/  IMAD.MOV.U32 R15, RZ, RZ, -0x1 ;  /* 0xffffffffff0f7424 */ /* 0x000fe200078e00ff */
[----:B--2---:R-:W-:-:S04]  /*16570*/  SHF.R.U32.HI R4, RZ, 0x5, R4 ;  /* 0x00000005ff047819 */ /* 0x004fc80000011604 */
[----:B------:R-:W-:-:S05]  /*16580*/  LOP3.LUT R4, R4, 0x3, RZ, 0xc0, !PT ;  /* 0x0000000304047812 */ /* 0x000fca00078ec0ff */
[----:B------:R-:W-:-:S07]  /*16590*/  IMAD.MOV.U32 R13, RZ, RZ, R4 ;  /* 0x000000ffff0d7224 */ /* 0x000fce00078e0004 */
[----:B-1----:R-:W-:Y:S05]  /*165a0*/  WARPSYNC.COLLECTIVE R15, `(.L_x_1244) ;  /* 0x000000000f087348 */ /* 0x002fea0003c00000 */
[----:B------:R0:W2:Y:S02]  /*165b0*/  SHFL.IDX P6, R14, R13, R12, R11 ;  /* 0x0000000c0d0e7389 */ /* 0x0000a400000c000b */
[----:B012---:R-:W-:Y:S01]  /*165c0*/  ENDCOLLECTIVE ;  /* 0x000000000000791b */ /* 0x007fe20003800000 */
.L_x_1244:
[----:B------:R-:W-:Y:S05]  /*165d0*/  BSYNC B0 ;  /* 0x0000000000007941 */ /* 0x000fea0003800000 */
.L_x_1243:
[----:B------:R-:W-:Y:S05]  /*165e0*/  BRA `(.L_x_1245) ;  /* 0xffffff9400c87947 */ /* 0x000fea000383ffff */
.L_x_1122:
[----:B------:R-:W-:Y:S01]  /*165f0*/  BSSY B0, `(.L_x_1246) ;  /* 0x0000006000007945 */ /* 0x000fe20003800000 */
[----:B------:R-:W-:-:S07]  /*16600*/  IMAD.MOV.U32 R15, RZ, RZ, -0x1 ;  /* 0xffffffffff0f7424 */ /* 0x000fce00078e00ff */
[----:B012---:R-:W-:Y:S05]  /*16610*/  WARPSYNC.COLLECTIVE R15, `(.L_x_1247) ;  /* 0x000000000f0c7348 */ /* 0x007fea0003c00000 */
[----:B------:R-:W-:Y:S02]  /*16620*/  ELECT P6, UR62, PT ;  /* 0x00000000003e782f */ /* 0x000fe400038c0000 */
[----:B------:R-:W-:Y:S01]  /*16630*/  MOV R14, UR62 ;  /* 0x0000003e000e7c02 */ /* 0x000fe20008000f00 */
[----:B012---:R-:W-:Y:S10]  /*16640*/  ENDCOLLECTIVE ;  /* 0x000000000000791b */ /* 0x007ff40003800000 */
.L_x_1247:
[----:B------:R-:W-:Y:S05]  /*16650*/  BSYNC B0 ;  /* 0x0000000000007941 */ /* 0x000fea0003800000 */
.L_x_1246:
[----:B------:R-:W-:Y:S05]  /*16660*/  BRA `(.L_x_1248) ;  /* 0xffffff9400cc7947 */ /* 0x000fea000383ffff */
.L_x_1124:
[----:B---3--:R3:W4:Y:S02]  /*16670*/  SYNCS.PHASECHK.TRANS64.TRYWAIT P0, [R0+URZ+0x38840], R2 ;  /* 0x03884002000075a7 */ /* 0x008724000800017f */
[----:B----4-:R-:W-:Y:S05]  /*16680*/  @!P0 NANOSLEEP.SYNCS 0x989680 ;  /* 0x009896800000895d */ /* 0x010fea0003900000 */
[----:B------:R-:W4:Y:S02]  /*16690*/  @!P0 SYNCS.PHASECHK.TRANS64 P0, [R0+URZ+0x38840], R2 ;  /* 0x03884002000085a7 */ /* 0x000f24000800007f */
[----:B----4-:R-:W-:Y:S05]  /*166a0*/  @!P0 BRA `(.L_x_1124) ;  /* 0xfffffffc00f08947 */ /* 0x010fea000383ffff */
[----:B------:R-:W-:Y:S05]  /*166b0*/  BRA `(.L_x_1249) ;  /* 0xffffff9800307947 */ /* 0x000fea000383ffff */
.L_x_1128:
[----:B------:R0:W5:Y:S01]  /*166c0*/  LDL R0, [R1+0x38] ;  /* 0x0000380001007983 */ /* 0x0001620000100800 */
[----:B------:R-:W-:Y:S02]  /*166d0*/  IMAD.MOV.U32 R13, RZ, RZ, R2 ;  /* 0x000000ffff0d7224 */ /* 0x000fe400078e0002 */
[----:B------:R-:W-:Y:S01]  /*166e0*/  IMAD.MOV.U32 R12, RZ, RZ, RZ ;  /* 0x000000ffff0c7224 */ /* 0x000fe200078e00ff */
[----:B------:R-:W1:Y:S01]  /*166f0*/  S2R R6, SR_TID.X ;  /* 0x0000000000067919 */ /* 0x000e620000002100 */
[----:B------:R-:W-:Y:S02]  /*16700*/  IMAD.MOV.U32 R11, RZ, RZ, 0x181f ;  /* 0x0000181fff0b7424 */ /* 0x000fe400078e00ff */
[----:B------:R-:W-:-:S07]  /*16710*/  IMAD.MOV.U32 R15, RZ, RZ, -0x1 ;  /* 0xffffffffff0f7424 */ /* 0x000fce00078e00ff */
[----:B01---5:R-:W-:Y:S05]  /*16720*/  WARPSYNC.COLLECTIVE R15, `(.L_x_1250) ;  /* 0x000000000f087348 */ /* 0x023fea0003c00000 */
[----:B------:R2:W3:Y:S02]  /*16730*/  SHFL.IDX P6, R14, R13, R12, R11 ;  /* 0x0000000c0d0e7389 */ /* 0x0004e400000c000b */
[----:B0123-5:R-:W-:Y:S01]  /*16740*/  ENDCOLLECTIVE ;  /* 0x000000000000791b */ /* 0x02ffe20003800000 */
.L_x_1250:
[----:B------:R-:W-:Y:S02]  /*16750*/  IMAD.MOV.U32 R13, RZ, RZ, R3 ;  /* 0x000000ffff0d7224 */ /* 0x000fe400078e0003 */
[----:B------:R-:W-:Y:S01]  /*16760*/  IMAD.MOV.U32 R4, RZ, RZ, R14 ;  /* 0x000000ffff047224 */ /* 0x000fe200078e000e */
[----:B------:R-:W-:-:S07]  /*16770*/  LOP3.LUT R6, R6, 0x7f, RZ, 0xc0, !PT ;  /* 0x0000007f06067812 */ /* 0x000fce00078ec0ff */
[----:B------:R-:W-:Y:S05]  /*16780*/  WARPSYNC.COLLECTIVE R15, `(.L_x_1251) ;  /* 0x000000000f087348 */ /* 0x000fea0003c00000 */
[----:B------:R0:W1:Y:S02]  /*16790*/  SHFL.IDX P6, R14, R13, R12, R11 ;  /* 0x0000000c0d0e7389 */ /* 0x00006400000c000b */
[----:B01----:R-:W-:Y:S01]  /*167a0*/  ENDCOLLECTIVE ;  /* 0x000000000000791b */ /* 0x003fe20003800000 */
.L_x_1251:
[----:B------:R-:W-:-:S05]  /*167b0*/  SHF.R.U32.HI R6, RZ, 0x3, R6 ;  /* 0x00000003ff067819 */ /* 0x000fca0000011606 */
[----:B------:R-:W-:-:S05]  /*167c0*/  IMAD R10, R10, 0x40, R6 ;  /* 0x000000400a0a7824 */ /* 0x000fca00078e0206 */
[----:B------:R0:W-:Y:S01]  /*167d0*/  STL [R1+0x4], R10 ;  /* 0x0000040a01007387 */ /* 0x0001e20000100800 */
[----:B------:R-:W-:Y:S02]  /*167e0*/  IMAD.MOV.U32 R13, RZ, RZ, R2 ;  /* 0x000000ffff0d7224 */ /* 0x000fe400078e0002 */
[----:B------:R-:W-:Y:S02]  /*167f0*/  IMAD.MOV.U32 R12, RZ, RZ, 0x1 ;  /* 0x00000001ff0c7424 */ /* 0x000fe400078e00ff */
[----:B------:R-:W-:-:S07]  /*16800*/  IMAD.MOV.U32 R5, RZ, RZ, R14 ;  /* 0x000000ffff057224 */ /* 0x000fce00078e000e */
[----:B0-----:R-:W-:Y:S05]  /*16810*/  WARPSYNC.COLLECTIVE R15, `(.L_x_1252) ;  /* 0x000000000f087348 */ /* 0x001fea0003c00000 */
[----:B------:R1:W2:Y:S02]  /*16820*/  SHFL.IDX P6, R14, R13, R12, R11 ;  /* 0x0000000c0d0e7389 */ /* 0x0002a400000c000b */
[----:B012---:R-:W-:Y:S01]  /*16830*/  ENDCOLLECTIVE ;  /* 0x000000000000791b */ /* 0x007fe20003800000 */
.L_x_1252:
[----:B------:R-:W-:Y:S02]  /*16840*/  IMAD.MOV.U32 R13, RZ, RZ, R3 ;  /* 0x000000ffff0d7224 */ /* 0x000fe400078e0003 */
[----:B------:R-:W-:-:S07]  /*16850*/  IMAD.MOV.U32 R6, RZ, RZ, R14 ;  /* 0x000000ffff067224 */ /* 0x000fce00078e000e */
[----:B------:R-:W-:Y:S05]  /*16860*/  WARPSYNC.COLLECTIVE R15, `(.L_x_1253) ;  /* 0x000000000f087348 */ /* 0x000fea0003c00000 */
[----:B------:R0:W1:Y:S02]  /*16870*/  SHFL.IDX P6, R14, R13, R12, R11 ;  /* 0x0000000c0d0e7389 */ /* 0x00006400000c000b */
[----:B01----:R-:W-:Y:S01]  /*16880*/  ENDCOLLECTIVE ;  /* 0x000000000000791b */ /* 0x003fe20003800000 */
.L_x_1253:
[----:B------:R-:W-:Y:S02]  /*16890*/  IMAD.MOV.U32 R13, RZ, RZ, R2 ;  /* 0x000000ffff0d7224 */ /* 0x000fe400078e0002 */
[----:B------:R-:W-:Y:S02]  /*168a0*/  IMAD.MOV.U32 R12, RZ, RZ, 0x2 ;  /* 0x00000002ff0c7424 */ /* 0x000fe400078e00ff */
[----:B------:R-:W-:Y:S02]  /*168b0*/  IMAD R0, R0, R7, RZ ;  /* 0x0000000700007224 */ /* 0x000fe400078e02ff */
[----:B------:R-:W-:-:S03]  /*168c0*/  VIADD R7, R10, 0x10 ;  /* 0x000000100a077836 */ /* 0x000fc60000000000 */
[----:B------:R-:W-:Y:S02]  /*168d0*/  ISETP.GE.AND P1, PT, R10, R0, PT ;  /* 0x000000000a00720c */ /* 0x000fe40003f26270 */
[----:B------:R0:W-:Y:S11]  /*168e0*/  STL [R1+0x50], R7 ;  /* 0x0000500701007387 */ /* 0x0001f60000100800 */
        /* <DEDUP_REMOVED lines=8> */
[----:B------:R1:W-:Y:S01]  /*16970*/  @!P1 LDGSTS.E.BYPASS.LTC128B.128 [R8+0x20400], desc[UR38][R4.64], !P0 ;  /* 0x2040000004089fae */ /* 0x0003e2000c101d66 */
[----:B------:R-:W-:Y:S01]  /*16980*/  ISETP.GE.AND P1, PT, R7, R0, PT ;  /* 0x000000000700720c */ /* 0x000fe20003f26270 */
[----:B0-----:R-:W-:-:S05]  /*16990*/  VIADD R7, R10, 0x20 ;  /* 0x000000200a077836 */ /* 0x001fca0000000000 */
[----:B------:R0:W-:Y:S01]  /*169a0*/  STL [R1+0x5c], R7 ;  /* 0x00005c0701007387 */ /* 0x0001e20000100800 */
[----:B-1----:R-:W-:-:S07]  /*169b0*/  IMAD.MOV.U32 R4, RZ, RZ, R14 ;  /* 0x000000ffff047224 */ /* 0x002fce00078e000e */
[----:B0-----:R-:W-:Y:S05]  /*169c0*/  WARPSYNC.COLLECTIVE R15, `(.L_x_1254) ;  /* 0x000000000f087348 */ /* 0x001fea0003c00000 */
[----:B------:R1:W2:Y:S02]  /*169d0*/  SHFL.IDX P6, R14, R13, R12, R11 ;  /* 0x0000000c0d0e7389 */ /* 0x0002a400000c000b */
[----:B012---:R-:W-:Y:S01]  /*169e0*/  ENDCOLLECTIVE ;  /* 0x000000000000791b */ /* 0x007fe20003800000 */
.L_x_1254:
[----:B------:R-:W-:-:S05]  /*169f0*/  @!P1 LEA R5, P2, R9, R4, 0x1 ;  /* 0x0000000409059211 */ /* 0x000fca00078408ff */
[----:B------:R-:W-:-:S05]  /*16a00*/  @!P1 IMAD.X R4, RZ, RZ, R6, P2 ;  /* 0x000000ffff049224 */ /* 0x000fca00010e0606 */
[----:B------:R-:W-:Y:S01]  /*16a10*/  @!P1 LOP3.LUT R5, R5, R4, RZ, 0x3c, !PT ;  /* 0x0000000405059212 */ /* 0x000fe200078e3cff */
[----:B------:R-:W-:-:S03]  /*16a20*/  IMAD.MOV.U32 R13, RZ, RZ, R3 ;  /* 0x000000ffff0d7224 */ /* 0x000fc600078e0003 */
[----:B------:R-:W-:-:S04]  /*16a30*/  @!P1 LOP3.LUT R4, R5, R4, RZ, 0x3c, !PT ;  /* 0x0000000405049212 */ /* 0x000fc800078e3cff */
[----:B------:R-:W-:Y:S01]  /*16a40*/  @!P1 LOP3.LUT R5, R5, R4, RZ, 0x3c, !PT ;  /* 0x0000000405059212 */ /* 0x000fe200078e3cff */
[----:B------:R-:W-:-:S07]  /*16a50*/  IMAD.MOV.U32 R6, RZ, RZ, R14 ;  /* 0x000000ffff067224 */ /* 0x000fce00078e000e */
[----:B------:R-:W-:Y:S05]  /*16a60*/  WARPSYNC.COLLECTIVE R15, `(.L_x_1255) ;  /* 0x000000000f087348 */ /* 0x000fea0003c00000 */
[----:B------:R0:W1:Y:S02]  /*16a70*/  SHFL.IDX P6, R14, R13, R12, R11 ;  /* 0x0000000c0d0e7389 */ /* 0x00006400000c000b */
[----:B01----:R-:W-:Y:S01]  /*16a80*/  ENDCOLLECTIVE ;  /* 0x000000000000791b */ /* 0x003fe20003800000 */
.L_x_1255:
[----:B------:R-:W-:Y:S01]  /*16a90*/  @!PT LDS RZ, [RZ] ;  /* 0x00000000fffff984 */ /* 0x000fe20000000800 */
[----:B------:R-:W-:Y:S01]  /*16aa0*/  @!PT LDS RZ, [RZ] ;  /* 0x00000000fffff984 */ /* 0x000fe20000000800 */
[----:B------:R-:W-:Y:S01]  /*16ab0*/  @!PT LDS RZ, [RZ] ;  /* 0x00000000fffff984 */ /* 0x000fe20000000800 */
[----:B------:R0:W-:Y:S01]  /*16ac0*/  @!P1 LDGSTS.E.BYPASS.LTC128B.128 [R8+0x20c00], desc[UR38][R4.64], !P0 ;  /* 0x20c0000004089fae */ /* 0x0001e2000c101d66 */
[----:B------:R-:W-:Y:S01]  /*16ad0*/  ISETP.GE.AND P1, PT, R7, R0, PT ;  /* 0x000000000700720c */ /* 0x000fe20003f26270 */
[----:B------:R-:W-:Y:S02]  /*16ae0*/  IMAD.MOV.U32 R13, RZ, RZ, R2 ;  /* 0x000000ffff0d7224 */ /* 0x000fe400078e0002 */
[----:B------:R-:W-:Y:S02]  /*16af0*/  IMAD.MOV.U32 R12, RZ, RZ, 0x3 ;  /* 0x00000003ff0c7424 */ /* 0x000fe400078e00ff */
[----:B0-----:R-:W-:-:S08]  /*16b00*/  IMAD.MOV.U32 R4, RZ, RZ, R14 ;  /* 0x000000ffff047224 */ /* 0x001fd000078e000e */
[----:B------:R-:W-:Y:S05]  /*16b10*/  WARPSYNC.COLLECTIVE R15, `(.L_x_1256) ;  /* 0x000000000f087348 */ /* 0x000fea0003c00000 */
[----:B------:R0:W1:Y:S02]  /*16b20*/  SHFL.IDX P6, R14, R13, R12, R11 ;  /* 0x0000000c0d0e7389 */ /* 0x00006400000c000b */
[----:B01----:R-:W-:Y:S01]  /*16b30*/  ENDCOLLECTIVE ;  /* 0x000000000000791b */ /* 0x003fe20003800000 */
.L_x_1256:
        /* <DEDUP_REMOVED lines=9> */
[----:B------:R0:W-:Y:S02]  /*16bd0*/  @!P1 LDGSTS.E.BYPASS.LTC128B.128 [R8+0x21400], desc[UR38][R4.64], !P0 ;  /* 0x2140000004089fae */ /* 0x0001e4000c101d66 */
[----:B0-----:R-:W-:-:S07]  /*16be0*/  IMAD.MOV.U32 R4, RZ, RZ, R14 ;  /* 0x000000ffff047224 */ /* 0x001fce00078e000e */
[----:B------:R-:W-:Y:S05]  /*16bf0*/  WARPSYNC.COLLECTIVE R15, `(.L_x_1257) ;  /* 0x000000000f087348 */ /* 0x000fea0003c00000 */
[----:B------:R0:W1:Y:S02]  /*16c00*/  SHFL.IDX P6, R14, R13, R12, R11 ;  /* 0x0000000c0d0e7389 */ /* 0x00006400000c000b */
[----:B01----:R-:W-:Y:S01]  /*16c10*/  ENDCOLLECTIVE ;  /* 0x000000000000791b */ /* 0x003fe20003800000 */
.L_x_1257:
[----:B------:R-:W-:Y:S01]  /*16c20*/  IMAD.MOV.U32 R3, RZ, RZ, R14 ;  /* 0x000000ffff037224 */ /* 0x000fe200078e000e */
[----:B------:R-:W-:Y:S06]  /*16c30*/  BRA `(.L_x_1258) ;  /* 0xffffff9c006c7947 */ /* 0x000fec000383ffff */
.L_x_1132:
[----:B------:R-:W2:Y:S04]  /*16c40*/  LDL.LU R12, [R1+0x38] ;  /* 0x00003800010c7983 */ /* 0x000ea80000300800 */
[----:B------:R-:W3:Y:S04]  /*16c50*/  LDL.LU R11, [R1+0x4] ;  /* 0x00000400010b7983 */ /* 0x000ee80000300800 */
[----:B------:R-:W4:Y:S04]  /*16c60*/  LDL.LU R9, [R1+0x50] ;  /* 0x0000500001097983 */ /* 0x000f280000300800 */
[----:B------:R-:W5:Y:S01]  /*16c70*/  LDL.LU R8, [R1+0x5c] ;  /* 0x00005c0001087983 */ /* 0x000f620000300800 */
[----:B------:R-:W-:Y:S01]  /*16c80*/  LOP3.LUT R19, R19, 0xffffffdf, RZ, 0xc0, !PT ;  /* 0xffffffdf13137812 */ /* 0x000fe200078ec0ff */
[----:B------:R-:W-:Y:S01]  /*16c90*/  BSSY B0, `(.L_x_1259) ;  /* 0x0000015000007945 */ /* 0x000fe20003800000 */
[----:B------:R-:W-:-:S02]  /*16ca0*/  IMAD.MOV.U32 R13, RZ, RZ, R4 ;  /* 0x000000ffff0d7224 */ /* 0x000fc400078e0004 */
[----:B------:R-:W-:Y:S02]  /*16cb0*/  IMAD.MOV.U32 R15, RZ, RZ, -0x1 ;  /* 0xffffffffff0f7424 */ /* 0x000fe400078e00ff */
[----:B--2---:R-:W-:Y:S02]  /*16cc0*/  IMAD R7, R12, R7, RZ ;  /* 0x000000070c077224 */ /* 0x004fe400078e02ff */
[----:B------:R-:W-:-:S03]  /*16cd0*/  IMAD.MOV.U32 R12, RZ, RZ, RZ ;  /* 0x000000ffff0c7224 */ /* 0x000fc600078e00ff */
[-C--:B---3--:R-:W-:Y:S01]  /*16ce0*/  ISETP.GE.AND P2, PT, R11, R7.reuse, PT ;  /* 0x000000070b00720c */ /* 0x088fe20003f46270 */
[----:B------:R-:W-:Y:S01]  /*16cf0*/  IMAD.MOV.U32 R11, RZ, RZ, 0x181f ;  /* 0x0000181fff0b7424 */ /* 0x000fe200078e00ff */
[-C--:B----4-:R-:W-:Y:S02]  /*16d00*/  ISETP.GE.AND P3, PT, R9, R7.reuse, PT ;  /* 0x000000070900720c */ /* 0x090fe40003f66270 */
[----:B-----5:R-:W-:-:S09]  /*16d10*/  ISETP.GE.AND P4, PT, R8, R7, PT ;  /* 0x000000070800720c */ /* 0x020fd20003f86270 */
[----:B------:R-:W-:-:S04]  /*16d20*/  @!P2 LOP3.LUT R2, R5, 0x40, RZ, 0xc0, !PT ;  /* 0x000000400502a812 */ /* 0x000fc800078ec0ff */
[----:B------:R-:W-:-:S04]  /*16d30*/  @!P2 SHF.R.U32.HI R2, RZ, 0x2, R2 ;  /* 0x00000002ff02a819 */ /* 0x000fc80000011602 */
[----:B------:R-:W-:Y:S02]  /*16d40*/  @!P2 ISETP.NE.U32.AND P6, PT, R2, RZ, PT ;  /* 0x000000ff0200a20c */ /* 0x000fe40003fc5070 */
[----:B------:R-:W-:-:S04]  /*16d50*/  @!P2 LOP3.LUT R2, R6, 0x80, RZ, 0xc0, !PT ;  /* 0x000000800602a812 */ /* 0x000fc800078ec0ff */
[----:B------:R-:W-:-:S07]  /*16d60*/  @!P2 SHF.R.U32.HI R2, RZ, 0x3, R2 ;  /* 0x00000003ff02a819 */ /* 0x000fce0000011602 */
[----:B------:R-:W-:Y:S02]  /*16d70*/  @P6 LOP3.LUT R19, R19, 0x20, RZ, 0xfc, !PT ;  /* 0x0000002013136812 */ /* 0x000fe400078efcff */
[----:B------:R-:W-:Y:S02]  /*16d80*/  @!P2 ISETP.NE.U32.AND P6, PT, R2, RZ, PT ;  /* 0x000000ff0200a20c */ /* 0x000fe40003fc5070 */
[----:B------:R-:W-:-:S11]  /*16d90*/  LOP3.LUT R19, R19, 0xffffffef, RZ, 0xc0, !PT ;  /* 0xffffffef13137812 */ /* 0x000fd600078ec0ff */
[----:B------:R-:W-:-:S07]  /*16da0*/  @P6 LOP3.LUT R19, R19, 0x10, RZ, 0xfc, !PT ;  /* 0x0000001013136812 */ /* 0x000fce00078efcff */
[----:B------:R-:W-:Y:S05]  /*16db0*/  WARPSYNC.COLLECTIVE R15, `(.L_x_1260) ;  /* 0x000000000f087348 */ /* 0x000fea0003c00000 */
[----:B------:R0:W1:Y:S02]  /*16dc0*/  SHFL.IDX P6, R14, R13, R12, R11 ;  /* 0x0000000c0d0e7389 */ /* 0x00006400000c000b */
[----:B01----:R-:W-:Y:S01]  /*16dd0*/  ENDCOLLECTIVE ;  /* 0x000000000000791b */ /* 0x003fe20003800000 */
.L_x_1260:
[----:B------:R-:W-:Y:S05]  /*16de0*/  BSYNC B0 ;  /* 0x0000000000007941 */ /* 0x000fea0003800000 */
.L_x_1259:
[----:B------:R0:W-:Y:S04]  /*16df0*/  STL [R1+0x74], R7 ;  /* 0x0000740701007387 */ /* 0x0001e80000100800 */
[----:B0-----:R0:W5:Y:S01]  /*16e00*/  LDL R7, [R1+0x14] ;  /* 0x0000140001077983 */ /* 0x0011620000100800 */
[----:B------:R-:W-:Y:S01]  /*16e10*/  IMAD.MOV.U32 R13, RZ, RZ, R0 ;  /* 0x000000ffff0d7224 */ /* 0x000fe200078e0000 */
[----:B------:R-:W-:Y:S01]  /*16e20*/  LOP3.LUT R19, R19, 0xffff7fff, RZ, 0xc0, !PT ;  /* 0xffff7fff13137812 */ /* 0x000fe200078ec0ff */
[----:B------:R-:W-:Y:S02]  /*16e30*/  IMAD.MOV.U32 R12, RZ, RZ, RZ ;  /* 0x000000ffff0c7224 */ /* 0x000fe400078e00ff */
[----:B------:R-:W-:Y:S01]  /*16e40*/  IMAD.MOV.U32 R11, RZ, RZ, 0x181f ;  /* 0x0000181fff0b7424 */ /* 0x000fe200078e00ff */
[----:B------:R-:W-:Y:S01]  /*16e50*/  @P0 LOP3.LUT R19, R19, 0x8000, RZ, 0xfc, !PT ;  /* 0x0000800013130812 */ /* 0x000fe200078efcff */
[----:B------:R-:W-:-:S02]  /*16e60*/  IMAD.MOV.U32 R15, RZ, RZ, -0x1 ;  /* 0xffffffffff0f7424 */ /* 0x000fc400078e00ff */
[----:B------:R-:W-:Y:S01]  /*16e70*/  IMAD.MOV.U32 R2, RZ, RZ, R14 ;  /* 0x000000ffff027224 */ /* 0x000fe200078e000e */
[----:B0-----:R-:W-:-:S13]  /*16e80*/  LOP3.LUT P0, RZ, R19, 0x8, RZ, 0xc0, !PT ;  /* 0x0000000813ff7812 */ /* 0x001fda000780c0ff */
[----:B-----5:R-:W-:Y:S05]  /*16e90*/  WARPSYNC.COLLECTIVE R15, `(.L_x_1261) ;  /* 0x000000000f087348 */ /* 0x020fea0003c00000 */
[----:B------:R0:W1:Y:S02]  /*16ea0*/  SHFL.IDX P6, R14, R13, R12, R11 ;  /* 0x0000000c0d0e7389 */ /* 0x00006400000c000b */
[----:B01---5:R-:W-:Y:S01]  /*16eb0*/  ENDCOLLECTIVE ;  /* 0x000000000000791b */ /* 0x023fe20003800000 */
.L_x_1261:
[----:B------:R-:W-:-:S04]  /*16ec0*/  LOP3.LUT R19, R19, 0xffffbfff, RZ, 0xc0, !PT ;  /* 0xffffbfff13137812 */ /* 0x000fc800078ec0ff */
[----:B------:R-:W-:-:S04]  /*16ed0*/  @P1 LOP3.LUT R19, R19, 0x4000, RZ, 0xfc, !PT ;  /* 0x0000400013131812 */ /* 0x000fc800078efcff */
[C---:B------:R-:W-:Y:S02]  /*16ee0*/  LOP3.LUT P1, RZ, R19.reuse, 0x4, RZ, 0xc0, !PT ;  /* 0x0000000413ff7812 */ /* 0x040fe4000782c0ff */
[----:B------:R-:W-:Y:S01]  /*16ef0*/  LOP3.LUT R19, R19, 0xffffdfff, RZ, 0xc0, !PT ;  /* 0xffffdfff13137812 */ /* 0x000fe200078ec0ff */
[----:B------:R-:W-:-:S03]  /*16f00*/  IMAD.MOV.U32 R13, RZ, RZ, R4 ;  /* 0x000000ffff0d7224 */ /* 0x000fc600078e0004 */
[----:B------:R-:W-:Y:S01]  /*16f10*/  @P3 LOP3.LUT R19, R19, 0x2000, RZ, 0xfc, !PT ;  /* 0x0000200013133812 */ /* 0x000fe200078efcff */
[----:B------:R-:W-:-:S03]  /*16f20*/  IMAD.MOV.U32 R12, RZ, RZ, 0x1 ;  /* 0x00000001ff0c7424 */ /* 0x000fc600078e00ff */
[C---:B------:R-:W-:Y:S02]  /*16f30*/  LOP3.LUT P3, RZ, R19.reuse, 0x2, RZ, 0xc0, !PT ;  /* 0x0000000213ff7812 */ /* 0x040fe4000786c0ff */
[----:B------:R-:W-:Y:S01]  /*16f40*/  LOP3.LUT R19, R19, 0xfffffbff, RZ, 0xc0, !PT ;  /* 0xfffffbff13137812 */ /* 0x000fe200078ec0ff */
[----:B------:R-:W-:-:S03]  /*16f50*/  IMAD.MOV.U32 R3, RZ, RZ, R14 ;  /* 0x000000ffff037224 */ /* 0x000fc600078e000e */
[----:B------:R-:W-:Y:S02]  /*16f60*/  @P4 LOP3.LUT R19, R19, 0x400, RZ, 0xfc, !PT ;  /* 0x0000040013134812 */ /* 0x000fe400078efcff */
[----:B------:R-:W-:Y:S02]  /*16f70*/  @!P2 LEA R3, P6, R10, R3, 0x1 ;  /* 0x000000030a03a211 */ /* 0x000fe400078c08ff */
[----:B------:R-:W-:-:S03]  /*16f80*/  LOP3.LUT P4, RZ, R19, 0x10, RZ, 0xc0, !PT ;  /* 0x0000001013ff7812 */ /* 0x000fc6000788c0ff */
[----:B------:R-:W-:Y:S01]  /*16f90*/  @!P2 IMAD.X R2, RZ, RZ, R2, P6 ;  /* 0x000000ffff02a224 */ /* 0x000fe200030e0602 */
[----:B------:R-:W-:-:S04]  /*16fa0*/  LOP3.LUT P6, RZ, R19, 0x20, RZ, 0xc0, !PT ;  /* 0x0000002013ff7812 */ /* 0x000fc800078cc0ff */
[----:B------:R-:W-:-:S04]  /*16fb0*/  @!P2 LOP3.LUT R3, R3, R2, RZ, 0x3c, !PT ;  /* 0x000000020303a212 */ /* 0x000fc800078e3cff */
[----:B------:R-:W-:-:S04]  /*16fc0*/  @!P2 LOP3.LUT R2, R3, R2, RZ, 0x3c, !PT ;  /* 0x000000020302a212 */ /* 0x000fc800078e3cff */
[----:B------:R-:W-:-:S05]  /*16fd0*/  @!P2 LOP3.LUT R3, R3, R2, RZ, 0x3c, !PT ;  /* 0x000000020303a212 */ /* 0x000fca00078e3cff */
[----:B------:R-:W-:Y:S01]  /*16fe0*/  @!PT LDS RZ, [RZ] ;  /* 0x00000000fffff984 */ /* 0x000fe20000000800 */
[----:B------:R-:W-:Y:S01]  /*16ff0*/  @!PT LDS RZ, [RZ] ;  /* 0x00000000fffff984 */ /* 0x000fe20000000800 */
[----:B------:R-:W-:Y:S01]  /*17000*/  @!PT LDS RZ, [RZ] ;  /* 0x00000000fffff984 */ /* 0x000fe20000000800 */
[----:B------:R0:W-:Y:S01]  /*17010*/  @!P2 LDGSTS.E.BYPASS.LTC128B.128 [R7+0x26400], desc[UR38][R2.64], !P0 ;  /* 0x264000000207afae */ /* 0x0001e2000c101d66 */
[----:B------:R-:W-:-:S03]  /*17020*/  LOP3.LUT P0, RZ, R19, 0x8000, RZ, 0xc0, !PT ;  /* 0x0000800013ff7812 */ /* 0x000fc6000780c0ff */
[----:B------:R0:W-:Y:S01]  /*17030*/  @!P2 LDGSTS.E.BYPASS.LTC128B.128 [R7+0x28400], desc[UR38][R2.64+0x80], !P1 ;  /* 0x284000800207afae */ /* 0x0001e2000c901d66 */
[----:B------:R-:W-:-:S03]  /*17040*/  LOP3.LUT P1, RZ, R19, 0x4000, RZ, 0xc0, !PT ;  /* 0x0000400013ff7812 */ /* 0x000fc6000782c0ff */
[----:B------:R0:W-:Y:S01]  /*17050*/  @!P2 LDGSTS.E.BYPASS.LTC128B.128 [R7+0x2a400], desc[UR38][R2.64+0x100], !P3 ;  /* 0x2a4001000207afae */ /* 0x0001e2000d901d66 */
[C---:B------:R-:W-:Y:S02]  /*17060*/  LOP3.LUT P3, RZ, R19.reuse, 0x2000, RZ, 0xc0, !PT ;  /* 0x0000200013ff7812 */ /* 0x040fe4000786c0ff */
[----:B------:R-:W-:Y:S01]  /*17070*/  LOP3.LUT R19, R19, 0xfffff7ff, RZ, 0xc0, !PT ;  /* 0xfffff7ff13137812 */ /* 0x000fe200078ec0ff */
[----:B------:R0:W-:Y:S03]  /*17080*/  @!P2 LDGSTS.E.BYPASS.LTC128B.128 [R7+0x2c400], desc[UR38][R2.64+0x180], !P5 ;  /* 0x2c4001800207afae */ /* 0x0001e6000e901d66 */
[----:B------:R-:W-:Y:S01]  /*17090*/  @P5 LOP3.LUT R19, R19, 0x800, RZ, 0xfc, !PT ;  /* 0x0000080013135812 */ /* 0x000fe200078efcff */
[----:B------:R0:W-:Y:S03]  /*170a0*/  @!P2 LDGSTS.E.BYPASS.LTC128B.128 [R7+0x2e400], desc[UR38][R2.64+0x200], !P0 ;  /* 0x2e4002000207afae */ /* 0x0001e6000c101d66 */
[C---:B------:R-:W-:Y:S01]  /*170b0*/  LOP3.LUT P5, RZ, R19.reuse, 0x4, RZ, 0xc0, !PT ;  /* 0x0000000413ff7812 */ /* 0x040fe200078ac0ff */
[----:B------:R0:W-:Y:S01]  /*170c0*/  @!P2 LDGSTS.E.BYPASS.LTC128B.128 [R7+0x30400], desc[UR38][R2.64+0x280], !P1 ;  /* 0x304002800207afae */ /* 0x0001e2000c901d66 */
[----:B------:R-:W-:-:S02]  /*170d0*/  LOP3.LUT R19, R19, 0xffffefff, RZ, 0xc0, !PT ;  /* 0xffffefff13137812 */ /* 0x000fc400078ec0ff */
[----:B------:R-:W-:Y:S01]  /*170e0*/  @!P3 LOP3.LUT R8, R6, 0x80, RZ, 0xc0, !PT ;  /* 0x000000800608b812 */ /* 0x000fe200078ec0ff */
[----:B------:R0:W-:Y:S01]  /*170f0*/  @!P2 LDGSTS.E.BYPASS.LTC128B.128 [R7+0x32400], desc[UR38][R2.64+0x300], P6 ;  /* 0x324003000207afae */ /* 0x0001e2000b101d66 */
[----:B------:R-:W-:Y:S02]  /*17100*/  @!P3 LOP3.LUT R9, R5, 0x40, RZ, 0xc0, !PT ;  /* 0x000000400509b812 */ /* 0x000fe400078ec0ff */
[----:B------:R-:W-:-:S07]  /*17110*/  @!P3 SHF.R.U32.HI R8, RZ, 0x3, R8 ;  /* 0x00000003ff08b819 */ /* 0x000fce0000011608 */
[----:B0-----:R-:W-:Y:S05]  /*17120*/  WARPSYNC.COLLECTIVE R15, `(.L_x_1262) ;  /* 0x000000000f087348 */ /* 0x001fea0003c00000 */
[----:B------:R1:W2:Y:S02]  /*17130*/  SHFL.IDX P6, R14, R13, R12, R11 ;  /* 0x0000000c0d0e7389 */ /* 0x0002a400000c000b */
[----:B012---:R-:W-:Y:S01]  /*17140*/  ENDCOLLECTIVE ;  /* 0x000000000000791b */ /* 0x007fe20003800000 */
.L_x_1262:
[----:B------:R-:W-:Y:S01]  /*17150*/  @!P3 SHF.R.U32.HI R9, RZ, 0x2, R9 ;  /* 0x00000002ff09b819 */ /* 0x000fe20000011609 */
[----:B------:R-:W-:Y:S01]  /*17160*/  @!PT LDS RZ, [RZ] ;  /* 0x00000000fffff984 */ /* 0x000fe20000000800 */
[----:B------:R-:W-:Y:S01]  /*17170*/  @!PT LDS RZ, [RZ] ;  /* 0x00000000fffff984 */ /* 0x000fe20000000800 */
[----:B------:R-:W-:Y:S01]  /*17180*/  @!PT LDS RZ, [RZ] ;  /* 0x00000000fffff984 */ /* 0x000fe20000000800 */
[----:B------:R0:W-:Y:S01]  /*17190*/  @!P2 LDGSTS.E.BYPASS.LTC128B.128 [R7+0x34400], desc[UR38][R2.64+0x380], P4 ;  /* 0x344003800207afae */ /* 0x0001e2000a101d66 */
[----:B------:R-:W-:Y:S02]  /*171a0*/  @!P3 ISETP.NE.U32.AND P4, PT, R8, RZ, PT ;  /* 0x000000ff0800b20c */ /* 0x000fe40003f85070 */
[----:B------:R-:W-:Y:S02]  /*171b0*/  @!P3 ISETP.NE.U32.AND P2, PT, R9, RZ, PT ;  /* 0x000000ff0900b20c */ /* 0x000fe40003f45070 */
[----:B------:R-:W-:-:S04]  /*171c0*/  @P5 LOP3.LUT R19, R19, 0x1000, RZ, 0xfc, !PT ;  /* 0x0000100013135812 */ /* 0x000fc800078efcff */
[C---:B------:R-:W-:Y:S01]  /*171d0*/  LOP3.LUT P5, RZ, R19.reuse, 0x8, RZ, 0xc0, !PT ;  /* 0x0000000813ff7812 */ /* 0x040fe200078ac0ff */
[----:B------:R-:W-:Y:S01]  /*171e0*/  IMAD.MOV.U32 R13, RZ, RZ, R0 ;  /* 0x000000ffff0d7224 */ /* 0x000fe200078e0000 */
[----:B------:R-:W-:-:S05]  /*171f0*/  LOP3.LUT R19, R19, 0xffffffdf, RZ, 0xc0, !PT ;  /* 0xffffffdf13137812 */ /* 0x000fca00078ec0ff */
[----:B------:R-:W-:Y:S01]  /*17200*/  @P2 LOP3.LUT R19, R19, 0x20, RZ, 0xfc, !PT ;  /* 0x0000002013132812 */ /* 0x000fe200078efcff */
[----:B0-----:R-:W-:-:S07]  /*17210*/  IMAD.MOV.U32 R8, RZ, RZ, R14 ;  /* 0x000000ffff087224 */ /* 0x001fce00078e000e */
[----:B------:R-:W-:Y:S05]  /*17220*/  WARPSYNC.COLLECTIVE R15, `(.L_x_1263) ;  /* 0x000000000f087348 */ /* 0x000fea0003c00000 */
[----:B------:R0:W1:Y:S02]  /*17230*/  SHFL.IDX P6, R14, R13, R12, R11 ;  /* 0x0000000c0d0e7389 */ /* 0x00006400000c000b */
[----:B01----:R-:W-:Y:S01]  /*17240*/  ENDCOLLECTIVE ;  /* 0x000000000000791b */ /* 0x003fe20003800000 */
.L_x_1263:
[----:B------:R-:W-:Y:S02]  /*17250*/  IMAD.MOV.U32 R13, RZ, RZ, R4 ;  /* 0x000000ffff0d7224 */ /* 0x000fe400078e0004 */
[----:B------:R-:W-:Y:S01]  /*17260*/  IMAD.MOV.U32 R12, RZ, RZ, 0x2 ;  /* 0x00000002ff0c7424 */ /* 0x000fe200078e00ff */
[----:B------:R-:W-:Y:S02]  /*17270*/  @!P3 LEA R21, P2, R10, R14, 0x1 ;  /* 0x0000000e0a15b211 */ /* 0x000fe400078408ff */
[----:B------:R-:W-:-:S03]  /*17280*/  LOP3.LUT P6, RZ, R19, 0x20, RZ, 0xc0, !PT ;  /* 0x0000002013ff7812 */ /* 0x000fc600078cc0ff */
[----:B------:R-:W-:Y:S01]  /*17290*/  @!P3 IMAD.X R8, RZ, RZ, R8, P2 ;  /* 0x000000ffff08b224 */ /* 0x000fe200010e0608 */
[----:B------:R-:W-:Y:S01]  /*172a0*/  LOP3.LUT P2, RZ, R19, 0x2, RZ, 0xc0, !PT ;  /* 0x0000000213ff7812 */ /* 0x000fe2000784c0ff */
[----:B------:R-:W-:Y:S02]  /*172b0*/  @!P3 IMAD.MOV.U32 R2, RZ, RZ, R21 ;  /* 0x000000ffff02b224 */ /* 0x000fe400078e0015 */
[----:B------:R-:W-:-:S05]  /*172c0*/  @!P3 IMAD.MOV.U32 R3, RZ, RZ, R8 ;  /* 0x000000ffff03b224 */ /* 0x000fca00078e0008 */
[----:B------:R-:W-:Y:S01]  /*172d0*/  @!PT LDS RZ, [RZ] ;  /* 0x00000000fffff984 */ /* 0x000fe20000000800 */
[----:B------:R-:W-:Y:S01]  /*172e0*/  @!PT LDS RZ, [RZ] ;  /* 0x00000000fffff984 */ /* 0x000fe20000000800 */
[----:B------:R-:W-:Y:S01]  /*172f0*/  @!PT LDS RZ, [RZ] ;  /* 0x00000000fffff984 */ /* 0x000fe20000000800 */
[----:B------:R0:W-:Y:S01]  /*17300*/  @!P3 LDGSTS.E.BYPASS.LTC128B.128 [R7+0x26c00], desc[UR38][R2.64], !P5 ;  /* 0x26c000000207bfae */ /* 0x0001e2000e901d66 */
[----:B------:R-:W-:-:S13]  /*17310*/  LOP3.LUT P5, RZ, R19, 0x1000, RZ, 0xc0, !PT ;  /* 0x0000100013ff7812 */ /* 0x000fda00078ac0ff */
[----:B------:R0:W-:Y:S01]  /*17320*/  @!P3 LDGSTS.E.BYPASS.LTC128B.128 [R7+0x28c00], desc[UR38][R2.64+0x80], !P5 ;  /* 0x28c000800207bfae */ /* 0x0001e2000e901d66 */
[C---:B------:R-:W-:Y:S02]  /*17330*/  LOP3.LUT P5, RZ, R19.reuse, 0x800, RZ, 0xc0, !PT ;  /* 0x0000080013ff7812 */ /* 0x040fe400078ac0ff */
[----:B------:R-:W-:Y:S01]  /*17340*/  LOP3.LUT R19, R19, 0xffffff7f, RZ, 0xc0, !PT ;  /* 0xffffff7f13137812 */ /* 0x000fe200078ec0ff */
[----:B------:R0:W-:Y:S03]  /*17350*/  @!P3 LDGSTS.E.BYPASS.LTC128B.128 [R7+0x2ac00], desc[UR38][R2.64+0x100], !P2 ;  /* 0x2ac001000207bfae */ /* 0x0001e6000d101d66 */
[----:B------:R-:W-:-:S04]  /*17360*/  @P2 LOP3.LUT R19, R19, 0x80, RZ, 0xfc, !PT ;  /* 0x0000008013132812 */ /* 0x000fc800078efcff */
[C---:B------:R-:W-:Y:S02]  /*17370*/  LOP3.LUT P2, RZ, R19.reuse, 0x4, RZ, 0xc0, !PT ;  /* 0x0000000413ff7812 */ /* 0x040fe4000784c0ff */
[----:B------:R-:W-:Y:S01]  /*17380*/  LOP3.LUT R19, R19, 0xfffffeff, RZ, 0xc0, !PT ;  /* 0xfffffeff13137812 */ /* 0x000fe200078ec0ff */
[----:B------:R0:W-:Y:S04]  /*17390*/  @!P3 LDGSTS.E.BYPASS.LTC128B.128 [R7+0x2cc00], desc[UR38][R2.64+0x180], !P5 ;  /* 0x2cc001800207bfae */ /* 0x0001e8000e901d66 */
[----:B------:R0:W-:Y:S04]  /*173a0*/  @!P3 LDGSTS.E.BYPASS.LTC128B.128 [R7+0x2ec00], desc[UR38][R2.64+0x200], !P0 ;  /* 0x2ec002000207bfae */ /* 0x0001e8000c101d66 */
[----:B------:R0:W-:Y:S02]  /*173b0*/  @!P3 LDGSTS.E.BYPASS.LTC128B.128 [R7+0x30c00], desc[UR38][R2.64+0x280], !P1 ;  /* 0x30c002800207bfae */ /* 0x0001e4000c901d66 */
[----:B------:R-:W-:-:S02]  /*173c0*/  @P2 LOP3.LUT R19, R19, 0x100, RZ, 0xfc, !PT ;  /* 0x0000010013132812 */ /* 0x000fc400078efcff */
[----:B------:R0:W-:Y:S02]  /*173d0*/  @!P3 LDGSTS.E.BYPASS.LTC128B.128 [R7+0x32c00], desc[UR38][R2.64+0x300], P6 ;  /* 0x32c003000207bfae */ /* 0x0001e4000b101d66 */
[----:B------:R-:W-:-:S13]  /*173e0*/  LOP3.LUT P2, RZ, R19, 0x8, RZ, 0xc0, !PT ;  /* 0x0000000813ff7812 */ /* 0x000fda000784c0ff */
[----:B0-----:R-:W-:Y:S05]  /*173f0*/  WARPSYNC.COLLECTIVE R15, `(.L_x_1264) ;  /* 0x000000000f087348 */ /* 0x001fea0003c00000 */
[----:B------:R1:W2:Y:S02]  /*17400*/  SHFL.IDX P6, R14, R13, R12, R11 ;  /* 0x0000000c0d0e7389 */ /* 0x0002a400000c000b */
[----:B012---:R-:W-:Y:S01]  /*17410*/  ENDCOLLECTIVE ;  /* 0x000000000000791b */ /* 0x007fe20003800000 */
.L_x_1264:
[----:B------:R-:W-:Y:S01]  /*17420*/  LOP3.LUT R19, R19, 0xfffffdff, RZ, 0xc0, !PT ;  /* 0xfffffdff13137812 */ /* 0x000fe200078ec0ff */
[----:B------:R-:W-:Y:S01]  /*17430*/  @!PT LDS RZ, [RZ] ;  /* 0x00000000fffff984 */ /* 0x000fe20000000800 */
[----:B------:R-:W-:Y:S01]  /*17440*/  @!PT LDS RZ, [RZ] ;  /* 0x00000000fffff984 */ /* 0x000fe20000000800 */
[----:B------:R-:W-:Y:S01]  /*17450*/  @!PT LDS RZ, [RZ] ;  /* 0x00000000fffff984 */ /* 0x000fe20000000800 */
[----:B------:R0:W-:Y:S03]  /*17460*/  @!P3 LDGSTS.E.BYPASS.LTC128B.128 [R7+0x34c00], desc[UR38][R2.64+0x380], P4 ;  /* 0x34c003800207bfae */ /* 0x0001e6000a101d66 */
[----:B------:R-:W-:Y:S01]  /*17470*/  @P2 LOP3.LUT R19, R19, 0x200, RZ, 0xfc, !PT ;  /* 0x0000020013132812 */ /* 0x000fe200078efcff */
[----:B------:R-:W-:-:S03]  /*17480*/  IMAD.MOV.U32 R13, RZ, RZ, R0 ;  /* 0x000000ffff0d7224 */ /* 0x000fc600078e0000 */
[----:B------:R-:W-:Y:S01]  /*17490*/  LOP3.LUT P4, RZ, R19, 0x400, RZ, 0xc0, !PT ;  /* 0x0000040013ff7812 */ /* 0x000fe2000788c0ff */
[----:B------:R-:W-:-:S12]  /*174a0*/  IMAD.MOV.U32 R10, RZ, RZ, R14 ;  /* 0x000000ffff0a7224 */ /* 0x000fd800078e000e */
[----:B0-----:R-:W-:Y:S05]  /*174b0*/  WARPSYNC.COLLECTIVE R15, `(.L_x_1265) ;  /* 0x000000000f087348 */ /* 0x001fea0003c00000 */
[----:B------:R1:W2:Y:S02]  /*174c0*/  SHFL.IDX P6, R14, R13, R12, R11 ;  /* 0x0000000c0d0e7389 */ /* 0x0002a400000c000b */
[----:B012---:R-:W-:Y:S01]  /*174d0*/  ENDCOLLECTIVE ;  /* 0x000000000000791b */ /* 0x007fe20003800000 */
.L_x_1265:
[----:B------:R-:W-:Y:S02]  /*174e0*/  @!P4 LOP3.LUT R8, R6, 0x80, RZ, 0xc0, !PT ;  /* 0x000000800608c812 */ /* 0x000fe400078ec0ff */
[----:B------:R-:W-:Y:S02]  /*174f0*/  @!P4 LOP3.LUT R2, R5, 0x40, RZ, 0xc0, !PT ;  /* 0x000000400502c812 */ /* 0x000fe400078ec0ff */
[----:B------:R-:W-:Y:S02]  /*17500*/  @!P4 SHF.R.U32.HI R8, RZ, 0x3, R8 ;  /* 0x00000003ff08c819 */ /* 0x000fe40000011608 */
[----:B------:R-:W-:Y:S02]  /*17510*/  @!P4 SHF.R.U32.HI R9, RZ, 0x2, R2 ;  /* 0x00000002ff09c819 */ /* 0x000fe40000011602 */
[----:B------:R-:W-:Y:S01]  /*17520*/  @!P4 ISETP.NE.U32.AND P3, PT, R8, RZ, PT ;  /* 0x000000ff0800c20c */ /* 0x000fe20003f65070 */
[----:B------:R-:W0:Y:S01]  /*17530*/  S2R R15, SR_TID.X ;  /* 0x00000000000f7919 */ /* 0x000e220000002100 */
[----:B------:R-:W-:Y:S01]  /*17540*/  IMAD.MOV.U32 R3, RZ, RZ, R14 ;  /* 0x000000ffff037224 */ /* 0x000fe200078e000e */
[----:B------:R-:W-:Y:S01]  /*17550*/  @!P4 ISETP.NE.U32.AND P6, PT, R9, RZ, PT ;  /* 0x000000ff0900c20c */ /* 0x000fe20003fc5070 */
[----:B0-----:R-:W-:-:S05]  /*17560*/  IMAD.SHL.U32 R15, R15, 0x8, RZ ;  /* 0x000000080f0f7824 */ /* 0x001fca00078e00ff */
[----:B------:R-:W-:-:S04]  /*17570*/  LOP3.LUT R15, R15, 0x38, RZ, 0xc0, !PT ;  /* 0x000000380f0f7812 */ /* 0x000fc800078ec0ff */
[----:B------:R-:W-:-:S05]  /*17580*/  @!P4 LEA R8, P2, R15, R3, 0x1 ;  /* 0x000000030f08c211 */ /* 0x000fca00078408ff */
[----:B------:R-:W-:Y:S01]  /*17590*/  @!P4 IMAD.X R3, RZ, RZ, R10, P2 ;  /* 0x000000ffff03c224 */ /* 0x000fe200010e060a */
[----:B------:R-:W-:Y:S01]  /*175a0*/  LOP3.LUT P2, RZ, R19, 0x200, RZ, 0xc0, !PT ;  /* 0x0000020013ff7812 */ /* 0x000fe2000784c0ff */
[----:B------:R-:W-:-:S12]  /*175b0*/  @!P4 IMAD.MOV.U32 R2, RZ, RZ, R8 ;  /* 0x000000ffff02c224 */ /* 0x000fd800078e0008 */
[----:B------:R-:W-:Y:S01]  /*175c0*/  @!PT LDS RZ, [RZ] ;  /* 0x00000000fffff984 */ /* 0x000fe20000000800 */
[----:B------:R-:W-:Y:S01]  /*175d0*/  @!PT LDS RZ, [RZ] ;  /* 0x00000000fffff984 */ /* 0x000fe20000000800 */
[----:B------:R-:W-:Y:S01]  /*175e0*/  @!PT LDS RZ, [RZ] ;  /* 0x00000000fffff984 */ /* 0x000fe20000000800 */
[----:B------:R0:W-:Y:S01]  /*175f0*/  @!P4 LDGSTS.E.BYPASS.LTC128B.128 [R7+0x27400], desc[UR38][R2.64], !P2 ;  /* 0x274000000207cfae */ /* 0x0001e2000d101d66 */
[----:B------:R-:W-:-:S13]  /*17600*/  LOP3.LUT P2, RZ, R19, 0x100, RZ, 0xc0, !PT ;  /* 0x0000010013ff7812 */ /* 0x000fda000784c0ff */
[----:B------:R0:W-:Y:S01]  /*17610*/  @!P4 LDGSTS.E.BYPASS.LTC128B.128 [R7+0x29400], desc[UR38][R2.64+0x80], !P2 ;  /* 0x294000800207cfae */ /* 0x0001e2000d101d66 */
[----:B------:R-:W-:-:S13]  /*17620*/  LOP3.LUT P2, RZ, R19, 0x80, RZ, 0xc0, !PT ;  /* 0x0000008013ff7812 */ /* 0x000fda000784c0ff */
[----:B------:R0:W-:Y:S04]  /*17630*/  @!P4 LDGSTS.E.BYPASS.LTC128B.128 [R7+0x2b400], desc[UR38][R2.64+0x100], !P2 ;  /* 0x2b4001000207cfae */ /* 0x0001e8000d101d66 */
[----:B------:R0:W-:Y:S04]  /*17640*/  @!P4 LDGSTS.E.BYPASS.LTC128B.128 [R7+0x2d400], desc[UR38][R2.64+0x180], !P5 ;  /* 0x2d4001800207cfae */ /* 0x0001e8000e901d66 */
[----:B------:R0:W-:Y:S04]  /*17650*/  @!P4 LDGSTS.E.BYPASS.LTC128B.128 [R7+0x2f400], desc[UR38][R2.64+0x200], !P0 ;  /* 0x2f4002000207cfae */ /* 0x0001e8000c101d66 */
[----:B------:R0:W-:Y:S04]  /*17660*/  @!P4 LDGSTS.E.BYPASS.LTC128B.128 [R7+0x31400], desc[UR38][R2.64+0x280], !P1 ;  /* 0x314002800207cfae */ /* 0x0001e8000c901d66 */
[----:B------:R0:W-:Y:S04]  /*17670*/  @!P4 LDGSTS.E.BYPASS.LTC128B.128 [R7+0x33400], desc[UR38][R2.64+0x300], P6 ;  /* 0x334003000207cfae */ /* 0x0001e8000b101d66 */
[----:B------:R0:W-:Y:S04]  /*17680*/  @!P4 LDGSTS.E.BYPASS.LTC128B.128 [R7+0x35400], desc[UR38][R2.64+0x380], P3 ;  /* 0x354003800207cfae */ /* 0x0001e80009901d66 */
[----:B------:R0:W5:Y:S01]  /*17690*/  LDL.LU R7, [R1+0x74] ;  /* 0x0000740001077983 */ /* 0x0001620000300800 */
[----:B------:R-:W-:-:S02]  /*176a0*/  IMAD.MOV.U32 R13, RZ, RZ, R4 ;  /* 0x000000ffff0d7224 */ /* 0x000fc400078e0004 */
[----:B------:R-:W-:Y:S02]  /*176b0*/  IMAD.MOV.U32 R12, RZ, RZ, 0x3 ;  /* 0x00000003ff0c7424 */ /* 0x000fe400078e00ff */
[----:B------:R-:W-:-:S07]  /*176c0*/  IMAD.MOV.U32 R15, RZ, RZ, -0x1 ;  /* 0xffffffffff0f7424 */ /* 0x000fce00078e00ff */
[----:B0----5:R-:W-:Y:S05]  /*176d0*/  WARPSYNC.COLLECTIVE R15, `(.L_x_1266) ;  /* 0x000000000f087348 */ /* 0x021fea0003c00000 */
[----:B------:R1:W2:Y:S02]  /*176e0*/  SHFL.IDX P6, R14, R13, R12, R11 ;  /* 0x0000000c0d0e7389 */ /* 0x0002a400000c000b */
[----:B012--5:R-:W-:Y:S01]  /*176f0*/  ENDCOLLECTIVE ;  /* 0x000000000000791b */ /* 0x027fe20003800000 */
.L_x_1266:
[----:B------:R-:W-:Y:S02]  /*17700*/  IMAD.MOV.U32 R13, RZ, RZ, R0 ;  /* 0x000000ffff0d7224 */ /* 0x000fe400078e0000 */
[----:B------:R-:W-:-:S07]  /*17710*/  IMAD.MOV.U32 R4, RZ, RZ, R14 ;  /* 0x000000ffff047224 */ /* 0x000fce00078e000e */
[----:B------:R-:W-:Y:S05]  /*17720*/  WARPSYNC.COLLECTIVE R15, `(.L_x_1267) ;  /* 0x000000000f087348 */ /* 0x000fea0003c00000 */
[----:B------:R0:W1:Y:S02]  /*17730*/  SHFL.IDX P6, R14, R13, R12, R11 ;  /* 0x0000000c0d0e7389 */ /* 0x00006400000c000b */
[----:B01----:R-:W-:Y:S01]  /*17740*/  ENDCOLLECTIVE ;  /* 0x000000000000791b */ /* 0x003fe20003800000 */
.L_x_1267:
[----:B------:R-:W-:Y:S01]  /*17750*/  IMAD.MOV.U32 R0, RZ, RZ, R14 ;  /* 0x000000ffff007224 */ /* 0x000fe200078e000e */
[----:B------:R-:W-:Y:S06]  /*17760*/  BRA `(.L_x_1268) ;  /* 0xffffffa000447947 */ /* 0x000fec000383ffff */
.L_x_1137:
[----:B0-----:R0:W2:Y:S02]  /*17770*/  SYNCS.PHASECHK.TRANS64.TRYWAIT P0, [R18+URZ+0x38820], R0 ;  /* 0x03882000120075a7 */ /* 0x0010a4000800017f */
[----:B--2---:R-:W-:Y:S05]  /*17780*/  @!P0 NANOSLEEP.SYNCS 0x989680 ;  /* 0x009896800000895d */ /* 0x004fea0003900000 */
[----:B------:R-:W2:Y:S02]  /*17790*/  @!P0 SYNCS.PHASECHK.TRANS64 P0, [R18+URZ+0x38820], R0 ;  /* 0x03882000120085a7 */ /* 0x000ea4000800007f */
[----:B--2---:R-:W-:Y:S05]  /*177a0*/  @!P0 BRA `(.L_x_1137) ;  /* 0xfffffffc00f08947 */ /* 0x004fea000383ffff */
[----:B------:R-:W-:Y:S05]  /*177b0*/  BRA `(.L_x_1269) ;  /* 0xffffffa000fc7947 */ /* 0x000fea000383ffff */
.L_x_1141:
[----:B0-----:R0:W1:Y:S02]  /*177c0*/  SYNCS.PHASECHK.TRANS64.TRYWAIT P0, [R0+URZ+0x38860], R2 ;  /* 0x03886002000075a7 */ /* 0x001064000800017f */
[----:B-1----:R-:W-:Y:S05]  /*177d0*/  @!P0 NANOSLEEP.SYNCS 0x989680 ;  /* 0x009896800000895d */ /* 0x002fea0003900000 */
[----:B------:R-:W1:Y:S02]  /*177e0*/  @!P0 SYNCS.PHASECHK.TRANS64 P0, [R0+URZ+0x38860], R2 ;  /* 0x03886002000085a7 */ /* 0x000e64000800007f */
[----:B-1----:R-:W-:Y:S05]  /*177f0*/  @!P0 BRA `(.L_x_1141) ;  /* 0xfffffffc00f08947 */ /* 0x002fea000383ffff */
[----:B------:R-:W-:Y:S05]  /*17800*/  BRA `(.L_x_1270) ;  /* 0xffffffa400207947 */ /* 0x000fea000383ffff */
.L_x_1160:
[----:B--2---:R2:W3:Y:S02]  /*17810*/  SYNCS.PHASECHK.TRANS64.TRYWAIT P0, [R3+URZ+0x38840], R2 ;  /* 0x03884002030075a7 */ /* 0x0044e4000800017f */
[----:B---3--:R-:W-:Y:S05]  /*17820*/  @!P0 NANOSLEEP.SYNCS 0x989680 ;  /* 0x009896800000895d */ /* 0x008fea0003900000 */
[----:B------:R-:W3:Y:S02]  /*17830*/  @!P0 SYNCS.PHASECHK.TRANS64 P0, [R3+URZ+0x38840], R2 ;  /* 0x03884002030085a7 */ /* 0x000ee4000800007f */
[----:B---3--:R-:W-:Y:S05]  /*17840*/  @!P0 BRA `(.L_x_1160) ;  /* 0xfffffffc00f08947 */ /* 0x008fea000383ffff */
[----:B------:R-:W-:Y:S05]  /*17850*/  BRA `(.L_x_1271) ;  /* 0xffffffb000387947 */ /* 0x000fea000383ffff */
.L_x_1165:
[----:B0-----:R0:W1:Y:S02]  /*17860*/  SYNCS.PHASECHK.TRANS64.TRYWAIT P0, [R3+URZ+0x38860], R2 ;  /* 0x03886002030075a7 */ /* 0x001064000800017f */
[----:B-1----:R-:W-:Y:S05]  /*17870*/  @!P0 NANOSLEEP.SYNCS 0x989680 ;  /* 0x009896800000895d */ /* 0x002fea0003900000 */
[----:B------:R-:W1:Y:S02]  /*17880*/  @!P0 SYNCS.PHASECHK.TRANS64 P0, [R3+URZ+0x38860], R2 ;  /* 0x03886002030085a7 */ /* 0x000e64000800007f */
[----:B-1----:R-:W-:Y:S05]  /*17890*/  @!P0 BRA `(.L_x_1165) ;  /* 0xfffffffc00f08947 */ /* 0x002fea000383ffff */
[----:B------:R-:W-:Y:S05]  /*178a0*/  BRA `(.L_x_1272) ;  /* 0xffffffb000b87947 */ /* 0x000fea000383ffff */
.L_x_1180:
[----:B-1----:R1:W2:Y:S02]  /*178b0*/  SYNCS.PHASECHK.TRANS64.TRYWAIT P0, [R4+URZ+0x38840], R2 ;  /* 0x03884002040075a7 */ /* 0x0022a4000800017f */
[----:B--2---:R-:W-:Y:S05]  /*178c0*/  @!P0 NANOSLEEP.SYNCS 0x989680 ;  /* 0x009896800000895d */ /* 0x004fea0003900000 */
[----:B------:R-:W2:Y:S02]  /*178d0*/  @!P0 SYNCS.PHASECHK.TRANS64 P0, [R4+URZ+0x38840], R2 ;  /* 0x03884002040085a7 */ /* 0x000ea4000800007f */
[----:B--2---:R-:W-:Y:S05]  /*178e0*/  @!P0 BRA `(.L_x_1180) ;  /* 0xfffffffc00f08947 */ /* 0x004fea000383ffff */
[----:B------:R-:W-:Y:S05]  /*178f0*/  BRA `(.L_x_1273) ;  /* 0xffffffbc00987947 */ /* 0x000fea000383ffff */
.L_x_1185:
[----:B0-----:R0:W2:Y:S02]  /*17900*/  SYNCS.PHASECHK.TRANS64.TRYWAIT P0, [R4+URZ+0x38860], R2 ;  /* 0x03886002040075a7 */ /* 0x0010a4000800017f */
[----:B--2---:R-:W-:Y:S05]  /*17910*/  @!P0 NANOSLEEP.SYNCS 0x989680 ;  /* 0x009896800000895d */ /* 0x004fea0003900000 */
[----:B------:R-:W2:Y:S02]  /*17920*/  @!P0 SYNCS.PHASECHK.TRANS64 P0, [R4+URZ+0x38860], R2 ;  /* 0x03886002040085a7 */ /* 0x000ea4000800007f */
[----:B--2---:R-:W-:Y:S05]  /*17930*/  @!P0 BRA `(.L_x_1185) ;  /* 0xfffffffc00f08947 */ /* 0x004fea000383ffff */
[----:B------:R-:W-:Y:S05]  /*17940*/  BRA `(.L_x_1274) ;  /* 0xffffffc000147947 */ /* 0x000fea000383ffff */
.L_x_1200:
[----:B-1----:R1:W2:Y:S02]  /*17950*/  SYNCS.PHASECHK.TRANS64.TRYWAIT P0, [R4+URZ+0x38840], R2 ;  /* 0x03884002040075a7 */ /* 0x0022a4000800017f */
[----:B--2---:R-:W-:Y:S05]  /*17960*/  @!P0 NANOSLEEP.SYNCS 0x989680 ;  /* 0x009896800000895d */ /* 0x004fea0003900000 */
[----:B------:R-:W2:Y:S02]  /*17970*/  @!P0 SYNCS.PHASECHK.TRANS64 P0, [R4+URZ+0x38840], R2 ;  /* 0x03884002040085a7 */ /* 0x000ea4000800007f */
[----:B--2---:R-:W-:Y:S05]  /*17980*/  @!P0 BRA `(.L_x_1200) ;  /* 0xfffffffc00f08947 */ /* 0x004fea000383ffff */
[----:B------:R-:W-:Y:S05]  /*17990*/  BRA `(.L_x_1275) ;  /* 0xffffffc800d47947 */ /* 0x000fea000383ffff */
.L_x_1205:
[----:B0-----:R0:W2:Y:S02]  /*179a0*/  SYNCS.PHASECHK.TRANS64.TRYWAIT P0, [R4+URZ+0x38860], R2 ;  /* 0x03886002040075a7 */ /* 0x0010a4000800017f */
[----:B--2---:R-:W-:Y:S05]  /*179b0*/  @!P0 NANOSLEEP.SYNCS 0x989680 ;  /* 0x009896800000895d */ /* 0x004fea0003900000 */
[----:B------:R-:W2:Y:S02]  /*179c0*/  @!P0 SYNCS.PHASECHK.TRANS64 P0, [R4+URZ+0x38860], R2 ;  /* 0x03886002040085a7 */ /* 0x000ea4000800007f */
[----:B--2---:R-:W-:Y:S05]  /*179d0*/  @!P0 BRA `(.L_x_1205) ;  /* 0xfffffffc00f08947 */ /* 0x004fea000383ffff */
[----:B------:R-:W-:Y:S05]  /*179e0*/  BRA `(.L_x_1276) ;  /* 0xffffffcc00547947 */ /* 0x000fea000383ffff */
.L_x_1221:
[----:B-1----:R-:W5:Y:S01]  /*179f0*/  LDL R3, [R1] ;  /* 0x0000000001037983 */ /* 0x002f620000100800 */
[----:B------:R-:W-:Y:S01]  /*17a00*/  BSSY B0, `(.L_x_1277) ;  /* 0x0000008000007945 */ /* 0x000fe20003800000 */
[----:B------:R-:W-:Y:S02]  /*17a10*/  IMAD.MOV.U32 R12, RZ, RZ, RZ ;  /* 0x000000ffff0c7224 */ /* 0x000fe400078e00ff */
[----:B0-----:R-:W-:Y:S02]  /*17a20*/  IMAD.MOV.U32 R11, RZ, RZ, 0x1f ;  /* 0x0000001fff0b7424 */ /* 0x001fe400078e00ff */
[----:B------:R-:W-:Y:S02]  /*17a30*/  IMAD.MOV.U32 R15, RZ, RZ, -0x1 ;  /* 0xffffffffff0f7424 */ /* 0x000fe400078e00ff */
[----:B-----5:R-:W-:-:S07]  /*17a40*/  IMAD.MOV.U32 R13, RZ, RZ, R3 ;  /* 0x000000ffff0d7224 */ /* 0x020fce00078e0003 */
[----:B--234-:R-:W-:Y:S05]  /*17a50*/  WARPSYNC.COLLECTIVE R15, `(.L_x_1278) ;  /* 0x000000000f087348 */ /* 0x01cfea0003c00000 */
[----:B------:R0:W1:Y:S02]  /*17a60*/  SHFL.IDX P6, R14, R13, R12, R11 ;  /* 0x0000000c0d0e7389 */ /* 0x00006400000c000b */
[----:B01234-:R-:W-:Y:S01]  /*17a70*/  ENDCOLLECTIVE ;  /* 0x000000000000791b */ /* 0x01ffe20003800000 */
.L_x_1278:
[----:B------:R-:W-:Y:S05]  /*17a80*/  BSYNC B0 ;  /* 0x0000000000007941 */ /* 0x000fea0003800000 */
.L_x_1277:
        /* <DEDUP_REMOVED lines=9> */
.L_x_1279:
        /* <DEDUP_REMOVED lines=12> */
[C---:B------:R-:W-:Y:S02]  /*17be0*/  ISETP.GE.U32.AND P2, PT, R16.reuse, 0x2, PT ;  /* 0x000000021000780c */ /* 0x040fe40003f46070 */
[C---:B------:R-:W-:Y:S02]  /*17bf0*/  ISETP.GE.U32.AND P3, PT, R16.reuse, 0x4, PT ;  /* 0x000000041000780c */ /* 0x040fe40003f66070 */
[C---:B------:R-:W-:Y:S02]  /*17c00*/  ISETP.GE.U32.AND P4, PT, R16.reuse, 0x8, PT ;  /* 0x000000081000780c */ /* 0x040fe40003f86070 */
[----:B------:R-:W-:Y:S01]  /*17c10*/  ISETP.GE.U32.AND P5, PT, R16, 0x10, PT ;  /* 0x000000101000780c */ /* 0x000fe20003fa6070 */
[----:B--2---:R-:W-:Y:S01]  /*17c20*/  @!P1 IMAD.MOV.U32 R5, RZ, RZ, R6 ;  /* 0x000000ffff059224 */ /* 0x004fe200078e0006 */
[----:B------:R-:W-:-:S02]  /*17c30*/  CS2R R6, SRZ ;  /* 0x0000000000067805 */ /* 0x000fc4000001ff00 */
[----:B---3--:R-:W-:Y:S01]  /*17c40*/  @!P1 IMAD.MOV.U32 R7, RZ, RZ, R2 ;  /* 0x000000ffff079224 */ /* 0x008fe200078e0002 */
[----:B------:R-:W-:-:S03]  /*17c50*/  ISETP.NE.AND P1, PT, R16, RZ, PT ;  /* 0x000000ff1000720c */ /* 0x000fc60003f25270 */
[----:B------:R-:W-:-:S04]  /*17c60*/  IMAD R2, R7, R5, RZ ;  /* 0x0000000507027224 */ /* 0x000fc800078e02ff */
[----:B------:R-:W-:-:S07]  /*17c70*/  IMAD.MOV.U32 R13, RZ, RZ, R2 ;  /* 0x000000ffff0d7224 */ /* 0x000fce00078e0002 */
[----:B------:R-:W-:Y:S05]  /*17c80*/  WARPSYNC.COLLECTIVE R15, `(.L_x_1280) ;  /* 0x000000000f087348 */ /* 0x000fea0003c00000 */
[----:B------:R0:W1:Y:S02]  /*17c90*/  SHFL.UP P6, R14, R13, R12, R11 ;  /* 0x0400000c0d0e7389 */ /* 0x00006400000c000b */
[----:B01----:R-:W-:Y:S01]  /*17ca0*/  ENDCOLLECTIVE ;  /* 0x000000000000791b */ /* 0x003fe20003800000 */
.L_x_1280:
        /* <DEDUP_REMOVED lines=8> */
.L_x_1281:
        /* <DEDUP_REMOVED lines=8> */
.L_x_1282:
        /* <DEDUP_REMOVED lines=8> */
.L_x_1283:
        /* <DEDUP_REMOVED lines=8> */
.L_x_1284:
        /* <DEDUP_REMOVED lines=9> */
.L_x_1285:
[----:B------:R-:W-:Y:S01]  /*17f40*/  IMAD.MOV.U32 R9, RZ, RZ, R14 ;  /* 0x000000ffff097224 */ /* 0x000fe200078e000e */
[----:B------:R-:W-:Y:S06]  /*17f50*/  BRA `(.L_x_1286) ;  /* 0xffffffd400947947 */ /* 0x000fec000383ffff */
.L_x_1224:
        /* <DEDUP_REMOVED lines=8> */
.L_x_1288:
[----:B------:R-:W-:Y:S05]  /*17fe0*/  BSYNC B0 ;  /* 0x0000000000007941 */ /* 0x000fea0003800000 */
.L_x_1287:
        /* <DEDUP_REMOVED lines=10> */
.L_x_1289:
        /* <DEDUP_REMOVED lines=8> */
.L_x_1290:
        /* <DEDUP_REMOVED lines=8> */
.L_x_1291:
        /* <DEDUP_REMOVED lines=8> */
.L_x_1292:
        /* <DEDUP_REMOVED lines=9> */
.L_x_1293:
[----:B------:R-:W-:Y:S01]  /*182a0*/  IMAD.MOV.U32 R9, RZ, RZ, R14 ;  /* 0x000000ffff097224 */ /* 0x000fe200078e000e */
[----:B------:R-:W-:Y:S06]  /*182b0*/  BRA `(.L_x_1294) ;  /* 0xffffffd400687947 */ /* 0x000fec000383ffff */
.L_x_1226:
[----:B------:R-:W-:Y:S01]  /*182c0*/  BSSY B0, `(.L_x_1295) ;  /* 0x0000006000007945 */ /* 0x000fe20003800000 */
[----:B------:R-:W-:Y:S01]  /*182d0*/  PLOP3.LUT P6, PT, P6, PT, PT, 0x8, 0x0 ;  /* 0x000000000000781c */ /* 0x000fe200037ce170 */
[----:B------:R-:W-:-:S12]  /*182e0*/  IMAD.MOV.U32 R15, RZ, RZ, -0x1 ;  /* 0xffffffffff0f7424 */ /* 0x000fd800078e00ff */
[----:B0-----:R-:W-:Y:S05]  /*182f0*/  WARPSYNC.COLLECTIVE R15, `(.L_x_1296) ;  /* 0x000000000f087348 */ /* 0x001fea0003c00000 */
[----:B------:R-:W-:Y:S01]  /*18300*/  VOTE.ANY R14, PT, P6 ;  /* 0x00000000000e7806 */ /* 0x000fe200030e0100 */
[----:B0-----:R-:W-:Y:S06]  /*18310*/  ENDCOLLECTIVE ;  /* 0x000000000000791b */ /* 0x001fec0003800000 */
.L_x_1296:
[----:B------:R-:W-:Y:S05]  /*18320*/  BSYNC B0 ;  /* 0x0000000000007941 */ /* 0x000fea0003800000 */
.L_x_1295:
        /* <DEDUP_REMOVED lines=9> */
.L_x_1297:
[----:B------:R-:W-:Y:S02]  /*183c0*/  IMAD.MOV.U32 R13, RZ, RZ, R7 ;  /* 0x000000ffff0d7224 */ /* 0x000fe400078e0007 */
[----:B------:R-:W-:-:S07]  /*183d0*/  IMAD.MOV.U32 R5, RZ, RZ, R14 ;  /* 0x000000ffff057224 */ /* 0x000fce00078e000e */
[----:B------:R-:W-:Y:S05]  /*183e0*/  WARPSYNC.COLLECTIVE R15, `(.L_x_1298) ;  /* 0x000000000f087348 */ /* 0x000fea0003c00000 */
[----:B------:R0:W1:Y:S02]  /*183f0*/  SHFL.IDX P6, R14, R13, R12, R11 ;  /* 0x0000000c0d0e7389 */ /* 0x00006400000c000b */
[----:B01----:R-:W-:Y:S01]  /*18400*/  ENDCOLLECTIVE ;  /* 0x000000000000791b */ /* 0x003fe20003800000 */
.L_x_1298:
[----:B------:R-:W-:Y:S01]  /*18410*/  IMAD.MOV.U32 R7, RZ, RZ, R14 ;  /* 0x000000ffff077224 */ /* 0x000fe200078e000e */
[----:B------:R-:W-:Y:S06]  /*18420*/  BRA `(.L_x_1299) ;  /* 0xffffffd400487947 */ /* 0x000fec000383ffff */
.L_x_1228:
[----:B------:R-:W-:Y:S01]  /*18430*/  BSSY B0, `(.L_x_1300) ;  /* 0x0000007000007945 */ /* 0x000fe20003800000 */
[----:B------:R-:W-:Y:S02]  /*18440*/  IMAD.MOV.U32 R13, RZ, RZ, R2 ;  /* 0x000000ffff0d7224 */ /* 0x000fe400078e0002 */
[----:B------:R-:W-:Y:S02]  /*18450*/  IMAD.MOV.U32 R11, RZ, RZ, 0x1f ;  /* 0x0000001fff0b7424 */ /* 0x000fe400078e00ff */
[----:B------:R-:W-:-:S07]  /*18460*/  IMAD.MOV.U32 R15, RZ, RZ, -0x1 ;  /* 0xffffffffff0f7424 */ /* 0x000fce00078e00ff */
[----:B0123--:R-:W-:Y:S05]  /*18470*/  WARPSYNC.COLLECTIVE R15, `(.L_x_1301) ;  /* 0x000000000f087348 */ /* 0x00ffea0003c00000 */
[----:B------:R4:W0:Y:S02]  /*18480*/  SHFL.IDX P6, R14, R13, R12, R11 ;  /* 0x0000000c0d0e7389 */ /* 0x00082400000c000b */
[----:B01234-:R-:W-:Y:S01]  /*18490*/  ENDCOLLECTIVE ;  /* 0x000000000000791b */ /* 0x01ffe20003800000 */
.L_x_1301:
[----:B------:R-:W-:Y:S05]  /*184a0*/  BSYNC B0 ;  /* 0x0000000000007941 */ /* 0x000fea0003800000 */
.L_x_1300:
[----:B------:R-:W-:Y:S01]  /*184b0*/  IMAD.MOV.U32 R2, RZ, RZ, R14 ;  /* 0x000000ffff027224 */ /* 0x000fe200078e000e */
[----:B------:R-:W-:Y:S06]  /*184c0*/  BRA `(.L_x_1302) ;  /* 0xffffffd400387947 */ /* 0x000fec000383ffff */
.L_x_1232:
[----:B0-----:R0:W1:Y:S02]  /*184d0*/  SYNCS.PHASECHK.TRANS64.TRYWAIT P0, [R9+URZ+0x38820], R0 ;  /* 0x03882000090075a7 */ /* 0x001064000800017f */
[----:B-1----:R-:W-:Y:S05]  /*184e0*/  @!P0 NANOSLEEP.SYNCS 0x989680 ;  /* 0x009896800000895d */ /* 0x002fea0003900000 */
[----:B------:R-:W1:Y:S02]  /*184f0*/  @!P0 SYNCS.PHASECHK.TRANS64 P0, [R9+URZ+0x38820], R0 ;  /* 0x03882000090085a7 */ /* 0x000e64000800007f */
[----:B-1----:R-:W-:Y:S05]  /*18500*/  @!P0 BRA `(.L_x_1232) ;  /* 0xfffffffc00f08947 */ /* 0x002fea000383ffff */
[----:B------:R-:W-:Y:S05]  /*18510*/  BRA `(.L_x_1303) ;  /* 0xffffffd800d07947 */ /* 0x000fea000383ffff */
.L_x_1233:
[----:B------:R-:W1:Y:S01]  /*18520*/  S2R R2, SR_TID.X ;  /* 0x0000000000027919 */ /* 0x000e620000002100 */
[----:B------:R-:W-:Y:S01]  /*18530*/  BSSY B0, `(.L_x_1304) ;  /* 0x000000a000007945 */ /* 0x000fe20003800000 */
[----:B------:R-:W-:Y:S02]  /*18540*/  IMAD.MOV.U32 R12, RZ, RZ, RZ ;  /* 0x000000ffff0c7224 */ /* 0x000fe400078e00ff */
        /* <DEDUP_REMOVED lines=8> */
.L_x_1305:
[----:B------:R-:W-:Y:S05]  /*185d0*/  BSYNC B0 ;  /* 0x0000000000007941 */ /* 0x000fea0003800000 */
.L_x_1304:
[----:B------:R-:W-:Y:S05]  /*185e0*/  BRA `(.L_x_1306) ;  /* 0xffffffd800b87947 */ /* 0x000fea000383ffff */
.L_x_1236:
[----:B------:R-:W-:Y:S01]  /*185f0*/  BSSY B1, `(.L_x_1307) ;  /* 0x0000006000017945 */ /* 0x000fe20003800000 */
[----:B------:R-:W-:-:S07]  /*18600*/  IMAD.MOV.U32 R15, RZ, RZ, -0x1 ;  /* 0xffffffffff0f7424 */ /* 0x000fce00078e00ff */
[----:B0-----:R-:W-:Y:S05]  /*18610*/  WARPSYNC.COLLECTIVE R15, `(.L_x_1308) ;  /* 0x000000000f0c7348 */ /* 0x001fea0003c00000 */
[----:B------:R-:W-:Y:S02]  /*18620*/  ELECT P6, UR62, PT ;  /* 0x00000000003e782f */ /* 0x000fe400038c0000 */
[----:B------:R-:W-:Y:S01]  /*18630*/  MOV R14, UR62 ;  /* 0x0000003e000e7c02 */ /* 0x000fe20008000f00 */
[----:B0-----:R-:W-:Y:S10]  /*18640*/  ENDCOLLECTIVE ;  /* 0x000000000000791b */ /* 0x001ff40003800000 */
.L_x_1308:
[----:B------:R-:W-:Y:S05]  /*18650*/  BSYNC B1 ;  /* 0x0000000000017941 */ /* 0x000fea0003800000 */
.L_x_1307:
[----:B------:R-:W-:Y:S05]  /*18660*/  BRA `(.L_x_1309) ;  /* 0xffffffd800b07947 */ /* 0x000fea000383ffff */
.L_x_1237:
[----:B0-----:R0:W1:Y:S02]  /*18670*/  SYNCS.PHASECHK.TRANS64.TRYWAIT P0, [R5+URZ], R4 ;  /* 0x00000004050075a7 */ /* 0x001064000800017f */
[----:B-1----:R-:W-:Y:S05]  /*18680*/  @!P0 NANOSLEEP.SYNCS 0x989680 ;  /* 0x009896800000895d */ /* 0x002fea0003900000 */
[----:B------:R-:W1:Y:S02]  /*18690*/  @!P0 SYNCS.PHASECHK.TRANS64 P0, [R5+URZ], R4 ;  /* 0x00000004050085a7 */ /* 0x000e64000800007f */
[----:B-1----:R-:W-:Y:S05]  /*186a0*/  @!P0 BRA `(.L_x_1237) ;  /* 0xfffffffc00f08947 */ /* 0x002fea000383ffff */
[----:B------:R-:W-:Y:S05]  /*186b0*/  BRA `(.L_x_1310) ;  /* 0xffffffd800d87947 */ /* 0x000fea000383ffff */
.L_x_1238:
[----:B0-----:R0:W1:Y:S02]  /*186c0*/  SYNCS.PHASECHK.TRANS64.TRYWAIT P0, [R7+URZ], R2 ;  /* 0x00000002070075a7 */ /* 0x001064000800017f */
[----:B-1----:R-:W-:Y:S05]  /*186d0*/  @!P0 NANOSLEEP.SYNCS 0x989680 ;  /* 0x009896800000895d */ /* 0x002fea0003900000 */
[----:B------:R-:W1:Y:S02]  /*186e0*/  @!P0 SYNCS.PHASECHK.TRANS64 P0, [R7+URZ], R2 ;  /* 0x00000002070085a7 */ /* 0x000e64000800007f */
[----:B-1----:R-:W-:Y:S05]  /*186f0*/  @!P0 BRA `(.L_x_1238) ;  /* 0xfffffffc00f08947 */ /* 0x002fea000383ffff */
[----:B------:R-:W-:Y:S05]  /*18700*/  BRA `(.L_x_1311) ;  /* 0xffffffd800d87947 */ /* 0x000fea000383ffff */
.L_x_1239:
[----:B-1----:R1:W2:Y:S02]  /*18710*/  SYNCS.PHASECHK.TRANS64.TRYWAIT P0, [R5+URZ], R4 ;  /* 0x00000004050075a7 */ /* 0x0022a4000800017f */
[----:B--2---:R-:W-:Y:S05]  /*18720*/  @!P0 NANOSLEEP.SYNCS 0x989680 ;  /* 0x009896800000895d */ /* 0x004fea0003900000 */
[----:B------:R-:W2:Y:S02]  /*18730*/  @!P0 SYNCS.PHASECHK.TRANS64 P0, [R5+URZ], R4 ;  /* 0x00000004050085a7 */ /* 0x000ea4000800007f */
[----:B--2---:R-:W-:Y:S05]  /*18740*/  @!P0 BRA `(.L_x_1239) ;  /* 0xfffffffc00f08947 */ /* 0x004fea000383ffff */
[----:B------:R-:W-:Y:S05]  /*18750*/  BRA `(.L_x_1312) ;  /* 0xffffffd800cc7947 */ /* 0x000fea000383ffff */
.L_x_1313:
        /* <DEDUP_REMOVED lines=10> */
.L_x_5870:


//--------------------- .text._ZN7cutlass13device_kernelIN5flash11enable_sm90INS1_16FlashAttnFwdSm90INS1_25CollectiveMainloopFwdSm90ILi2EN4cute5tupleIJNS5_1CILi1EEES8_S8_EEENS6_IJNS7_ILi64EEESA_SA_EEELi512ENS_10bfloat16_tEfNS_4arch4Sm90ELb0ELb0ELb0ELb1ELb0ELb1ELb1ELb0ELb0ELb1ELb1ELb0EEENS1_21CollectiveEpilogueFwdINS6_IJSA_NS7_ILi512EEESA_EEES9_SC_SE_Li256ELb1ELb1ELb1ELb0EEENS1_36VarlenDynamicPersistentTileSchedulerILi64ELi64ELi256ELi128ELb1ELb1ELb1ELb0ELb1ELb1EEEEEEEEEvNT_6ParamsE --------------------------
	.section	.text._ZN7cutlass13device_kernelIN5flash11enable_sm90INS1_16FlashAttnFwdSm90INS1_25CollectiveMainloopFwdSm90ILi2EN4cute5tupleIJNS5_1CILi1EEES8_S8_EEENS6_IJNS7_ILi64EEESA_SA_EEELi512ENS_10bfloat16_tEfNS_4arch4Sm90ELb0ELb0ELb0ELb1ELb0ELb1ELb1ELb0ELb0ELb1ELb1ELb0EEENS1_21CollectiveEpilogueFwdINS6_IJSA_NS7_ILi512EEESA_EEES9_SC_SE_Li256ELb1ELb1ELb1ELb0EEENS1_36VarlenDynamicPersistentTileSchedulerILi64ELi64ELi256ELi128ELb1ELb1ELb1ELb0ELb1ELb1EEEEEEEEEvNT_6ParamsE,"ax",@progbits
	.align	128
.text._ZN7cutlass13device_kernelIN5flash11enable_sm90INS1_16FlashAttnFwdSm90INS1_25CollectiveMainloopFwdSm90ILi2EN4cute5tupleIJNS5_1CILi1EEES8_S8_EEENS6_IJNS7_ILi64EEESA_SA_EEELi512ENS_10bfloat16_tEfNS_4arch4Sm90ELb0ELb0ELb0ELb1ELb0ELb1ELb1ELb0ELb0ELb1ELb1ELb0EEENS1_21CollectiveEpilogueFwdINS6_IJSA_NS7_ILi512EEESA_EEES9_SC_SE_Li256ELb1ELb1ELb1ELb0EEENS1_36VarlenDynamicPersistentTileSchedulerILi64ELi64ELi256ELi128ELb1ELb1ELb1ELb0ELb1ELb1EEEEEEEEEvNT_6ParamsE:
        .type           _ZN7cutlass13device_kernelIN5flash11enable_sm90INS1_16FlashAttnFwdSm90INS1_25CollectiveMainloopFwdSm90ILi2EN4cute5tupleIJNS5_1CILi1EEES8_S8_EEENS6_IJNS7_ILi64EEESA_SA_EEELi512ENS_10bfloat16_tEfNS_4arch4Sm90ELb0ELb0ELb0ELb1ELb0ELb1ELb1ELb0ELb0ELb1ELb1ELb0EEENS1_21CollectiveEpilogueFwdINS6_IJSA_NS7_ILi512EEESA_EEES9_SC_SE_Li256ELb1ELb1ELb1ELb0EEENS1_36VarlenDynamicPersistentTileSchedulerILi64ELi64ELi256ELi128ELb1ELb1ELb1ELb0ELb1ELb1EEEEEEEEEvNT_6ParamsE,@function
        .size           _ZN7cutlass13device_kernelIN5flash11enable_sm90INS1_16FlashAttnFwdSm90INS1_25CollectiveMainloopFwdSm90ILi2EN4cute5tupleIJNS5_1CILi1EEES8_S8_EEENS6_IJNS7_ILi64EEESA_SA_EEELi512ENS_10bfloat16_tEfNS_4arch4Sm90ELb0ELb0ELb0ELb1ELb0ELb1ELb1ELb0ELb0ELb1ELb1ELb0EEENS1_21CollectiveEpilogueFwdINS6_IJSA_NS7_ILi512EEESA_EEES9_SC_SE_Li256ELb1ELb1ELb1ELb0EEENS1_36VarlenDynamicPersistentTileSchedulerILi64ELi64ELi256ELi128ELb1ELb1ELb1ELb0ELb1ELb1EEEEEEEEEvNT_6ParamsE,(.L_x_5871 - _ZN7cutlass13device_kernelIN5flash11enable_sm90INS1_16FlashAttnFwdSm90INS1_25CollectiveMainloopFwdSm90ILi2EN4cute5tupleIJNS5_1CILi1EEES8_S8_EEENS6_IJNS7_ILi64EEESA_SA_EEELi512ENS_10bfloat16_tEfNS_4arch4Sm90ELb0ELb0ELb0ELb1ELb0ELb1ELb1ELb0ELb0ELb1ELb1ELb0EEENS1_21CollectiveEpilogueFwdINS6_IJSA_NS7_ILi512EEESA_EEES9_SC_SE_Li256ELb1ELb1ELb1ELb0EEENS1_36VarlenDynamicPersistentTileSchedulerILi64ELi64ELi256ELi128ELb1ELb1ELb1ELb0ELb1ELb1EEEEEEEEEvNT_6ParamsE)
        .other          _ZN7cutlass13device_kernelIN5flash11enable_sm90INS1_16FlashAttnFwdSm90INS1_25CollectiveMainloopFwdSm90ILi2EN4cute5tupleIJNS5_1CILi1EEES8_S8_EEENS6_IJNS7_ILi64EEESA_SA_EEELi512ENS_10bfloat16_tEfNS_4arch4Sm90ELb0ELb0ELb0ELb1ELb0ELb1ELb1ELb0ELb0ELb1ELb1ELb0EEENS1_21CollectiveEpilogueFwdINS6_IJSA_NS7_ILi512EEESA_EEES9_SC_SE_Li256ELb1ELb1ELb1ELb0EEENS1_36VarlenDynamicPersistentTileSchedulerILi64ELi64ELi256ELi128ELb1ELb1ELb1ELb0ELb1ELb1EEEEEEEEEvNT_6ParamsE,@"STO_CUDA_ENTRY STV_DEFAULT"
_ZN7cutlass13device_kernelIN5flash11enable_sm90INS1_16FlashAttnFwdSm90INS1_25CollectiveMainloopFwdSm90ILi2EN4cute5tupleIJNS5_1CILi1EEES8_S8_EEENS6_IJNS7_ILi64EEESA_SA_EEELi512ENS_10bfloat16_tEfNS_4arch4Sm90ELb0ELb0ELb0ELb1ELb0ELb1ELb1ELb0ELb0ELb1ELb1ELb0EEENS1_21CollectiveEpilogueFwdINS6_IJSA_NS7_ILi512EEESA_EEES9_SC_SE_Li256ELb1ELb1ELb1ELb0EEENS1_36VarlenDynamicPersistentTileSchedulerILi64ELi64ELi256ELi128ELb1ELb1ELb1ELb0ELb1ELb1EEEEEEEEEvNT_6ParamsE:
        /* <DEDUP_REMOVED lines=23> */
.L_x_1315:
[----:B------:R-:W-:Y:S05]  /*0170*/  BSYNC B0 ;  /* 0x0000000000007941 */ /* 0x000fea0003800000 */
.L_x_1314:
        /* <DEDUP_REMOVED lines=14> */
[----:B-1----:R0:W-:Y:S01]  /*0260*/  STL [R1+0x80], R3 ;  /* 0x0000800301007387 */ /* 0x0021e20000100800 */
        /* <DEDUP_REMOVED lines=24> */
.L_x_1316:
        /* <DEDUP_REMOVED lines=22> */
.L_x_1317:
        /* <DEDUP_REMOVED lines=18> */
.L_x_1318:
        /* <DEDUP_REMOVED lines=22> */
.L_x_1319:
        /* <DEDUP_REMOVED lines=22> */
.L_x_1320:
[----:B------:R-:W-:Y:S01]  /*0930*/  IMAD.MOV.U32 R2, RZ, RZ, 0x1 ;  /* 0x00000001ff027424 */ /* 0x000fe200078e00ff */
[----:B------:R-:W-:Y:S01]  /*0940*/  ISETP.NE.AND P0, PT, R3, RZ, PT ;  /* 0x000000ff0300720c */ /* 0x000fe20003f05270 */
[----:B------:R-:W-:Y:S01]  /*0950*/  NOP ;  /* 0x0000000000007918 */ /* 0x000fe20000000000 */
[----:B------:R-:W-:Y:S01]  /*0960*/  ULDC.64 UR40, c[0x0][0x208] ;  /* 0x0000820000287ab9 */ /* 0x000fe20000000a00 */
[----:B------:R-:W-:Y:S01]  /*0970*/  BSSY B9, `(.L_x_1321) ;  /* 0x0001e3e000097945 */ /* 0x000fe20003800000 */
[----:B------:R-:W-:-:S05]  /*0980*/  SEL R2, R2, 0x2, !P0 ;  /* 0x0000000202027807 */ /* 0x000fca0004000000 */
[----:B------:R0:W-:Y:S02]  /*0990*/  STL [R1+0x74], R2 ;  /* 0x0000740201007387 */ /* 0x0001e40000100800 */
[----:B01234-:R-:W-:Y:S06]  /*09a0*/  BAR.SYNC.DEFER_BLOCKING 0x0 ;  /* 0x0000000000007b1d */ /* 0x01ffec0000010000 */
[----:B------:R-:W-:Y:S05]  /*09b0*/  @!P0 BRA `(.L_x_1322) ;  /* 0x0000014000888947 */ /* 0x000fea0003800000 */
.L_x_1323:
[----:B------:R-:W-:-:S08]  /*09c0*/  NOP ;  /* 0x0000000000007918 */ /* 0x000fd00000000000 */
[----:B------:R-:W0:Y:S02]  /*09d0*/  USETMAXREG.TRY_ALLOC.CTAPOOL UP0, 0xf0 ;  /* 0x000000f0000079c8 */ /* 0x000e240008000600 */
[----:B0-----:R-:W-:-:S13]  /*09e0*/  PLOP3.LUT P0, PT, PT, PT, UP0, 0x80, 0x0 ;  /* 0x000000000000781c */ /* 0x001fda0003f0f008 */
[----:B------:R-:W-:Y:S05]  /*09f0*/  @!P0 BRA `(.L_x_1323) ;  /* 0xfffffffc00f08947 */ /* 0x000fea000383ffff */
[----:B------:R-:W-:Y:S01]  /*0a00*/  SHF.R.U32.HI R0, RZ, 0x7, R6 ;  /* 0x00000007ff007819 */ /* 0x000fe20000011606 */
[----:B------:R-:W0:Y:S01]  /*0a10*/  S2UR UR5, SR_CgaCtaId ;  /* 0x00000000000579c3 */ /* 0x000e220000008800 */
[----:B------:R-:W-:Y:S02]  /*0a20*/  UMOV UR4, 0x400 ;  /* 0x0000040000047882 */ /* 0x000fe40000000000 */
[----:B------:R-:W-:-:S13]  /*0a30*/  ISETP.NE.AND P0, PT, R0, 0x1, PT ;  /* 0x000000010000780c */ /* 0x000fda0003f05270 */
[----:B------:R-:W-:Y:S06]  /*0a40*/  @!P0 BAR.ARV 0x8, 0x100 ;  /* 0x0204000000008b1d */ /* 0x000fec0000002000 */
[----:B------:R-:W-:Y:S01]  /*0a50*/  ISETP.GE.U32.AND P0, PT, R6, 0x100, PT ;  /* 0x000001000600780c */ /* 0x000fe20003f06070 */
[----:B0-----:R-:W-:-:S06]  /*0a60*/  ULEA UR4, UR5, UR4, 0x18 ;  /* 0x0000000405047291 */ /* 0x001fcc000f8ec03f */
[----:B------:R-:W-:Y:S01]  /*0a70*/  IMAD.U32 R2, RZ, RZ, UR4 ;  /* 0x00000004ff027e24 */ /* 0x000fe2000f8e00ff */
[----:B------:R-:W-:-:S05]  /*0a80*/  ULDC UR4, c[0x0][0xd3c] ;  /* 0x00034f0000047ab9 */ /* 0x000fca0000000800 */
[----:B------:R-:W-:Y:S08]  /*0a90*/  @P0 BAR.ARV 0xf, 0x100 ;  /* 0x03c4000000000b1d */ /* 0x000ff00000002000 */
        /* <DEDUP_REMOVED lines=10> */
[----:B------:R-:W-:Y:S01]  /*0b40*/  SHF.R.S32.HI R3, RZ, 0x1f, R6 ;  /* 0x0000001fff037819 */ /* 0x000fe20000011406 */
        /* <DEDUP_REMOVED lines=61> */
[----:B------:R-:W-:Y:S01]  /*0f20*/  STL [R1+0x88], R12 ;  /* 0x0000880c01007387 */ /* 0x000fe20000100800 */
        /* <DEDUP_REMOVED lines=16> */
[----:B------:R-:W-:-:S02]  /*1030*/  IMAD.SHL.U32 R0, R8, 0x2, RZ ;  /* 0x0000000208007824 */ /* 0x000fc400078e00ff */
[----:B------:R-:W-:Y:S01]  /*1040*/  IMAD R191, R4, 0x10, R7 ;  /* 0x0000001004bf7824 */ /* 0x000fe200078e0207 */
[----:B------:R-:W-:Y:S01]  /*1050*/  SHF.R.S32.HI R4, RZ, 0x1f, R13 ;  /* 0x0000001fff047819 */ /* 0x000fe2000001140d */
[----:B------:R0:W-:Y:S01]  /*1060*/  STL [R1+0x84], R3 ;  /* 0x0000840301007387 */ /* 0x0001e20000100800 */
[----:B------:R-:W-:Y:S01]  /*1070*/  IMAD.IADD R193, R0, 0x1, R3 ;  /* 0x0000000100c17824 */ /* 0x000fe200078e0203 */
[----:B------:R-:W-:Y:S01]  /*1080*/  SHF.R.S32.HI R7, RZ, 0x1f, R220 ;  /* 0x0000001fff077819 */ /* 0x000fe200000114dc */
[----:B------:R-:W-:Y:S01]  /*1090*/  IMAD R26, R6, 0x8, R191 ;  /* 0x00000008061a7824 */ /* 0x000fe200078e02bf */
[----:B------:R-:W-:Y:S01]  /*10a0*/  LEA.HI R4, R4, R19, RZ, 0x3 ;  /* 0x0000001304047211 */ /* 0x000fe200078f18ff */
[----:B------:R1:W-:Y:S01]  /*10b0*/  STL [R1+0x48], R0 ;  /* 0x0000480001007387 */ /* 0x0003e20000100800 */
[----:B------:R-:W-:Y:S01]  /*10c0*/  IMAD R9, R194, 0x400, R9 ;  /* 0x00000400c2097824 */ /* 0x000fe200078e0209 */
[----:B------:R-:W-:Y:S01]  /*10d0*/  SHF.R.S32.HI R7, RZ, 0x1f, R218 ;  /* 0x0000001fff077819 */ /* 0x000fe200000114da */
[----:B------:R-:W-:Y:S01]  /*10e0*/  VIADD R25, R193, 0x8 ;  /* 0x00000008c1197836 */ /* 0x000fe20000000000 */
[----:B------:R-:W-:Y:S01]  /*10f0*/  LOP3.LUT R4, R4, 0xfffffff8, RZ, 0xc0, !PT ;  /* 0xfffffff804047812 */ /* 0x000fe200078ec0ff */
[----:B0-----:R-:W-:Y:S01]  /*1100*/  IMAD R3, R5, 0x2, R2 ;  /* 0x0000000205037824 */ /* 0x001fe200078e0202 */
[----:B------:R-:W-:Y:S01]  /*1110*/  SEL R208, R208, 0xffffffc0, !P2 ;  /* 0xffffffc0d0d07807 */ /* 0x000fe20005000000 */
[----:B------:R-:W-:Y:S01]  /*1120*/  VIADD R20, R193, 0x20 ;  /* 0x00000020c1147836 */ /* 0x000fe20000000000 */
[----:B------:R-:W-:Y:S01]  /*1130*/  SHF.R.S32.HI R6, RZ, 0x1f, R25 ;  /* 0x0000001fff067819 */ /* 0x000fe20000011419 */
[----:B------:R-:W-:Y:S01]  /*1140*/  IMAD.IADD R9, R9, 0x1, R10 ;  /* 0x0000000109097824 */ /* 0x000fe200078e020a */
[----:B------:R0:W-:Y:S01]  /*1150*/  STL [R1+0x78], R3 ;  /* 0x0000780301007387 */ /* 0x0001e20000100800 */
[----:B------:R-:W-:Y:S01]  /*1160*/  IMAD.IADD R189, R19, 0x1, -R4 ;  /* 0x0000000113bd7824 */ /* 0x000fe200078e0a04 */
[----:B------:R-:W-:Y:S01]  /*1170*/  SHF.R.S32.HI R4, RZ, 0x1f, R219 ;  /* 0x0000001fff047819 */ /* 0x000fe200000114db */
[C---:B------:R-:W-:Y:S01]  /*1180*/  VIADD R13, R193.reuse, 0x38 ;  /* 0x00000038c10d7836 */ /* 0x040fe20000000000 */
[----:B------:R3:W-:Y:S01]  /*1190*/  STL [R1+0x7c], R26 ;  /* 0x00007c1a01007387 */ /* 0x0007e20000100800 */
[C---:B------:R-:W-:Y:S01]  /*11a0*/  VIADD R10, R193.reuse, 0x50 ;  /* 0x00000050c10a7836 */ /* 0x040fe20000000000 */
[----:B------:R-:W-:Y:S01]  /*11b0*/  SHF.R.S32.HI R4, RZ, 0x1f, R217 ;  /* 0x0000001fff047819 */ /* 0x000fe200000114d9 */
[C---:B------:R-:W-:Y:S01]  /*11c0*/  VIADD R5, R193.reuse, 0x68 ;  /* 0x00000068c1057836 */ /* 0x040fe20000000000 */
[----:B-1----:R-:W-:Y:S01]  /*11d0*/  SHF.R.S32.HI R0, RZ, 0x1f, R216 ;  /* 0x0000001fff007819 */ /* 0x002fe200000114d8 */
[C---:B------:R-:W-:Y:S01]  /*11e0*/  VIADD R4, R193.reuse, 0x70 ;  /* 0x00000070c1047836 */ /* 0x040fe20000000000 */
[----:B------:R-:W-:Y:S01]  /*11f0*/  SHF.R.S32.HI R0, RZ, 0x1f, R193 ;  /* 0x0000001fff007819 */ /* 0x000fe200000114c1 */
[----:B0-----:R-:W-:Y:S01]  /*1200*/  VIADD R3, R193, 0x78 ;  /* 0x00000078c1037836 */ /* 0x001fe20000000000 */
[----:B------:R-:W-:Y:S01]  /*1210*/  SHF.R.S32.HI R6, RZ, 0x1f, R20 ;  /* 0x0000001fff067819 */ /* 0x000fe20000011414 */
[----:B------:R-:W-:Y:S01]  /*1220*/  IMAD R195, R9, 0x2, R2 ;  /* 0x0000000209c37824 */ /* 0x000fe200078e0202 */
        /* <DEDUP_REMOVED lines=55> */
[C---:B------:R-:W-:Y:S01]  /*15a0*/  @P1 VIADD R201, R209.reuse, 0xffffffe0 ;  /* 0xffffffe0d1c91836 */ /* 0x040fe20000000000 */
[----:B------:R-:W-:Y:S01]  /*15b0*/  SHF.R.S32.HI R0, RZ, 0x1f, R223 ;  /* 0x0000001fff007819 */ /* 0x000fe200000114df */
[----:B------:R-:W-:-:S02]  /*15c0*/  IMAD.IADD R209, R209, 0x1, R208 ;  /* 0x00000001d1d17824 */ /* 0x000fc400078e02d0 */
[----:B------:R-:W-:Y:S02]  /*15d0*/  VIADD R190, R184, 0x10 ;  /* 0x00000010b8be7836 */ /* 0x000fe40000000000 */
[----:B------:R-:W-:Y:S01]  /*15e0*/  IMAD.IADD R208, R208, 0x1, R201 ;  /* 0x00000001d0d07824 */ /* 0x000fe200078e02c9 */
[----:B--2---:R-:W-:Y:S01]  /*15f0*/  LOP3.LUT R187, R18, 0x1, RZ, 0xfc, !PT ;  /* 0x0000000112bb7812 */ /* 0x004fe200078efcff */
[----:B---3--:R-:W-:-:S07]  /*1600*/  IMAD.MOV.U32 R18, RZ, RZ, RZ ;  /* 0x000000ffff127224 */ /* 0x008fce00078e00ff */
.L_x_1446:
[----:B012---:R-:W0:Y:S01]  /*1610*/  LDC.64 R4, c[0x0][0xd88] ;  /* 0x00036200ff047b82 */ /* 0x007e220000000a00 */
[----:B------:R-:W-:Y:S01]  /*1620*/  ULDC.64 UR4, c[0x0][0xb20] ;  /* 0x0002c80000047ab9 */ /* 0x000fe20000000a00 */
[----:B------:R-:W-:Y:S01]  /*1630*/  ULDC.64 UR8, c[0x0][0xb10] ;  /* 0x0002c40000087ab9 */ /* 0x000fe20000000a00 */
[----:B------:R-:W-:Y:S01]  /*1640*/  ULDC.64 UR6, c[0x0][0xb00] ;  /* 0x0002c00000067ab9 */ /* 0x000fe20000000a00 */
[----:B0-----:R-:W-:-:S05]  /*1650*/  IMAD.WIDE R4, R155, 0x4, R4 ;  /* 0x000000049b047825 */ /* 0x001fca00078e0204 */
[----:B------:R-:W2:Y:S01]  /*1660*/  LDG.E R211, desc[UR40][R4.64] ;  /* 0x0000002804d37981 */ /* 0x000ea2000c1e1900 */
[----:B------:R-:W-:Y:S01]  /*1670*/  ISETP.NE.U32.AND P2, PT, RZ, UR4, PT ;  /* 0x00000004ff007c0c */ /* 0x000fe2000bf45070 */
[----:B-----5:R-:W-:Y:S01]  /*1680*/  IMAD.MOV.U32 R11, RZ, RZ, RZ ;  /* 0x000000ffff0b7224 */ /* 0x020fe200078e00ff */
        /* <DEDUP_REMOVED lines=13> */
[----:B------:R-:W-:-:S03]  /*1760*/  IADD3 R4, P4, R214, UR6, RZ ;  /* 0x00000006d6047c10 */ /* 0x000fc6000ff9e0ff */
        /* <DEDUP_REMOVED lines=24> */
[----:B-1-3--:R-:W-:Y:S08]  /*18f0*/  @P1 BRA `(.L_x_1325) ;  /* 0x0000000000241947 */ /* 0x00aff00003800000 */
        /* <DEDUP_REMOVED lines=9> */
.L_x_1325:
[----:B------:R-:W-:Y:S02]  /*1990*/  IMAD.U32 R42, RZ, RZ, UR5 ;  /* 0x00000005ff2a7e24 */ /* 0x000fe4000f8e00ff */
[----:B------:R-:W-:Y:S01]  /*19a0*/  IMAD.U32 R24, RZ, RZ, UR4 ;  /* 0x00000004ff187e24 */ /* 0x000fe2000f8e00ff */
[----:B------:R-:W-:Y:S06]  /*19b0*/  @!P2 BRA `(.L_x_1326) ;  /* 0x000000000010a947 */ /* 0x000fec0003800000 */
[----:B------:R-:W-:-:S04]  /*19c0*/  IADD3 R4, P0, R214, UR8, RZ ;  /* 0x00000008d6047c10 */ /* 0x000fc8000ff1e0ff */
[----:B------:R-:W-:-:S05]  /*19d0*/  IADD3.X R5, R215, UR9, RZ, P0, !PT ;  /* 0x00000009d7057c10 */ /* 0x000fca00087fe4ff */
[----:B------:R0:W5:Y:S01]  /*19e0*/  LDG.E R24, desc[UR40][R4.64] ;  /* 0x0000002804187981 */ /* 0x000162000c1e1900 */
[----:B------:R-:W-:Y:S05]  /*19f0*/  BRA `(.L_x_1327) ;  /* 0x0000000000107947 */ /* 0x000fea0003800000 */
.L_x_1326:
[----:B------:R-:W-:Y:S05]  /*1a00*/  @!P0 BRA `(.L_x_1327) ;  /* 0x00000000000c8947 */ /* 0x000fea0003800000 */
[----:B------:R-:W2:Y:S04]  /*1a10*/  LDG.E R3, desc[UR40][R4.64] ;  /* 0x0000002804037981 */ /* 0x000ea8000c1e1900 */
[----:B------:R-:W2:Y:S02]  /*1a20*/  LDG.E R24, desc[UR40][R4.64+0x4] ;  /* 0x0000042804187981 */ /* 0x000ea4000c1e1900 */
[----:B--2---:R-:W-:-:S07]  /*1a30*/  IMAD.IADD R24, R24, 0x1, -R3 ;  /* 0x0000000118187824 */ /* 0x004fce00078e0a03 */
.L_x_1327:
        /* <DEDUP_REMOVED lines=9> */
[----:B------:R1:W3:Y:S01]  /*1ad0*/  @P0 LDG.E R3, desc[UR40][R6.64+0x4] ;  /* 0x0000042806030981 */ /* 0x0002e2000c1e1900 */
[----:B------:R-:W-:Y:S01]  /*1ae0*/  ISETP.NE.AND.EX P1, PT, RZ, UR5, PT, P1 ;  /* 0x00000005ff007c0c */ /* 0x000fe2000bf25310 */
[----:B-----5:R-:W-:-:S12]  /*1af0*/  IMAD.MOV.U32 R154, RZ, RZ, R24 ;  /* 0x000000ffff9a7224 */ /* 0x020fd800078e0018 */
[----:B0-----:R-:W-:-:S04]  /*1b00*/  @P1 IADD3 R4, P2, R214, UR4, RZ ;  /* 0x00000004d6041c10 */ /* 0x001fc8000ff5e0ff */
[----:B------:R-:W-:-:S05]  /*1b10*/  @P1 IADD3.X R5, R215, UR5, RZ, P2, !PT ;  /* 0x00000005d7051c10 */ /* 0x000fca00097fe4ff */
[----:B------:R0:W5:Y:S01]  /*1b20*/  @P1 LDG.E R154, desc[UR40][R4.64] ;  /* 0x00000028049a1981 */ /* 0x000162000c1e1900 */
[----:B------:R-:W-:Y:S01]  /*1b30*/  IMAD.IADD R11, R24, 0x1, -R11 ;  /* 0x00000001180b7824 */ /* 0x000fe200078e0a0b */
[----:B------:R-:W-:Y:S01]  /*1b40*/  BSSY B0, `(.L_x_1328) ;  /* 0x000002c000007945 */ /* 0x000fe20003800000 */
[----:B------:R-:W-:Y:S01]  /*1b50*/  LOP3.LUT R222, R212, 0xff, RZ, 0xc0, !PT ;  /* 0x000000ffd4de7812 */ /* 0x000fe200078ec0ff */
[----:B-1----:R-:W-:Y:S01]  /*1b60*/  IMAD.MOV.U32 R7, RZ, RZ, RZ ;  /* 0x000000ffff077224 */ /* 0x002fe200078e00ff */
[----:B------:R-:W-:Y:S02]  /*1b70*/  SHF.R.U32.HI R212, RZ, 0x10, R212 ;  /* 0x00000010ffd47819 */ /* 0x000fe400000116d4 */
[----:B--2---:R-:W-:Y:S01]  /*1b80*/  LOP3.LUT R8, R8, 0xfffffffd, RZ, 0xc0, !PT ;  /* 0xfffffffd08087812 */ /* 0x004fe200078ec0ff */
[----:B---3--:R-:W-:-:S04]  /*1b90*/  @P0 IMAD.IADD R42, R3, 0x1, -R0 ;  /* 0x00000001032a0824 */ /* 0x008fc800078e0a00 */
[----:B------:R-:W-:-:S04]  /*1ba0*/  IMAD.IADD R152, R11, 0x1, R42 ;  /* 0x000000010b987824 */ /* 0x000fc800078e022a */
[C---:B------:R-:W-:Y:S01]  /*1bb0*/  VIADD R0, R152.reuse, 0x3f ;  /* 0x0000003f98007836 */ /* 0x040fe20000000000 */
[----:B------:R-:W-:-:S04]  /*1bc0*/  ISETP.GE.AND P3, PT, R152, 0x1, PT ;  /* 0x000000019800780c */ /* 0x000fc80003f66270 */
[----:B------:R-:W-:-:S04]  /*1bd0*/  SHF.R.S32.HI R3, RZ, 0x1f, R0 ;  /* 0x0000001fff037819 */ /* 0x000fc80000011400 */
[----:B------:R-:W-:-:S04]  /*1be0*/  LEA.HI R3, R3, R0, RZ, 0x6 ;  /* 0x0000000003037211 */ /* 0x000fc800078f30ff */
        /* <DEDUP_REMOVED lines=32> */
[----:B------:R-:W-:-:S07]  /*1df0*/  IMAD.MOV.U32 R7, RZ, RZ, R5 ;  /* 0x000000ffff077224 */ /* 0x000fce00078e0005 */
.L_x_1329:
[----:B------:R-:W-:Y:S05]  /*1e00*/  BSYNC B0 ;  /* 0x0000000000007941 */ /* 0x000fea0003800000 */
.L_x_1328:
[----:B------:R-:W-:Y:S01]  /*1e10*/  IMAD R0, R222, R7, RZ ;  /* 0x00000007de007224 */ /* 0x000fe200078e02ff */
[----:B------:R-:W-:-:S04]  /*1e20*/  PLOP3.LUT P3, PT, PT, PT, PT, 0x80, 0x0 ;  /* 0x000000000000781c */ /* 0x000fc80003f6f070 */
[C---:B------:R-:W-:Y:S01]  /*1e30*/  VIADDMNMX R7, R0.reuse, R7, R168, PT ;  /* 0x0000000700077246 */ /* 0x040fe200038001a8 */
[----:B------:R-:W-:-:S04]  /*1e40*/  IMAD R0, R0, 0x40, -R11 ;  /* 0x0000004000007824 */ /* 0x000fc800078e0a0b */
[----:B------:R-:W-:Y:S01]  /*1e50*/  IMAD R7, R7, 0x40, -R11 ;  /* 0x0000004007077824 */ /* 0x000fe200078e0a0b */
        /* <DEDUP_REMOVED lines=18> */
[----:B0-----:R-:W-:Y:S02]  /*1f80*/  IMAD.U32 R4, RZ, RZ, UR4 ;  /* 0x00000004ff047e24 */ /* 0x001fe4000f8e00ff */
        /* <DEDUP_REMOVED lines=12> */
.L_x_1332:
[----:B------:R-:W-:Y:S05]  /*2050*/  BSYNC B6 ;  /* 0x0000000000067941 */ /* 0x000fea0003800000 */
.L_x_1331:
        /* <DEDUP_REMOVED lines=20> */
.L_x_1334:
[----:B------:R-:W-:Y:S05]  /*21a0*/  BSYNC B6 ;  /* 0x0000000000067941 */ /* 0x000fea0003800000 */
.L_x_1333:
[----:B------:R-:W-:Y:S01]  /*21b0*/  ULDC.64 UR4, c[0x0][0xaf0] ;  /* 0x0002bc0000047ab9 */ /* 0x000fe20000000a00 */
[----:B------:R-:W-:Y:S01]  /*21c0*/  IMAD.MOV.U32 R0, RZ, RZ, R211 ;  /* 0x000000ffff007224 */ /* 0x000fe200078e00d3 */
[----:B------:R-:W-:Y:S01]  /*21d0*/  ISETP.NE.U32.AND P0, PT, RZ, UR4, PT ;  /* 0x00000004ff007c0c */ /* 0x000fe2000bf05070 */
[----:B------:R-:W1:Y:S01]  /*21e0*/  LDC.64 R6, c[0x0][0x300] ;  /* 0x0000c000ff067b82 */ /* 0x000e620000000a00 */
[----:B------:R-:W-:Y:S01]  /*21f0*/  IMAD.IADD R38, R25, 0x1, R24 ;  /* 0x0000000119267824 */ /* 0x000fe200078e0218 */
[----:B------:R-:W-:Y:S01]  /*2200*/  SHF.R.S32.HI R17, RZ, 0x1f, R16 ;  /* 0x0000001fff117819 */ /* 0x000fe20000011410 */
[----:B------:R-:W-:Y:S01]  /*2210*/  ULDC.64 UR6, c[0x0][0xb00] ;  /* 0x0002c00000067ab9 */ /* 0x000fe20000000a00 */
[----:B------:R-:W-:-:S04]  /*2220*/  ISETP.NE.AND.EX P0, PT, RZ, UR5, PT, P0 ;  /* 0x00000005ff007c0c */ /* 0x000fc8000bf05300 */
[----:B------:R-:W2:Y:S08]  /*2230*/  LDC R25, c[0x0][0x3f4] ;  /* 0x0000fd00ff197b82 */ /* 0x000eb00000000800 */
[----:B------:R-:W3:Y:S01]  /*2240*/  LDC.64 R52, c[0x0][0x408] ;  /* 0x00010200ff347b82 */ /* 0x000ee20000000a00 */
[----:B0-----:R-:W-:-:S04]  /*2250*/  @P0 IADD3 R4, P1, R214, UR4, RZ ;  /* 0x00000004d6040c10 */ /* 0x001fc8000ff3e0ff */
[----:B------:R-:W-:Y:S01]  /*2260*/  @P0 IADD3.X R5, R215, UR5, RZ, P1, !PT ;  /* 0x00000005d7050c10 */ /* 0x000fe20008ffe4ff */
[----:B------:R-:W-:-:S04]  /*2270*/  ULDC.64 UR4, c[0x0][0x330] ;  /* 0x0000cc0000047ab9 */ /* 0x000fc80000000a00 */
[----:B------:R0:W4:Y:S01]  /*2280*/  @P0 LDG.E R0, desc[UR40][R4.64] ;  /* 0x0000002804000981 */ /* 0x000122000c1e1900 */
[----:B------:R-:W-:Y:S01]  /*2290*/  SHF.R.S32.HI R11, RZ, 0x1f, R38 ;  /* 0x0000001fff0b7819 */ /* 0x000fe20000011426 */
[-C--:B-1----:R-:W-:Y:S01]  /*22a0*/  IMAD.WIDE.U32 R20, R38, R6.reuse, RZ ;  /* 0x0000000626147225 */ /* 0x082fe200078e00ff */
[----:B------:R-:W-:Y:S01]  /*22b0*/  ISETP.NE.U32.AND P0, PT, RZ, UR6, PT ;  /* 0x00000006ff007c0c */ /* 0x000fe2000bf05070 */
[----:B------:R-:W1:Y:S01]  /*22c0*/  S2R R26, SR_TID.X ;  /* 0x00000000001a7919 */ /* 0x000e620000002100 */
[----:B------:R-:W-:Y:S01]  /*22d0*/  SHF.R.S32.HI R185, RZ, 0x1f, R184 ;  /* 0x0000001fffb97819 */ /* 0x000fe200000114b8 */
[-C--:B------:R-:W-:Y:S01]  /*22e0*/  IMAD R3, R11, R6.reuse, RZ ;  /* 0x000000060b037224 */ /* 0x080fe200078e02ff */
[----:B------:R-:W-:Y:S01]  /*22f0*/  ISETP.NE.AND.EX P0, PT, RZ, UR7, PT, P0 ;  /* 0x00000007ff007c0c */ /* 0x000fe2000bf05300 */
[----:B------:R-:W-:Y:S01]  /*2300*/  IMAD.WIDE.U32 R28, R210, UR4, R16 ;  /* 0x00000004d21c7c25 */ /* 0x000fe2000f8e0010 */
[----:B------:R-:W-:Y:S01]  /*2310*/  ULDC.64 UR6, c[0x0][0x338] ;  /* 0x0000ce0000067ab9 */ /* 0x000fe20000000a00 */
[----:B0-----:R-:W0:Y:S01]  /*2320*/  LDC.64 R4, c[0x0][0x3f8] ;  /* 0x0000fe00ff047b82 */ /* 0x001e220000000a00 */
[----:B--2---:R-:W-:Y:S01]  /*2330*/  ISETP.GE.AND P2, PT, R16, R25, PT ;  /* 0x000000191000720c */ /* 0x004fe20003f46270 */
[----:B------:R-:W-:Y:S01]  /*2340*/  IMAD R3, R38, R7, R3 ;  /* 0x0000000726037224 */ /* 0x000fe200078e0203 */
[----:B------:R-:W-:Y:S01]  /*2350*/  SHF.L.U64.HI R46, R6, 0x6, R7 ;  /* 0x00000006062e7819 */ /* 0x000fe20000010207 */
[----:B------:R-:W-:Y:S01]  /*2360*/  IMAD R29, R210, UR5, R29 ;  /* 0x00000005d21d7c24 */ /* 0x000fe2000f8e021d */
[----:B------:R-:W-:Y:S01]  /*2370*/  ULDC.64 UR4, c[0x0][0x308] ;  /* 0x0000c20000047ab9 */ /* 0x000fe20000000a00 */
[----:B------:R-:W-:Y:S01]  /*2380*/  IMAD.IADD R21, R21, 0x1, R3 ;  /* 0x0000000115157824 */ /* 0x000fe200078e0203 */
[----:B------:R-:W-:Y:S01]  /*2390*/  SEL R9, R25, RZ, P2 ;  /* 0x000000ff19097207 */ /* 0x000fe20001000000 */
[----:B------:R-:W-:Y:S01]  /*23a0*/  IMAD.WIDE.U32 R44, R19, R6, R16 ;  /* 0x00000006132c7225 */ /* 0x000fe200078e0010 */
[----:B------:R-:W-:-:S02]  /*23b0*/  P2R R72, PR, RZ, 0x4 ;  /* 0x00000004ff487803 */ /* 0x000fc40000000000 */
[----:B---3--:R-:W-:Y:S01]  /*23c0*/  SHF.L.U64.HI R51, R52, 0x6, R53 ;  /* 0x0000000634337819 */ /* 0x008fe20000010235 */
[----:B------:R-:W-:Y:S01]  /*23d0*/  IMAD.WIDE.U32 R20, R210, UR4, R20 ;  /* 0x00000004d2147c25 */ /* 0x000fe2000f8e0014 */
[----:B------:R-:W-:-:S03]  /*23e0*/  IADD3 R38, P2, R19, R38, RZ ;  /* 0x0000002613267210 */ /* 0x000fc60007f5e0ff */
[----:B------:R-:W-:Y:S01]  /*23f0*/  IMAD R21, R210, UR5, R21 ;  /* 0x00000005d2157c24 */ /* 0x000fe2000f8e0215 */
[----:B------:R-:W-:Y:S01]  /*2400*/  ULDC.64 UR4, c[0x0][0x310] ;  /* 0x0000c40000047ab9 */ /* 0x000fe20000000a00 */
[----:B------:R-:W-:Y:S02]  /*2410*/  IMAD.IADD R9, R16, 0x1, R9 ;  /* 0x0000000110097824 */ /* 0x000fe400078e0209 */
[----:B------:R-:W-:Y:S02]  /*2420*/  IMAD.SHL.U32 R50, R189, 0x40, RZ ;  /* 0x00000040bd327824 */ /* 0x000fe400078e00ff */
[----:B------:R-:W-:Y:S01]  /*2430*/  IMAD.WIDE.U32 R34, R19, R52, R184 ;  /* 0x0000003413227225 */ /* 0x000fe200078e00b8 */
[----:B0-----:R-:W-:-:S03]  /*2440*/  SHF.L.U64.HI R48, R4, 0x6, R5 ;  /* 0x0000000604307819 */ /* 0x001fc60000010205 */
[CC--:B------:R-:W-:Y:S01]  /*2450*/  IMAD.WIDE.U32 R30, R19.reuse, R4.reuse, R184 ;  /* 0x00000004131e7225 */ /* 0x0c0fe200078e00b8 */
[----:B------:R-:W-:Y:S02]  /*2460*/  LOP3.LUT R50, R50, 0x1c0, RZ, 0xc0, !PT ;  /* 0x000001c032327812 */ /* 0x000fe400078ec0ff */
[----:B-1----:R-:W-:Y:S01]  /*2470*/  SHF.R.U32.HI R26, RZ, 0x7, R26 ;  /* 0x00000007ff1a7819 */ /* 0x002fe2000001161a */
[----:B------:R-:W-:Y:S01]  /*2480*/  IMAD.WIDE.U32 R32, R19, R4, R16 ;  /* 0x0000000413207225 */ /* 0x000fe200078e0010 */
[----:B------:R-:W-:-:S03]  /*2490*/  SHF.R.U32.HI R54, RZ, 0x3, R50 ;  /* 0x00000003ff367819 */ /* 0x000fc60000011632 */
[----:B------:R-:W-:-:S04]  /*24a0*/  IMAD.WIDE.U32 R36, R19, R52, R16 ;  /* 0x0000003413247225 */ /* 0x000fc800078e0010 */
[----:B------:R-:W-:Y:S02]  /*24b0*/  IMAD.SHL.U32 R47, R6, 0x40, RZ ;  /* 0x00000040062f7824 */ /* 0x000fe400078e00ff */
[----:B------:R-:W-:Y:S02]  /*24c0*/  IMAD.SHL.U32 R49, R4, 0x40, RZ ;  /* 0x0000004004317824 */ /* 0x000fe400078e00ff */
[----:B------:R-:W-:Y:S02]  /*24d0*/  VIADD R55, R26, 0x8 ;  /* 0x000000081a377836 */ /* 0x000fe40000000000 */
[----:B------:R-:W-:Y:S01]  /*24e0*/  IMAD.SHL.U32 R56, R25, 0x2, RZ ;  /* 0x0000000219387824 */ /* 0x000fe200078e00ff */
[----:B----4-:R-:W-:-:S04]  /*24f0*/  SHF.R.S32.HI R3, RZ, 0x1f, R0 ;  /* 0x0000001fff037819 */ /* 0x010fc80000011400 */
[----:B------:R-:W-:Y:S02]  /*2500*/  SEL R8, R3, RZ, !P0 ;  /* 0x000000ff03087207 */ /* 0x000fe40004000000 */
[----:B------:R-:W-:Y:S02]  /*2510*/  SEL R3, R0, RZ, !P0 ;  /* 0x000000ff00037207 */ /* 0x000fe40004000000 */
[----:B------:R-:W-:Y:S01]  /*2520*/  SHF.R.S32.HI R0, RZ, 0x1f, R19 ;  /* 0x0000001fff007819 */ /* 0x000fe20000011413 */
[C---:B------:R-:W-:Y:S02]  /*2530*/  IMAD R10, R8.reuse, UR4, RZ ;  /* 0x00000004080a7c24 */ /* 0x040fe4000f8e02ff */
[----:B------:R-:W-:Y:S02]  /*2540*/  IMAD R8, R8, UR6, RZ ;  /* 0x0000000608087c24 */ /* 0x000fe4000f8e02ff */
[C---:B------:R-:W-:Y:S02]  /*2550*/  IMAD R43, R3.reuse, UR5, R10 ;  /* 0x00000005032b7c24 */ /* 0x040fe4000f8e020a */
[----:B------:R-:W-:-:S02]  /*2560*/  IMAD R71, R3, UR7, R8 ;  /* 0x0000000703477c24 */ /* 0x000fc4000f8e0208 */
[----:B------:R-:W-:Y:S02]  /*2570*/  IMAD R8, R0, R4, RZ ;  /* 0x0000000400087224 */ /* 0x000fe400078e02ff */
[----:B------:R-:W-:Y:S01]  /*2580*/  IMAD.WIDE.U32 R20, R3, UR4, R20 ;  /* 0x0000000403147c25 */ /* 0x000fe2000f8e0014 */
[----:B------:R-:W-:-:S03]  /*2590*/  ULDC UR4, c[0x0][0x2f4] ;  /* 0x0000bd0000047ab9 */ /* 0x000fc60000000800 */
[C---:B------:R-:W-:Y:S02]  /*25a0*/  IMAD R10, R0.reuse, R6, RZ ;  /* 0x00000006000a7224 */ /* 0x040fe400078e02ff */
[----:B------:R-:W-:Y:S02]  /*25b0*/  IMAD R13, R19, R5, R8 ;  /* 0x00000005130d7224 */ /* 0x000fe400078e0208 */
[----:B------:R-:W-:Y:S02]  /*25c0*/  IMAD R8, R0, R52, RZ ;  /* 0x0000003400087224 */ /* 0x000fe400078e02ff */
[----:B------:R-:W-:Y:S01]  /*25d0*/  IMAD.WIDE.U32 R28, R3, UR6, R28 ;  /* 0x00000006031c7c25 */ /* 0x000fe2000f8e001c */
[----:B------:R-:W-:-:S03]  /*25e0*/  IADD3 R3, P0, R20, R44, RZ ;  /* 0x0000002c14037210 */ /* 0x000fc60007f1e0ff */
[----:B------:R-:W-:Y:S02]  /*25f0*/  IMAD R10, R19, R7, R10 ;  /* 0x00000007130a7224 */ /* 0x000fe400078e020a */
[----:B------:R-:W-:Y:S02]  /*2600*/  IMAD.IADD R43, R21, 0x1, R43 ;  /* 0x00000001152b7824 */ /* 0x000fe400078e022b */
[----:B------:R-:W-:Y:S02]  /*2610*/  IMAD.IADD R31, R31, 0x1, R13 ;  /* 0x000000011f1f7824 */ /* 0x000fe400078e020d */
[----:B------:R-:W-:Y:S01]  /*2620*/  IMAD R15, R19, R53, R8 ;  /* 0x00000035130f7224 */ /* 0x000fe200078e0208 */
[----:B------:R-:W-:Y:S01]  /*2630*/  SHF.R.S32.HI R8, RZ, 0x1f, R9 ;  /* 0x0000001fff087819 */ /* 0x000fe20000011409 */
[----:B------:R-:W-:Y:S01]  /*2640*/  IMAD.IADD R33, R13, 0x1, R33 ;  /* 0x000000010d217824 */ /* 0x000fe200078e0221 */
[----:B-----5:R-:W-:Y:S01]  /*2650*/  SHF.R.S32.HI R13, RZ, 0x1f, R154 ;  /* 0x0000001fff0d7819 */ /* 0x020fe2000001149a */
[----:B------:R-:W-:Y:S01]  /*2660*/  IMAD.IADD R35, R35, 0x1, R15 ;  /* 0x0000000123237824 */ /* 0x000fe200078e020f */
[----:B------:R-:W-:Y:S01]  /*2670*/  IADD3.X R44, R43, R45, R10, P0, !PT ;  /* 0x0000002d2b2c7210 */ /* 0x000fe200007fe40a */
[----:B------:R-:W-:Y:S01]  /*2680*/  IMAD.IADD R37, R15, 0x1, R37 ;  /* 0x000000010f257824 */ /* 0x000fe200078e0225 */
[----:B------:R-:W-:Y:S01]  /*2690*/  LEA.HI R45, R8, R9, RZ, 0x3 ;  /* 0x00000009082d7211 */ /* 0x000fe200078f18ff */
[C---:B------:R-:W-:Y:S01]  /*26a0*/  IMAD R8, R13.reuse, R4, RZ ;  /* 0x000000040d087224 */ /* 0x040fe200078e02ff */
[----:B------:R-:W-:Y:S01]  /*26b0*/  ISETP.GE.AND P0, PT, R16, UR4, PT ;  /* 0x0000000410007c0c */ /* 0x000fe2000bf06270 */
[----:B------:R-:W-:Y:S01]  /*26c0*/  IMAD R13, R13, R52, RZ ;  /* 0x000000340d0d7224 */ /* 0x000fe200078e02ff */
[----:B------:R-:W-:Y:S01]  /*26d0*/  LOP3.LUT R60, R45, 0xfffffff8, RZ, 0xc0, !PT ;  /* 0xfffffff82d3c7812 */ /* 0x000fe200078ec0ff */
[----:B------:R-:W-:Y:S01]  /*26e0*/  IMAD R59, R154, R5, R8 ;  /* 0x000000059a3b7224 */ /* 0x000fe200078e0208 */
[----:B------:R-:W-:Y:S01]  /*26f0*/  LOP3.LUT R5, R50, 0x18, R16, 0xf8, !PT ;  /* 0x0000001832057812 */ /* 0x000fe200078ef810 */
[C---:B------:R-:W-:Y:S01]  /*2700*/  IMAD R13, R154.reuse, R53, R13 ;  /* 0x000000359a0d7224 */ /* 0x040fe200078e020d */
[----:B------:R-:W-:Y:S01]  /*2710*/  SHF.R.S32.HI R63, RZ, 0x1f, R60 ;  /* 0x0000001fff3f7819 */ /* 0x000fe2000001143c */
[----:B------:R-:W-:Y:S01]  /*2720*/  IMAD.WIDE.U32 R30, R154, R4, R30 ;  /* 0x000000049a1e7225 */ /* 0x000fe200078e001e */
[----:B------:R-:W-:-:S03]  /*2730*/  LOP3.LUT R5, R5, R54, RZ, 0x3c, !PT ;  /* 0x0000003605057212 */ /* 0x000fc600078e3cff */
[----:B------:R-:W-:Y:S02]  /*2740*/  VIADD R53, R16, 0x20 ;  /* 0x0000002010357836 */ /* 0x000fe40000000000 */
[----:B------:R-:W-:Y:S01]  /*2750*/  IMAD R57, R194, 0x200, R5 ;  /* 0x00000200c2397824 */ /* 0x000fe200078e0205 */
[----:B------:R-:W-:Y:S01]  /*2760*/  LOP3.LUT R5, R50, 0x38, R45, 0xf8, !PT ;  /* 0x0000003832057812 */ /* 0x000fe200078ef82d */
[C---:B------:R-:W-:Y:S01]  /*2770*/  IMAD.WIDE.U32 R32, R154.reuse, R4, R32 ;  /* 0x000000049a207225 */ /* 0x040fe200078e0020 */
[----:B------:R-:W-:Y:S02]  /*2780*/  ISETP.GE.AND P1, PT, R53, UR4, PT ;  /* 0x0000000435007c0c */ /* 0x000fe4000bf26270 */
[----:B------:R-:W-:Y:S01]  /*2790*/  LOP3.LUT R5, R5, R54, RZ, 0x3c, !PT ;  /* 0x0000003605057212 */ /* 0x000fe200078e3cff */
[----:B------:R-:W-:-:S04]  /*27a0*/  IMAD.WIDE.U32 R34, R154, R52, R34 ;  /* 0x000000349a227225 */ /* 0x000fc800078e0022 */
[----:B------:R-:W-:-:S04]  /*27b0*/  IMAD.WIDE.U32 R36, R154, R52, R36 ;  /* 0x000000349a247225 */ /* 0x000fc800078e0024 */
[----:B------:R-:W-:Y:S02]  /*27c0*/  IMAD.IADD R58, R31, 0x1, R59 ;  /* 0x000000011f3a7824 */ /* 0x000fe400078e023b */
[----:B------:R-:W-:Y:S02]  /*27d0*/  IMAD.SHL.U32 R52, R52, 0x40, RZ ;  /* 0x0000004034347824 */ /* 0x000fe400078e00ff */
[----:B------:R-:W-:Y:S02]  /*27e0*/  IMAD.X R39, R11, 0x1, R0, P2 ;  /* 0x000000010b277824 */ /* 0x000fe400010e0600 */
[----:B------:R-:W-:Y:S02]  /*27f0*/  IMAD.IADD R59, R59, 0x1, R33 ;  /* 0x000000013b3b7824 */ /* 0x000fe400078e0221 */
[----:B------:R-:W-:Y:S02]  /*2800*/  IMAD.IADD R61, R35, 0x1, R13 ;  /* 0x00000001233d7824 */ /* 0x000fe400078e020d */
[----:B------:R-:W-:-:S02]  /*2810*/  IMAD.IADD R62, R13, 0x1, R37 ;  /* 0x000000010d3e7824 */ /* 0x000fc400078e0225 */
[----:B------:R-:W-:Y:S02]  /*2820*/  IMAD R70, R194, 0x200, R5 ;  /* 0x00000200c2467824 */ /* 0x000fe400078e0205 */
[----:B------:R-:W-:-:S07]  /*2830*/  IMAD.IADD R71, R29, 0x1, R71 ;  /* 0x000000011d477824 */ /* 0x000fce00078e0247 */
.L_x_1364:
        /* <DEDUP_REMOVED lines=58> */
.L_x_1339:
[----:B------:R-:W-:Y:S05]  /*2be0*/  BSYNC B1 ;  /* 0x0000000000017941 */ /* 0x000fea0003800000 */
.L_x_1338:
        /* <DEDUP_REMOVED lines=19> */
.L_x_1340:
[----:B------:R-:W-:Y:S01]  /*2d20*/  IMAD R73, R22, 0x8, R2 ;  /* 0x0000000816497824 */ /* 0x000fe200078e0202 */
[----:B------:R-:W-:Y:S01]  /*2d30*/  SHF.L.U32 R76, R186, 0x1f, RZ ;  /* 0x0000001fba4c7819 */ /* 0x000fe200000006ff */
[----:B------:R-:W-:Y:S03]  /*2d40*/  BSSY B1, `(.L_x_1341) ;  /* 0x0000003000017945 */ /* 0x000fe60003800000 */
[----:B------:R-:W0:Y:S02]  /*2d50*/  SYNCS.PHASECHK.TRANS64.TRYWAIT P5, [R73+URZ+0x38890], R76 ;  /* 0x0388904c490075a7 */ /* 0x000e2400080a017f */
[----:B0-----:R-:W-:Y:S05]  /*2d60*/  @!P5 BRA `(.L_x_1342) ;  /* 0x000001c00000d947 */ /* 0x001fea0003800000 */
.L_x_1637:
[----:B------:R-:W-:Y:S05]  /*2d70*/  BSYNC B1 ;  /* 0x0000000000017941 */ /* 0x000fea0003800000 */
.L_x_1341:
        /* <DEDUP_REMOVED lines=53> */
.L_x_1347:
[----:B------:R-:W-:Y:S05]  /*30d0*/  BSYNC B2 ;  /* 0x0000000000027941 */ /* 0x000fea0003800000 */
.L_x_1346:
[----:B--2---:R1:W-:Y:S02]  /*30e0*/  STG.E.128 desc[UR40][R12.64], R4 ;  /* 0x000000040c007986 */ /* 0x0043e4000c101d28 */
.L_x_1345:
[----:B------:R-:W-:Y:S05]  /*30f0*/  BSYNC B1 ;  /* 0x0000000000017941 */ /* 0x000fea0003800000 */
.L_x_1344:
        /* <DEDUP_REMOVED lines=56> */
.L_x_1349:
[----:B------:R-:W-:Y:S05]  /*3480*/  BSYNC B1 ;  /* 0x0000000000017941 */ /* 0x000fea0003800000 */
.L_x_1348:
[----:B-1----:R2:W-:Y:S01]  /*3490*/  STG.E.128 desc[UR40][R12.64+0x40], R4 ;  /* 0x000040040c007986 */ /* 0x0025e2000c101d28 */
[----:B------:R-:W-:Y:S05]  /*34a0*/  BRA `(.L_x_1343) ;  /* 0x0000000c002c7947 */ /* 0x000fea0003800000 */
.L_x_1337:
        /* <DEDUP_REMOVED lines=27> */
[----:B------:R-:W-:Y:S02]  /*3660*/  IMAD.MOV.U32 R66, RZ, RZ, R4 ;  /* 0x000000ffff427224 */ /* 0x000fe400078e0004 */
[----:B------:R-:W-:Y:S01]  /*3670*/  IMAD.MOV.U32 R67, RZ, RZ, R5 ;  /* 0x000000ffff437224 */ /* 0x000fe200078e0005 */
[----:B------:R-:W-:-:S04]  /*3680*/  PRMT R91, R27, 0x5410, R24 ;  /* 0x000054101b5b7816 */ /* 0x000fc80000000018 */
[----:B------:R-:W-:Y:S01]  /*3690*/  PRMT R92, R67, 0x5410, R66 ;  /* 0x00005410435c7816 */ /* 0x000fe20000000042 */
[----:B---3--:R-:W-:Y:S02]  /*36a0*/  IMAD.MOV.U32 R24, RZ, RZ, R10 ;  /* 0x000000ffff187224 */ /* 0x008fe400078e000a */
[----:B------:R-:W-:Y:S02]  /*36b0*/  IMAD.MOV.U32 R12, RZ, RZ, R11 ;  /* 0x000000ffff0c7224 */ /* 0x000fe400078e000b */
[----:B------:R-:W-:Y:S02]  /*36c0*/  IMAD.MOV.U32 R13, RZ, RZ, R8 ;  /* 0x000000ffff0d7224 */ /* 0x000fe400078e0008 */
[----:B------:R-:W-:Y:S01]  /*36d0*/  IMAD.MOV.U32 R27, RZ, RZ, R9 ;  /* 0x000000ffff1b7224 */ /* 0x000fe200078e0009 */
[----:B------:R-:W-:-:S04]  /*36e0*/  PRMT R89, R24, 0x5410, R12 ;  /* 0x0000541018597816 */ /* 0x000fc8000000000c */
[----:B------:R-:W-:Y:S01]  /*36f0*/  PRMT R90, R27, 0x5410, R13 ;  /* 0x000054101b5a7816 */ /* 0x000fe2000000000d */
[----:B------:R-:W-:Y:S06]  /*3700*/  @!P3 BRA `(.L_x_1350) ;  /* 0x000000000004b947 */ /* 0x000fec0003800000 */
[----:B------:R-:W-:Y:S01]  /*3710*/  BPT.TRAP 0x1 ;  /* 0x000000040000795c */ /* 0x000fe20000300000 */
.L_x_1350:
[----:B------:R-:W-:Y:S01]  /*3720*/  IMAD R73, R22, 0x8, R2 ;  /* 0x0000000816497824 */ /* 0x000fe200078e0202 */
[----:B------:R-:W-:Y:S01]  /*3730*/  SHF.L.U32 R76, R186, 0x1f, RZ ;  /* 0x0000001fba4c7819 */ /* 0x000fe200000006ff */
[----:B------:R-:W-:Y:S03]  /*3740*/  BSSY B1, `(.L_x_1351) ;  /* 0x0000003000017945 */ /* 0x000fe60003800000 */
[----:B------:R-:W0:Y:S02]  /*3750*/  SYNCS.PHASECHK.TRANS64.TRYWAIT P5, [R73+URZ+0x38890], R76 ;  /* 0x0388904c490075a7 */ /* 0x000e2400080a017f */
[----:B0-----:R-:W-:Y:S05]  /*3760*/  @!P5 BRA `(.L_x_1352) ;  /* 0x000001b40094d947 */ /* 0x001fea0003800000 */
.L_x_1638:
[----:B------:R-:W-:Y:S05]  /*3770*/  BSYNC B1 ;  /* 0x0000000000017941 */ /* 0x000fea0003800000 */
.L_x_1351:
        /* <DEDUP_REMOVED lines=34> */
[--C-:B------:R-:W-:Y:S02]  /*39a0*/  SHF.R.U32.HI R81, RZ, 0x10, R5.reuse ;  /* 0x00000010ff517819 */ /* 0x100fe40000011605 */
[----:B------:R-:W-:Y:S01]  /*39b0*/  SHF.R.U64 R86, R4, 0x10, R5 ;  /* 0x0000001004567819 */ /* 0x000fe20000001205 */
[----:B--2---:R-:W-:Y:S01]  /*39c0*/  IMAD.U32 R5, R25, 0x10000, RZ ;  /* 0x0001000019057824 */ /* 0x004fe200078e00ff */
[----:B------:R-:W-:Y:S01]  /*39d0*/  PRMT R85, R90, 0x5410, R85 ;  /* 0x000054105a557816 */ /* 0x000fe20000000055 */
[----:B-1----:R-:W-:Y:S01]  /*39e0*/  IMAD.U32 R4, R14, 0x10000, RZ ;  /* 0x000100000e047824 */ /* 0x002fe200078e00ff */
[--C-:B------:R-:W-:Y:S01]  /*39f0*/  SHF.R.U64 R82, R6, 0x10, R7.reuse ;  /* 0x0000001006527819 */ /* 0x100fe20000001207 */
[----:B------:R-:W-:Y:S01]  /*3a00*/  IMAD.U32 R6, R26, 0x10000, RZ ;  /* 0x000100001a067824 */ /* 0x000fe200078e00ff */
[----:B------:R-:W-:Y:S01]  /*3a10*/  SHF.R.U32.HI R83, RZ, 0x10, R7 ;  /* 0x00000010ff537819 */ /* 0x000fe20000011607 */
[----:B------:R-:W-:Y:S01]  /*3a20*/  IMAD.U32 R7, R13, 0x10000, RZ ;  /* 0x000100000d077824 */ /* 0x000fe200078e00ff */
[--C-:B------:R-:W-:Y:S01]  /*3a30*/  SHF.R.U64 R87, R10, 0x10, R11.reuse ;  /* 0x000000100a577819 */ /* 0x100fe2000000120b */
[----:B------:R-:W-:Y:S01]  /*3a40*/  IMAD.U32 R10, R24, 0x10000, RZ ;  /* 0x00010000180a7824 */ /* 0x000fe200078e00ff */
[----:B------:R-:W-:-:S02]  /*3a50*/  SHF.R.U32.HI R88, RZ, 0x10, R11 ;  /* 0x00000010ff587819 */ /* 0x000fc4000001160b */
[----:B------:R-:W-:Y:S01]  /*3a60*/  LOP3.LUT R80, R25, 0xffff0000, RZ, 0xc0, !PT ;  /* 0xffff000019507812 */ /* 0x000fe200078ec0ff */
[----:B------:R-:W-:Y:S01]  /*3a70*/  IMAD.U32 R25, R15, 0x10000, RZ ;  /* 0x000100000f197824 */ /* 0x000fe200078e00ff */
[----:B------:R-:W-:Y:S02]  /*3a80*/  LOP3.LUT R79, R13, 0xffff0000, RZ, 0xc0, !PT ;  /* 0xffff00000d4f7812 */ /* 0x000fe400078ec0ff */
[----:B------:R-:W-:Y:S01]  /*3a90*/  LOP3.LUT R11, R15, 0xffff0000, RZ, 0xc0, !PT ;  /* 0xffff00000f0b7812 */ /* 0x000fe200078ec0ff */
[C---:B------:R-:W-:Y:S01]  /*3aa0*/  IMAD.U32 R15, R27.reuse, 0x10000, RZ ;  /* 0x000100001b0f7824 */ /* 0x040fe200078e00ff */
[----:B------:R-:W-:Y:S02]  /*3ab0*/  LOP3.LUT R13, R27, 0xffff0000, RZ, 0xc0, !PT ;  /* 0xffff00001b0d7812 */ /* 0x000fe400078ec0ff */
[----:B------:R-:W-:Y:S02]  /*3ac0*/  PRMT R81, R92, 0x5410, R81 ;  /* 0x000054105c517816 */ /* 0x000fe40000000051 */
[----:B------:R-:W-:Y:S01]  /*3ad0*/  SHF.R.U64 R84, R8, 0x10, R9 ;  /* 0x0000001008547819 */ /* 0x000fe20000001209 */
[----:B------:R-:W-:Y:S01]  /*3ae0*/  IMAD.U32 R8, R12, 0x10000, RZ ;  /* 0x000100000c087824 */ /* 0x000fe200078e00ff */
[----:B------:R-:W-:Y:S01]  /*3af0*/  PRMT R27, R92, 0x5432, R86 ;  /* 0x000054325c1b7816 */ /* 0x000fe20000000056 */
[----:B------:R-:W-:Y:S01]  /*3b00*/  IMAD.U32 R86, R85, 0x10000, RZ ;  /* 0x0001000055567824 */ /* 0x000fe200078e00ff */
[----:B------:R-:W-:Y:S01]  /*3b10*/  PRMT R9, R91, 0x5432, R82 ;  /* 0x000054325b097816 */ /* 0x000fe20000000052 */
[----:B------:R-:W-:Y:S01]  /*3b20*/  IMAD.U32 R82, R81, 0x10000, RZ ;  /* 0x0001000051527824 */ /* 0x000fe200078e00ff */
[----:B------:R-:W-:Y:S01]  /*3b30*/  PRMT R84, R90, 0x5432, R84 ;  /* 0x000054325a547816 */ /* 0x000fe20000000054 */
[----:B------:R-:W-:Y:S01]  /*3b40*/  FMUL.FTZ R90, R5, R86 ;  /* 0x00000056055a7220 */ /* 0x000fe20000410000 */
[----:B------:R-:W-:Y:S01]  /*3b50*/  PRMT R88, R89, 0x5432, R88 ;  /* 0x0000543259587816 */ /* 0x000fe20000000058 */
[-C--:B------:R-:W-:Y:S01]  /*3b60*/  FMUL.FTZ R92, R5, R82.reuse ;  /* 0x00000052055c7220 */ /* 0x080fe20000410000 */
[----:B------:R-:W-:Y:S01]  /*3b70*/  LOP3.LUT R85, R85, 0xffff0000, RZ, 0xc0, !PT ;  /* 0xffff000055557812 */ /* 0x000fe200078ec0ff */
[----:B------:R-:W-:Y:S01]  /*3b80*/  FFMA.FTZ R5, R7, R82, -R90 ;  /* 0x0000005207057223 */ /* 0x000fe2000001085a */
[----:B------:R-:W-:Y:S01]  /*3b90*/  PRMT R83, R91, 0x5410, R83 ;  /* 0x000054105b537816 */ /* 0x000fe20000000053 */
[----:B------:R-:W-:Y:S01]  /*3ba0*/  IMAD.U32 R90, R88, 0x10000, RZ ;  /* 0x00010000585a7824 */ /* 0x000fe200078e00ff */
[----:B------:R-:W-:Y:S01]  /*3bb0*/  LOP3.LUT R81, R81, 0xffff0000, RZ, 0xc0, !PT ;  /* 0xffff000051517812 */ /* 0x000fe200078ec0ff */
[----:B------:R-:W-:Y:S01]  /*3bc0*/  FMUL.FTZ R94, R80, R85 ;  /* 0x00000055505e7220 */ /* 0x000fe20000410000 */
[----:B------:R-:W-:Y:S01]  /*3bd0*/  FFMA.FTZ R7, R7, R86, R92 ;  /* 0x0000005607077223 */ /* 0x000fe2000001005c */
[----:B------:R-:W-:-:S02]  /*3be0*/  IMAD.U32 R82, R83, 0x10000, RZ ;  /* 0x0001000053527824 */ /* 0x000fc400078e00ff */
[C---:B------:R-:W-:Y:S01]  /*3bf0*/  FMUL.FTZ R92, R15.reuse, R90 ;  /* 0x0000005a0f5c7220 */ /* 0x040fe20000410000 */
[----:B------:R-:W-:Y:S01]  /*3c00*/  FMUL.FTZ R80, R80, R81 ;  /* 0x0000005150507220 */ /* 0x000fe20000410000 */
[----:B------:R-:W-:Y:S01]  /*3c10*/  LOP3.LUT R88, R88, 0xffff0000, RZ, 0xc0, !PT ;  /* 0xffff000058587812 */ /* 0x000fe200078ec0ff */
[-C--:B------:R-:W-:Y:S01]  /*3c20*/  FMUL.FTZ R15, R15, R82.reuse ;  /* 0x000000520f0f7220 */ /* 0x080fe20000410000 */
[----:B------:R-:W-:Y:S01]  /*3c30*/  FFMA.FTZ R92, R25, R82, -R92 ;  /* 0x00000052195c7223 */ /* 0x000fe2000001085c */
[----:B------:R-:W-:Y:S01]  /*3c40*/  FFMA.FTZ R86, R79, R85, R80 ;  /* 0x000000554f567223 */ /* 0x000fe20000010050 */
[----:B------:R-:W-:Y:S01]  /*3c50*/  LOP3.LUT R80, R83, 0xffff0000, RZ, 0xc0, !PT ;  /* 0xffff000053507812 */ /* 0x000fe200078ec0ff */
[----:B------:R-:W-:Y:S01]  /*3c60*/  FFMA.FTZ R90, R25, R90, R15 ;  /* 0x0000005a195a7223 */ /* 0x000fe2000001000f */
[----:B------:R-:W-:Y:S02]  /*3c70*/  IMAD.U32 R25, R84, 0x10000, RZ ;  /* 0x0001000054197824 */ /* 0x000fe400078e00ff */
[----:B------:R-:W-:Y:S01]  /*3c80*/  FMUL.FTZ R82, R13, R88 ;  /* 0x000000580d527220 */ /* 0x000fe20000410000 */
[----:B------:R-:W-:-:S02]  /*3c90*/  IMAD.U32 R15, R27, 0x10000, RZ ;  /* 0x000100001b0f7824 */ /* 0x000fc400078e00ff */
[-C--:B------:R-:W-:Y:S01]  /*3ca0*/  FMUL.FTZ R96, R13, R80.reuse ;  /* 0x000000500d607220 */ /* 0x080fe20000410000 */
[----:B------:R-:W-:Y:S01]  /*3cb0*/  LOP3.LUT R24, R24, 0xffff0000, RZ, 0xc0, !PT ;  /* 0xffff000018187812 */ /* 0x000fe200078ec0ff */
[----:B------:R-:W-:Y:S01]  /*3cc0*/  FFMA.FTZ R94, R79, R81, -R94 ;  /* 0x000000514f5e7223 */ /* 0x000fe2000001085e */
[----:B------:R-:W-:Y:S01]  /*3cd0*/  LOP3.LUT R13, R84, 0xffff0000, RZ, 0xc0, !PT ;  /* 0xffff0000540d7812 */ /* 0x000fe200078ec0ff */
[C---:B------:R-:W-:Y:S01]  /*3ce0*/  FMUL.FTZ R79, R10.reuse, R25 ;  /* 0x000000190a4f7220 */ /* 0x040fe20000410000 */
[----:B------:R-:W-:Y:S01]  /*3cf0*/  LOP3.LUT R27, R27, 0xffff0000, RZ, 0xc0, !PT ;  /* 0xffff00001b1b7812 */ /* 0x000fe200078ec0ff */
[----:B------:R-:W-:Y:S01]  /*3d00*/  FMUL.FTZ R10, R10, R15 ;  /* 0x0000000f0a0a7220 */ /* 0x000fe20000410000 */
[----:B------:R-:W-:Y:S01]  /*3d10*/  LOP3.LUT R12, R12, 0xffff0000, RZ, 0xc0, !PT ;  /* 0xffff00000c0c7812 */ /* 0x000fe200078ec0ff */
[----:B------:R-:W-:Y:S01]  /*3d20*/  FFMA.FTZ R81, R11, R80, -R82 ;  /* 0x000000500b517223 */ /* 0x000fe20000010852 */
[----:B------:R-:W-:Y:S01]  /*3d30*/  PRMT R87, R89, 0x5410, R87 ;  /* 0x0000541059577816 */ /* 0x000fe20000000057 */
[----:B------:R-:W-:Y:S01]  /*3d40*/  FFMA.FTZ R83, R11, R88, R96 ;  /* 0x000000580b537223 */ /* 0x000fe20000010060 */
[----:B------:R-:W-:Y:S01]  /*3d50*/  FMUL.FTZ R11, R24, R13 ;  /* 0x0000000d180b7220 */ /* 0x000fe20000410000 */
[C---:B------:R-:W-:Y:S01]  /*3d60*/  FFMA.FTZ R10, R8.reuse, R25, R10 ;  /* 0x00000019080a7223 */ /* 0x040fe2000001000a */
[----:B------:R-:W-:Y:S01]  /*3d70*/  FFMA.FTZ R79, R8, R15, -R79 ;  /* 0x0000000f084f7223 */ /* 0x000fe2000001084f */
[-C--:B------:R-:W-:Y:S01]  /*3d80*/  FMUL.FTZ R25, R24, R27.reuse ;  /* 0x0000001b18197220 */ /* 0x080fe20000410000 */
[----:B------:R-:W-:Y:S01]  /*3d90*/  FFMA.FTZ R8, R12, R27, -R11 ;  /* 0x0000001b0c087223 */ /* 0x000fe2000001080b */
[----:B------:R-:W-:Y:S01]  /*3da0*/  IMAD.U32 R15, R87, 0x10000, RZ ;  /* 0x00010000570f7824 */ /* 0x000fe200078e00ff */
[----:B------:R-:W-:Y:S01]  /*3db0*/  LOP3.LUT R26, R26, 0xffff0000, RZ, 0xc0, !PT ;  /* 0xffff00001a1a7812 */ /* 0x000fe200078ec0ff */
[----:B------:R-:W-:Y:S01]  /*3dc0*/  IMAD.U32 R11, R9, 0x10000, RZ ;  /* 0x00010000090b7824 */ /* 0x000fe200078e00ff */
[----:B------:R-:W-:Y:S01]  /*3dd0*/  LOP3.LUT R87, R87, 0xffff0000, RZ, 0xc0, !PT ;  /* 0xffff000057577812 */ /* 0x000fe200078ec0ff */
[----:B------:R-:W-:Y:S01]  /*3de0*/  FFMA.FTZ R25, R12, R13, R25 ;  /* 0x0000000d0c197223 */ /* 0x000fe20000010019 */
        /* <DEDUP_REMOVED lines=12> */
[----:B------:R-:W-:Y:S02]  /*3eb0*/  F2FP.BF16.F32.PACK_AB R24, R25, R10 ;  /* 0x0000000a1918723e */ /* 0x000fe400000010ff */
[----:B------:R-:W-:Y:S01]  /*3ec0*/  F2FP.BF16.F32.PACK_AB R14, R4, R13 ;  /* 0x0000000d040e723e */ /* 0x000fe200000010ff */
[----:B------:R-:W-:Y:S01]  /*3ed0*/  IMAD.MOV.U32 R13, RZ, RZ, R5 ;  /* 0x000000ffff0d7224 */ /* 0x000fe200078e0005 */
[----:B------:R-:W-:Y:S01]  /*3ee0*/  F2FP.BF16.F32.PACK_AB R15, R81, R92 ;  /* 0x0000005c510f723e */ /* 0x000fe200000010ff */
[----:B------:R-:W-:Y:S01]  /*3ef0*/  IMAD.MOV.U32 R25, RZ, RZ, R7 ;  /* 0x000000ffff197224 */ /* 0x000fe200078e0007 */
[----:B------:R-:W-:Y:S02]  /*3f00*/  F2FP.BF16.F32.PACK_AB R27, R83, R90 ;  /* 0x0000005a531b723e */ /* 0x000fe400000010ff */
[----:B------:R-:W-:-:S02]  /*3f10*/  F2FP.BF16.F32.PACK_AB R12, R8, R79 ;  /* 0x0000004f080c723e */ /* 0x000fc400000010ff */
[----:B------:R-:W-:-:S07]  /*3f20*/  F2FP.BF16.F32.PACK_AB R26, R87, R6 ;  /* 0x00000006571a723e */ /* 0x000fce00000010ff */
.L_x_1354:
[----:B------:R-:W-:Y:S05]  /*3f30*/  BSYNC B1 ;  /* 0x0000000000017941 */ /* 0x000fea0003800000 */
.L_x_1353:
        /* <DEDUP_REMOVED lines=10> */
.L_x_1336:
[----:B------:R-:W-:-:S13]  /*3fe0*/  ISETP.NE.AND P3, PT, R187, 0x3, PT ;  /* 0x00000003bb00780c */ /* 0x000fda0003f65270 */
[----:B------:R-:W-:Y:S05]  /*3ff0*/  @!P3 BRA `(.L_x_1355) ;  /* 0x000000000004b947 */ /* 0x000fea0003800000 */
[----:B------:R-:W-:Y:S01]  /*4000*/  BPT.TRAP 0x1 ;  /* 0x000000040000795c */ /* 0x000fe20000300000 */
.L_x_1355:
[----:B------:R-:W-:Y:S01]  /*4010*/  IMAD R73, R22, 0x8, R2 ;  /* 0x0000000816497824 */ /* 0x000fe200078e0202 */
[----:B------:R-:W-:Y:S01]  /*4020*/  SHF.L.U32 R76, R186, 0x1f, RZ ;  /* 0x0000001fba4c7819 */ /* 0x000fe200000006ff */
[----:B------:R-:W-:Y:S01]  /*4030*/  IMAD R74, R40, -0x40, R42 ;  /* 0xffffffc0284a7824 */ /* 0x000fe200078e022a */
[----:B------:R-:W-:Y:S02]  /*4040*/  BSSY B1, `(.L_x_1356) ;  /* 0x0000004000017945 */ /* 0x000fe40003800000 */
[----:B------:R-:W0:Y:S02]  /*4050*/  SYNCS.PHASECHK.TRANS64.TRYWAIT P4, [R73+URZ+0x38890], R76 ;  /* 0x0388904c490075a7 */ /* 0x000e24000808017f */
[----:B------:R-:W-:Y:S01]  /*4060*/  VIMNMX R74, R74, 0x40, PT ;  /* 0x000000404a4a7848 */ /* 0x000fe20003fe0100 */
[----:B0-----:R-:W-:Y:S06]  /*4070*/  @!P4 BRA `(.L_x_1357) ;  /* 0x000001ac0064c947 */ /* 0x001fec0003800000 */
.L_x_1639:
[----:B------:R-:W-:Y:S05]  /*4080*/  BSYNC B1 ;  /* 0x0000000000017941 */ /* 0x000fea0003800000 */
.L_x_1356:
        /* <DEDUP_REMOVED lines=13> */
.L_x_1343:
[----:B------:R-:W-:Y:S05]  /*4160*/  BSYNC B0 ;  /* 0x0000000000007941 */ /* 0x000fea0003800000 */
.L_x_1335:
        /* <DEDUP_REMOVED lines=17> */
.L_x_1359:
[----:B------:R-:W-:Y:S05]  /*4280*/  BSYNC B0 ;  /* 0x0000000000007941 */ /* 0x000fea0003800000 */
.L_x_1358:
[----:B------:R-:W2:Y:S01]  /*4290*/  SYNCS.PHASECHK.TRANS64.TRYWAIT P3, [R73+URZ+0x388b0], R76 ;  /* 0x0388b04c490075a7 */ /* 0x000ea2000806017f */
[----:B------:R-:W-:Y:S04]  /*42a0*/  BSSY B0, `(.L_x_1360) ;  /* 0x0000002000007945 */ /* 0x000fe80003800000 */
[----:B--2---:R-:W-:Y:S05]  /*42b0*/  @!P3 BRA `(.L_x_1361) ;  /* 0x000001a800e8b947 */ /* 0x004fea0003800000 */
.L_x_1640:
[----:B------:R-:W-:Y:S05]  /*42c0*/  BSYNC B0 ;  /* 0x0000000000007941 */ /* 0x000fea0003800000 */
.L_x_1360:
        /* <DEDUP_REMOVED lines=83> */
.L_x_1363:
[----:B------:R-:W-:Y:S05]  /*4800*/  BSYNC B0 ;  /* 0x0000000000007941 */ /* 0x000fea0003800000 */
.L_x_1362:
        /* <DEDUP_REMOVED lines=16> */
[----:B--2---:R-:W-:Y:S06]  /*4910*/  @P2 BRA `(.L_x_1364) ;  /* 0xffffffdc00c82947 */ /* 0x004fec000383ffff */
.L_x_1330:
[----:B0-----:R-:W2:Y:S01]  /*4920*/  LDL R4, [R1+0x80] ;  /* 0x0000800001047983 */ /* 0x001ea20000100800 */
[----:B------:R-:W-:Y:S01]  /*4930*/  BSSY B0, `(.L_x_1365) ;  /* 0x0000006000007945 */ /* 0x000fe20003800000 */
[----:B------:R-:W-:Y:S02]  /*4940*/  ISETP.NE.AND P1, PT, R212, RZ, PT ;  /* 0x000000ffd400720c */ /* 0x000fe40003f25270 */
[----:B--2---:R-:W-:Y:S01]  /*4950*/  ISETP.NE.AND P0, PT, R4, 0x1, PT ;  /* 0x000000010400780c */ /* 0x004fe20003f05270 */
[----:B------:R-:W-:-:S12]  /*4960*/  @P3 BRA `(.L_x_1366) ;  /* 0x0000000000083947 */ /* 0x000fd80003800000 */
[----:B------:R-:W0:Y:S02]  /*4970*/  FENCE.VIEW.ASYNC.G ;  /* 0x00000000000073c6 */ /* 0x000e240000000100 */
[----:B0-----:R-:W-:Y:S06]  /*4980*/  BAR.ARV 0xc, 0x180 ;  /* 0x0306000000007b1d */ /* 0x001fec0000002000 */
.L_x_1366:
[----:B------:R-:W-:Y:S05]  /*4990*/  BSYNC B0 ;  /* 0x0000000000007941 */ /* 0x000fea0003800000 */
.L_x_1365:
        /* <DEDUP_REMOVED lines=34> */
.L_x_1370:
[----:B------:R-:W-:Y:S05]  /*4bc0*/  BSYNC B0 ;  /* 0x0000000000007941 */ /* 0x000fea0003800000 */
.L_x_1369:
        /* <DEDUP_REMOVED lines=72> */
[----:B------:R-:W-:Y:S01]  /*5050*/  IMAD.MOV.U32 R7, RZ, RZ, 0x40000040 ;  /* 0x40000040ff077424 */ /* 0x000fe200078e00ff */
[----:B------:R-:W-:Y:S01]  /*5060*/  BSSY B0, `(.L_x_1372) ;  /* 0x0000100000007945 */ /* 0x000fe20003800000 */
[----:B------:R-:W-:Y:S01]  /*5070*/  IMAD.MOV.U32 R9, RZ, RZ, 0x40000040 ;  /* 0x40000040ff097424 */ /* 0x000fe200078e00ff */
[----:B------:R-:W-:Y:S01]  /*5080*/  BAR.SYNC.DEFER_BLOCKING 0xe, 0x100 ;  /* 0x0384000000007b1d */ /* 0x000fe20000010000 */
[----:B------:R-:W-:Y:S01]  /*5090*/  IMAD.MOV.U32 R11, RZ, RZ, 0x40000040 ;  /* 0x40000040ff0b7424 */ /* 0x000fe200078e00ff */
[----:B------:R-:W-:Y:S01]  /*50a0*/  R2UR UR5, R7 ;  /* 0x00000000070572ca */ /* 0x000fe200000e0000 */
[----:B------:R-:W-:Y:S01]  /*50b0*/  IMAD.MOV.U32 R13, RZ, RZ, 0x40000040 ;  /* 0x40000040ff0d7424 */ /* 0x000fe200078e00ff */
[----:B------:R-:W-:Y:S01]  /*50c0*/  R2UR UR7, R9 ;  /* 0x00000000090772ca */ /* 0x000fe200000e0000 */
[----:B------:R-:W-:Y:S02]  /*50d0*/  IMAD.MOV.U32 R9, RZ, RZ, 0x40000040 ;  /* 0x40000040ff097424 */ /* 0x000fe400078e00ff */
[----:B------:R-:W-:Y:S01]  /*50e0*/  VIADD R4, R4, 0xfffffffe ;  /* 0xfffffffe04047836 */ /* 0x000fe20000000000 */
[----:B------:R-:W0:Y:S02]  /*50f0*/  S2R R14, SR_TID.X ;  /* 0x00000000000e7919 */ /* 0x000e240000002100 */
[----:B------:R-:W-:Y:S01]  /*5100*/  R2UR UR15, R9 ;  /* 0x00000000090f72ca */ /* 0x000fe200000e0000 */
[----:B------:R-:W-:Y:S01]  /*5110*/  IMAD.MOV.U32 R9, RZ, RZ, 0x40000040 ;  /* 0x40000040ff097424 */ /* 0x000fe200078e00ff */
[----:B------:R-:W-:-:S04]  /*5120*/  ISETP.GE.AND P0, PT, R4, R0, PT ;  /* 0x000000000400720c */ /* 0x000fc80003f06270 */
[----:B------:R-:W-:Y:S01]  /*5130*/  R2UR UR13, R9 ;  /* 0x00000000090d72ca */ /* 0x000fe200000e0000 */
[----:B------:R-:W-:Y:S01]  /*5140*/  WARPGROUP.ARRIVE ;  /* 0x00000000000079c5 */ /* 0x000fe20000000000 */
[----:B0-----:R-:W-:-:S04]  /*5150*/  LOP3.LUT R14, R14, 0x7f, RZ, 0xc0, !PT ;  /* 0x0000007f0e0e7812 */ /* 0x001fc800078ec0ff */
[----:B------:R-:W-:Y:S01]  /*5160*/  ISETP.NE.AND P2, PT, R14, RZ, PT ;  /* 0x000000ff0e00720c */ /* 0x000fe20003f45270 */
[----:B--2---:R-:W0:Y:S02]  /*5170*/  SHFL.IDX PT, R3, R6, RZ, 0x1f ;  /* 0x00001fff06037589 */ /* 0x004e2400000e0000 */
[----:B0-----:R-:W-:-:S04]  /*5180*/  LEA.HI R5, R3, R3, RZ, 0x1 ;  /* 0x0000000303057211 */ /* 0x001fc800078f08ff */
[----:B------:R-:W-:Y:S01]  /*5190*/  LOP3.LUT R6, R5, 0x1fffe, RZ, 0xc0, !PT ;  /* 0x0001fffe05067812 */ /* 0x000fe200078ec0ff */
[----:B------:R-:W-:-:S04]  /*51a0*/  VIADD R5, R2, 0x36400 ;  /* 0x0003640002057836 */ /* 0x000fc80000000000 */
[----:B------:R-:W-:Y:S01]  /*51b0*/  IMAD.IADD R3, R3, 0x1, -R6 ;  /* 0x0000000103037824 */ /* 0x000fe200078e0a06 */
[----:B------:R-:W-:-:S03]  /*51c0*/  SHF.R.U32.HI R5, RZ, 0x4, R5 ;  /* 0x00000004ff057819 */ /* 0x000fc60000011605 */
[----:B------:R-:W-:Y:S01]  /*51d0*/  IMAD R3, R3, 0x8000, R2 ;  /* 0x0000800003037824 */ /* 0x000fe200078e0202 */
[----:B------:R-:W-:-:S03]  /*51e0*/  LOP3.LUT R5, R5, 0x3fff, RZ, 0xc0, !PT ;  /* 0x00003fff05057812 */ /* 0x000fc600078ec0ff */
[----:B------:R-:W-:Y:S01]  /*51f0*/  VIADD R3, R3, 0x400 ;  /* 0x0000040003037836 */ /* 0x000fe20000000000 */
[----:B------:R-:W-:Y:S01]  /*5200*/  LOP3.LUT R6, R5, 0x10000, RZ, 0xfc, !PT ;  /* 0x0001000005067812 */ /* 0x000fe200078efcff */
[----:B------:R-:W-:-:S03]  /*5210*/  @!P2 IMAD R5, R18, 0x8, R2 ;  /* 0x000000081205a824 */ /* 0x000fc600078e0202 */
[----:B------:R-:W-:Y:S01]  /*5220*/  SHF.R.U32.HI R3, RZ, 0x4, R3 ;  /* 0x00000004ff037819 */ /* 0x000fe20000011603 */
[C---:B------:R-:W-:Y:S01]  /*5230*/  VIADD R12, R6.reuse, 0x2 ;  /* 0x00000002060c7836 */ /* 0x040fe20000000000 */
[----:B------:R-:W-:Y:S01]  /*5240*/  R2UR UR4, R6 ;  /* 0x00000000060472ca */ /* 0x000fe200000e0000 */
[----:B------:R-:W-:Y:S01]  /*5250*/  @!P2 VIADD R5, R5, 0x38860 ;  /* 0x000388600505a836 */ /* 0x000fe20000000000 */
[----:B------:R-:W-:-:S04]  /*5260*/  LOP3.LUT R3, R3, 0x3fff, RZ, 0xc0, !PT ;  /* 0x00003fff03037812 */ /* 0x000fc800078ec0ff */
[----:B------:R-:W-:Y:S02]  /*5270*/  LOP3.LUT R3, R3, 0x2000000, RZ, 0xfc, !PT ;  /* 0x0200000003037812 */ /* 0x000fe400078efcff */
[----:B------:R-:W-:-:S03]  /*5280*/  @!P2 PRMT R5, RZ, 0x654, R5 ;  /* 0x00000654ff05a816 */ /* 0x000fc60000000005 */
[----:B------:R-:W-:-:S04]  /*5290*/  IMAD R8, R18, 0x1000, R3 ;  /* 0x0000100012087824 */ /* 0x000fc800078e0203 */
[C---:B------:R-:W-:Y:S01]  /*52a0*/  VIADD R10, R8.reuse, 0x80 ;  /* 0x00000080080a7836 */ /* 0x040fe20000000000 */
[----:B------:R-:W-:-:S13]  /*52b0*/  R2UR UR6, R8 ;  /* 0x00000000080672ca */ /* 0x000fda00000e0000 */
[----:B------:R-:W-:Y:S01]  /*52c0*/  HGMMA.64x256x16.F32.BF16 R24, gdesc[UR4].tnspB, RZ, !UPT, gsb0 ;  /* 0x43e00000041879f0 */ /* 0x000fe2000c0018ff */
[----:B------:R-:W-:Y:S01]  /*52d0*/  R2UR UR6, R10 ;  /* 0x000000000a0672ca */ /* 0x000fe200000e0000 */
[----:B------:R-:W-:Y:S01]  /*52e0*/  VIADD R10, R8, 0x100 ;  /* 0x00000100080a7836 */ /* 0x000fe20000000000 */
[----:B------:R-:W-:Y:S01]  /*52f0*/  R2UR UR7, R11 ;  /* 0x000000000b0772ca */ /* 0x000fe200000e0000 */
[----:B------:R-:W-:Y:S01]  /*5300*/  IMAD.MOV.U32 R11, RZ, RZ, 0x40000040 ;  /* 0x40000040ff0b7424 */ /* 0x000fe200078e00ff */
[----:B------:R-:W-:Y:S01]  /*5310*/  R2UR UR4, R12 ;  /* 0x000000000c0472ca */ /* 0x000fe200000e0000 */
[----:B------:R-:W-:Y:S01]  /*5320*/  VIADD R8, R8, 0x180 ;  /* 0x0000018008087836 */ /* 0x000fe20000000000 */
[----:B------:R-:W-:Y:S02]  /*5330*/  R2UR UR5, R13 ;  /* 0x000000000d0572ca */ /* 0x000fe400000e0000 */
[----:B------:R-:W-:Y:S01]  /*5340*/  R2UR UR10, R10 ;  /* 0x000000000a0a72ca */ /* 0x000fe200000e0000 */
[----:B------:R-:W-:Y:S01]  /*5350*/  VIADD R10, R6, 0x4 ;  /* 0x00000004060a7836 */ /* 0x000fe20000000000 */
[----:B------:R-:W-:Y:S01]  /*5360*/  R2UR UR11, R11 ;  /* 0x000000000b0b72ca */ /* 0x000fe200000e0000 */
[----:B------:R-:W-:Y:S01]  /*5370*/  IMAD.MOV.U32 R11, RZ, RZ, 0x40000040 ;  /* 0x40000040ff0b7424 */ /* 0x000fe200078e00ff */
[----:B------:R-:W-:Y:S01]  /*5380*/  R2UR UR14, R8 ;  /* 0x00000000080e72ca */ /* 0x000fe200000e0000 */
[----:B------:R-:W-:Y:S01]  /*5390*/  VIADD R8, R6, 0x6 ;  /* 0x0000000606087836 */ /* 0x000fe20000000000 */
[----:B------:R-:W-:-:S02]  /*53a0*/  R2UR UR8, R10 ;  /* 0x000000000a0872ca */ /* 0x000fc400000e0000 */
[----:B------:R-:W-:Y:S02]  /*53b0*/  R2UR UR9, R11 ;  /* 0x000000000b0972ca */ /* 0x000fe400000e0000 */
[----:B------:R-:W-:Y:S01]  /*53c0*/  R2UR UR12, R8 ;  /* 0x00000000080c72ca */ /* 0x000fe200000e0000 */
        /* <DEDUP_REMOVED lines=15> */
[----:B------:R-:W-:-:S07]  /*54c0*/  IMAD.MOV.U32 R20, RZ, RZ, R4 ;  /* 0x000000ffff147224 */ /* 0x000fce00078e0004 */
.L_x_1374:
[----:B------:R-:W-:Y:S01]  /*54d0*/  BAR.SYNC.DEFER_BLOCKING 0xe, 0x100 ;  /* 0x0384000000007b1d */ /* 0x000fe20000010000 */
[----:B-1----:R-:W-:Y:S01]  /*54e0*/  IMAD R4, R18, 0x40, R191 ;  /* 0x0000004012047824 */ /* 0x002fe200078e02bf */
[----:B------:R-:W-:Y:S01]  /*54f0*/  R2UR UR4, R6 ;  /* 0x00000000060472ca */ /* 0x000fe200000e0000 */
[----:B------:R-:W-:Y:S01]  /*5500*/  VIADD R18, R18, 0x1 ;  /* 0x0000000112127836 */ /* 0x000fe20000000000 */
[----:B------:R-:W-:Y:S01]  /*5510*/  R2UR UR5, R7 ;  /* 0x00000000070572ca */ /* 0x000fe200000e0000 */
[----:B------:R-:W-:Y:S02]  /*5520*/  IMAD R4, R4, 0x4, R2 ;  /* 0x0000000404047824 */ /* 0x000fe400078e0202 */
[----:B------:R-:W-:Y:S01]  /*5530*/  IMAD.MOV.U32 R15, RZ, RZ, 0x40000040 ;  /* 0x40000040ff0f7424 */ /* 0x000fe200078e00ff */
[----:B------:R-:W-:-:S04]  /*5540*/  ISETP.NE.AND P0, PT, R18, 0x2, PT ;  /* 0x000000021200780c */ /* 0x000fc80003f05270 */
[----:B------:R-:W-:Y:S01]  /*5550*/  SEL R18, R18, RZ, P0 ;  /* 0x000000ff12127207 */ /* 0x000fe20000000000 */
[----:B0-----:R-:W0:Y:S04]  /*5560*/  LDS R5, [R4+0x38400] ;  /* 0x0384000004057984 */ /* 0x001e280000000800 */
        /* <DEDUP_REMOVED lines=129> */
[----:B------:R-:W-:-:S02]  /*5d80*/  IMAD R4, R18, 0x1000, R3 ;  /* 0x0000100012047824 */ /* 0x000fc400078e0203 */
[----:B------:R-:W-:Y:S02]  /*5d90*/  IMAD.MOV.U32 R5, RZ, RZ, 0x40000040 ;  /* 0x40000040ff057424 */ /* 0x000fe400078e00ff */
[C---:B------:R-:W-:Y:S01]  /*5da0*/  VIADD R14, R4.reuse, 0x80 ;  /* 0x00000080040e7836 */ /* 0x040fe20000000000 */
[----:B------:R-:W-:Y:S01]  /*5db0*/  R2UR UR6, R4 ;  /* 0x00000000040672ca */ /* 0x000fe200000e0000 */
[----:B------:R-:W-:Y:S01]  /*5dc0*/  WARPGROUP.ARRIVE ;  /* 0x00000000000079c5 */ /* 0x000fe20000000000 */
[----:B------:R-:W-:Y:S01]  /*5dd0*/  R2UR UR7, R5 ;  /* 0x00000000050772ca */ /* 0x000fe200000e0000 */
[----:B------:R-:W-:-:S12]  /*5de0*/  IMAD.MOV.U32 R5, RZ, RZ, 0x40000040 ;  /* 0x40000040ff057424 */ /* 0x000fd800078e00ff */
[----:B------:R-:W-:Y:S01]  /*5df0*/  HGMMA.64x256x16.F32.BF16 R24, gdesc[UR4].tnspB, R24, gsb0 ;  /* 0x43e00000041879f0 */ /* 0x000fe20008001818 */
[----:B------:R-:W-:Y:S01]  /*5e00*/  R2UR UR6, R14 ;  /* 0x000000000e0672ca */ /* 0x000fe200000e0000 */
[----:B------:R-:W-:Y:S01]  /*5e10*/  VIADD R14, R4, 0x100 ;  /* 0x00000100040e7836 */ /* 0x000fe20000000000 */
[----:B------:R-:W-:Y:S01]  /*5e20*/  R2UR UR7, R15 ;  /* 0x000000000f0772ca */ /* 0x000fe200000e0000 */
[----:B------:R-:W-:Y:S01]  /*5e30*/  IMAD.MOV.U32 R15, RZ, RZ, 0x40000040 ;  /* 0x40000040ff0f7424 */ /* 0x000fe200078e00ff */
[----:B------:R-:W-:Y:S01]  /*5e40*/  R2UR UR4, R12 ;  /* 0x000000000c0472ca */ /* 0x000fe200000e0000 */
[----:B------:R-:W-:Y:S01]  /*5e50*/  VIADD R4, R4, 0x180 ;  /* 0x0000018004047836 */ /* 0x000fe20000000000 */
[----:B------:R-:W-:Y:S01]  /*5e60*/  R2UR UR5, R13 ;  /* 0x000000000d0572ca */ /* 0x000fe200000e0000 */
[----:B------:R-:W-:Y:S02]  /*5e70*/  WARPGROUP.DEPBAR.LE gsb0, 0x0 ;  /* 0x00008000000079c5 */ /* 0x000fe40000010000 */
[----:B------:R-:W-:-:S15]  /*5e80*/  WARPGROUP.ARRIVE ;  /* 0x00000000000079c5 */ /* 0x000fde0000000000 */
[----:B------:R-:W-:-:S03]  /*5e90*/  NOP ;  /* 0x0000000000007918 */ /* 0x000fc60000000000 */
        /* <DEDUP_REMOVED lines=10> */
[----:B------:R-:W-:Y:S01]  /*5f40*/  IMAD.MOV.U32 R4, RZ, RZ, R20 ;  /* 0x000000ffff047224 */ /* 0x000fe200078e0014 */
[----:B------:R-:W-:Y:S01]  /*5f50*/  R2UR UR7, R5 ;  /* 0x00000000050772ca */ /* 0x000fe200000e0000 */
[----:B------:R-:W-:Y:S01]  /*5f60*/  VIADD R20, R20, 0xffffffff ;  /* 0xffffffff14147836 */ /* 0x000fe20000000000 */
[----:B------:R-:W-:Y:S02]  /*5f70*/  R2UR UR4, R8 ;  /* 0x00000000080472ca */ /* 0x000fe400000e0000 */
[----:B------:R-:W-:Y:S02]  /*5f80*/  R2UR UR5, R9 ;  /* 0x00000000090572ca */ /* 0x000fe400000e0000 */
[----:B------:R-:W-:Y:S02]  /*5f90*/  ISETP.GT.AND P1, PT, R4, R0, PT ;  /* 0x000000000400720c */ /* 0x000fe40003f24270 */
[----:B------:R-:W-:-:S04]  /*5fa0*/  SEL R4, RZ, 0x1, P0 ;  /* 0x00000001ff047807 */ /* 0x000fc80000000000 */
[----:B------:R-:W-:Y:S01]  /*5fb0*/  LOP3.LUT R23, R23, R4, RZ, 0x3c, !PT ;  /* 0x0000000417177212 */ /* 0x000fe200078e3cff */
[----:B------:R-:W-:-:S04]  /*5fc0*/  @!P2 IMAD R4, R18, 0x8, R2 ;  /* 0x000000081204a824 */ /* 0x000fc800078e0202 */
[----:B------:R-:W-:-:S05]  /*5fd0*/  @!P2 VIADD R4, R4, 0x38860 ;  /* 0x000388600404a836 */ /* 0x000fca0000000000 */
[----:B------:R-:W-:Y:S01]  /*5fe0*/  @!P2 PRMT R4, RZ, 0x654, R4 ;  /* 0x00000654ff04a816 */ /* 0x000fe20000000004 */
[----:B------:R-:W-:Y:S02]  /*5ff0*/  WARPGROUP.DEPBAR.LE gsb0, 0x0 ;  /* 0x00008000000079c5 */ /* 0x000fe40000010000 */
[----:B------:R-:W-:-:S06]  /*6000*/  WARPGROUP.ARRIVE ;  /* 0x00000000000079c5 */ /* 0x000fcc0000000000 */
[----:B------:R-:W-:Y:S03]  /*6010*/  HGMMA.64x256x16.F32.BF16 R24, gdesc[UR4].tnspB, R24, gsb0 ;  /* 0x43e00000041879f0 */ /* 0x000fe60008001818 */
[----:B------:R-:W-:Y:S02]  /*6020*/  WARPGROUP.DEPBAR.LE gsb0, 0x0 ;  /* 0x00008000000079c5 */ /* 0x000fe40000010000 */
[----:B------:R-:W-:Y:S06]  /*6030*/  BAR.ARV 0xf, 0x100 ;  /* 0x03c4000000007b1d */ /* 0x000fec0000002000 */
[----:B------:R1:W-:Y:S01]  /*6040*/  @!P2 SYNCS.ARRIVE.TRANS64.RED.A1T0 RZ, [R4+URZ], RZ ;  /* 0x000000ff04ffa9a7 */ /* 0x0003e2000810043f */
[----:B------:R-:W-:Y:S05]  /*6050*/  @P1 BRA `(.L_x_1374) ;  /* 0xfffffff4001c1947 */ /* 0x000fea000383ffff */
.L_x_1373:
[----:B------:R-:W-:Y:S05]  /*6060*/  BSYNC B0 ;  /* 0x0000000000007941 */ /* 0x000fea0003800000 */
.L_x_1372:
        /* <DEDUP_REMOVED lines=9> */
[----:B------:R-:W2:Y:S04]  /*6100*/  LDS R2, [R0+0x38400] ;  /* 0x0384000000027984 */ /* 0x000ea80000000800 */
[----:B------:R-:W3:Y:S01]  /*6110*/  LDS R0, [R0+0x38420] ;  /* 0x0384200000007984 */ /* 0x000ee20000000800 */
[-C--:B--2---:R-:W-:Y:S01]  /*6120*/  FMUL.FTZ R24, R24, R2.reuse ;  /* 0x0000000218187220 */ /* 0x084fe20000410000 */
        /* <DEDUP_REMOVED lines=131> */
.L_x_1368:
        /* <DEDUP_REMOVED lines=31> */
.L_x_1376:
[----:B------:R-:W-:Y:S05]  /*6b50*/  BSYNC B0 ;  /* 0x0000000000007941 */ /* 0x000fea0003800000 */
.L_x_1375:
        /* <DEDUP_REMOVED lines=100> */
.L_x_1378:
[----:B------:R-:W-:Y:S05]  /*71a0*/  BSYNC B6 ;  /* 0x0000000000067941 */ /* 0x000fea0003800000 */
.L_x_1377:
        /* <DEDUP_REMOVED lines=12> */
.L_x_1382:
[----:B-1----:R1:W2:Y:S02]  /*7270*/  SYNCS.PHASECHK.TRANS64.TRYWAIT P0, [R2+URZ+0x38800], R3 ;  /* 0x03880003020075a7 */ /* 0x0022a4000800017f */
[----:B--2---:R-:W-:Y:S05]  /*7280*/  @!P0 NANOSLEEP.SYNCS 0x989680 ;  /* 0x009896800000895d */ /* 0x004fea0003900000 */
[----:B------:R-:W2:Y:S02]  /*7290*/  @!P0 SYNCS.PHASECHK.TRANS64 P0, [R2+URZ+0x38800], R3 ;  /* 0x03880003020085a7 */ /* 0x000ea4000800007f */
[----:B--2---:R-:W-:Y:S05]  /*72a0*/  @!P0 BRA `(.L_x_1382) ;  /* 0xfffffffc00f08947 */ /* 0x004fea000383ffff */
.L_x_1381:
[----:B------:R-:W-:Y:S05]  /*72b0*/  BSYNC B0 ;  /* 0x0000000000007941 */ /* 0x000fea0003800000 */
.L_x_1380:
[----:B------:R-:W-:Y:S05]  /*72c0*/  BRA `(.L_x_1383) ;  /* 0x0000002000b87947 */ /* 0x000fea0003800000 */
.L_x_1379:
        /* <DEDUP_REMOVED lines=37> */
.L_x_1385:
[----:B------:R-:W-:Y:S05]  /*7520*/  BSYNC B6 ;  /* 0x0000000000067941 */ /* 0x000fea0003800000 */
.L_x_1384:
[----:B------:R-:W-:Y:S01]  /*7530*/  ULDC.U8 UR4, c[0x0][0x410] ;  /* 0x0001040000047ab9 */ /* 0x000fe20000000000 */
[----:B------:R-:W-:Y:S01]  /*7540*/  BSSY B0, `(.L_x_1386) ;  /* 0x00001fe000007945 */ /* 0x000fe20003800000 */
[----:B------:R-:W-:Y:S01]  /*7550*/  ISETP.NE.AND P0, PT, RZ, UR4, PT ;  /* 0x00000004ff007c0c */ /* 0x000fe2000bf05270 */
[----:B------:R-:W-:-:S12]  /*7560*/  IMAD R5, R153, 0x40, R19 ;  /* 0x0000004099057824 */ /* 0x000fd800078e0213 */
[----:B------:R-:W-:Y:S05]  /*7570*/  @!P0 BRA `(.L_x_1387) ;  /* 0x00000010000c8947 */ /* 0x000fea0003800000 */
[----:B------:R-:W-:-:S03]  /*7580*/  UMOV UR4, 0xffffffff ;  /* 0xffffffff00047882 */ /* 0x000fc60000000000 */
[----:B------:R-:W-:Y:S05]  /*7590*/  BRA.DIV UR4, `(.L_x_1388) ;  /* 0x0000017a04447947 */ /* 0x000fea000b800000 */
[----:B------:R0:W1:Y:S04]  /*75a0*/  SHFL.IDX PT, R3, R26, RZ, 0x1c1f ;  /* 0x001c1fff1a037589 */ /* 0x00006800000e0000 */
[----:B------:R0:W2:Y:S04]  /*75b0*/  SHFL.IDX PT, R20, R25, RZ, 0x1c1f ;  /* 0x001c1fff19147589 */ /* 0x0000a800000e0000 */
[----:B------:R-:W3:Y:S04]  /*75c0*/  SHFL.IDX PT, R24, R24, RZ, 0x1c1f ;  /* 0x001c1fff18187589 */ /* 0x000ee800000e0000 */
[----:B------:R0:W4:Y:S02]  /*75d0*/  SHFL.IDX PT, R21, R27, RZ, 0x1c1f ;  /* 0x001c1fff1b157589 */ /* 0x00012400000e0000 */
.L_x_1646:
[----:B------:R-:W-:Y:S01]  /*75e0*/  ULDC UR4, c[0x0][0x448] ;  /* 0x0001120000047ab9 */ /* 0x000fe20000000800 */
[----:B------:R-:W-:Y:S01]  /*75f0*/  LEA.HI R0, R221, R221, RZ, 0x1 ;  /* 0x000000dddd007211 */ /* 0x000fe200078f08ff */
[----:B0-----:R-:W-:Y:S01]  /*7600*/  IMAD R26, R155, UR4, RZ ;  /* 0x000000049b1a7c24 */ /* 0x001fe2000f8e02ff */
[----:B------:R-:W-:Y:S01]  /*7610*/  BSSY B1, `(.L_x_1389) ;  /* 0x0000024000017945 */ /* 0x000fe20003800000 */
[----:B------:R-:W-:Y:S01]  /*7620*/  IMAD.SHL.U32 R10, R189, 0x40, RZ ;  /* 0x00000040bd0a7824 */ /* 0x000fe200078e00ff */
[----:B------:R-:W-:Y:S02]  /*7630*/  LOP3.LUT R0, R0, 0xfffffffe, RZ, 0xc0, !PT ;  /* 0xfffffffe00007812 */ /* 0x000fe400078ec0ff */
[----:B------:R-:W-:Y:S02]  /*7640*/  CS2R R6, SRZ ;  /* 0x0000000000067805 */ /* 0x000fe4000001ff00 */
[----:B------:R-:W-:Y:S02]  /*7650*/  ISETP.GE.AND P0, PT, R5, R26, PT ;  /* 0x0000001a0500720c */ /* 0x000fe40003f06270 */
[----:B------:R-:W-:-:S02]  /*7660*/  CS2R R4, SRZ ;  /* 0x0000000000047805 */ /* 0x000fc4000001ff00 */
[----:B------:R-:W-:Y:S01]  /*7670*/  LOP3.LUT R27, R10, 0x1c0, RZ, 0xc0, !PT ;  /* 0x000001c00a1b7812 */ /* 0x000fe200078ec0ff */
[----:B------:R-:W-:Y:S01]  /*7680*/  IMAD.IADD R0, R221, 0x1, -R0 ;  /* 0x00000001dd007824 */ /* 0x000fe200078e0a00 */
[----:B------:R-:W-:Y:S02]  /*7690*/  CS2R R8, SRZ ;  /* 0x0000000000087805 */ /* 0x000fe4000001ff00 */
[----:B------:R-:W-:Y:S02]  /*76a0*/  CS2R R10, SRZ ;  /* 0x00000000000a7805 */ /* 0x000fe4000001ff00 */
[----:B------:R-:W-:-:S03]  /*76b0*/  SHF.L.U32 R25, R0, 0x1f, RZ ;  /* 0x0000001f00197819 */ /* 0x000fc600000006ff */
[----:B------:R-:W-:Y:S05]  /*76c0*/  @P0 BRA `(.L_x_1390) ;  /* 0x0000000000600947 */ /* 0x000fea0003800000 */
[----:B------:R-:W-:Y:S01]  /*76d0*/  ULDC UR4, c[0x0][0x3f4] ;  /* 0x0000fd0000047ab9 */ /* 0x000fe20000000800 */
[----:B------:R-:W-:Y:S01]  /*76e0*/  IMAD.SHL.U32 R14, R190, 0x2, RZ ;  /* 0x00000002be0e7824 */ /* 0x000fe200078e00ff */
[----:B------:R-:W-:Y:S01]  /*76f0*/  ISETP.GE.AND P2, PT, R184, UR4, PT ;  /* 0x00000004b8007c0c */ /* 0x000fe2000bf46270 */
[----:B--2---:R-:W-:Y:S01]  /*7700*/  IMAD.MOV.U32 R4, RZ, RZ, R20 ;  /* 0x000000ffff047224 */ /* 0x004fe200078e0014 */
[C---:B------:R-:W-:Y:S01]  /*7710*/  ISETP.GE.AND P3, PT, R190.reuse, UR4, PT ;  /* 0x00000004be007c0c */ /* 0x040fe2000bf66270 */
[----:B-1----:R-:W-:Y:S01]  /*7720*/  IMAD.MOV.U32 R5, RZ, RZ, R3 ;  /* 0x000000ffff057224 */ /* 0x002fe200078e0003 */
[----:B------:R-:W-:Y:S02]  /*7730*/  SHF.R.S32.HI R7, RZ, 0x1f, R190 ;  /* 0x0000001fff077819 */ /* 0x000fe400000114be */
[----:B------:R-:W-:Y:S01]  /*7740*/  CS2R R8, SRZ ;  /* 0x0000000000087805 */ /* 0x000fe2000001ff00 */
[----:B----4-:R-:W-:Y:S01]  /*7750*/  IMAD.MOV.U32 R6, RZ, RZ, R21 ;  /* 0x000000ffff067224 */ /* 0x010fe200078e0015 */
[----:B------:R-:W-:Y:S01]  /*7760*/  SHF.L.U64.HI R15, R190, 0x1, R7 ;  /* 0x00000001be0f7819 */ /* 0x000fe20000010207 */
[----:B---3--:R-:W-:-:S04]  /*7770*/  IMAD.MOV.U32 R7, RZ, RZ, R24 ;  /* 0x000000ffff077224 */ /* 0x008fc800078e0018 */
[----:B------:R-:W-:Y:S02]  /*7780*/  @!P2 IMAD.WIDE R4, R184, 0x2, R4 ;  /* 0x00000002b804a825 */ /* 0x000fe400078e0204 */
[-C--:B------:R-:W-:Y:S02]  /*7790*/  @!P3 IADD3 R12, P0, R20, R14.reuse, RZ ;  /* 0x0000000e140cb210 */ /* 0x080fe40007f1e0ff */
[----:B------:R-:W-:Y:S01]  /*77a0*/  @!P3 IADD3 R14, P1, R21, R14, RZ ;  /* 0x0000000e150eb210 */ /* 0x000fe20007f3e0ff */
[----:B------:R0:W5:Y:S01]  /*77b0*/  @!P2 LD.E.64 R8, desc[UR40][R4.64] ;  /* 0x000000280408a980 */ /* 0x000162000c101b00 */
[----:B------:R-:W-:Y:S01]  /*77c0*/  @!P2 IMAD.WIDE R20, R184, 0x2, R6 ;  /* 0x00000002b814a825 */ /* 0x000fe200078e0206 */
[----:B------:R-:W-:Y:S02]  /*77d0*/  CS2R R10, SRZ ;  /* 0x00000000000a7805 */ /* 0x000fe4000001ff00 */
[----:B------:R-:W-:Y:S01]  /*77e0*/  CS2R R6, SRZ ;  /* 0x0000000000067805 */ /* 0x000fe2000001ff00 */
[----:B------:R-:W-:-:S02]  /*77f0*/  @!P3 IMAD.X R13, R3, 0x1, R15, P0 ;  /* 0x00000001030db824 */ /* 0x000fc400000e060f */
[----:B------:R-:W-:Y:S01]  /*7800*/  @!P3 IMAD.X R15, R24, 0x1, R15, P1 ;  /* 0x00000001180fb824 */ /* 0x000fe200008e060f */
[----:B0-----:R-:W-:Y:S02]  /*7810*/  CS2R R4, SRZ ;  /* 0x0000000000047805 */ /* 0x001fe4000001ff00 */
[----:B------:R0:W5:Y:S04]  /*7820*/  @!P3 LD.E.64 R10, desc[UR40][R12.64] ;  /* 0x000000280c0ab980 */ /* 0x000168000c101b00 */
[----:B------:R0:W5:Y:S04]  /*7830*/  @!P3 LD.E.64 R6, desc[UR40][R14.64] ;  /* 0x000000280e06b980 */ /* 0x000168000c101b00 */
[----:B------:R0:W5:Y:S02]  /*7840*/  @!P2 LD.E.64 R4, desc[UR40][R20.64] ;  /* 0x000000281404a980 */ /* 0x000164000c101b00 */
.L_x_1390:
[----:B------:R-:W-:Y:S05]  /*7850*/  BSYNC B1 ;  /* 0x0000000000017941 */ /* 0x000fea0003800000 */
.L_x_1389:
[----:B------:R-:W2:Y:S01]  /*7860*/  SYNCS.PHASECHK.TRANS64.TRYWAIT P0, [R2+URZ+0x38800], R25 ;  /* 0x03880019020075a7 */ /* 0x000ea2000800017f */
[----:B0-----:R-:W-:Y:S01]  /*7870*/  LOP3.LUT R12, R27, 0x18, R16, 0xf8, !PT ;  /* 0x000000181b0c7812 */ /* 0x001fe200078ef810 */
[----:B-----5:R-:W-:Y:S01]  /*7880*/  IMAD.MOV.U32 R15, RZ, RZ, R8 ;  /* 0x000000ffff0f7224 */ /* 0x020fe200078e0008 */
[----:B------:R-:W-:Y:S01]  /*7890*/  SHF.R.U32.HI R27, RZ, 0x3, R27 ;  /* 0x00000003ff1b7819 */ /* 0x000fe2000001161b */
[----:B-1----:R-:W-:Y:S01]  /*78a0*/  IMAD R3, R153, -0x40, R26 ;  /* 0xffffffc099037824 */ /* 0x002fe200078e021a */
[--C-:B------:R-:W-:Y:S01]  /*78b0*/  SHF.R.U32.HI R26, RZ, 0x10, R9.reuse ;  /* 0x00000010ff1a7819 */ /* 0x100fe20000011609 */
[--C-:B------:R-:W-:Y:S01]  /*78c0*/  IMAD.MOV.U32 R13, RZ, RZ, R9.reuse ;  /* 0x000000ffff0d7224 */ /* 0x100fe200078e0009 */
[----:B------:R-:W-:Y:S01]  /*78d0*/  LOP3.LUT R31, R12, R27, RZ, 0x3c, !PT ;  /* 0x0000001b0c1f7212 */ /* 0x000fe200078e3cff */
[----:B------:R-:W-:Y:S01]  /*78e0*/  BSSY B1, `(.L_x_1391) ;  /* 0x000001b000017945 */ /* 0x000fe20003800000 */
[----:B------:R-:W-:Y:S01]  /*78f0*/  SHF.R.U64 R12, R8, 0x10, R9 ;  /* 0x00000010080c7819 */ /* 0x000fe20000001209 */
[----:B------:R-:W-:Y:S01]  /*7900*/  IMAD.MOV.U32 R8, RZ, RZ, R10 ;  /* 0x000000ffff087224 */ /* 0x000fe200078e000a */
[----:B------:R-:W-:Y:S01]  /*7910*/  SHF.R.U64 R29, R10, 0x10, R11 ;  /* 0x000000100a1d7819 */ /* 0x000fe2000000120b */
[----:B------:R-:W-:Y:S01]  /*7920*/  IMAD R31, R194, 0x200, R31 ;  /* 0x00000200c21f7824 */ /* 0x000fe200078e021f */
[----:B------:R-:W-:Y:S01]  /*7930*/  PRMT R15, R15, 0x5410, R12 ;  /* 0x000054100f0f7816 */ /* 0x000fe2000000000c */
[--C-:B------:R-:W-:Y:S01]  /*7940*/  IMAD.MOV.U32 R9, RZ, RZ, R11.reuse ;  /* 0x000000ffff097224 */ /* 0x100fe200078e000b */
[----:B---3--:R-:W-:Y:S01]  /*7950*/  SHF.R.U32.HI R24, RZ, 0x10, R11 ;  /* 0x00000010ff187819 */ /* 0x008fe2000001160b */
[----:B------:R-:W-:Y:S01]  /*7960*/  IMAD.MOV.U32 R10, RZ, RZ, R4 ;  /* 0x000000ffff0a7224 */ /* 0x000fe200078e0004 */
[--C-:B------:R-:W-:Y:S01]  /*7970*/  SHF.R.U64 R27, R4, 0x10, R5.reuse ;  /* 0x00000010041b7819 */ /* 0x100fe20000001205 */
[----:B------:R-:W-:Y:S01]  /*7980*/  IMAD R12, R31, 0x2, R2 ;  /* 0x000000021f0c7824 */ /* 0x000fe200078e0202 */
[----:B------:R-:W-:Y:S01]  /*7990*/  VIMNMX R36, R3, 0x40, PT ;  /* 0x0000004003247848 */ /* 0x000fe20003fe0100 */
[--C-:B------:R-:W-:Y:S01]  /*79a0*/  IMAD.MOV.U32 R14, RZ, RZ, R5.reuse ;  /* 0x000000ffff0e7224 */ /* 0x100fe200078e0005 */
[----:B----4-:R-:W-:Y:S01]  /*79b0*/  SHF.R.U32.HI R21, RZ, 0x10, R5 ;  /* 0x00000010ff157819 */ /* 0x010fe20000011605 */
[----:B------:R-:W-:Y:S01]  /*79c0*/  IMAD.MOV.U32 R5, RZ, RZ, R6 ;  /* 0x000000ffff057224 */ /* 0x000fe200078e0006 */
[--C-:B--2---:R-:W-:Y:S01]  /*79d0*/  SHF.R.U64 R20, R6, 0x10, R7.reuse ;  /* 0x0000001006147819 */ /* 0x104fe20000001207 */
[--C-:B------:R-:W-:Y:S01]  /*79e0*/  IMAD.MOV.U32 R11, RZ, RZ, R7.reuse ;  /* 0x000000ffff0b7224 */ /* 0x100fe200078e0007 */
[----:B------:R-:W-:Y:S01]  /*79f0*/  SHF.R.U32.HI R6, RZ, 0x10, R7 ;  /* 0x00000010ff067819 */ /* 0x000fe20000011607 */
[C---:B------:R-:W-:Y:S01]  /*7a00*/  VIADD R4, R12.reuse, 0x20400 ;  /* 0x000204000c047836 */ /* 0x040fe20000000000 */
[----:B------:R-:W-:Y:S01]  /*7a10*/  LOP3.LUT P2, RZ, R189, 0x4, RZ, 0xc0, !PT ;  /* 0x00000004bdff7812 */ /* 0x000fe2000784c0ff */
[----:B------:R-:W-:Y:S01]  /*7a20*/  VIADD R3, R12, 0x20440 ;  /* 0x000204400c037836 */ /* 0x000fe20000000000 */
[----:B------:R-:W-:-:S02]  /*7a30*/  ISETP.GE.AND P1, PT, R19, R36, PT ;  /* 0x000000241300720c */ /* 0x000fc40003f26270 */
[----:B------:R-:W-:Y:S02]  /*7a40*/  PRMT R13, R13, 0x5410, R26 ;  /* 0x000054100d0d7816 */ /* 0x000fe4000000001a */
[----:B------:R-:W-:Y:S02]  /*7a50*/  PRMT R8, R8, 0x5410, R29 ;  /* 0x0000541008087816 */ /* 0x000fe4000000001d */
[----:B------:R-:W-:Y:S02]  /*7a60*/  PRMT R9, R9, 0x5410, R24 ;  /* 0x0000541009097816 */ /* 0x000fe40000000018 */
[----:B------:R-:W-:Y:S01]  /*7a70*/  PRMT R35, R10, 0x5410, R27 ;  /* 0x000054100a237816 */ /* 0x000fe2000000001b */
[----:B------:R-:W-:Y:S06]  /*7a80*/  @!P0 BRA `(.L_x_1392) ;  /* 0x00000174007c8947 */ /* 0x000fec0003800000 */
.L_x_1647:
[----:B------:R-:W-:Y:S05]  /*7a90*/  BSYNC B1 ;  /* 0x0000000000017941 */ /* 0x000fea0003800000 */
.L_x_1391:
        /* <DEDUP_REMOVED lines=24> */
[----:B0-----:R-:W-:-:S02]  /*7c20*/  IMAD.U32 R25, R7, 0x10000, RZ ;  /* 0x0001000007197824 */ /* 0x001fc400078e00ff */
        /* <DEDUP_REMOVED lines=24> */
.L_x_1396:
[----:B------:R-:W-:Y:S05]  /*7db0*/  BSYNC B2 ;  /* 0x0000000000027941 */ /* 0x000fea0003800000 */
.L_x_1395:
[----:B------:R-:W-:Y:S05]  /*7dc0*/  @P1 BRA `(.L_x_1394) ;  /* 0x0000000000981947 */ /* 0x000fea0003800000 */
[----:B-1----:R-:W1:Y:S01]  /*7dd0*/  LDS.128 R4, [R3] ;  /* 0x0000000003047984 */ /* 0x002e620000000c00 */
        /* <DEDUP_REMOVED lines=37> */
.L_x_1394:
[----:B------:R-:W-:Y:S05]  /*8030*/  BSYNC B1 ;  /* 0x0000000000017941 */ /* 0x000fea0003800000 */
.L_x_1393:
[----:B-12---:R-:W-:-:S05]  /*8040*/  VIADD R5, R19, 0x20 ;  /* 0x0000002013057836 */ /* 0x006fca0000000000 */
[----:B------:R-:W-:-:S13]  /*8050*/  ISETP.GE.AND P0, PT, R5, R36, PT ;  /* 0x000000240500720c */ /* 0x000fda0003f06270 */
[----:B------:R-:W-:Y:S05]  /*8060*/  @P0 BRA `(.L_x_1397) ;  /* 0x00000014002c0947 */ /* 0x000fea0003800000 */
        /* <DEDUP_REMOVED lines=16> */
[-C--:B0-----:R-:W-:Y:S01]  /*8170*/  FMUL.FTZ R25, R30, R4.reuse ;  /* 0x000000041e197220 */ /* 0x081fe20000410000 */
[----:B------:R-:W-:Y:S01]  /*8180*/  FMUL.FTZ R27, R28, R4 ;  /* 0x000000041c1b7220 */ /* 0x000fe20000410000 */
[----:B------:R-:W-:Y:S01]  /*8190*/  FMUL.FTZ R26, R35, R5 ;  /* 0x00000005231a7220 */ /* 0x000fe20000410000 */
[----:B------:R-:W-:-:S02]  /*81a0*/  IMAD.U32 R24, R7, 0x10000, RZ ;  /* 0x0001000007187824 */ /* 0x000fc400078e00ff */
[-C--:B------:R-:W-:Y:S01]  /*81b0*/  FFMA.FTZ R4, R28, R20.reuse, -R25 ;  /* 0x000000141c047223 */ /* 0x080fe20000010819 */
[----:B------:R-:W-:Y:S01]  /*81c0*/  FFMA.FTZ R27, R30, R20, R27 ;  /* 0x000000141e1b7223 */ /* 0x000fe2000001001b */
[----:B------:R-:W-:Y:S01]  /*81d0*/  FMUL.FTZ R20, R29, R5 ;  /* 0x000000051d147220 */ /* 0x000fe20000410000 */
[----:B------:R-:W-:Y:S01]  /*81e0*/  LOP3.LUT R7, R7, 0xffff0000, RZ, 0xc0, !PT ;  /* 0xffff000007077812 */ /* 0x000fe200078ec0ff */
[-C--:B------:R-:W-:Y:S01]  /*81f0*/  FFMA.FTZ R5, R29, R21.reuse, -R26 ;  /* 0x000000151d057223 */ /* 0x080fe2000001081a */
[C---:B------:R-:W-:Y:S01]  /*8200*/  LOP3.LUT R30, R14.reuse, 0xffff0000, RZ, 0xc0, !PT ;  /* 0xffff00000e1e7812 */ /* 0x040fe200078ec0ff */
[----:B------:R-:W-:Y:S01]  /*8210*/  IMAD.U32 R29, R14, 0x10000, RZ ;  /* 0x000100000e1d7824 */ /* 0x000fe200078e00ff */
[C---:B------:R-:W-:Y:S01]  /*8220*/  LOP3.LUT R28, R13.reuse, 0xffff0000, RZ, 0xc0, !PT ;  /* 0xffff00000d1c7812 */ /* 0x040fe200078ec0ff */
        /* <DEDUP_REMOVED lines=15> */
.L_x_1399:
[----:B------:R-:W-:Y:S05]  /*8320*/  BSYNC B1 ;  /* 0x0000000000017941 */ /* 0x000fea0003800000 */
.L_x_1398:
[----:B------:R-:W-:Y:S05]  /*8330*/  @P1 BRA `(.L_x_1397) ;  /* 0x0000001000781947 */ /* 0x000fea0003800000 */
[----:B-1----:R-:W1:Y:S01]  /*8340*/  LDS.128 R4, [R3+0x1000] ;  /* 0x0010000003047984 */ /* 0x002e620000000c00 */
[----:B------:R-:W-:Y:S01]  /*8350*/  IMAD.U32 R20, R8, 0x10000, RZ ;  /* 0x0001000008147824 */ /* 0x000fe200078e00ff */
[C---:B------:R-:W-:Y:S01]  /*8360*/  LOP3.LUT R27, R10.reuse, 0xffff0000, RZ, 0xc0, !PT ;  /* 0xffff00000a1b7812 */ /* 0x040fe200078ec0ff */
[----:B------:R-:W-:Y:S01]  /*8370*/  IMAD.U32 R24, R10, 0x10000, RZ ;  /* 0x000100000a187824 */ /* 0x000fe200078e00ff */
[----:B0-----:R-:W-:Y:S02]  /*8380*/  LOP3.LUT R25, R8, 0xffff0000, RZ, 0xc0, !PT ;  /* 0xffff000008197812 */ /* 0x001fe400078ec0ff */
        /* <DEDUP_REMOVED lines=15> */
[-C--:B------:R-:W-:Y:S01]  /*8480*/  FFMA.FTZ R5, R25, R13.reuse, -R14 ;  /* 0x0000000d19057223 */ /* 0x080fe2000001080e */
[----:B------:R-:W-:Y:S01]  /*8490*/  LOP3.LUT R20, R9, 0xffff0000, RZ, 0xc0, !PT ;  /* 0xffff000009147812 */ /* 0x000fe200078ec0ff */
[----:B------:R-:W-:Y:S02]  /*84a0*/  IMAD.U32 R24, R11, 0x10000, RZ ;  /* 0x000100000b187824 */ /* 0x000fe400078e00ff */
[----:B------:R-:W-:Y:S01]  /*84b0*/  FFMA.FTZ R12, R27, R13, R12 ;  /* 0x0000000d1b0c7223 */ /* 0x000fe2000001000c */
[----:B------:R-:W-:Y:S02]  /*84c0*/  IMAD.U32 R14, R9, 0x10000, RZ ;  /* 0x00010000090e7824 */ /* 0x000fe400078e00ff */
[-C--:B------:R-:W-:Y:S01]  /*84d0*/  FMUL.FTZ R13, R26, R7.reuse ;  /* 0x000000071a0d7220 */ /* 0x080fe20000410000 */
[-C--:B------:R-:W-:Y:S01]  /*84e0*/  FMUL.FTZ R9, R24, R6.reuse ;  /* 0x0000000618097220 */ /* 0x080fe20000410000 */
        /* <DEDUP_REMOVED lines=12> */
.L_x_1387:
        /* <DEDUP_REMOVED lines=8> */
.L_x_1653:
        /* <DEDUP_REMOVED lines=23> */
.L_x_1402:
[----:B------:R-:W-:Y:S05]  /*87a0*/  BSYNC B1 ;  /* 0x0000000000017941 */ /* 0x000fea0003800000 */
.L_x_1401:
[----:B------:R-:W2:Y:S01]  /*87b0*/  SYNCS.PHASECHK.TRANS64.TRYWAIT P1, [R2+URZ+0x38800], R27 ;  /* 0x0388001b020075a7 */ /* 0x000ea2000802017f */
[----:B------:R-:W-:Y:S01]  /*87c0*/  IMAD R3, R153, -0x40, R20 ;  /* 0xffffffc099037824 */ /* 0x000fe200078e0214 */
[--C-:B-----5:R-:W-:Y:S01]  /*87d0*/  SHF.R.U64 R31, R8, 0x10, R9.reuse ;  /* 0x00000010081f7819 */ /* 0x120fe20000001209 */
[--C-:B------:R-:W-:Y:S01]  /*87e0*/  IMAD.MOV.U32 R24, RZ, RZ, R9.reuse ;  /* 0x000000ffff187224 */ /* 0x100fe200078e0009 */
[----:B------:R-:W-:Y:S01]  /*87f0*/  SHF.R.U32.HI R29, RZ, 0x10, R9 ;  /* 0x00000010ff1d7819 */ /* 0x000fe20000011609 */
[----:B-1----:R-:W-:Y:S01]  /*8800*/  IMAD.MOV.U32 R12, RZ, RZ, R10 ;  /* 0x000000ffff0c7224 */ /* 0x002fe200078e000a */
[--C-:B------:R-:W-:Y:S01]  /*8810*/  SHF.R.U64 R9, R10, 0x10, R11.reuse ;  /* 0x000000100a097819 */ /* 0x100fe2000000120b */
[--C-:B------:R-:W-:Y:S01]  /*8820*/  IMAD.MOV.U32 R21, RZ, RZ, R11.reuse ;  /* 0x000000ffff157224 */ /* 0x100fe200078e000b */
[----:B------:R-:W-:Y:S01]  /*8830*/  SHF.R.U32.HI R10, RZ, 0x10, R11 ;  /* 0x00000010ff0a7819 */ /* 0x000fe2000001160b */
[----:B------:R-:W-:Y:S01]  /*8840*/  IMAD.MOV.U32 R20, RZ, RZ, R8 ;  /* 0x000000ffff147224 */ /* 0x000fe200078e0008 */
[----:B------:R-:W-:Y:S01]  /*8850*/  VIMNMX R11, R3, 0x40, PT ;  /* 0x00000040030b7848 */ /* 0x000fe20003fe0100 */
[----:B------:R-:W-:Y:S01]  /*8860*/  IMAD.MOV.U32 R13, RZ, RZ, R4 ;  /* 0x000000ffff0d7224 */ /* 0x000fe200078e0004 */
[--C-:B------:R-:W-:Y:S01]  /*8870*/  SHF.R.U64 R8, R4, 0x10, R5.reuse ;  /* 0x0000001004087819 */ /* 0x100fe20000001205 */
[--C-:B----4-:R-:W-:Y:S01]  /*8880*/  IMAD.MOV.U32 R14, RZ, RZ, R5.reuse ;  /* 0x000000ffff0e7224 */ /* 0x110fe200078e0005 */
[----:B0-----:R-:W-:Y:S01]  /*8890*/  ISETP.GE.AND P0, PT, R16, R25, PT ;  /* 0x000000191000720c */ /* 0x001fe20003f06270 */
[C---:B------:R-:W-:Y:S01]  /*88a0*/  VIADD R26, R19.reuse, 0x20 ;  /* 0x00000020131a7836 */ /* 0x040fe20000000000 */
[----:B------:R-:W-:Y:S01]  /*88b0*/  SHF.R.U32.HI R5, RZ, 0x10, R5 ;  /* 0x00000010ff057819 */ /* 0x000fe20000011605 */
[----:B------:R-:W-:Y:S01]  /*88c0*/  IMAD.MOV.U32 R15, RZ, RZ, R6 ;  /* 0x000000ffff0f7224 */ /* 0x000fe200078e0006 */
[--C-:B------:R-:W-:Y:S01]  /*88d0*/  SHF.R.U64 R6, R6, 0x10, R7.reuse ;  /* 0x0000001006067819 */ /* 0x100fe20000001207 */
[--C-:B------:R-:W-:Y:S01]  /*88e0*/  IMAD.MOV.U32 R3, RZ, RZ, R7.reuse ;  /* 0x000000ffff037224 */ /* 0x100fe200078e0007 */
[----:B------:R-:W-:Y:S01]  /*88f0*/  SHF.R.U32.HI R4, RZ, 0x10, R7 ;  /* 0x00000010ff047819 */ /* 0x000fe20000011607 */
[----:B------:R-:W-:Y:S01]  /*8900*/  BSSY B1, `(.L_x_1403) ;  /* 0x000000c000017945 */ /* 0x000fe20003800000 */
[----:B------:R-:W-:-:S02]  /*8910*/  ISETP.GE.OR P2, PT, R19, R11, P0 ;  /* 0x0000000b1300720c */ /* 0x000fc40000746670 */
[----:B------:R-:W-:Y:S02]  /*8920*/  PRMT R20, R20, 0x5410, R31 ;  /* 0x0000541014147816 */ /* 0x000fe4000000001f */
[----:B------:R-:W-:Y:S02]  /*8930*/  ISETP.GE.OR P0, PT, R26, R11, P0 ;  /* 0x0000000b1a00720c */ /* 0x000fe40000706670 */
[----:B------:R-:W-:Y:S02]  /*8940*/  PRMT R24, R24, 0x5410, R29 ;  /* 0x0000541018187816 */ /* 0x000fe4000000001d */
[----:B------:R-:W-:Y:S02]  /*8950*/  PRMT R12, R12, 0x5410, R9 ;  /* 0x000054100c0c7816 */ /* 0x000fe40000000009 */
[----:B------:R-:W-:Y:S02]  /*8960*/  PRMT R21, R21, 0x5410, R10 ;  /* 0x0000541015157816 */ /* 0x000fe4000000000a */
[----:B------:R-:W-:-:S02]  /*8970*/  PRMT R13, R13, 0x5410, R8 ;  /* 0x000054100d0d7816 */ /* 0x000fc40000000008 */
[----:B------:R-:W-:Y:S02]  /*8980*/  PRMT R14, R14, 0x5410, R5 ;  /* 0x000054100e0e7816 */ /* 0x000fe40000000005 */
[----:B------:R-:W-:Y:S02]  /*8990*/  PRMT R15, R15, 0x5410, R6 ;  /* 0x000054100f0f7816 */ /* 0x000fe40000000006 */
[----:B------:R-:W-:Y:S01]  /*89a0*/  PRMT R3, R3, 0x5410, R4 ;  /* 0x0000541003037816 */ /* 0x000fe20000000004 */
[----:B--2---:R-:W-:Y:S06]  /*89b0*/  @!P1 BRA `(.L_x_1404) ;  /* 0x00000168003c9947 */ /* 0x004fec0003800000 */
.L_x_1654:
[----:B------:R-:W-:Y:S05]  /*89c0*/  BSYNC B1 ;  /* 0x0000000000017941 */ /* 0x000fea0003800000 */
.L_x_1403:
[----:B------:R-:W-:Y:S04]  /*89d0*/  BSSY B1, `(.L_x_1405) ;  /* 0x000005a000017945 */ /* 0x000fe80003800000 */
[----:B------:R-:W-:Y:S05]  /*89e0*/  @P2 BRA `(.L_x_1406) ;  /* 0x0000000400602947 */ /* 0x000fea0003800000 */
[----:B------:R-:W-:Y:S01]  /*89f0*/  IMAD.SHL.U32 R4, R189, 0x40, RZ ;  /* 0x00000040bd047824 */ /* 0x000fe200078e00ff */
[C---:B------:R-:W-:Y:S01]  /*8a00*/  LOP3.LUT R35, R13.reuse, 0xffff0000, RZ, 0xc0, !PT ;  /* 0xffff00000d237812 */ /* 0x040fe200078ec0ff */
        /* <DEDUP_REMOVED lines=14> */
[----:B------:R-:W0:Y:S01]  /*8af0*/  LDS.128 R4, [R44+0x20400] ;  /* 0x020400002c047984 */ /* 0x000e220000000c00 */
[C---:B-1----:R-:W-:Y:S01]  /*8b00*/  IMAD.U32 R31, R8.reuse, 0x10000, RZ ;  /* 0x00010000081f7824 */ /* 0x042fe200078e00ff */
[----:B------:R-:W-:Y:S01]  /*8b10*/  LOP3.LUT R8, R8, 0xffff0000, RZ, 0xc0, !PT ;  /* 0xffff000008087812 */ /* 0x000fe200078ec0ff */
[C---:B------:R-:W-:Y:S01]  /*8b20*/  IMAD.U32 R33, R10.reuse, 0x10000, RZ ;  /* 0x000100000a217824 */ /* 0x040fe200078e00ff */
[----:B------:R-:W-:Y:S01]  /*8b30*/  LOP3.LUT R10, R10, 0xffff0000, RZ, 0xc0, !PT ;  /* 0xffff00000a0a7812 */ /* 0x000fe200078ec0ff */
[----:B0-----:R-:W-:Y:S02]  /*8b40*/  IMAD.U32 R27, R4, 0x10000, RZ ;  /* 0x00010000041b7824 */ /* 0x001fe400078e00ff */
[C---:B------:R-:W-:Y:S01]  /*8b50*/  FMUL.FTZ R40, R31.reuse, R38 ;  /* 0x000000261f287220 */ /* 0x040fe20000410000 */
[-C--:B------:R-:W-:Y:S01]  /*8b60*/  FMUL.FTZ R42, R31, R36.reuse ;  /* 0x000000241f2a7220 */ /* 0x080fe20000410000 */
[----:B------:R-:W-:Y:S01]  /*8b70*/  LOP3.LUT R31, R20, 0xffff0000, RZ, 0xc0, !PT ;  /* 0xffff0000141f7812 */ /* 0x000fe200078ec0ff */
[----:B------:R-:W-:Y:S01]  /*8b80*/  FMUL.FTZ R37, R8, R35 ;  /* 0x0000002308257220 */ /* 0x000fe20000410000 */
[----:B------:R-:W-:Y:S01]  /*8b90*/  LOP3.LUT R4, R4, 0xffff0000, RZ, 0xc0, !PT ;  /* 0xffff000004047812 */ /* 0x000fe200078ec0ff */
[----:B------:R-:W-:Y:S01]  /*8ba0*/  FFMA.FTZ R39, R27, R36, -R40 ;  /* 0x000000241b277223 */ /* 0x000fe20000010828 */
[----:B------:R-:W-:-:S02]  /*8bb0*/  IMAD.U32 R40, R15, 0x10000, RZ ;  /* 0x000100000f287824 */ /* 0x000fc400078e00ff */
[----:B------:R-:W-:Y:S01]  /*8bc0*/  FFMA.FTZ R42, R27, R38, R42 ;  /* 0x000000261b2a7223 */ /* 0x000fe2000001002a */
[----:B------:R-:W-:Y:S02]  /*8bd0*/  IMAD.U32 R36, R12, 0x10000, RZ ;  /* 0x000100000c247824 */ /* 0x000fe400078e00ff */
[-C--:B------:R-:W-:Y:S01]  /*8be0*/  FMUL.FTZ R27, R8, R31.reuse ;  /* 0x0000001f081b7220 */ /* 0x080fe20000410000 */
[----:B------:R-:W-:Y:S01]  /*8bf0*/  FFMA.FTZ R38, R4, R31, -R37 ;  /* 0x0000001f04267223 */ /* 0x000fe20000010825 */
[----:B------:R-:W-:Y:S01]  /*8c00*/  FMUL.FTZ R8, R33, R40 ;  /* 0x0000002821087220 */ /* 0x000fe20000410000 */
[C---:B------:R-:W-:Y:S01]  /*8c10*/  IMAD.U32 R29, R6.reuse, 0x10000, RZ ;  /* 0x00010000061d7824 */ /* 0x040fe200078e00ff */
[----:B------:R-:W-:Y:S01]  /*8c20*/  LOP3.LUT R37, R15, 0xffff0000, RZ, 0xc0, !PT ;  /* 0xffff00000f257812 */ /* 0x000fe200078ec0ff */
[-C--:B------:R-:W-:Y:S01]  /*8c30*/  FMUL.FTZ R33, R33, R36.reuse ;  /* 0x0000002421217220 */ /* 0x080fe20000410000 */
[----:B------:R-:W-:Y:S01]  /*8c40*/  LOP3.LUT R6, R6, 0xffff0000, RZ, 0xc0, !PT ;  /* 0xffff000006067812 */ /* 0x000fe200078ec0ff */
[C---:B------:R-:W-:Y:S01]  /*8c50*/  FFMA.FTZ R36, R29.reuse, R36, -R8 ;  /* 0x000000241d247223 */ /* 0x040fe20000010808 */
[----:B------:R-:W-:Y:S01]  /*8c60*/  LOP3.LUT R31, R12, 0xffff0000, RZ, 0xc0, !PT ;  /* 0xffff00000c1f7812 */ /* 0x000fe200078ec0ff */
[----:B------:R-:W-:Y:S01]  /*8c70*/  FFMA.FTZ R40, R29, R40, R33 ;  /* 0x000000281d287223 */ /* 0x000fe20000010021 */
[----:B------:R-:W-:-:S02]  /*8c80*/  IMAD.U32 R32, R9, 0x10000, RZ ;  /* 0x0001000009207824 */ /* 0x000fc400078e00ff */
[----:B------:R-:W-:Y:S01]  /*8c90*/  FMUL.FTZ R29, R10, R37 ;  /* 0x000000250a1d7220 */ /* 0x000fe20000410000 */
[----:B------:R-:W-:Y:S02]  /*8ca0*/  IMAD.U32 R33, R14, 0x10000, RZ ;  /* 0x000100000e217824 */ /* 0x000fe400078e00ff */
[----:B------:R-:W-:Y:S01]  /*8cb0*/  FFMA.FTZ R35, R4, R35, R27 ;  /* 0x0000002304237223 */ /* 0x000fe2000001001b */
[----:B------:R-:W-:Y:S02]  /*8cc0*/  IMAD.U32 R28, R5, 0x10000, RZ ;  /* 0x00010000051c7824 */ /* 0x000fe400078e00ff */
[-C--:B------:R-:W-:Y:S01]  /*8cd0*/  FMUL.FTZ R45, R10, R31.reuse ;  /* 0x0000001f0a2d7220 */ /* 0x080fe20000410000 */
[----:B------:R-:W-:Y:S02]  /*8ce0*/  IMAD.U32 R27, R24, 0x10000, RZ ;  /* 0x00010000181b7824 */ /* 0x000fe400078e00ff */
[----:B------:R-:W-:Y:S01]  /*8cf0*/  FFMA.FTZ R43, R6, R31, -R29 ;  /* 0x0000001f062b7223 */ /* 0x000fe2000001081d */
[----:B------:R-:W-:Y:S01]  /*8d00*/  FMUL.FTZ R41, R32, R33 ;  /* 0x0000002120297220 */ /* 0x000fe20000410000 */
[----:B------:R-:W-:-:S02]  /*8d10*/  IMAD.U32 R34, R11, 0x10000, RZ ;  /* 0x000100000b227824 */ /* 0x000fc400078e00ff */
[----:B------:R-:W-:Y:S01]  /*8d20*/  FMUL.FTZ R32, R32, R27 ;  /* 0x0000001b20207220 */ /* 0x000fe20000410000 */
[----:B------:R-:W-:Y:S02]  /*8d30*/  IMAD.U32 R31, R3, 0x10000, RZ ;  /* 0x00010000031f7824 */ /* 0x000fe400078e00ff */
[----:B------:R-:W-:Y:S01]  /*8d40*/  FFMA.FTZ R45, R6, R37, R45 ;  /* 0x00000025062d7223 */ /* 0x000fe2000001002d */
[----:B------:R-:W-:Y:S02]  /*8d50*/  IMAD.U32 R29, R21, 0x10000, RZ ;  /* 0x00010000151d7824 */ /* 0x000fe400078e00ff */
[----:B------:R-:W-:Y:S01]  /*8d60*/  FFMA.FTZ R41, R28, R27, -R41 ;  /* 0x0000001b1c297223 */ /* 0x000fe20000010829 */
[----:B------:R-:W-:Y:S01]  /*8d70*/  IMAD.U32 R30, R7, 0x10000, RZ ;  /* 0x00010000071e7824 */ /* 0x000fe200078e00ff */
[----:B------:R-:W-:Y:S01]  /*8d80*/  LOP3.LUT R9, R9, 0xffff0000, RZ, 0xc0, !PT ;  /* 0xffff000009097812 */ /* 0x000fe200078ec0ff */
[C---:B------:R-:W-:Y:S01]  /*8d90*/  FMUL.FTZ R37, R34.reuse, R31 ;  /* 0x0000001f22257220 */ /* 0x040fe20000410000 */
[----:B------:R-:W-:Y:S01]  /*8da0*/  LOP3.LUT R11, R11, 0xffff0000, RZ, 0xc0, !PT ;  /* 0xffff00000b0b7812 */ /* 0x000fe200078ec0ff */
[----:B------:R-:W-:Y:S01]  /*8db0*/  FMUL.FTZ R27, R34, R29 ;  /* 0x0000001d221b7220 */ /* 0x000fe20000410000 */
[----:B------:R-:W-:Y:S01]  /*8dc0*/  LOP3.LUT R8, R14, 0xffff0000, RZ, 0xc0, !PT ;  /* 0xffff00000e087812 */ /* 0x000fe200078ec0ff */
[----:B------:R-:W-:Y:S01]  /*8dd0*/  FFMA.FTZ R32, R28, R33, R32 ;  /* 0x000000211c207223 */ /* 0x000fe20000010020 */
[----:B------:R-:W-:Y:S01]  /*8de0*/  LOP3.LUT R10, R3, 0xffff0000, RZ, 0xc0, !PT ;  /* 0xffff0000030a7812 */ /* 0x000fe200078ec0ff */
[----:B------:R-:W-:Y:S01]  /*8df0*/  FFMA.FTZ R37, R30, R29, -R37 ;  /* 0x0000001d1e257223 */ /* 0x000fe20000010825 */
[----:B------:R-:W-:Y:S01]  /*8e00*/  LOP3.LUT R4, R24, 0xffff0000, RZ, 0xc0, !PT ;  /* 0xffff000018047812 */ /* 0x000fe200078ec0ff */
[----:B------:R-:W-:Y:S01]  /*8e10*/  FFMA.FTZ R27, R30, R31, R27 ;  /* 0x0000001f1e1b7223 */ /* 0x000fe2000001001b */
[----:B------:R-:W-:Y:S01]  /*8e20*/  LOP3.LUT R6, R21, 0xffff0000, RZ, 0xc0, !PT ;  /* 0xffff000015067812 */ /* 0x000fe200078ec0ff */
[----:B------:R-:W-:Y:S01]  /*8e30*/  FMUL.FTZ R28, R9, R8 ;  /* 0x00000008091c7220 */ /* 0x000fe20000410000 */
[----:B------:R-:W-:Y:S01]  /*8e40*/  LOP3.LUT R5, R5, 0xffff0000, RZ, 0xc0, !PT ;  /* 0xffff000005057812 */ /* 0x000fe200078ec0ff */
[----:B------:R-:W-:Y:S01]  /*8e50*/  FMUL.FTZ R30, R11, R10 ;  /* 0x0000000a0b1e7220 */ /* 0x000fe20000410000 */
[----:B------:R-:W-:Y:S01]  /*8e60*/  LOP3.LUT R7, R7, 0xffff0000, RZ, 0xc0, !PT ;  /* 0xffff000007077812 */ /* 0x000fe200078ec0ff */
[----:B------:R-:W-:Y:S01]  /*8e70*/  FMUL.FTZ R9, R9, R4 ;  /* 0x0000000409097220 */ /* 0x000fe20000410000 */
[----:B------:R-:W-:Y:S01]  /*8e80*/  FMUL.FTZ R11, R11, R6 ;  /* 0x000000060b0b7220 */ /* 0x000fe20000410000 */
[----:B------:R-:W-:Y:S01]  /*8e90*/  FFMA.FTZ R28, R5, R4, -R28 ;  /* 0x00000004051c7223 */ /* 0x000fe2000001081c */
[----:B------:R-:W-:Y:S01]  /*8ea0*/  F2FP.BF16.F32.PACK_AB R4, R38, R39 ;  /* 0x000000272604723e */ /* 0x000fe200000010ff */
[----:B------:R-:W-:Y:S01]  /*8eb0*/  FFMA.FTZ R30, R7, R6, -R30 ;  /* 0x00000006071e7223 */ /* 0x000fe2000001081e */
[----:B------:R-:W-:Y:S01]  /*8ec0*/  FFMA.FTZ R9, R5, R8, R9 ;  /* 0x0000000805097223 */ /* 0x000fe20000010009 */
[----:B------:R-:W-:Y:S01]  /*8ed0*/  FFMA.FTZ R34, R7, R10, R11 ;  /* 0x0000000a07227223 */ /* 0x000fe2000001000b */
[----:B------:R-:W-:-:S02]  /*8ee0*/  F2FP.BF16.F32.PACK_AB R6, R43, R36 ;  /* 0x000000242b06723e */ /* 0x000fc400000010ff */
[----:B------:R-:W-:Y:S02]  /*8ef0*/  F2FP.BF16.F32.PACK_AB R5, R28, R41 ;  /* 0x000000291c05723e */ /* 0x000fe400000010ff */
[----:B------:R-:W-:Y:S02]  /*8f00*/  F2FP.BF16.F32.PACK_AB R7, R30, R37 ;  /* 0x000000251e07723e */ /* 0x000fe400000010ff */
[----:B------:R-:W-:Y:S02]  /*8f10*/  F2FP.BF16.F32.PACK_AB R8, R35, R42 ;  /* 0x0000002a2308723e */ /* 0x000fe400000010ff */
[----:B------:R-:W-:Y:S01]  /*8f20*/  F2FP.BF16.F32.PACK_AB R10, R45, R40 ;  /* 0x000000282d0a723e */ /* 0x000fe200000010ff */
[----:B------:R1:W-:Y:S01]  /*8f30*/  STS.128 [R44+0x20400], R4 ;  /* 0x020400042c007388 */ /* 0x0003e20000000c00 */
[----:B------:R-:W-:Y:S02]  /*8f40*/  F2FP.BF16.F32.PACK_AB R9, R9, R32 ;  /* 0x000000200909723e */ /* 0x000fe400000010ff */
[----:B------:R-:W-:-:S05]  /*8f50*/  F2FP.BF16.F32.PACK_AB R11, R34, R27 ;  /* 0x0000001b220b723e */ /* 0x000fca00000010ff */
[----:B------:R1:W-:Y:S02]  /*8f60*/  STS.128 [R46+0x20400], R8 ;  /* 0x020400082e007388 */ /* 0x0003e40000000c00 */
.L_x_1406:
[----:B------:R-:W-:Y:S05]  /*8f70*/  BSYNC B1 ;  /* 0x0000000000017941 */ /* 0x000fea0003800000 */
.L_x_1405:
        /* <DEDUP_REMOVED lines=15> */
[----:B------:R-:W-:-:S02]  /*9070*/  SHF.R.U32.HI R7, RZ, 0x3, R7 ;  /* 0x00000003ff077819 */ /* 0x000fc40000011607 */
[----:B------:R-:W-:Y:S02]  /*9080*/  LOP3.LUT R5, R5, 0xfffffe00, RZ, 0xc0, !PT ;  /* 0xfffffe0005057812 */ /* 0x000fe400078ec0ff */
[----:B------:R-:W-:-:S05]  /*9090*/  LOP3.LUT R4, R4, R7, RZ, 0x3c, !PT ;  /* 0x0000000704047212 */ /* 0x000fca00078e3cff */
[----:B------:R-:W-:-:S04]  /*90a0*/  IMAD.IADD R9, R5, 0x1, R4 ;  /* 0x0000000105097824 */ /* 0x000fc800078e0204 */
        /* <DEDUP_REMOVED lines=8> */
[-C--:B------:R-:W-:Y:S01]  /*9130*/  FMUL.FTZ R37, R38, R8.reuse ;  /* 0x0000000826257220 */ /* 0x080fe20000410000 */
[----:B------:R-:W-:Y:S01]  /*9140*/  FMUL.FTZ R39, R20, R8 ;  /* 0x0000000814277220 */ /* 0x000fe20000410000 */
[-C--:B------:R-:W-:Y:S01]  /*9150*/  FMUL.FTZ R30, R41, R31.reuse ;  /* 0x0000001f291e7220 */ /* 0x080fe20000410000 */
[C---:B------:R-:W-:Y:S01]  /*9160*/  IMAD.U32 R32, R10.reuse, 0x10000, RZ ;  /* 0x000100000a207824 */ /* 0x040fe200078e00ff */
[----:B------:R-:W-:Y:S01]  /*9170*/  LOP3.LUT R10, R10, 0xffff0000, RZ, 0xc0, !PT ;  /* 0xffff00000a0a7812 */ /* 0x000fe200078ec0ff */
[C---:B------:R-:W-:Y:S01]  /*9180*/  IMAD.U32 R33, R11.reuse, 0x10000, RZ ;  /* 0x000100000b217824 */ /* 0x040fe200078e00ff */
[----:B------:R-:W-:Y:S01]  /*9190*/  LOP3.LUT R11, R11, 0xffff0000, RZ, 0xc0, !PT ;  /* 0xffff00000b0b7812 */ /* 0x000fe200078ec0ff */
[----:B--2---:R-:W1:Y:S02]  /*91a0*/  LDS.128 R4, [R40+0x20400] ;  /* 0x0204000028047984 */ /* 0x004e640000000c00 */
[C---:B-1----:R-:W-:Y:S01]  /*91b0*/  IMAD.U32 R26, R4.reuse, 0x10000, RZ ;  /* 0x00010000041a7824 */ /* 0x042fe200078e00ff */
[----:B------:R-:W-:Y:S01]  /*91c0*/  LOP3.LUT R4, R4, 0xffff0000, RZ, 0xc0, !PT ;  /* 0xffff000004047812 */ /* 0x000fe200078ec0ff */
[C---:B0-----:R-:W-:Y:S01]  /*91d0*/  IMAD.U32 R27, R5.reuse, 0x10000, RZ ;  /* 0x00010000051b7824 */ /* 0x041fe200078e00ff */
[----:B------:R-:W-:Y:S01]  /*91e0*/  LOP3.LUT R5, R5, 0xffff0000, RZ, 0xc0, !PT ;  /* 0xffff000005057812 */ /* 0x000fe200078ec0ff */
[-C--:B------:R-:W-:Y:S01]  /*91f0*/  FFMA.FTZ R35, R34, R26.reuse, -R35 ;  /* 0x0000001a22237223 */ /* 0x080fe20000010823 */
[----:B------:R-:W-:Y:S01]  /*9200*/  FFMA.FTZ R13, R36, R26, R13 ;  /* 0x0000001a240d7223 */ /* 0x000fe2000001000d */
[----:B------:R-:W-:Y:S01]  /*9210*/  FMUL.FTZ R26, R43, R31 ;  /* 0x0000001f2b1a7220 */ /* 0x000fe20000410000 */
[----:B------:R-:W-:Y:S01]  /*9220*/  FFMA.FTZ R8, R20, R4, -R37 ;  /* 0x0000000414087223 */ /* 0x000fe20000010825 */
[----:B------:R-:W-:-:S02]  /*9230*/  IMAD.U32 R34, R15, 0x10000, RZ ;  /* 0x000100000f227824 */ /* 0x000fc400078e00ff */
[----:B------:R-:W-:Y:S01]  /*9240*/  FFMA.FTZ R20, R38, R4, R39 ;  /* 0x0000000426147223 */ /* 0x000fe20000010027 */
[C---:B------:R-:W-:Y:S02]  /*9250*/  IMAD.U32 R4, R12.reuse, 0x10000, RZ ;  /* 0x000100000c047824 */ /* 0x040fe400078e00ff */
[-C--:B------:R-:W-:Y:S01]  /*9260*/  FFMA.FTZ R26, R41, R27.reuse, -R26 ;  /* 0x0000001b291a7223 */ /* 0x080fe2000001081a */
[----:B------:R-:W-:Y:S01]  /*9270*/  FFMA.FTZ R30, R43, R27, R30 ;  /* 0x0000001b2b1e7223 */ /* 0x000fe2000001001e */
[----:B------:R-:W-:Y:S01]  /*9280*/  LOP3.LUT R12, R12, 0xffff0000, RZ, 0xc0, !PT ;  /* 0xffff00000c0c7812 */ /* 0x000fe200078ec0ff */
[----:B------:R-:W-:Y:S01]  /*9290*/  IMAD.U32 R28, R6, 0x10000, RZ ;  /* 0x00010000061c7824 */ /* 0x000fe200078e00ff */
[----:B------:R-:W-:Y:S01]  /*92a0*/  LOP3.LUT R36, R15, 0xffff0000, RZ, 0xc0, !PT ;  /* 0xffff00000f247812 */ /* 0x000fe200078ec0ff */
[-C--:B------:R-:W-:Y:S01]  /*92b0*/  FMUL.FTZ R27, R34, R32.reuse ;  /* 0x00000020221b7220 */ /* 0x080fe20000410000 */
[----:B------:R-:W-:Y:S01]  /*92c0*/  IMAD.U32 R41, R3, 0x10000, RZ ;  /* 0x0001000003297824 */ /* 0x000fe200078e00ff */
[----:B------:R-:W-:Y:S01]  /*92d0*/  LOP3.LUT R6, R6, 0xffff0000, RZ, 0xc0, !PT ;  /* 0xffff000006067812 */ /* 0x000fe200078ec0ff */
[C---:B------:R-:W-:Y:S01]  /*92e0*/  FMUL.FTZ R15, R4.reuse, R32 ;  /* 0x00000020040f7220 */ /* 0x040fe20000410000 */
[----:B------:R-:W-:Y:S01]  /*92f0*/  FFMA.FTZ R27, R4, R28, -R27 ;  /* 0x0000001c041b7223 */ /* 0x000fe2000001081b */
[-C--:B------:R-:W-:Y:S01]  /*9300*/  FMUL.FTZ R31, R36, R10.reuse ;  /* 0x0000000a241f7220 */ /* 0x080fe20000410000 */
[----:B------:R-:W-:Y:S01]  /*9310*/  FMUL.FTZ R37, R12, R10 ;  /* 0x0000000a0c257220 */ /* 0x000fe20000410000 */
[----:B------:R-:W-:-:S02]  /*9320*/  IMAD.U32 R29, R7, 0x10000, RZ ;  /* 0x00010000071d7824 */ /* 0x000fc400078e00ff */
[-C--:B------:R-:W-:Y:S01]  /*9330*/  FMUL.FTZ R4, R41, R33.reuse ;  /* 0x0000002129047220 */ /* 0x080fe20000410000 */
[----:B------:R-:W-:Y:S02]  /*9340*/  IMAD.U32 R39, R21, 0x10000, RZ ;  /* 0x0001000015277824 */ /* 0x000fe400078e00ff */
[----:B------:R-:W-:Y:S01]  /*9350*/  FFMA.FTZ R10, R34, R28, R15 ;  /* 0x0000001c220a7223 */ /* 0x000fe2000001000f */
[-C--:B------:R-:W-:Y:S01]  /*9360*/  FFMA.FTZ R12, R12, R6.reuse, -R31 ;  /* 0x000000060c0c7223 */ /* 0x080fe2000001081f */
[----:B------:R-:W-:Y:S01]  /*9370*/  FFMA.FTZ R37, R36, R6, R37 ;  /* 0x0000000624257223 */ /* 0x000fe20000010025 */
[C---:B------:R-:W-:Y:S01]  /*9380*/  FMUL.FTZ R6, R39.reuse, R33 ;  /* 0x0000002127067220 */ /* 0x040fe20000410000 */
[-C--:B------:R-:W-:Y:S01]  /*9390*/  FFMA.FTZ R15, R39, R29.reuse, -R4 ;  /* 0x0000001d270f7223 */ /* 0x080fe20000010804 */
[----:B------:R-:W-:Y:S02]  /*93a0*/  LOP3.LUT R33, R14, 0xffff0000, RZ, 0xc0, !PT ;  /* 0xffff00000e217812 */ /* 0x000fe400078ec0ff */
[----:B------:R-:W-:Y:S01]  /*93b0*/  LOP3.LUT R39, R3, 0xffff0000, RZ, 0xc0, !PT ;  /* 0xffff000003277812 */ /* 0x000fe200078ec0ff */
[----:B------:R-:W-:Y:S01]  /*93c0*/  FFMA.FTZ R29, R41, R29, R6 ;  /* 0x0000001d291d7223 */ /* 0x000fe20000010006 */
[----:B------:R-:W-:Y:S01]  /*93d0*/  LOP3.LUT R31, R24, 0xffff0000, RZ, 0xc0, !PT ;  /* 0xffff0000181f7812 */ /* 0x000fe200078ec0ff */
[----:B------:R-:W-:Y:S01]  /*93e0*/  FMUL.FTZ R4, R33, R9 ;  /* 0x0000000921047220 */ /* 0x000fe20000410000 */
[----:B------:R-:W-:Y:S01]  /*93f0*/  LOP3.LUT R21, R21, 0xffff0000, RZ, 0xc0, !PT ;  /* 0xffff000015157812 */ /* 0x000fe200078ec0ff */
[----:B------:R-:W-:Y:S01]  /*9400*/  FMUL.FTZ R14, R39, R11 ;  /* 0x0000000b270e7220 */ /* 0x000fe20000410000 */
[----:B------:R-:W-:Y:S01]  /*9410*/  LOP3.LUT R7, R7, 0xffff0000, RZ, 0xc0, !PT ;  /* 0xffff000007077812 */ /* 0x000fe200078ec0ff */
[C---:B------:R-:W-:Y:S01]  /*9420*/  FMUL.FTZ R6, R31.reuse, R9 ;  /* 0x000000091f067220 */ /* 0x040fe20000410000 */
[----:B------:R-:W-:Y:S01]  /*9430*/  FFMA.FTZ R3, R31, R5, -R4 ;  /* 0x000000051f037223 */ /* 0x000fe20000010804 */
[C---:B------:R-:W-:Y:S01]  /*9440*/  FMUL.FTZ R24, R21.reuse, R11 ;  /* 0x0000000b15187220 */ /* 0x040fe20000410000 */
        /* <DEDUP_REMOVED lines=13> */
.L_x_1397:
[----:B------:R-:W-:Y:S05]  /*9520*/  BSYNC B0 ;  /* 0x0000000000007941 */ /* 0x000fea0003800000 */
.L_x_1386:
        /* <DEDUP_REMOVED lines=8> */
.L_x_1383:
[----:B------:R-:W-:-:S13]  /*95b0*/  ISETP.NE.AND P0, PT, R187, 0x3, PT ;  /* 0x00000003bb00780c */ /* 0x000fda0003f05270 */
[----:B------:R-:W-:Y:S05]  /*95c0*/  @!P0 BRA `(.L_x_1407) ;  /* 0x0000000000048947 */ /* 0x000fea0003800000 */
[----:B------:R-:W-:Y:S01]  /*95d0*/  BPT.TRAP 0x1 ;  /* 0x000000040000795c */ /* 0x000fe20000300000 */
.L_x_1407:
[----:B------:R-:W-:Y:S01]  /*95e0*/  IMAD R20, R18, 0x8, R2 ;  /* 0x0000000812147824 */ /* 0x000fe200078e0202 */
[----:B------:R-:W-:-:S04]  /*95f0*/  SHF.L.U32 R15, R23, 0x1f, RZ ;  /* 0x0000001f170f7819 */ /* 0x000fc800000006ff */
[----:B------:R4:W0:Y:S01]  /*9600*/  SYNCS.PHASECHK.TRANS64.TRYWAIT P1, [R20+URZ+0x38830], R15 ;  /* 0x0388300f140075a7 */ /* 0x000822000802017f */
[----:B------:R-:W-:Y:S05]  /*9610*/  @!P0 BRA `(.L_x_1408) ;  /* 0x0000000000048947 */ /* 0x000fea0003800000 */
[----:B------:R-:W-:Y:S01]  /*9620*/  BPT.TRAP 0x1 ;  /* 0x000000040000795c */ /* 0x000fe20000300000 */
.L_x_1408:
[C---:B012---:R-:W-:Y:S02]  /*9630*/  VIADD R3, R2.reuse, 0x22400 ;  /* 0x0002240002037836 */ /* 0x047fe40000000000 */
[----:B---3--:R-:W-:-:S03]  /*9640*/  VIADD R4, R2, 0x20400 ;  /* 0x0002040002047836 */ /* 0x008fc60000000000 */
        /* <DEDUP_REMOVED lines=8> */
.L_x_1409:
[----:B------:R-:W-:Y:S01]  /*96d0*/  IMAD R10, R18, 0x200, R3 ;  /* 0x00000200120a7824 */ /* 0x000fe200078e0203 */
[----:B------:R-:W-:Y:S01]  /*96e0*/  LOP3.LUT R8, R4, 0x10000, RZ, 0xfc, !PT ;  /* 0x0001000004087812 */ /* 0x000fe200078efcff */
[----:B------:R-:W-:Y:S01]  /*96f0*/  IMAD.MOV.U32 R9, RZ, RZ, 0x40000040 ;  /* 0x40000040ff097424 */ /* 0x000fe200078e00ff */
[----:B------:R-:W-:Y:S05]  /*9700*/  WARPSYNC.ALL ;  /* 0x0000000000007948 */ /* 0x000fea0003800000 */
[----:B------:R-:W-:Y:S01]  /*9710*/  IMAD.MOV.U32 R11, RZ, RZ, 0x40000040 ;  /* 0x40000040ff0b7424 */ /* 0x000fe200078e00ff */
        /* <DEDUP_REMOVED lines=8> */
[----:B------:R-:W-:Y:S01]  /*97a0*/  BSSY B0, `(.L_x_1411) ;  /* 0x0000024000007945 */ /* 0x000fe20003800000 */
        /* <DEDUP_REMOVED lines=8> */
[----:B------:R-:W-:-:S02]  /*9830*/  R2UR UR5, R5 ;  /* 0x00000000050572ca */ /* 0x000fc400000e0000 */
[----:B------:R-:W-:Y:S01]  /*9840*/  R2UR UR6, R6 ;  /* 0x00000000060672ca */ /* 0x000fe200000e0000 */
[C---:B------:R-:W-:Y:S01]  /*9850*/  VIADD R6, R8.reuse, 0x4 ;  /* 0x0000000408067836 */ /* 0x040fe20000000000 */
[----:B------:R-:W-:Y:S01]  /*9860*/  R2UR UR7, R7 ;  /* 0x00000000070772ca */ /* 0x000fe200000e0000 */
[----:B------:R-:W-:Y:S02]  /*9870*/  IMAD.MOV.U32 R7, RZ, RZ, 0x40000040 ;  /* 0x40000040ff077424 */ /* 0x000fe400078e00ff */
[----:B------:R-:W-:Y:S01]  /*9880*/  VIADD R8, R8, 0x6 ;  /* 0x0000000608087836 */ /* 0x000fe20000000000 */
[----:B------:R-:W-:Y:S02]  /*9890*/  WARPGROUP.DEPBAR.LE gsb0, 0x0 ;  /* 0x00008000000079c5 */ /* 0x000fe40000010000 */
[----:B------:R-:W-:-:S07]  /*98a0*/  WARPGROUP.ARRIVE ;  /* 0x00000000000079c5 */ /* 0x000fce0000000000 */
        /* <DEDUP_REMOVED lines=11> */
[----:B------:R-:W-:Y:S02]  /*9960*/  R2UR UR7, R11 ;  /* 0x000000000b0772ca */ /* 0x000fe400000e0000 */
[----:B------:R-:W-:Y:S01]  /*9970*/  SHF.L.U32 R11, R0, 0x1f, RZ ;  /* 0x0000001f000b7819 */ /* 0x000fe200000006ff */
[----:B------:R-:W-:-:S02]  /*9980*/  WARPGROUP.DEPBAR.LE gsb0, 0x0 ;  /* 0x00008000000079c5 */ /* 0x000fc40000010000 */
[----:B------:R-:W-:-:S08]  /*9990*/  WARPGROUP.ARRIVE ;  /* 0x00000000000079c5 */ /* 0x000fd00000000000 */
[----:B------:R-:W-:Y:S03]  /*99a0*/  HGMMA.64x64x16.F32.BF16 R24, gdesc[UR4], R24, gsb0 ;  /* 0x00e00000041879f0 */ /* 0x000fe60008001818 */
[----:B------:R-:W-:Y:S02]  /*99b0*/  WARPGROUP.DEPBAR.LE gsb0, 0x0 ;  /* 0x00008000000079c5 */ /* 0x000fe40000010000 */
[----:B------:R-:W1:Y:S02]  /*99c0*/  SYNCS.PHASECHK.TRANS64.TRYWAIT P1, [R2+URZ+0x38810], R11 ;  /* 0x0388100b020075a7 */ /* 0x000e64000802017f */
[----:B-1----:R-:W-:Y:S05]  /*99d0*/  @!P1 BRA `(.L_x_1412) ;  /* 0x00000158005c9947 */ /* 0x002fea0003800000 */
.L_x_1655:
[----:B------:R-:W-:Y:S05]  /*99e0*/  BSYNC B0 ;  /* 0x0000000000007941 */ /* 0x000fea0003800000 */
.L_x_1411:
[----:B------:R-:W-:Y:S05]  /*99f0*/  @!P0 BRA `(.L_x_1413) ;  /* 0x0000000000048947 */ /* 0x000fea0003800000 */
[----:B------:R-:W-:Y:S01]  /*9a00*/  BPT.TRAP 0x1 ;  /* 0x000000040000795c */ /* 0x000fe20000300000 */
.L_x_1413:
[----:B------:R2:W3:Y:S01]  /*9a10*/  SYNCS.PHASECHK.TRANS64.TRYWAIT P1, [R20+URZ+0x38850], R15 ;  /* 0x0388500f140075a7 */ /* 0x0004e2000802017f */
[----:B------:R-:W-:Y:S05]  /*9a20*/  @!P0 BRA `(.L_x_1414) ;  /* 0x0000000000048947 */ /* 0x000fea0003800000 */
[----:B------:R-:W-:Y:S01]  /*9a30*/  BPT.TRAP 0x1 ;  /* 0x000000040000795c */ /* 0x000fe20000300000 */
.L_x_1414:
[C---:B------:R-:W-:Y:S01]  /*9a40*/  VIADD R0, R2.reuse, 0x400 ;  /* 0x0000040002007836 */ /* 0x040fe20000000000 */
[----:B------:R-:W-:Y:S01]  /*9a50*/  BSSY B0, `(.L_x_1415) ;  /* 0x000000a000007945 */ /* 0x000fe20003800000 */
[----:B------:R-:W-:-:S03]  /*9a60*/  VIADD R10, R2, 0x26400 ;  /* 0x00026400020a7836 */ /* 0x000fc60000000000 */
[----:B------:R-:W-:Y:S02]  /*9a70*/  SHF.R.U32.HI R0, RZ, 0x4, R0 ;  /* 0x00000004ff007819 */ /* 0x000fe40000011600 */
[----:B------:R-:W-:Y:S02]  /*9a80*/  SHF.R.U32.HI R10, RZ, 0x4, R10 ;  /* 0x00000004ff0a7819 */ /* 0x000fe4000001160a */
[----:B------:R-:W-:Y:S02]  /*9a90*/  LOP3.LUT R0, R0, 0x3fff, RZ, 0xc0, !PT ;  /* 0x00003fff00007812 */ /* 0x000fe400078ec0ff */
[----:B-1----:R-:W-:Y:S02]  /*9aa0*/  LOP3.LUT R11, R10, 0x3fff, RZ, 0xc0, !PT ;  /* 0x00003fff0a0b7812 */ /* 0x002fe400078ec0ff */
[----:B------:R-:W-:Y:S01]  /*9ab0*/  LOP3.LUT R10, R0, 0x10000, RZ, 0xfc, !PT ;  /* 0x00010000000a7812 */ /* 0x000fe200078efcff */
[----:B---3--:R-:W-:Y:S06]  /*9ac0*/  @P1 BRA `(.L_x_1416) ;  /* 0x0000000000081947 */ /* 0x008fec0003800000 */
[----:B------:R-:W1:Y:S02]  /*9ad0*/  SYNCS.PHASECHK.TRANS64.TRYWAIT P1, [R20+URZ+0x38850], R15 ;  /* 0x0388500f140075a7 */ /* 0x000e64000802017f */
[----:B-1----:R-:W-:Y:S05]  /*9ae0*/  @!P1 BRA `(.L_x_1417) ;  /* 0x00000158002c9947 */ /* 0x002fea0003800000 */
.L_x_1416:
[----:B------:R-:W-:Y:S05]  /*9af0*/  BSYNC B0 ;  /* 0x0000000000007941 */ /* 0x000fea0003800000 */
.L_x_1415:
[----:B------:R-:W-:Y:S01]  /*9b00*/  LOP3.LUT R0, R11, 0x10000, RZ, 0xfc, !PT ;  /* 0x000100000b007812 */ /* 0x000fe200078efcff */
[----:B------:R-:W-:Y:S01]  /*9b10*/  IMAD R12, R18, 0x1000, R10 ;  /* 0x00001000120c7824 */ /* 0x000fe200078e020a */
[----:B------:R-:W-:Y:S05]  /*9b20*/  WARPSYNC.ALL ;  /* 0x0000000000007948 */ /* 0x000fea0003800000 */
[----:B------:R-:W-:Y:S01]  /*9b30*/  IMAD.MOV.U32 R14, RZ, RZ, R0 ;  /* 0x000000ffff0e7224 */ /* 0x000fe200078e0000 */
[----:B------:R-:W-:Y:S01]  /*9b40*/  R2UR UR6, R12 ;  /* 0x000000000c0672ca */ /* 0x000fe200000e0000 */
[----:B012-4-:R-:W-:Y:S01]  /*9b50*/  IMAD.MOV.U32 R15, RZ, RZ, 0x40000040 ;  /* 0x40000040ff0f7424 */ /* 0x017fe200078e00ff */
[----:B------:R-:W-:Y:S01]  /*9b60*/  WARPGROUP.ARRIVE ;  /* 0x00000000000079c5 */ /* 0x000fe20000000000 */
[----:B------:R-:W-:Y:S01]  /*9b70*/  IMAD.MOV.U32 R13, RZ, RZ, 0x40000040 ;  /* 0x40000040ff0d7424 */ /* 0x000fe200078e00ff */
[----:B------:R-:W-:Y:S01]  /*9b80*/  R2UR UR4, R14 ;  /* 0x000000000e0472ca */ /* 0x000fe200000e0000 */
[----:B------:R-:W-:Y:S01]  /*9b90*/  VIADD R14, R0, 0x2 ;  /* 0x00000002000e7836 */ /* 0x000fe20000000000 */
[----:B------:R-:W-:Y:S01]  /*9ba0*/  R2UR UR5, R15 ;  /* 0x000000000f0572ca */ /* 0x000fe200000e0000 */
[----:B------:R-:W-:Y:S01]  /*9bb0*/  VIADD R58, R12, 0x2 ;  /* 0x000000020c3a7836 */ /* 0x000fe20000000000 */
[----:B------:R-:W-:Y:S01]  /*9bc0*/  R2UR UR7, R13 ;  /* 0x000000000d0772ca */ /* 0x000fe200000e0000 */
[----:B------:R-:W-:Y:S01]  /*9bd0*/  IMAD.MOV.U32 R15, RZ, RZ, 0x40000040 ;  /* 0x40000040ff0f7424 */ /* 0x000fe200078e00ff */
[----:B------:R-:W0:Y:S01]  /*9be0*/  S2R R21, SR_TID.X ;  /* 0x0000000000157919 */ /* 0x000e220000002100 */
[----:B------:R-:W-:Y:S01]  /*9bf0*/  IMAD.MOV.U32 R59, RZ, RZ, 0x40000040 ;  /* 0x40000040ff3b7424 */ /* 0x000fe200078e00ff */
[----:B------:R-:W2:Y:S09]  /*9c00*/  LDL R57, [R1+0x48] ;  /* 0x0000480001397983 */ /* 0x000eb20000100800 */
[----:B------:R-:W-:Y:S01]  /*9c10*/  HGMMA.64x64x16.F32.BF16 R24, gdesc[UR4], R24, gsb0 ;  /* 0x00e00000041879f0 */ /* 0x000fe20008001818 */
        /* <DEDUP_REMOVED lines=8> */
[----:B0-----:R-:W-:-:S05]  /*9ca0*/  SHF.R.U32.HI R21, RZ, 0x7, R21 ;  /* 0x00000007ff157819 */ /* 0x001fca0000011615 */
[----:B------:R-:W0:Y:S01]  /*9cb0*/  SHFL.IDX PT, R11, R21, RZ, 0x1f ;  /* 0x00001fff150b7589 */ /* 0x000e2200000e0000 */
[----:B------:R-:W-:Y:S02]  /*9cc0*/  WARPGROUP.DEPBAR.LE gsb0, 0x0 ;  /* 0x00008000000079c5 */ /* 0x000fe40000010000 */
[----:B------:R-:W-:-:S06]  /*9cd0*/  WARPGROUP.ARRIVE ;  /* 0x00000000000079c5 */ /* 0x000fcc0000000000 */
        /* <DEDUP_REMOVED lines=9> */
[----:B------:R-:W-:Y:S02]  /*9d70*/  WARPGROUP.DEPBAR.LE gsb0, 0x0 ;  /* 0x00008000000079c5 */ /* 0x000fe40000010000 */
[----:B------:R-:W-:-:S09]  /*9d80*/  WARPGROUP.ARRIVE ;  /* 0x00000000000079c5 */ /* 0x000fd20000000000 */
        /* <DEDUP_REMOVED lines=133> */
[----:B------:R-:W-:Y:S02]  /*a5e0*/  R2UR UR4, R14 ;  /* 0x000000000e0472ca */ /* 0x000fe400000e0000 */
[----:B------:R-:W-:Y:S02]  /*a5f0*/  R2UR UR5, R15 ;  /* 0x000000000f0572ca */ /* 0x000fe400000e0000 */
[----:B------:R-:W-:Y:S02]  /*a600*/  R2UR UR6, R58 ;  /* 0x000000003a0672ca */ /* 0x000fe400000e0000 */
[----:B------:R-:W-:Y:S02]  /*a610*/  R2UR UR7, R59 ;  /* 0x000000003b0772ca */ /* 0x000fe400000e0000 */
[----:B0-----:R-:W-:Y:S01]  /*a620*/  ISETP.GT.AND P1, PT, R11, 0x7f, PT ;  /* 0x0000007f0b00780c */ /* 0x001fe20003f24270 */
[----:B------:R-:W-:-:S02]  /*a630*/  WARPGROUP.DEPBAR.LE gsb0, 0x0 ;  /* 0x00008000000079c5 */ /* 0x000fc40000010000 */
[----:B------:R-:W-:-:S08]  /*a640*/  WARPGROUP.ARRIVE ;  /* 0x00000000000079c5 */ /* 0x000fd00000000000 */
[----:B------:R-:W-:Y:S01]  /*a650*/  HGMMA.64x64x16.F32.BF16 R24, gdesc[UR4], R24, gsb0 ;  /* 0x00e00000041879f0 */ /* 0x000fe20008001818 */
[----:B------:R-:W-:Y:S01]  /*a660*/  SEL R11, RZ, 0x2, !P1 ;  /* 0x00000002ff0b7807 */ /* 0x000fe20004800000 */
[----:B------:R-:W-:Y:S02]  /*a670*/  VIADD R62, R12, 0x800 ;  /* 0x000008000c3e7836 */ /* 0x000fe40000000000 */
[----:B------:R-:W-:Y:S02]  /*a680*/  VIADD R60, R0, 0x800 ;  /* 0x00000800003c7836 */ /* 0x000fe40000000000 */
[C---:B------:R-:W-:Y:S02]  /*a690*/  IMAD.IADD R14, R11.reuse, 0x1, R62 ;  /* 0x000000010b0e7824 */ /* 0x040fe400078e023e */
[----:B------:R-:W-:Y:S02]  /*a6a0*/  IMAD.IADD R58, R11, 0x1, R60 ;  /* 0x000000010b3a7824 */ /* 0x000fe400078e023c */
[----:B------:R-:W-:-:S02]  /*a6b0*/  IMAD.MOV.U32 R15, RZ, RZ, 0x40000040 ;  /* 0x40000040ff0f7424 */ /* 0x000fc400078e00ff */
[----:B------:R-:W-:Y:S01]  /*a6c0*/  IMAD.MOV.U32 R59, RZ, RZ, 0x40000040 ;  /* 0x40000040ff3b7424 */ /* 0x000fe200078e00ff */
[----:B------:R-:W-:Y:S02]  /*a6d0*/  R2UR UR6, R14 ;  /* 0x000000000e0672ca */ /* 0x000fe400000e0000 */
[----:B------:R-:W-:Y:S02]  /*a6e0*/  R2UR UR7, R15 ;  /* 0x000000000f0772ca */ /* 0x000fe400000e0000 */
[----:B------:R-:W-:Y:S02]  /*a6f0*/  R2UR UR4, R58 ;  /* 0x000000003a0472ca */ /* 0x000fe400000e0000 */
[----:B------:R-:W-:Y:S01]  /*a700*/  R2UR UR5, R59 ;  /* 0x000000003b0572ca */ /* 0x000fe200000e0000 */
[----:B------:R-:W-:Y:S02]  /*a710*/  WARPGROUP.DEPBAR.LE gsb0, 0x0 ;  /* 0x00008000000079c5 */ /* 0x000fe40000010000 */
[----:B------:R-:W-:-:S10]  /*a720*/  WARPGROUP.ARRIVE ;  /* 0x00000000000079c5 */ /* 0x000fd40000000000 */
[----:B------:R-:W-:Y:S01]  /*a730*/  HGMMA.64x64x16.F32.BF16 R24, gdesc[UR4], R24, gsb0 ;  /* 0x00e00000041879f0 */ /* 0x000fe20008001818 */
[----:B------:R-:W-:-:S05]  /*a740*/  IMAD.MOV.U32 R21, RZ, RZ, 0x4 ;  /* 0x00000004ff157424 */ /* 0x000fca00078e00ff */
[----:B------:R-:W-:Y:S01]  /*a750*/  SEL R13, R21, 0x2, P1 ;  /* 0x00000002150d7807 */ /* 0x000fe20000800000 */
[----:B------:R-:W-:Y:S02]  /*a760*/  IMAD.MOV.U32 R15, RZ, RZ, 0x40000040 ;  /* 0x40000040ff0f7424 */ /* 0x000fe400078e00ff */
[----:B------:R-:W-:Y:S02]  /*a770*/  IMAD.MOV.U32 R59, RZ, RZ, 0x40000040 ;  /* 0x40000040ff3b7424 */ /* 0x000fe400078e00ff */
[--C-:B------:R-:W-:Y:S02]  /*a780*/  IMAD.IADD R14, R62, 0x1, R13.reuse ;  /* 0x000000013e0e7824 */ /* 0x100fe400078e020d */
[----:B------:R-:W-:Y:S01]  /*a790*/  IMAD.IADD R58, R60, 0x1, R13 ;  /* 0x000000013c3a7824 */ /* 0x000fe200078e020d */
[----:B------:R-:W-:Y:S02]  /*a7a0*/  R2UR UR7, R15 ;  /* 0x000000000f0772ca */ /* 0x000fe400000e0000 */
[----:B------:R-:W-:-:S02]  /*a7b0*/  R2UR UR6, R14 ;  /* 0x000000000e0672ca */ /* 0x000fc400000e0000 */
[----:B------:R-:W-:Y:S02]  /*a7c0*/  R2UR UR4, R58 ;  /* 0x000000003a0472ca */ /* 0x000fe400000e0000 */
[----:B------:R-:W-:Y:S01]  /*a7d0*/  R2UR UR5, R59 ;  /* 0x000000003b0572ca */ /* 0x000fe200000e0000 */
[----:B------:R-:W-:Y:S02]  /*a7e0*/  WARPGROUP.DEPBAR.LE gsb0, 0x0 ;  /* 0x00008000000079c5 */ /* 0x000fe40000010000 */
[----:B------:R-:W-:-:S10]  /*a7f0*/  WARPGROUP.ARRIVE ;  /* 0x00000000000079c5 */ /* 0x000fd40000000000 */
[----:B------:R-:W-:Y:S01]  /*a800*/  HGMMA.64x64x16.F32.BF16 R24, gdesc[UR4], R24, gsb0 ;  /* 0x00e00000041879f0 */ /* 0x000fe20008001818 */
[----:B------:R-:W-:Y:S01]  /*a810*/  SEL R21, R21, 0x6, !P1 ;  /* 0x0000000615157807 */ /* 0x000fe20004800000 */
        /* <DEDUP_REMOVED lines=8> */
[----:B------:R-:W-:Y:S02]  /*a8a0*/  IMAD.MOV.U32 R14, RZ, RZ, 0x28 ;  /* 0x00000028ff0e7424 */ /* 0x000fe400078e00ff */
[----:B------:R-:W-:Y:S01]  /*a8b0*/  IMAD.MOV.U32 R15, RZ, RZ, 0xa00 ;  /* 0x00000a00ff0f7424 */ /* 0x000fe200078e00ff */
[----:B------:R-:W-:Y:S02]  /*a8c0*/  WARPGROUP.DEPBAR.LE gsb0, 0x0 ;  /* 0x00008000000079c5 */ /* 0x000fe40000010000 */
[----:B------:R-:W-:-:S07]  /*a8d0*/  WARPGROUP.ARRIVE ;  /* 0x00000000000079c5 */ /* 0x000fce0000000000 */
[----:B------:R-:W-:Y:S01]  /*a8e0*/  HGMMA.64x64x16.F32.BF16 R24, gdesc[UR4], R24, gsb0 ;  /* 0x00e00000041879f0 */ /* 0x000fe20008001818 */
[----:B------:R-:W-:Y:S02]  /*a8f0*/  SEL R14, R14, 0x26, P1 ;  /* 0x000000260e0e7807 */ /* 0x000fe40000800000 */
[----:B------:R-:W-:Y:S02]  /*a900*/  SEL R15, R15, 0x980, P1 ;  /* 0x000009800f0f7807 */ /* 0x000fe40000800000 */
[----:B------:R-:W-:Y:S02]  /*a910*/  LOP3.LUT R59, R14, 0x6, RZ, 0xc0, !PT ;  /* 0x000000060e3b7812 */ /* 0x000fe400078ec0ff */
[----:B------:R-:W-:-:S04]  /*a920*/  LOP3.LUT R15, R15, 0xa00, RZ, 0xc0, !PT ;  /* 0x00000a000f0f7812 */ /* 0x000fc800078ec0ff */
[CC--:B------:R-:W-:Y:S02]  /*a930*/  IADD3 R14, R59.reuse, R15.reuse, R0 ;  /* 0x0000000f3b0e7210 */ /* 0x0c0fe40007ffe000 */
[----:B------:R-:W-:Y:S01]  /*a940*/  IADD3 R58, R59, R15, R12 ;  /* 0x0000000f3b3a7210 */ /* 0x000fe20007ffe00c */
[----:B------:R-:W-:Y:S02]  /*a950*/  IMAD.MOV.U32 R15, RZ, RZ, 0x40000040 ;  /* 0x40000040ff0f7424 */ /* 0x000fe400078e00ff */
[----:B------:R-:W-:Y:S01]  /*a960*/  IMAD.MOV.U32 R59, RZ, RZ, 0x40000040 ;  /* 0x40000040ff3b7424 */ /* 0x000fe200078e00ff */
[----:B------:R-:W-:Y:S02]  /*a970*/  R2UR UR4, R14 ;  /* 0x000000000e0472ca */ /* 0x000fe400000e0000 */
[----:B------:R-:W-:Y:S02]  /*a980*/  R2UR UR5, R15 ;  /* 0x000000000f0572ca */ /* 0x000fe400000e0000 */
[----:B------:R-:W-:-:S02]  /*a990*/  R2UR UR6, R58 ;  /* 0x000000003a0672ca */ /* 0x000fc400000e0000 */
[----:B------:R-:W-:Y:S01]  /*a9a0*/  R2UR UR7, R59 ;  /* 0x000000003b0772ca */ /* 0x000fe200000e0000 */
[----:B------:R-:W-:Y:S02]  /*a9b0*/  WARPGROUP.DEPBAR.LE gsb0, 0x0 ;  /* 0x00008000000079c5 */ /* 0x000fe40000010000 */
[----:B------:R-:W-:-:S10]  /*a9c0*/  WARPGROUP.ARRIVE ;  /* 0x00000000000079c5 */ /* 0x000fd40000000000 */
[----:B------:R-:W-:Y:S01]  /*a9d0*/  HGMMA.64x64x16.F32.BF16 R24, gdesc[UR4], R24, gsb0 ;  /* 0x00e00000041879f0 */ /* 0x000fe20008001818 */
[----:B------:R-:W-:Y:S02]  /*a9e0*/  VIADD R60, R0, 0xa00 ;  /* 0x00000a00003c7836 */ /* 0x000fe40000000000 */
[----:B------:R-:W-:Y:S02]  /*a9f0*/  VIADD R62, R12, 0xa00 ;  /* 0x00000a000c3e7836 */ /* 0x000fe40000000000 */
[C---:B------:R-:W-:Y:S02]  /*aa00*/  IMAD.IADD R14, R11.reuse, 0x1, R60 ;  /* 0x000000010b0e7824 */ /* 0x040fe400078e023c */
[----:B------:R-:W-:Y:S02]  /*aa10*/  IMAD.IADD R58, R11, 0x1, R62 ;  /* 0x000000010b3a7824 */ /* 0x000fe400078e023e */
[----:B------:R-:W-:Y:S02]  /*aa20*/  IMAD.MOV.U32 R15, RZ, RZ, 0x40000040 ;  /* 0x40000040ff0f7424 */ /* 0x000fe400078e00ff */
[----:B------:R-:W-:Y:S01]  /*aa30*/  IMAD.MOV.U32 R59, RZ, RZ, 0x40000040 ;  /* 0x40000040ff3b7424 */ /* 0x000fe200078e00ff */
[----:B------:R-:W-:-:S02]  /*aa40*/  R2UR UR4, R14 ;  /* 0x000000000e0472ca */ /* 0x000fc400000e0000 */
[----:B------:R-:W-:Y:S02]  /*aa50*/  R2UR UR5, R15 ;  /* 0x000000000f0572ca */ /* 0x000fe400000e0000 */
[----:B------:R-:W-:Y:S02]  /*aa60*/  R2UR UR6, R58 ;  /* 0x000000003a0672ca */ /* 0x000fe400000e0000 */
[----:B------:R-:W-:Y:S01]  /*aa70*/  R2UR UR7, R59 ;  /* 0x000000003b0772ca */ /* 0x000fe200000e0000 */
[----:B------:R-:W-:Y:S02]  /*aa80*/  WARPGROUP.DEPBAR.LE gsb0, 0x0 ;  /* 0x00008000000079c5 */ /* 0x000fe40000010000 */
[----:B------:R-:W-:-:S10]  /*aa90*/  WARPGROUP.ARRIVE ;  /* 0x00000000000079c5 */ /* 0x000fd40000000000 */
[----:B------:R-:W-:Y:S01]  /*aaa0*/  HGMMA.64x64x16.F32.BF16 R24, gdesc[UR4], R24, gsb0 ;  /* 0x00e00000041879f0 */ /* 0x000fe20008001818 */
[C---:B------:R-:W-:Y:S02]  /*aab0*/  IMAD.IADD R14, R13.reuse, 0x1, R60 ;  /* 0x000000010d0e7824 */ /* 0x040fe400078e023c */
[----:B------:R-:W-:Y:S02]  /*aac0*/  IMAD.IADD R58, R13, 0x1, R62 ;  /* 0x000000010d3a7824 */ /* 0x000fe400078e023e */
[----:B------:R-:W-:Y:S02]  /*aad0*/  IMAD.MOV.U32 R15, RZ, RZ, 0x40000040 ;  /* 0x40000040ff0f7424 */ /* 0x000fe400078e00ff */
[----:B------:R-:W-:Y:S01]  /*aae0*/  IMAD.MOV.U32 R59, RZ, RZ, 0x40000040 ;  /* 0x40000040ff3b7424 */ /* 0x000fe200078e00ff */
[----:B------:R-:W-:Y:S02]  /*aaf0*/  R2UR UR4, R14 ;  /* 0x000000000e0472ca */ /* 0x000fe400000e0000 */
[----:B------:R-:W-:-:S02]  /*ab00*/  R2UR UR5, R15 ;  /* 0x000000000f0572ca */ /* 0x000fc400000e0000 */
        /* <DEDUP_REMOVED lines=125> */
[----:B------:R-:W-:Y:S01]  /*b2e0*/  LOP3.LUT R13, R13, 0x1e00, RZ, 0xc0, !PT ;  /* 0x00001e000d0d7812 */ /* 0x000fe200078ec0ff */
[----:B------:R-:W-:-:S03]  /*b2f0*/  IMAD.MOV.U32 R15, RZ, RZ, 0x40000040 ;  /* 0x40000040ff0f7424 */ /* 0x000fc600078e00ff */
[CC--:B------:R-:W-:Y:S02]  /*b300*/  IADD3 R14, R11.reuse, R13.reuse, R0 ;  /* 0x0000000d0b0e7210 */ /* 0x0c0fe40007ffe000 */
[----:B------:R-:W-:Y:S01]  /*b310*/  IADD3 R12, R11, R13, R12 ;  /* 0x0000000d0b0c7210 */ /* 0x000fe20007ffe00c */
[----:B------:R-:W-:Y:S01]  /*b320*/  IMAD.MOV.U32 R13, RZ, RZ, 0x40000040 ;  /* 0x40000040ff0d7424 */ /* 0x000fe200078e00ff */
[----:B------:R-:W-:Y:S02]  /*b330*/  R2UR UR4, R14 ;  /* 0x000000000e0472ca */ /* 0x000fe400000e0000 */
[----:B------:R-:W-:Y:S02]  /*b340*/  R2UR UR5, R15 ;  /* 0x000000000f0572ca */ /* 0x000fe400000e0000 */
[----:B------:R-:W-:Y:S02]  /*b350*/  R2UR UR6, R12 ;  /* 0x000000000c0672ca */ /* 0x000fe400000e0000 */
[----:B------:R-:W-:Y:S01]  /*b360*/  R2UR UR7, R13 ;  /* 0x000000000d0772ca */ /* 0x000fe200000e0000 */
[----:B------:R-:W-:-:S02]  /*b370*/  WARPGROUP.DEPBAR.LE gsb0, 0x0 ;  /* 0x00008000000079c5 */ /* 0x000fc40000010000 */
[----:B------:R-:W-:-:S10]  /*b380*/  WARPGROUP.ARRIVE ;  /* 0x00000000000079c5 */ /* 0x000fd40000000000 */
[----:B------:R-:W-:Y:S01]  /*b390*/  HGMMA.64x64x16.F32.BF16 R24, gdesc[UR4], R24, gsb0 ;  /* 0x00e00000041879f0 */ /* 0x000fe20008001818 */
[----:B------:R-:W-:Y:S01]  /*b3a0*/  IMAD R152, R168, -0x40, R152 ;  /* 0xffffffc0a8987824 */ /* 0x000fe200078e0298 */
[----:B------:R-:W-:-:S04]  /*b3b0*/  ULDC UR4, c[0x0][0xa80] ;  /* 0x0002a00000047ab9 */ /* 0x000fc80000000800 */
        /* <DEDUP_REMOVED lines=57> */
[----:B------:R-:W-:-:S04]  /*b750*/  FMNMX.FTZ R11, R78, R11, !PT ;  /* 0x0000000b4e0b7209 */ /* 0x000fc80007810000 */
[----:B------:R-:W-:-:S05]  /*b760*/  FMNMX.FTZ R15, R80, R11, !PT ;  /* 0x0000000b500f7209 */ /* 0x000fca0007810000 */
[----:B------:R-:W0:Y:S01]  /*b770*/  SHFL.BFLY PT, R12, R15, 0x2, 0x1f ;  /* 0x0c401f000f0c7f89 */ /* 0x000e2200000e0000 */
[----:B------:R-:W-:-:S04]  /*b780*/  FMNMX.FTZ R11, R26, R27, !PT ;  /* 0x0000001b1a0b7209 */ /* 0x000fc80007810000 */
[----:B------:R-:W-:-:S04]  /*b790*/  FMNMX.FTZ R11, R30, R11, !PT ;  /* 0x0000000b1e0b7209 */ /* 0x000fc80007810000 */
[----:B------:R-:W-:-:S04]  /*b7a0*/  FMNMX.FTZ R11, R14, R11, !PT ;  /* 0x0000000b0e0b7209 */ /* 0x000fc80007810000 */
[----:B------:R-:W-:Y:S02]  /*b7b0*/  FMNMX.FTZ R11, R34, R11, !PT ;  /* 0x0000000b220b7209 */ /* 0x000fe40007810000 */
[----:B0-----:R-:W-:-:S05]  /*b7c0*/  FMNMX.FTZ R21, R15, R12, !PT ;  /* 0x0000000c0f157209 */ /* 0x001fca0007810000 */
[----:B------:R-:W0:Y:S01]  /*b7d0*/  SHFL.BFLY PT, R12, R21, 0x1, 0x1f ;  /* 0x0c201f00150c7f89 */ /* 0x000e2200000e0000 */
[----:B------:R-:W-:-:S04]  /*b7e0*/  FMNMX.FTZ R11, R24, R11, !PT ;  /* 0x0000000b180b7209 */ /* 0x000fc80007810000 */
[----:B------:R-:W-:-:S04]  /*b7f0*/  FMNMX.FTZ R13, R38, R11, !PT ;  /* 0x0000000b260d7209 */ /* 0x000fc80007810000 */
[----:B------:R-:W-:-:S04]  /*b800*/  FMNMX.FTZ R13, R28, R13, !PT ;  /* 0x0000000d1c0d7209 */ /* 0x000fc80007810000 */
[----:B------:R-:W-:Y:S02]  /*b810*/  FMNMX.FTZ R13, R42, R13, !PT ;  /* 0x0000000d2a0d7209 */ /* 0x000fe40007810000 */
[----:B------:R-:W-:Y:S02]  /*b820*/  FSEL R46, R46, -INF , P1 ;  /* 0xff8000002e2e7808 */ /* 0x000fe40000800000 */
[----:B------:R-:W-:Y:S01]  /*b830*/  FMNMX.FTZ R13, R32, R13, !PT ;  /* 0x0000000d200d7209 */ /* 0x000fe20007810000 */
[----:B------:R-:W-:Y:S01]  /*b840*/  IMAD.U32 R11, RZ, RZ, UR4 ;  /* 0x00000004ff0b7e24 */ /* 0x000fe2000f8e00ff */
[----:B------:R-:W-:Y:S02]  /*b850*/  FSEL R48, R47, -INF , P6 ;  /* 0xff8000002f307808 */ /* 0x000fe40003000000 */
[----:B------:R-:W-:Y:S02]  /*b860*/  FMNMX.FTZ R13, R46, R13, !PT ;  /* 0x0000000d2e0d7209 */ /* 0x000fe40007810000 */
[----:B0-----:R-:W-:-:S02]  /*b870*/  FMNMX.FTZ R12, R21, R12, !PT ;  /* 0x0000000c150c7209 */ /* 0x001fc40007810000 */
[----:B------:R-:W-:Y:S02]  /*b880*/  FSEL R50, R50, -INF , P5 ;  /* 0xff80000032327808 */ /* 0x000fe40002800000 */
[----:B------:R-:W-:Y:S01]  /*b890*/  FMNMX.FTZ R13, R48, R13, !PT ;  /* 0x0000000d300d7209 */ /* 0x000fe20007810000 */
[C---:B------:R-:W-:Y:S01]  /*b8a0*/  FMUL.FTZ R15, R12.reuse, R11 ;  /* 0x0000000b0c0f7220 */ /* 0x040fe20000410000 */
[----:B------:R-:W-:Y:S02]  /*b8b0*/  FSETP.NEU.FTZ.AND P1, PT, R12, -INF , PT ;  /* 0xff8000000c00780b */ /* 0x000fe40003f3d000 */
[----:B------:R-:W-:Y:S02]  /*b8c0*/  FSEL R52, R51, -INF , P4 ;  /* 0xff80000033347808 */ /* 0x000fe40002000000 */
[----:B------:R-:W-:Y:S02]  /*b8d0*/  FMNMX.FTZ R13, R50, R13, !PT ;  /* 0x0000000d320d7209 */ /* 0x000fe40007810000 */
[----:B------:R-:W-:-:S02]  /*b8e0*/  FSEL R15, R15, RZ, P1 ;  /* 0x000000ff0f0f7208 */ /* 0x000fc40000800000 */
[----:B------:R-:W-:Y:S02]  /*b8f0*/  FSEL R54, R54, -INF , P3 ;  /* 0xff80000036367808 */ /* 0x000fe40001800000 */
[----:B------:R-:W-:Y:S01]  /*b900*/  FMNMX.FTZ R13, R52, R13, !PT ;  /* 0x0000000d340d7209 */ /* 0x000fe20007810000 */
[----:B------:R-:W-:Y:S01]  /*b910*/  FFMA.FTZ R152, R58, R11, -R15 ;  /* 0x0000000b3a987223 */ /* 0x000fe2000001080f */
[----:B------:R-:W-:Y:S02]  /*b920*/  FSEL R58, R55, -INF , P2 ;  /* 0xff800000373a7808 */ /* 0x000fe40001000000 */
[----:B------:R-:W-:-:S04]  /*b930*/  FMNMX.FTZ R13, R54, R13, !PT ;  /* 0x0000000d360d7209 */ /* 0x000fc80007810000 */
[----:B------:R-:W-:Y:S01]  /*b940*/  FMNMX.FTZ R13, R58, R13, !PT ;  /* 0x0000000d3a0d7209 */ /* 0x000fe20007810000 */
[----:B-----5:R-:W-:-:S04]  /*b950*/  FFMA.FTZ R154, R60, R11, -R15 ;  /* 0x0000000b3c9a7223 */ /* 0x020fc8000001080f */
[----:B------:R-:W0:Y:S01]  /*b960*/  SHFL.BFLY PT, R60, R13, 0x2, 0x1f ;  /* 0x0c401f000d3c7f89 */ /* 0x000e2200000e0000 */
[----:B------:R-:W1:Y:S01]  /*b970*/  S2R R57, SR_TID.X ;  /* 0x0000000000397919 */ /* 0x000e620000002100 */
[----:B0-----:R-:W-:-:S05]  /*b980*/  FMNMX.FTZ R60, R13, R60, !PT ;  /* 0x0000003c0d3c7209 */ /* 0x001fca0007810000 */
[----:B------:R-:W0:Y:S01]  /*b990*/  SHFL.BFLY PT, R21, R60, 0x1, 0x1f ;  /* 0x0c201f003c157f89 */ /* 0x000e2200000e0000 */
        /* <DEDUP_REMOVED lines=14> */
[----:B0-----:R-:W-:-:S04]  /*ba80*/  FMNMX.FTZ R21, R60, R21, !PT ;  /* 0x000000153c157209 */ /* 0x001fc80007810000 */
[C---:B------:R-:W-:Y:S01]  /*ba90*/  FSETP.NEU.FTZ.AND P1, PT, R21.reuse, -INF , PT ;  /* 0xff8000001500780b */ /* 0x040fe20003f3d000 */
[----:B------:R-:W-:-:S05]  /*baa0*/  FMUL.FTZ R13, R21, R11 ;  /* 0x0000000b150d7220 */ /* 0x000fca0000410000 */
[----:B------:R-:W-:Y:S02]  /*bab0*/  FSEL R15, R13, RZ, P1 ;  /* 0x000000ff0d0f7208 */ /* 0x000fe40000800000 */
[----:B-1----:R-:W-:-:S03]  /*bac0*/  LOP3.LUT R57, R57, 0x7f, RZ, 0xc0, !PT ;  /* 0x0000007f39397812 */ /* 0x002fc600078ec0ff */
[-CC-:B------:R-:W-:Y:S01]  /*bad0*/  FFMA.FTZ R26, R26, R11.reuse, -R15.reuse ;  /* 0x0000000b1a1a7223 */ /* 0x180fe2000001080f */
[-CC-:B------:R-:W-:Y:S01]  /*bae0*/  FFMA.FTZ R27, R27, R11.reuse, -R15.reuse ;  /* 0x0000000b1b1b7223 */ /* 0x180fe2000001080f */
[-CC-:B------:R-:W-:Y:S01]  /*baf0*/  FFMA.FTZ R30, R30, R11.reuse, -R15.reuse ;  /* 0x0000000b1e1e7223 */ /* 0x180fe2000001080f */
[----:B------:R-:W-:Y:S01]  /*bb00*/  ISETP.NE.AND P1, PT, R57, RZ, PT ;  /* 0x000000ff3900720c */ /* 0x000fe20003f25270 */
[----:B------:R-:W-:Y:S01]  /*bb10*/  MUFU.EX2 R152, R152 ;  /* 0x0000009800987308 */ /* 0x000fe20000000800 */
[-CC-:B------:R-:W-:Y:S01]  /*bb20*/  FFMA.FTZ R14, R14, R11.reuse, -R15.reuse ;  /* 0x0000000b0e0e7223 */ /* 0x180fe2000001080f */
[----:B------:R-:W-:-:S06]  /*bb30*/  FFMA.FTZ R34, R34, R11, -R15 ;  /* 0x0000000b22227223 */ /* 0x000fcc000001080f */
[----:B------:R-:W0:Y:S08]  /*bb40*/  MUFU.EX2 R29, R29 ;  /* 0x0000001d001d7308 */ /* 0x000e300000000800 */
[----:B------:R-:W-:Y:S08]  /*bb50*/  MUFU.EX2 R26, R26 ;  /* 0x0000001a001a7308 */ /* 0x000ff00000000800 */
[----:B------:R-:W1:Y:S08]  /*bb60*/  MUFU.EX2 R27, R27 ;  /* 0x0000001b001b7308 */ /* 0x000e700000000800 */
[----:B------:R-:W2:Y:S08]  /*bb70*/  MUFU.EX2 R154, R154 ;  /* 0x0000009a009a7308 */ /* 0x000eb00000000800 */
[----:B------:R-:W-:Y:S01]  /*bb80*/  MUFU.EX2 R30, R30 ;  /* 0x0000001e001e7308 */ /* 0x000fe20000000800 */
[----:B------:R-:W-:Y:S01]  /*bb90*/  FFMA.FTZ R24, R24, R11, -R15 ;  /* 0x0000000b18187223 */ /* 0x000fe2000001080f */
[----:B------:R-:W-:-:S06]  /*bba0*/  @!P1 VIADD R13, R20, 0x38840 ;  /* 0x00038840140d9836 */ /* 0x000fcc0000000000 */
[----:B------:R-:W3:Y:S01]  /*bbb0*/  MUFU.EX2 R31, R31 ;  /* 0x0000001f001f7308 */ /* 0x000ee20000000800 */
[----:B------:R-:W-:-:S07]  /*bbc0*/  FFMA.FTZ R38, R38, R11, -R15 ;  /* 0x0000000b26267223 */ /* 0x000fce000001080f */
[----:B------:R-:W4:Y:S01]  /*bbd0*/  MUFU.EX2 R155, R14 ;  /* 0x0000000e009b7308 */ /* 0x000f220000000800 */
[----:B------:R-:W-:Y:S01]  /*bbe0*/  FFMA.FTZ R28, R28, R11, -R15 ;  /* 0x0000000b1c1c7223 */ /* 0x000fe2000001080f */
[----:B------:R-:W-:Y:S01]  /*bbf0*/  @!P1 PRMT R13, RZ, 0x654, R13 ;  /* 0x00000654ff0d9816 */ /* 0x000fe2000000000d */
[----:B0-----:R-:W-:-:S05]  /*bc00*/  FADD.FTZ R25, R152, R29 ;  /* 0x0000001d98197221 */ /* 0x001fca0000010000 */
[----:B------:R-:W0:Y:S01]  /*bc10*/  MUFU.EX2 R156, R156 ;  /* 0x0000009c009c7308 */ /* 0x000e220000000800 */
[----:B-1----:R-:W-:Y:S01]  /*bc20*/  FADD.FTZ R45, R26, R27 ;  /* 0x0000001b1a2d7221 */ /* 0x002fe20000010000 */
[----:B------:R1:W-:Y:S06]  /*bc30*/  @!P1 SYNCS.ARRIVE.TRANS64.RED.A1T0 RZ, [R13+URZ], RZ ;  /* 0x000000ff0dff99a7 */ /* 0x0003ec000810043f */
[----:B------:R-:W-:Y:S01]  /*bc40*/  MUFU.EX2 R34, R34 ;  /* 0x0000002200227308 */ /* 0x000fe20000000800 */
[----:B------:R-:W-:Y:S01]  /*bc50*/  FFMA.FTZ R42, R42, R11, -R15 ;  /* 0x0000000b2a2a7223 */ /* 0x000fe2000001080f */
[----:B-1----:R-:W-:-:S06]  /*bc60*/  LOP3.LUT R13, R56, 0x2000000, RZ, 0xfc, !PT ;  /* 0x02000000380d7812 */ /* 0x002fcc00078efcff */
[----:B------:R2:W-:Y:S01]  /*bc70*/  MUFU.EX2 R157, R24 ;  /* 0x00000018009d7308 */ /* 0x0005e20000000800 */
[-CC-:B------:R-:W-:Y:S01]  /*bc80*/  FFMA.FTZ R32, R32, R11.reuse, -R15.reuse ;  /* 0x0000000b20207223 */ /* 0x180fe2000001080f */
[-CC-:B------:R-:W-:Y:S01]  /*bc90*/  FFMA.FTZ R46, R46, R11.reuse, -R15.reuse ;  /* 0x0000000b2e2e7223 */ /* 0x180fe2000001080f */
[----:B------:R-:W-:-:S05]  /*bca0*/  FFMA.FTZ R48, R48, R11, -R15 ;  /* 0x0000000b30307223 */ /* 0x000fca000001080f */
[----:B------:R-:W1:Y:S01]  /*bcb0*/  MUFU.EX2 R35, R35 ;  /* 0x0000002300237308 */ /* 0x000e620000000800 */
[----:B--2---:R-:W-:Y:S01]  /*bcc0*/  FADD.FTZ R24, R154, R25 ;  /* 0x000000199a187221 */ /* 0x004fe20000010000 */
[-CC-:B------:R-:W-:Y:S01]  /*bcd0*/  FFMA.FTZ R50, R50, R11.reuse, -R15.reuse ;  /* 0x0000000b32327223 */ /* 0x180fe2000001080f */
[-CC-:B------:R-:W-:Y:S01]  /*bce0*/  FFMA.FTZ R52, R52, R11.reuse, -R15.reuse ;  /* 0x0000000b34347223 */ /* 0x180fe2000001080f */
[----:B------:R-:W-:-:S04]  /*bcf0*/  FFMA.FTZ R54, R54, R11, -R15 ;  /* 0x0000000b36367223 */ /* 0x000fc8000001080f */
[----:B------:R-:W-:Y:S01]  /*bd00*/  MUFU.EX2 R38, R38 ;  /* 0x0000002600267308 */ /* 0x000fe20000000800 */
[----:B------:R-:W-:Y:S01]  /*bd10*/  FFMA.FTZ R58, R58, R11, -R15 ;  /* 0x0000000b3a3a7223 */ /* 0x000fe2000001080f */
[----:B---3--:R-:W-:-:S06]  /*bd20*/  FADD.FTZ R15, R31, R24 ;  /* 0x000000181f0f7221 */ /* 0x008fcc0000010000 */
[----:B------:R2:W-:Y:S01]  /*bd30*/  MUFU.EX2 R159, R28 ;  /* 0x0000001c009f7308 */ /* 0x0005e20000000800 */
[----:B------:R-:W-:Y:S02]  /*bd40*/  IMAD R14, R18, 0x1000, R13 ;  /* 0x00001000120e7824 */ /* 0x000fe400078e020d */
[----:B--2---:R-:W-:-:S05]  /*bd50*/  FADD.FTZ R28, R30, R45 ;  /* 0x0000002d1e1c7221 */ /* 0x004fca0000010000 */
[----:B------:R-:W2:Y:S01]  /*bd60*/  MUFU.EX2 R158, R158 ;  /* 0x0000009e009e7308 */ /* 0x000ea20000000800 */
[----:B----4-:R-:W-:Y:S01]  /*bd70*/  FADD.FTZ R25, R155, R28 ;  /* 0x0000001c9b197221 */ /* 0x010fe20000010000 */
[----:B0-----:R-:W-:Y:S01]  /*bd80*/  FADD.FTZ R28, R156, R15 ;  /* 0x0000000f9c1c7221 */ /* 0x001fe20000010000 */
[----:B------:R-:W-:-:S05]  /*bd90*/  IMAD.MOV.U32 R15, RZ, RZ, 0x40000040 ;  /* 0x40000040ff0f7424 */ /* 0x000fca00078e00ff */
[----:B------:R-:W0:Y:S01]  /*bda0*/  MUFU.EX2 R33, R33 ;  /* 0x0000002100217308 */ /* 0x000e220000000800 */
[----:B------:R-:W-:-:S07]  /*bdb0*/  VIADD R24, R14, 0x80 ;  /* 0x000000800e187836 */ /* 0x000fce0000000000 */
[----:B------:R-:W3:Y:S01]  /*bdc0*/  MUFU.EX2 R42, R42 ;  /* 0x0000002a002a7308 */ /* 0x000ee20000000800 */
[----:B------:R-:W-:-:S07]  /*bdd0*/  R2UR UR7, R15 ;  /* 0x000000000f0772ca */ /* 0x000fce00000e0000 */
[----:B------:R4:W-:Y:S01]  /*bde0*/  MUFU.EX2 R161, R32 ;  /* 0x0000002000a17308 */ /* 0x0009e20000000800 */
[----:B-1----:R-:W-:Y:S01]  /*bdf0*/  FADD.FTZ R15, R35, R28 ;  /* 0x0000001c230f7221 */ /* 0x002fe20000010000 */
[----:B------:R-:W-:Y:S01]  /*be00*/  R2UR UR10, R24 ;  /* 0x00000000180a72ca */ /* 0x000fe200000e0000 */
[----:B----4-:R-:W-:-:S05]  /*be10*/  FADD.FTZ R32, R34, R25 ;  /* 0x0000001922207221 */ /* 0x010fca0000010000 */
[----:B------:R-:W1:Y:S01]  /*be20*/  MUFU.EX2 R160, R160 ;  /* 0x000000a000a07308 */ /* 0x000e620000000800 */
[----:B------:R-:W-:Y:S02]  /*be30*/  IMAD.MOV.U32 R25, RZ, RZ, 0x40000040 ;  /* 0x40000040ff197424 */ /* 0x000fe400078e00ff */
[----:B------:R-:W-:Y:S01]  /*be40*/  FADD.FTZ R45, R157, R32 ;  /* 0x000000209d2d7221 */ /* 0x000fe20000010000 */
[----:B--2---:R-:W-:-:S03]  /*be50*/  FADD.FTZ R28, R158, R15 ;  /* 0x0000000f9e1c7221 */ /* 0x004fc60000010000 */
[----:B------:R-:W-:Y:S01]  /*be60*/  FADD.FTZ R24, R38, R45 ;  /* 0x0000002d26187221 */ /* 0x000fe20000010000 */
[----:B------:R-:W2:Y:S01]  /*be70*/  MUFU.EX2 R37, R37 ;  /* 0x0000002500257308 */ /* 0x000ea20000000800 */
[----:B------:R-:W-:Y:S02]  /*be80*/  R2UR UR11, R25 ;  /* 0x00000000190b72ca */ /* 0x000fe400000e0000 */
[----:B------:R-:W-:-:S05]  /*be90*/  FADD.FTZ R25, R159, R24 ;  /* 0x000000189f197221 */ /* 0x000fca0000010000 */
[----:B------:R-:W4:Y:S01]  /*bea0*/  MUFU.EX2 R46, R46 ;  /* 0x0000002e002e7308 */ /* 0x000f220000000800 */
[----:B0-----:R-:W-:Y:S01]  /*beb0*/  FADD.FTZ R15, R33, R28 ;  /* 0x0000001c210f7221 */ /* 0x001fe20000010000 */
[----:B---3--:R-:W-:-:S06]  /*bec0*/  FADD.FTZ R28, R42, R25 ;  /* 0x000000192a1c7221 */ /* 0x008fcc0000010000 */
[----:B------:R-:W0:Y:S08]  /*bed0*/  MUFU.EX2 R162, R162 ;  /* 0x000000a200a27308 */ /* 0x000e300000000800 */
[----:B------:R-:W3:Y:S01]  /*bee0*/  MUFU.EX2 R163, R48 ;  /* 0x0000003000a37308 */ /* 0x000ee20000000800 */
[----:B-1----:R-:W-:Y:S01]  /*bef0*/  FADD.FTZ R24, R160, R15 ;  /* 0x0000000fa0187221 */ /* 0x002fe20000010000 */
[----:B------:R-:W-:-:S06]  /*bf00*/  FADD.FTZ R25, R161, R28 ;  /* 0x0000001ca1197221 */ /* 0x000fcc0000010000 */
[----:B------:R-:W1:Y:S08]  /*bf10*/  MUFU.EX2 R39, R39 ;  /* 0x0000002700277308 */ /* 0x000e700000000800 */
[----:B------:R-:W1:Y:S01]  /*bf20*/  MUFU.EX2 R50, R50 ;  /* 0x0000003200327308 */ /* 0x000e620000000800 */
[----:B------:R-:W-:Y:S01]  /*bf30*/  F2FP.BF16.F32.PACK_AB R153, R27, R26 ;  /* 0x0000001a1b99723e */ /* 0x000fe200000010ff */
[----:B--2---:R-:W-:Y:S01]  /*bf40*/  FADD.FTZ R15, R37, R24 ;  /* 0x00000018250f7221 */ /* 0x004fe20000010000 */
[----:B----4-:R-:W-:-:S05]  /*bf50*/  FADD.FTZ R26, R46, R25 ;  /* 0x000000192e1a7221 */ /* 0x010fca0000010000 */
[----:B------:R-:W2:Y:S08]  /*bf60*/  MUFU.EX2 R164, R164 ;  /* 0x000000a400a47308 */ /* 0x000eb00000000800 */
        /* <DEDUP_REMOVED lines=8> */
[----:B------:R-:W1:Y:S08]  /*bff0*/  MUFU.EX2 R167, R58 ;  /* 0x0000003a00a77308 */ /* 0x000e700000000800 */
[----:B------:R-:W1:Y:S01]  /*c000*/  MUFU.EX2 R43, R43 ;  /* 0x0000002b002b7308 */ /* 0x000e620000000800 */
[----:B--2---:R-:W-:Y:S01]  /*c010*/  FADD.FTZ R24, R164, R15 ;  /* 0x0000000fa4187221 */ /* 0x004fe20000010000 */
[----:B----4-:R-:W-:Y:S01]  /*c020*/  FADD.FTZ R25, R165, R26 ;  /* 0x0000001aa5197221 */ /* 0x010fe20000010000 */
[----:B------:R-:W-:-:S02]  /*c030*/  F2FP.BF16.F32.PACK_AB R152, R29, R152 ;  /* 0x000000981d98723e */ /* 0x000fc400000010ff */
[----:B0-----:R-:W-:Y:S01]  /*c040*/  FADD.FTZ R15, R41, R24 ;  /* 0x00000018290f7221 */ /* 0x001fe20000010000 */
[----:B---3--:R-:W-:Y:S01]  /*c050*/  FADD.FTZ R26, R54, R25 ;  /* 0x00000019361a7221 */ /* 0x008fe20000010000 */
[----:B------:R-:W-:Y:S02]  /*c060*/  F2FP.BF16.F32.PACK_AB R154, R31, R154 ;  /* 0x0000009a1f9a723e */ /* 0x000fe400000010ff */
[----:B------:R-:W-:Y:S01]  /*c070*/  F2FP.BF16.F32.PACK_AB R155, R155, R30 ;  /* 0x0000001e9b9b723e */ /* 0x000fe200000010ff */
[----:B------:R-:W-:Y:S01]  /*c080*/  BAR.SYNC.DEFER_BLOCKING 0xf, 0x100 ;  /* 0x03c4000000007b1d */ /* 0x000fe20000010000 */
[----:B------:R-:W-:Y:S01]  /*c090*/  F2FP.BF16.F32.PACK_AB R156, R35, R156 ;  /* 0x0000009c239c723e */ /* 0x000fe200000010ff */
[----:B-1----:R-:W-:Y:S01]  /*c0a0*/  FADD.FTZ R24, R166, R15 ;  /* 0x0000000fa6187221 */ /* 0x002fe20000010000 */
[----:B------:R-:W-:Y:S01]  /*c0b0*/  F2FP.BF16.F32.PACK_AB R157, R157, R34 ;  /* 0x000000229d9d723e */ /* 0x000fe200000010ff */
[----:B------:R-:W-:Y:S01]  /*c0c0*/  FADD.FTZ R197, R167, R26 ;  /* 0x0000001aa7c57221 */ /* 0x000fe20000010000 */
[----:B------:R-:W-:-:S02]  /*c0d0*/  F2FP.BF16.F32.PACK_AB R158, R33, R158 ;  /* 0x0000009e219e723e */ /* 0x000fc400000010ff */
[----:B------:R-:W-:Y:S02]  /*c0e0*/  F2FP.BF16.F32.PACK_AB R159, R159, R38 ;  /* 0x000000269f9f723e */ /* 0x000fe400000010ff */
[----:B------:R-:W-:Y:S02]  /*c0f0*/  R2UR UR6, R14 ;  /* 0x000000000e0672ca */ /* 0x000fe400000e0000 */
[----:B------:R-:W-:Y:S02]  /*c100*/  F2FP.BF16.F32.PACK_AB R160, R37, R160 ;  /* 0x000000a025a0723e */ /* 0x000fe400000010ff */
[----:B------:R-:W-:Y:S02]  /*c110*/  F2FP.BF16.F32.PACK_AB R161, R161, R42 ;  /* 0x0000002aa1a1723e */ /* 0x000fe400000010ff */
[----:B------:R-:W-:Y:S02]  /*c120*/  F2FP.BF16.F32.PACK_AB R162, R39, R162 ;  /* 0x000000a227a2723e */ /* 0x000fe400000010ff */
[----:B------:R-:W-:-:S02]  /*c130*/  F2FP.BF16.F32.PACK_AB R163, R163, R46 ;  /* 0x0000002ea3a3723e */ /* 0x000fc400000010ff */
[----:B------:R-:W-:Y:S02]  /*c140*/  F2FP.BF16.F32.PACK_AB R164, R41, R164 ;  /* 0x000000a429a4723e */ /* 0x000fe400000010ff */
[----:B------:R-:W-:Y:S02]  /*c150*/  F2FP.BF16.F32.PACK_AB R165, R165, R50 ;  /* 0x00000032a5a5723e */ /* 0x000fe400000010ff */
[----:B------:R-:W-:Y:S02]  /*c160*/  F2FP.BF16.F32.PACK_AB R166, R43, R166 ;  /* 0x000000a62ba6723e */ /* 0x000fe400000010ff */
[----:B------:R-:W-:Y:S01]  /*c170*/  F2FP.BF16.F32.PACK_AB R167, R167, R54 ;  /* 0x00000036a7a7723e */ /* 0x000fe200000010ff */
[----:B------:R0:W-:Y:S01]  /*c180*/  STSM.16.M88.4 [R195+0x36400], R152 ;  /* 0x03640098c3007844 */ /* 0x0001e20000000200 */
[----:B------:R-:W-:-:S03]  /*c190*/  FADD.FTZ R15, R43, R24 ;  /* 0x000000182b0f7221 */ /* 0x000fc60000010000 */
[----:B------:R1:W-:Y:S04]  /*c1a0*/  STSM.16.M88.4 [R201], R156 ;  /* 0x0000009cc9007844 */ /* 0x0003e80000000200 */
[----:B------:R1:W-:Y:S04]  /*c1b0*/  STSM.16.M88.4 [R209], R160 ;  /* 0x000000a0d1007844 */ /* 0x0003e80000000200 */
[----:B------:R1:W-:Y:S01]  /*c1c0*/  STSM.16.M88.4 [R208], R164 ;  /* 0x000000a4d0007844 */ /* 0x0003e20000000200 */
[----:B------:R-:W-:-:S06]  /*c1d0*/  WARPGROUP.ARRIVE ;  /* 0x00000000000079c5 */ /* 0x000fcc0000000000 */
[----:B------:R-:W-:Y:S03]  /*c1e0*/  HGMMA.64x256x16.F32.BF16 R24, R152, gdesc[UR4].tnspB, RZ, !UPT, gsb0 ;  /* 0x43e0000498187df0 */ /* 0x000fe6000c0018ff */
[----:B------:R-:W-:Y:S02]  /*c1f0*/  WARPGROUP.DEPBAR.LE gsb0, 0x0 ;  /* 0x00008000000079c5 */ /* 0x000fe40000010000 */
[----:B------:R-:W-:-:S15]  /*c200*/  WARPGROUP.ARRIVE ;  /* 0x00000000000079c5 */ /* 0x000fde0000000000 */
[----:B------:R-:W-:-:S08]  /*c210*/  NOP ;  /* 0x0000000000007918 */ /* 0x000fd00000000000 */
[----:B------:R-:W-:Y:S01]  /*c220*/  HGMMA.64x256x16.F32.BF16 R24, R156, gdesc[UR8].tnspB, R24, gsb0 ;  /* 0x43e000089c187df0 */ /* 0x000fe20008001818 */
[----:B0-----:R-:W-:Y:S02]  /*c230*/  VIADD R152, R14, 0x100 ;  /* 0x000001000e987836 */ /* 0x001fe40000000000 */
[----:B------:R-:W-:-:S03]  /*c240*/  IMAD.MOV.U32 R153, RZ, RZ, 0x40000040 ;  /* 0x40000040ff997424 */ /* 0x000fc600078e00ff */
[----:B------:R-:W-:Y:S02]  /*c250*/  R2UR UR6, R152 ;  /* 0x00000000980672ca */ /* 0x000fe400000e0000 */
[----:B------:R-:W-:Y:S01]  /*c260*/  R2UR UR7, R153 ;  /* 0x00000000990772ca */ /* 0x000fe200000e0000 */
[----:B------:R-:W-:Y:S02]  /*c270*/  VIADD R152, R14, 0x180 ;  /* 0x000001800e987836 */ /* 0x000fe40000000000 */
[----:B------:R-:W-:Y:S01]  /*c280*/  IMAD.MOV.U32 R153, RZ, RZ, 0x40000040 ;  /* 0x40000040ff997424 */ /* 0x000fe200078e00ff */
[----:B------:R-:W-:Y:S02]  /*c290*/  WARPGROUP.DEPBAR.LE gsb0, 0x0 ;  /* 0x00008000000079c5 */ /* 0x000fe40000010000 */
[----:B------:R-:W-:-:S14]  /*c2a0*/  WARPGROUP.ARRIVE ;  /* 0x00000000000079c5 */ /* 0x000fdc0000000000 */
[----:B------:R-:W-:Y:S01]  /*c2b0*/  HGMMA.64x256x16.F32.BF16 R24, R160, gdesc[UR4].tnspB, R24, gsb0 ;  /* 0x43e00004a0187df0 */ /* 0x000fe20008001818 */
[----:B------:R-:W-:Y:S02]  /*c2c0*/  R2UR UR6, R152 ;  /* 0x00000000980672ca */ /* 0x000fe400000e0000 */
[----:B------:R-:W-:Y:S01]  /*c2d0*/  R2UR UR7, R153 ;  /* 0x00000000990772ca */ /* 0x000fe200000e0000 */
[----:B------:R-:W-:Y:S02]  /*c2e0*/  VIADD R14, R168, 0xfffffffe ;  /* 0xfffffffea80e7836 */ /* 0x000fe40000000000 */
[----:B------:R-:W-:-:S03]  /*c2f0*/  @!P1 VIADD R20, R20, 0x38860 ;  /* 0x0003886014149836 */ /* 0x000fc60000000000 */
[----:B------:R-:W-:Y:S02]  /*c300*/  ISETP.GE.AND P2, PT, R14, R192, PT ;  /* 0x000000c00e00720c */ /* 0x000fe40003f46270 */
[----:B------:R-:W-:Y:S01]  /*c310*/  @!P1 PRMT R20, RZ, 0x654, R20 ;  /* 0x00000654ff149816 */ /* 0x000fe20000000014 */
[----:B------:R-:W-:Y:S01]  /*c320*/  BSSY B0, `(.L_x_1418) ;  /* 0x0000340000007945 */ /* 0x000fe20003800000 */
[----:B------:R-:W-:Y:S02]  /*c330*/  WARPGROUP.DEPBAR.LE gsb0, 0x0 ;  /* 0x00008000000079c5 */ /* 0x000fe40000010000 */
[----:B------:R-:W-:-:S13]  /*c340*/  WARPGROUP.ARRIVE ;  /* 0x00000000000079c5 */ /* 0x000fda0000000000 */
        /* <DEDUP_REMOVED lines=14> */
[----:B------:R-:W-:-:S07]  /*c430*/  IMAD.MOV.U32 R199, RZ, RZ, R18 ;  /* 0x000000ffffc77224 */ /* 0x000fce00078e0012 */
.L_x_1430:
[----:B------:R-:W-:Y:S02]  /*c440*/  VIADD R18, R199, 0x1 ;  /* 0x00000001c7127836 */ /* 0x000fe40000000000 */
[----:B------:R-:W-:Y:S02]  /*c450*/  IMAD.MOV.U32 R11, RZ, RZ, R14 ;  /* 0x000000ffff0b7224 */ /* 0x000fe400078e000e */
[----:B------:R-:W-:Y:S01]  /*c460*/  VIADD R14, R14, 0xffffffff ;  /* 0xffffffff0e0e7836 */ /* 0x000fe20000000000 */
[C---:B------:R-:W-:Y:S02]  /*c470*/  ISETP.NE.AND P3, PT, R18.reuse, 0x2, PT ;  /* 0x000000021200780c */ /* 0x040fe40003f65270 */
[----:B------:R-:W-:Y:S02]  /*c480*/  ISETP.GT.AND P2, PT, R11, R192, PT ;  /* 0x000000c00b00720c */ /* 0x000fe40003f44270 */
[----:B------:R-:W-:Y:S02]  /*c490*/  SEL R11, RZ, 0x1, P3 ;  /* 0x00000001ff0b7807 */ /* 0x000fe40001800000 */
[----:B------:R-:W-:-:S02]  /*c4a0*/  SEL R18, R18, RZ, P3 ;  /* 0x000000ff12127207 */ /* 0x000fc40001800000 */
[----:B------:R-:W-:Y:S01]  /*c4b0*/  LOP3.LUT R23, R23, R11, RZ, 0x3c, !PT ;  /* 0x0000000b17177212 */ /* 0x000fe200078e3cff */
[----:B--2---:R-:W-:Y:S06]  /*c4c0*/  @!P0 BRA `(.L_x_1420) ;  /* 0x0000000000048947 */ /* 0x004fec0003800000 */
[----:B------:R-:W-:Y:S01]  /*c4d0*/  BPT.TRAP 0x1 ;  /* 0x000000040000795c */ /* 0x000fe20000300000 */
.L_x_1420:
[----:B------:R-:W-:Y:S01]  /*c4e0*/  IMAD R196, R18, 0x8, R2 ;  /* 0x0000000812c47824 */ /* 0x000fe200078e0202 */
[----:B------:R-:W-:-:S04]  /*c4f0*/  SHF.L.U32 R11, R23, 0x1f, RZ ;  /* 0x0000001f170b7819 */ /* 0x000fc800000006ff */
[----:B------:R0:W2:Y:S01]  /*c500*/  SYNCS.PHASECHK.TRANS64.TRYWAIT P3, [R196+URZ+0x38830], R11 ;  /* 0x0388300bc40075a7 */ /* 0x0000a2000806017f */
[----:B------:R-:W-:Y:S05]  /*c510*/  @!P0 BRA `(.L_x_1421) ;  /* 0x0000000000048947 */ /* 0x000fea0003800000 */
[----:B------:R-:W-:Y:S01]  /*c520*/  BPT.TRAP 0x1 ;  /* 0x000000040000795c */ /* 0x000fe20000300000 */
.L_x_1421:
[----:B------:R-:W-:Y:S01]  /*c530*/  VIADD R12, R2, 0x20400 ;  /* 0x00020400020c7836 */ /* 0x000fe20000000000 */
[----:B------:R-:W-:Y:S01]  /*c540*/  BSSY B1, `(.L_x_1422) ;  /* 0x0000009000017945 */ /* 0x000fe20003800000 */
[----:B------:R-:W-:Y:S02]  /*c550*/  IMAD R154, R18, 0x200, R3 ;  /* 0x00000200129a7824 */ /* 0x000fe400078e0203 */
[----:B------:R-:W-:Y:S01]  /*c560*/  IMAD.MOV.U32 R155, RZ, RZ, 0x40000040 ;  /* 0x40000040ff9b7424 */ /* 0x000fe200078e00ff */
[----:B------:R-:W-:-:S04]  /*c570*/  SHF.R.U32.HI R12, RZ, 0x4, R12 ;  /* 0x00000004ff0c7819 */ /* 0x000fc8000001160c */
[----:B------:R-:W-:-:S04]  /*c580*/  LOP3.LUT R12, R12, 0x3fff, RZ, 0xc0, !PT ;  /* 0x00003fff0c0c7812 */ /* 0x000fc800078ec0ff */
[----:B-1----:R-:W-:Y:S01]  /*c590*/  LOP3.LUT R20, R12, 0x10000, RZ, 0xfc, !PT ;  /* 0x000100000c147812 */ /* 0x002fe200078efcff */
[----:B--2---:R-:W-:Y:S06]  /*c5a0*/  @P3 BRA `(.L_x_1423) ;  /* 0x0000000000083947 */ /* 0x004fec0003800000 */
[----:B------:R-:W1:Y:S02]  /*c5b0*/  SYNCS.PHASECHK.TRANS64.TRYWAIT P3, [R196+URZ+0x38830], R11 ;  /* 0x0388300bc40075a7 */ /* 0x000e64000806017f */
[----:B-1----:R-:W-:Y:S05]  /*c5c0*/  @!P3 BRA `(.L_x_1424) ;  /* 0x0000012c0088b947 */ /* 0x002fea0003800000 */
.L_x_1423:
[----:B------:R-:W-:Y:S05]  /*c5d0*/  BSYNC B1 ;  /* 0x0000000000017941 */ /* 0x000fea0003800000 */
.L_x_1422:
        /* <DEDUP_REMOVED lines=13> */
[----:B------:R-:W-:Y:S02]  /*c6b0*/  R2UR UR19, R155 ;  /* 0x000000009b1372ca */ /* 0x000fe400000e0000 */
[----:B------:R-:W-:Y:S01]  /*c6c0*/  WARPGROUP.ARRIVE ;  /* 0x00000000000079c5 */ /* 0x000fe20000000000 */
[----:B------:R-:W-:Y:S02]  /*c6d0*/  R2UR UR8, R4 ;  /* 0x00000000040872ca */ /* 0x000fe400000e0000 */
[----:B------:R-:W-:Y:S02]  /*c6e0*/  R2UR UR9, R5 ;  /* 0x00000000050972ca */ /* 0x000fe400000e0000 */
[----:B------:R-:W-:Y:S01]  /*c6f0*/  R2UR UR14, R20 ;  /* 0x00000000140e72ca */ /* 0x000fe200000e0000 */
[----:B------:R-:W-:Y:S01]  /*c700*/  HGMMA.64x64x16.F32.BF16 R152, gdesc[UR4], RZ, !UPT, gsb0 ;  /* 0x00e00000049879f0 */ /* 0x000fe2000c0018ff */
[----:B------:R-:W-:-:S02]  /*c710*/  R2UR UR15, R21 ;  /* 0x00000000150f72ca */ /* 0x000fc400000e0000 */
[----:B------:R-:W-:Y:S02]  /*c720*/  R2UR UR12, R6 ;  /* 0x00000000060c72ca */ /* 0x000fe400000e0000 */
[----:B------:R-:W-:Y:S02]  /*c730*/  R2UR UR13, R7 ;  /* 0x00000000070d72ca */ /* 0x000fe400000e0000 */
[----:B------:R-:W-:Y:S02]  /*c740*/  R2UR UR16, R8 ;  /* 0x00000000081072ca */ /* 0x000fe400000e0000 */
[----:B------:R-:W-:Y:S01]  /*c750*/  R2UR UR17, R9 ;  /* 0x00000000091172ca */ /* 0x000fe200000e0000 */
        /* <DEDUP_REMOVED lines=10> */
[----:B------:R-:W-:Y:S05]  /*c800*/  @!P0 BRA `(.L_x_1425) ;  /* 0x0000000000048947 */ /* 0x000fea0003800000 */
[----:B------:R-:W-:Y:S01]  /*c810*/  BPT.TRAP 0x1 ;  /* 0x000000040000795c */ /* 0x000fe20000300000 */
.L_x_1425:
[----:B------:R2:W3:Y:S01]  /*c820*/  SYNCS.PHASECHK.TRANS64.TRYWAIT P3, [R196+URZ+0x38850], R11 ;  /* 0x0388500bc40075a7 */ /* 0x0004e2000806017f */
[----:B------:R-:W-:Y:S05]  /*c830*/  @!P0 BRA `(.L_x_1426) ;  /* 0x0000000000048947 */ /* 0x000fea0003800000 */
[----:B------:R-:W-:Y:S01]  /*c840*/  BPT.TRAP 0x1 ;  /* 0x000000040000795c */ /* 0x000fe20000300000 */
.L_x_1426:
[----:B------:R-:W-:Y:S04]  /*c850*/  BSSY B1, `(.L_x_1427) ;  /* 0x0000004000017945 */ /* 0x000fe80003800000 */
[----:B---3--:R-:W-:Y:S05]  /*c860*/  @P3 BRA `(.L_x_1428) ;  /* 0x0000000000083947 */ /* 0x008fea0003800000 */
[----:B------:R-:W3:Y:S02]  /*c870*/  SYNCS.PHASECHK.TRANS64.TRYWAIT P3, [R196+URZ+0x38850], R11 ;  /* 0x0388500bc40075a7 */ /* 0x000ee4000806017f */
[----:B---3--:R-:W-:Y:S05]  /*c880*/  @!P3 BRA `(.L_x_1429) ;  /* 0x0000012800ecb947 */ /* 0x008fea0003800000 */
.L_x_1428:
[----:B------:R-:W-:Y:S05]  /*c890*/  BSYNC B1 ;  /* 0x0000000000017941 */ /* 0x000fea0003800000 */
.L_x_1427:
[----:B0123--:R-:W-:Y:S01]  /*c8a0*/  VIADD R11, R2, 0x26400 ;  /* 0x00026400020b7836 */ /* 0x00ffe20000000000 */
[----:B------:R-:W-:Y:S01]  /*c8b0*/  WARPGROUP.ARRIVE ;  /* 0x00000000000079c5 */ /* 0x000fe20000000000 */
[----:B------:R-:W-:-:S05]  /*c8c0*/  VIADD R204, R0, 0x4 ;  /* 0x0000000400cc7836 */ /* 0x000fca0000000000 */
[----:B------:R-:W0:Y:S01]  /*c8d0*/  S2R R12, SR_TID.X ;  /* 0x00000000000c7919 */ /* 0x000e220000002100 */
[----:B------:R-:W-:Y:S01]  /*c8e0*/  VIADD R20, R0, 0x6 ;  /* 0x0000000600147836 */ /* 0x000fe20000000000 */
[----:B------:R-:W-:Y:S01]  /*c8f0*/  SHF.R.U32.HI R11, RZ, 0x4, R11 ;  /* 0x00000004ff0b7819 */ /* 0x000fe2000001160b */
[----:B------:R-:W-:Y:S02]  /*c900*/  IMAD R202, R18, 0x1000, R10 ;  /* 0x0000100012ca7824 */ /* 0x000fe400078e020a */
[----:B------:R-:W-:Y:S01]  /*c910*/  IMAD.MOV.U32 R203, RZ, RZ, 0x40000040 ;  /* 0x40000040ffcb7424 */ /* 0x000fe200078e00ff */
[----:B------:R-:W-:Y:S01]  /*c920*/  LOP3.LUT R11, R11, 0x3fff, RZ, 0xc0, !PT ;  /* 0x00003fff0b0b7812 */ /* 0x000fe200078ec0ff */
[----:B------:R-:W-:Y:S01]  /*c930*/  IMAD.MOV.U32 R207, RZ, RZ, 0x40000040 ;  /* 0x40000040ffcf7424 */ /* 0x000fe200078e00ff */
[C---:B------:R-:W-:Y:S01]  /*c940*/  R2UR UR6, R202.reuse ;  /* 0x00000000ca0672ca */ /* 0x040fe200000e0000 */
[----:B------:R-:W-:Y:S01]  /*c950*/  IMAD.MOV.U32 R205, RZ, RZ, 0x40000040 ;  /* 0x40000040ffcd7424 */ /* 0x000fe200078e00ff */
[----:B------:R-:W-:Y:S01]  /*c960*/  LOP3.LUT R0, R11, 0x10000, RZ, 0xfc, !PT ;  /* 0x000100000b007812 */ /* 0x000fe200078efcff */
[----:B------:R-:W-:Y:S01]  /*c970*/  IMAD.MOV.U32 R21, RZ, RZ, 0x40000040 ;  /* 0x40000040ff157424 */ /* 0x000fe200078e00ff */
[----:B------:R-:W-:Y:S01]  /*c980*/  R2UR UR7, R203 ;  /* 0x00000000cb0772ca */ /* 0x000fe200000e0000 */
[----:B------:R-:W-:Y:S01]  /*c990*/  VIADD R203, R202, 0x800 ;  /* 0x00000800cacb7836 */ /* 0x000fe20000000000 */
[----:B------:R-:W-:Y:S01]  /*c9a0*/  R2UR UR5, R207 ;  /* 0x00000000cf0572ca */ /* 0x000fe200000e0000 */
[----:B------:R-:W-:-:S02]  /*c9b0*/  IMAD.MOV.U32 R206, RZ, RZ, R0 ;  /* 0x000000ffffce7224 */ /* 0x000fc400078e0000 */
[----:B------:R-:W-:-:S03]  /*c9c0*/  IMAD.MOV.U32 R207, RZ, RZ, 0x40000040 ;  /* 0x40000040ffcf7424 */ /* 0x000fc600078e00ff */
[----:B------:R-:W-:Y:S01]  /*c9d0*/  R2UR UR4, R206 ;  /* 0x00000000ce0472ca */ /* 0x000fe200000e0000 */
[----:B------:R-:W-:Y:S01]  /*c9e0*/  VIADD R206, R0, 0x2 ;  /* 0x0000000200ce7836 */ /* 0x000fe20000000000 */
[----:B0-----:R-:W-:-:S11]  /*c9f0*/  SHF.R.U32.HI R12, RZ, 0x7, R12 ;  /* 0x00000007ff0c7819 */ /* 0x001fd6000001160c */
[----:B------:R-:W-:Y:S01]  /*ca00*/  HGMMA.64x64x16.F32.BF16 R152, gdesc[UR4], R152, gsb0 ;  /* 0x00e00000049879f0 */ /* 0x000fe20008001898 */
[----:B------:R-:W-:Y:S01]  /*ca10*/  R2UR UR4, R206 ;  /* 0x00000000ce0472ca */ /* 0x000fe200000e0000 */
[----:B------:R-:W-:Y:S01]  /*ca20*/  VIADD R206, R202, 0x2 ;  /* 0x00000002cace7836 */ /* 0x000fe20000000000 */
[----:B------:R-:W-:Y:S01]  /*ca30*/  R2UR UR5, R207 ;  /* 0x00000000cf0572ca */ /* 0x000fe200000e0000 */
[----:B------:R-:W-:Y:S01]  /*ca40*/  IMAD.MOV.U32 R207, RZ, RZ, 0x40000040 ;  /* 0x40000040ffcf7424 */ /* 0x000fe200078e00ff */
[----:B------:R-:W0:Y:S02]  /*ca50*/  SHFL.IDX PT, R11, R12, RZ, 0x1f ;  /* 0x00001fff0c0b7589 */ /* 0x000e2400000e0000 */
[----:B------:R-:W-:Y:S01]  /*ca60*/  R2UR UR6, R206 ;  /* 0x00000000ce0672ca */ /* 0x000fe200000e0000 */
[----:B------:R-:W-:Y:S01]  /*ca70*/  IMAD.MOV.U32 R206, RZ, RZ, 0x28 ;  /* 0x00000028ffce7424 */ /* 0x000fe200078e00ff */
[----:B------:R-:W-:Y:S01]  /*ca80*/  R2UR UR7, R207 ;  /* 0x00000000cf0772ca */ /* 0x000fe200000e0000 */
[----:B------:R-:W-:Y:S01]  /*ca90*/  IMAD.MOV.U32 R207, RZ, RZ, 0xa00 ;  /* 0x00000a00ffcf7424 */ /* 0x000fe200078e00ff */
[----:B0-----:R-:W-:-:S04]  /*caa0*/  ISETP.GT.AND P3, PT, R11, 0x7f, PT ;  /* 0x0000007f0b00780c */ /* 0x001fc80003f64270 */
[----:B------:R-:W-:Y:S02]  /*cab0*/  SEL R12, RZ, 0x2, !P3 ;  /* 0x00000002ff0c7807 */ /* 0x000fe40005800000 */
[----:B------:R-:W-:Y:S02]  /*cac0*/  SEL R206, R206, 0x26, P3 ;  /* 0x00000026cece7807 */ /* 0x000fe40001800000 */
[----:B------:R-:W-:Y:S02]  /*cad0*/  SEL R207, R207, 0x980, P3 ;  /* 0x00000980cfcf7807 */ /* 0x000fe40001800000 */
[----:B------:R-:W-:Y:S02]  /*cae0*/  LOP3.LUT R206, R206, 0x6, RZ, 0xc0, !PT ;  /* 0x00000006cece7812 */ /* 0x000fe400078ec0ff */
[----:B------:R-:W-:Y:S01]  /*caf0*/  LOP3.LUT R207, R207, 0xa00, RZ, 0xc0, !PT ;  /* 0x00000a00cfcf7812 */ /* 0x000fe200078ec0ff */
[----:B------:R-:W-:Y:S02]  /*cb00*/  WARPGROUP.DEPBAR.LE gsb0, 0x0 ;  /* 0x00008000000079c5 */ /* 0x000fe40000010000 */
[----:B------:R-:W-:-:S06]  /*cb10*/  WARPGROUP.ARRIVE ;  /* 0x00000000000079c5 */ /* 0x000fcc0000000000 */
[----:B------:R-:W-:Y:S01]  /*cb20*/  HGMMA.64x64x16.F32.BF16 R152, gdesc[UR4], R152, gsb0 ;  /* 0x00e00000049879f0 */ /* 0x000fe20008001898 */
[----:B------:R-:W-:Y:S01]  /*cb30*/  R2UR UR4, R204 ;  /* 0x00000000cc0472ca */ /* 0x000fe200000e0000 */
[----:B------:R-:W-:Y:S01]  /*cb40*/  VIADD R204, R202, 0x4 ;  /* 0x00000004cacc7836 */ /* 0x000fe20000000000 */
[----:B------:R-:W-:Y:S01]  /*cb50*/  R2UR UR5, R205 ;  /* 0x00000000cd0572ca */ /* 0x000fe200000e0000 */
[----:B------:R-:W-:-:S03]  /*cb60*/  IMAD.MOV.U32 R205, RZ, RZ, 0x40000040 ;  /* 0x40000040ffcd7424 */ /* 0x000fc600078e00ff */
[----:B------:R-:W-:Y:S01]  /*cb70*/  R2UR UR6, R204 ;  /* 0x00000000cc0672ca */ /* 0x000fe200000e0000 */
[----:B------:R-:W-:Y:S01]  /*cb80*/  VIADD R204, R0, 0x800 ;  /* 0x0000080000cc7836 */ /* 0x000fe20000000000 */
[----:B------:R-:W-:Y:S01]  /*cb90*/  R2UR UR7, R205 ;  /* 0x00000000cd0772ca */ /* 0x000fe200000e0000 */
[----:B------:R-:W-:-:S05]  /*cba0*/  IMAD.MOV.U32 R205, RZ, RZ, 0x4 ;  /* 0x00000004ffcd7424 */ /* 0x000fca00078e00ff */
[----:B------:R-:W-:Y:S01]  /*cbb0*/  SEL R11, R205, 0x2, P3 ;  /* 0x00000002cd0b7807 */ /* 0x000fe20001800000 */
        /* <DEDUP_REMOVED lines=140> */
[----:B------:R-:W-:Y:S01]  /*d480*/  IMAD.IADD R20, R12, 0x1, R203 ;  /* 0x000000010c147824 */ /* 0x000fe200078e02cb */
[----:B------:R-:W-:Y:S01]  /*d490*/  R2UR UR5, R21 ;  /* 0x00000000150572ca */ /* 0x000fe200000e0000 */
[----:B------:R-:W-:Y:S01]  /*d4a0*/  IMAD.MOV.U32 R21, RZ, RZ, 0x40000040 ;  /* 0x40000040ff157424 */ /* 0x000fe200078e00ff */
[----:B------:R-:W-:Y:S02]  /*d4b0*/  WARPGROUP.DEPBAR.LE gsb0, 0x0 ;  /* 0x00008000000079c5 */ /* 0x000fe40000010000 */
[----:B------:R-:W-:-:S09]  /*d4c0*/  WARPGROUP.ARRIVE ;  /* 0x00000000000079c5 */ /* 0x000fd20000000000 */
[----:B------:R-:W-:Y:S01]  /*d4d0*/  HGMMA.64x64x16.F32.BF16 R152, gdesc[UR4], R152, gsb0 ;  /* 0x00e00000049879f0 */ /* 0x000fe20008001898 */
[----:B------:R-:W-:Y:S01]  /*d4e0*/  R2UR UR6, R20 ;  /* 0x00000000140672ca */ /* 0x000fe200000e0000 */
[----:B------:R-:W-:Y:S01]  /*d4f0*/  IMAD.IADD R20, R204, 0x1, R12 ;  /* 0x00000001cc147824 */ /* 0x000fe200078e020c */
        /* <DEDUP_REMOVED lines=13> */
[----:B------:R-:W-:Y:S02]  /*d5d0*/  R2UR UR4, R20 ;  /* 0x00000000140472ca */ /* 0x000fe400000e0000 */
[----:B------:R-:W-:Y:S01]  /*d5e0*/  R2UR UR5, R21 ;  /* 0x00000000150572ca */ /* 0x000fe200000e0000 */
[----:B------:R-:W-:Y:S01]  /*d5f0*/  VIADD R21, R0, 0xa00 ;  /* 0x00000a0000157836 */ /* 0x000fe20000000000 */
[----:B------:R-:W-:Y:S01]  /*d600*/  SEL R20, R205, 0x6, !P3 ;  /* 0x00000006cd147807 */ /* 0x000fe20005800000 */
[----:B------:R-:W-:-:S04]  /*d610*/  IMAD.MOV.U32 R205, RZ, RZ, 0x40000040 ;  /* 0x40000040ffcd7424 */ /* 0x000fc800078e00ff */
[----:B------:R-:W-:Y:S01]  /*d620*/  IMAD.IADD R204, R204, 0x1, R20 ;  /* 0x00000001cccc7824 */ /* 0x000fe200078e0214 */
[----:B------:R-:W-:Y:S02]  /*d630*/  WARPGROUP.DEPBAR.LE gsb0, 0x0 ;  /* 0x00008000000079c5 */ /* 0x000fe40000010000 */
[----:B------:R-:W-:-:S06]  /*d640*/  WARPGROUP.ARRIVE ;  /* 0x00000000000079c5 */ /* 0x000fcc0000000000 */
[----:B------:R-:W-:Y:S01]  /*d650*/  HGMMA.64x64x16.F32.BF16 R152, gdesc[UR4], R152, gsb0 ;  /* 0x00e00000049879f0 */ /* 0x000fe20008001898 */
[----:B------:R-:W-:Y:S01]  /*d660*/  R2UR UR4, R204 ;  /* 0x00000000cc0472ca */ /* 0x000fe200000e0000 */
[----:B------:R-:W-:Y:S01]  /*d670*/  IMAD.IADD R204, R203, 0x1, R20 ;  /* 0x00000001cbcc7824 */ /* 0x000fe200078e0214 */
[----:B------:R-:W-:Y:S01]  /*d680*/  R2UR UR5, R205 ;  /* 0x00000000cd0572ca */ /* 0x000fe200000e0000 */
[----:B------:R-:W-:Y:S02]  /*d690*/  IMAD.MOV.U32 R205, RZ, RZ, 0x40000040 ;  /* 0x40000040ffcd7424 */ /* 0x000fe400078e00ff */
[----:B------:R-:W-:Y:S01]  /*d6a0*/  VIADD R203, R202, 0xa00 ;  /* 0x00000a00cacb7836 */ /* 0x000fe20000000000 */
[----:B------:R-:W-:Y:S02]  /*d6b0*/  R2UR UR6, R204 ;  /* 0x00000000cc0672ca */ /* 0x000fe400000e0000 */
[----:B------:R-:W-:Y:S01]  /*d6c0*/  R2UR UR7, R205 ;  /* 0x00000000cd0772ca */ /* 0x000fe200000e0000 */
[----:B------:R-:W-:Y:S01]  /*d6d0*/  IMAD.MOV.U32 R205, RZ, RZ, 0x40000040 ;  /* 0x40000040ffcd7424 */ /* 0x000fe200078e00ff */
[----:B------:R-:W-:-:S02]  /*d6e0*/  IADD3 R204, R206, R207, R0 ;  /* 0x000000cfcecc7210 */ /* 0x000fc40007ffe000 */
[----:B------:R-:W-:Y:S01]  /*d6f0*/  IADD3 R206, R206, R207, R202 ;  /* 0x000000cfcece7210 */ /* 0x000fe20007ffe0ca */
[----:B------:R-:W-:Y:S01]  /*d700*/  IMAD.MOV.U32 R207, RZ, RZ, 0x40000040 ;  /* 0x40000040ffcf7424 */ /* 0x000fe200078e00ff */
[----:B------:R-:W-:Y:S02]  /*d710*/  WARPGROUP.DEPBAR.LE gsb0, 0x0 ;  /* 0x00008000000079c5 */ /* 0x000fe40000010000 */
[----:B------:R-:W-:-:S06]  /*d720*/  WARPGROUP.ARRIVE ;  /* 0x00000000000079c5 */ /* 0x000fcc0000000000 */
[----:B------:R-:W-:Y:S01]  /*d730*/  HGMMA.64x64x16.F32.BF16 R152, gdesc[UR4], R152, gsb0 ;  /* 0x00e00000049879f0 */ /* 0x000fe20008001898 */
[----:B------:R-:W-:Y:S01]  /*d740*/  R2UR UR4, R204 ;  /* 0x00000000cc0472ca */ /* 0x000fe200000e0000 */
[----:B------:R-:W-:Y:S01]  /*d750*/  IMAD.IADD R204, R21, 0x1, R12 ;  /* 0x0000000115cc7824 */ /* 0x000fe200078e020c */
[----:B------:R-:W-:Y:S01]  /*d760*/  R2UR UR5, R205 ;  /* 0x00000000cd0572ca */ /* 0x000fe200000e0000 */
[----:B------:R-:W-:Y:S01]  /*d770*/  IMAD.MOV.U32 R205, RZ, RZ, 0x40000040 ;  /* 0x40000040ffcd7424 */ /* 0x000fe200078e00ff */
[----:B------:R-:W-:Y:S01]  /*d780*/  R2UR UR6, R206 ;  /* 0x00000000ce0672ca */ /* 0x000fe200000e0000 */
[----:B------:R-:W-:Y:S01]  /*d790*/  IMAD.MOV.U32 R206, RZ, RZ, 0x30 ;  /* 0x00000030ffce7424 */ /* 0x000fe200078e00ff */
[----:B------:R-:W-:Y:S01]  /*d7a0*/  R2UR UR7, R207 ;  /* 0x00000000cf0772ca */ /* 0x000fe200000e0000 */
[----:B------:R-:W-:-:S03]  /*d7b0*/  IMAD.MOV.U32 R207, RZ, RZ, 0xc00 ;  /* 0x00000c00ffcf7424 */ /* 0x000fc600078e00ff */
        /* <DEDUP_REMOVED lines=25> */
[----:B------:R-:W-:Y:S02]  /*d950*/  IMAD.MOV.U32 R205, RZ, RZ, 0x40000040 ;  /* 0x40000040ffcd7424 */ /* 0x000fe400078e00ff */
[----:B------:R-:W-:Y:S01]  /*d960*/  VIADD R21, R0, 0xc00 ;  /* 0x00000c0000157836 */ /* 0x000fe20000000000 */
[----:B------:R-:W-:Y:S02]  /*d970*/  WARPGROUP.DEPBAR.LE gsb0, 0x0 ;  /* 0x00008000000079c5 */ /* 0x000fe40000010000 */
[----:B------:R-:W-:-:S07]  /*d980*/  WARPGROUP.ARRIVE ;  /* 0x00000000000079c5 */ /* 0x000fce0000000000 */
        /* <DEDUP_REMOVED lines=71> */
[----:B------:R-:W-:Y:S02]  /*de00*/  R2UR UR6, R206 ;  /* 0x00000000ce0672ca */ /* 0x000fe400000e0000 */
[----:B------:R-:W-:Y:S01]  /*de10*/  R2UR UR7, R207 ;  /* 0x00000000cf0772ca */ /* 0x000fe200000e0000 */
[----:B------:R-:W-:Y:S02]  /*de20*/  WARPGROUP.DEPBAR.LE gsb0, 0x0 ;  /* 0x00008000000079c5 */ /* 0x000fe40000010000 */
[----:B------:R-:W-:-:S10]  /*de30*/  WARPGROUP.ARRIVE ;  /* 0x00000000000079c5 */ /* 0x000fd40000000000 */
        /* <DEDUP_REMOVED lines=13> */
[--C-:B------:R-:W-:Y:S01]  /*df10*/  IMAD.IADD R204, R11, 0x1, R21.reuse ;  /* 0x000000010bcc7824 */ /* 0x100fe200078e0215 */
[----:B------:R-:W-:Y:S01]  /*df20*/  R2UR UR5, R205 ;  /* 0x00000000cd0572ca */ /* 0x000fe200000e0000 */
[----:B------:R-:W-:Y:S02]  /*df30*/  IMAD.MOV.U32 R205, RZ, RZ, 0x40000040 ;  /* 0x40000040ffcd7424 */ /* 0x000fe400078e00ff */
[----:B------:R-:W-:Y:S01]  /*df40*/  IMAD.MOV.U32 R11, RZ, RZ, 0x1000 ;  /* 0x00001000ff0b7424 */ /* 0x000fe200078e00ff */
[----:B------:R-:W-:Y:S01]  /*df50*/  R2UR UR6, R204 ;  /* 0x00000000cc0672ca */ /* 0x000fe200000e0000 */
[----:B------:R-:W-:Y:S01]  /*df60*/  IMAD.IADD R204, R20, 0x1, R21 ;  /* 0x0000000114cc7824 */ /* 0x000fe200078e0215 */
[----:B------:R-:W-:Y:S01]  /*df70*/  R2UR UR7, R205 ;  /* 0x00000000cd0772ca */ /* 0x000fe200000e0000 */
[----:B------:R-:W-:Y:S01]  /*df80*/  IMAD.IADD R20, R203, 0x1, R20 ;  /* 0x00000001cb147824 */ /* 0x000fe200078e0214 */
[----:B------:R-:W-:Y:S01]  /*df90*/  SEL R11, R11, 0xf80, P3 ;  /* 0x00000f800b0b7807 */ /* 0x000fe20001800000 */
[----:B------:R-:W-:-:S02]  /*dfa0*/  IMAD.MOV.U32 R205, RZ, RZ, 0x40000040 ;  /* 0x40000040ffcd7424 */ /* 0x000fc400078e00ff */
[----:B------:R-:W-:Y:S01]  /*dfb0*/  IMAD.MOV.U32 R21, RZ, RZ, 0x40000040 ;  /* 0x40000040ff157424 */ /* 0x000fe200078e00ff */
[----:B------:R-:W-:Y:S01]  /*dfc0*/  LOP3.LUT R11, R11, 0x1e00, RZ, 0xc0, !PT ;  /* 0x00001e000b0b7812 */ /* 0x000fe200078ec0ff */
[----:B------:R-:W-:-:S05]  /*dfd0*/  IMAD.MOV.U32 R203, RZ, RZ, 0x40 ;  /* 0x00000040ffcb7424 */ /* 0x000fca00078e00ff */
[----:B------:R-:W-:Y:S02]  /*dfe0*/  SEL R203, R203, 0x3e, P3 ;  /* 0x0000003ecbcb7807 */ /* 0x000fe40001800000 */
[----:B------:R-:W-:Y:S02]  /*dff0*/  ISETP.NE.AND P3, PT, R193, RZ, PT ;  /* 0x000000ffc100720c */ /* 0x000fe40003f65270 */
[----:B------:R-:W-:-:S04]  /*e000*/  LOP3.LUT R203, R203, 0x6, RZ, 0xc0, !PT ;  /* 0x00000006cbcb7812 */ /* 0x000fc800078ec0ff */
[----:B------:R-:W-:Y:S01]  /*e010*/  IADD3 R202, R203, R11, R202 ;  /* 0x0000000bcbca7210 */ /* 0x000fe20007ffe0ca */
[----:B------:R-:W-:Y:S02]  /*e020*/  WARPGROUP.DEPBAR.LE gsb0, 0x0 ;  /* 0x00008000000079c5 */ /* 0x000fe40000010000 */
[----:B------:R-:W-:-:S06]  /*e030*/  WARPGROUP.ARRIVE ;  /* 0x00000000000079c5 */ /* 0x000fcc0000000000 */
[----:B------:R-:W-:Y:S01]  /*e040*/  HGMMA.64x64x16.F32.BF16 R152, gdesc[UR4], R152, gsb0 ;  /* 0x00e00000049879f0 */ /* 0x000fe20008001898 */
[----:B------:R-:W-:Y:S02]  /*e050*/  R2UR UR6, R204 ;  /* 0x00000000cc0672ca */ /* 0x000fe400000e0000 */
[----:B------:R-:W-:Y:S02]  /*e060*/  R2UR UR7, R205 ;  /* 0x00000000cd0772ca */ /* 0x000fe400000e0000 */
[----:B------:R-:W-:Y:S02]  /*e070*/  R2UR UR4, R20 ;  /* 0x00000000140472ca */ /* 0x000fe400000e0000 */
[----:B------:R-:W-:Y:S01]  /*e080*/  R2UR UR5, R21 ;  /* 0x00000000150572ca */ /* 0x000fe200000e0000 */
[----:B------:R-:W-:Y:S01]  /*e090*/  IMAD.MOV.U32 R21, RZ, RZ, 0x40000040 ;  /* 0x40000040ff157424 */ /* 0x000fe200078e00ff */
[----:B------:R-:W-:Y:S01]  /*e0a0*/  IADD3 R20, R203, R11, R0 ;  /* 0x0000000bcb147210 */ /* 0x000fe20007ffe000 */
[----:B------:R-:W-:Y:S01]  /*e0b0*/  IMAD.MOV.U32 R203, RZ, RZ, 0x40000040 ;  /* 0x40000040ffcb7424 */ /* 0x000fe200078e00ff */
[----:B------:R-:W-:-:S02]  /*e0c0*/  WARPGROUP.DEPBAR.LE gsb0, 0x0 ;  /* 0x00008000000079c5 */ /* 0x000fc40000010000 */
[----:B------:R-:W-:-:S07]  /*e0d0*/  WARPGROUP.ARRIVE ;  /* 0x00000000000079c5 */ /* 0x000fce0000000000 */
[----:B------:R-:W-:Y:S01]  /*e0e0*/  HGMMA.64x64x16.F32.BF16 R152, gdesc[UR4], R152, gsb0 ;  /* 0x00e00000049879f0 */ /* 0x000fe20008001898 */
[----:B------:R-:W-:Y:S01]  /*e0f0*/  R2UR UR4, R20 ;  /* 0x00000000140472ca */ /* 0x000fe200000e0000 */
[----:B------:R-:W-:Y:S01]  /*e100*/  IMAD R20, R18, 0x1000, R13 ;  /* 0x0000100012147824 */ /* 0x000fe200078e020d */
        /* <DEDUP_REMOVED lines=8> */
[----:B------:R-:W-:Y:S01]  /*e190*/  ULDC UR4, c[0x0][0xa80] ;  /* 0x0002a00000047ab9 */ /* 0x000fe20000000800 */
[----:B------:R-:W-:Y:S01]  /*e1a0*/  R2UR UR6, R20 ;  /* 0x00000000140672ca */ /* 0x000fe200000e0000 */
[----:B------:R-:W-:Y:S02]  /*e1b0*/  WARPGROUP.DEPBAR.LE gsb0, 0x0 ;  /* 0x00008000000079c5 */ /* 0x000fe40000010000 */
[----:B------:R-:W-:Y:S02]  /*e1c0*/  FMNMX.FTZ R11, R152, R198, !PT ;  /* 0x000000c6980b7209 */ /* 0x000fe40007810000 */
[----:B------:R-:W-:Y:S02]  /*e1d0*/  FMNMX.FTZ R21, R154, R200, !PT ;  /* 0x000000c89a157209 */ /* 0x000fe40007810000 */
[----:B------:R-:W-:-:S02]  /*e1e0*/  FMNMX.FTZ R11, R153, R11, !PT ;  /* 0x0000000b990b7209 */ /* 0x000fc40007810000 */
[----:B------:R-:W-:Y:S02]  /*e1f0*/  FMNMX.FTZ R21, R155, R21, !PT ;  /* 0x000000159b157209 */ /* 0x000fe40007810000 */
[----:B------:R-:W-:Y:S02]  /*e200*/  FMNMX.FTZ R11, R156, R11, !PT ;  /* 0x0000000b9c0b7209 */ /* 0x000fe40007810000 */
[----:B------:R-:W-:Y:S02]  /*e210*/  FMNMX.FTZ R21, R158, R21, !PT ;  /* 0x000000159e157209 */ /* 0x000fe40007810000 */
        /* <DEDUP_REMOVED lines=25> */
[----:B------:R-:W-:-:S03]  /*e3b0*/  FMNMX.FTZ R21, R183, R21, !PT ;  /* 0x00000015b7157209 */ /* 0x000fc60007810000 */
[----:B------:R-:W0:Y:S04]  /*e3c0*/  SHFL.BFLY PT, R11, R12, 0x2, 0x1f ;  /* 0x0c401f000c0b7f89 */ /* 0x000e2800000e0000 */
[----:B------:R-:W1:Y:S01]  /*e3d0*/  SHFL.BFLY PT, R205, R21, 0x2, 0x1f ;  /* 0x0c401f0015cd7f89 */ /* 0x000e6200000e0000 */
[----:B0-----:R-:W-:Y:S02]  /*e3e0*/  FMNMX.FTZ R12, R12, R11, !PT ;  /* 0x0000000b0c0c7209 */ /* 0x001fe40007810000 */
[----:B-1----:R-:W-:-:S03]  /*e3f0*/  FMNMX.FTZ R21, R21, R205, !PT ;  /* 0x000000cd15157209 */ /* 0x002fc60007810000 */
[----:B------:R-:W0:Y:S02]  /*e400*/  SHFL.BFLY PT, R11, R12, 0x1, 0x1f ;  /* 0x0c201f000c0b7f89 */ /* 0x000e2400000e0000 */
[----:B0-----:R-:W-:Y:S01]  /*e410*/  FMNMX.FTZ R12, R12, R11, !PT ;  /* 0x0000000b0c0c7209 */ /* 0x001fe20007810000 */
[----:B------:R-:W-:-:S04]  /*e420*/  IMAD.U32 R11, RZ, RZ, UR4 ;  /* 0x00000004ff0b7e24 */ /* 0x000fc8000f8e00ff */
[C---:B------:R-:W-:Y:S01]  /*e430*/  FMUL.FTZ R203, R12.reuse, R11 ;  /* 0x0000000b0ccb7220 */ /* 0x040fe20000410000 */
[----:B------:R-:W-:-:S03]  /*e440*/  FADD.FTZ R198, -R12, R198 ;  /* 0x000000c60cc67221 */ /* 0x000fc60000010100 */
[-CC-:B------:R-:W-:Y:S01]  /*e450*/  FFMA.FTZ R204, R156, R11.reuse, -R203.reuse ;  /* 0x0000000b9ccc7223 */ /* 0x180fe200000108cb */
[-CC-:B------:R-:W-:Y:S01]  /*e460*/  FFMA.FTZ R156, R160, R11.reuse, -R203.reuse ;  /* 0x0000000ba09c7223 */ /* 0x180fe200000108cb */
[-CC-:B------:R-:W-:Y:S01]  /*e470*/  FFMA.FTZ R160, R164, R11.reuse, -R203.reuse ;  /* 0x0000000ba4a07223 */ /* 0x180fe200000108cb */
[-C--:B------:R-:W-:Y:S01]  /*e480*/  FMUL.FTZ R198, R198, R11.reuse ;  /* 0x0000000bc6c67220 */ /* 0x080fe20000410000 */
[----:B------:R-:W0:Y:S01]  /*e490*/  SHFL.BFLY PT, R164, R21, 0x1, 0x1f ;  /* 0x0c201f0015a47f89 */ /* 0x000e2200000e0000 */
[-CC-:B------:R-:W-:Y:S01]  /*e4a0*/  FFMA.FTZ R152, R152, R11.reuse, -R203.reuse ;  /* 0x0000000b98987223 */ /* 0x180fe200000108cb */
[-CC-:B------:R-:W-:Y:S01]  /*e4b0*/  FFMA.FTZ R153, R153, R11.reuse, -R203.reuse ;  /* 0x0000000b99997223 */ /* 0x180fe200000108cb */
[----:B------:R1:W2:Y:S01]  /*e4c0*/  MUFU.EX2 R202, R198 ;  /* 0x000000c600ca7308 */ /* 0x0002a20000000800 */
[-CC-:B------:R-:W-:Y:S01]  /*e4d0*/  FFMA.FTZ R157, R157, R11.reuse, -R203.reuse ;  /* 0x0000000b9d9d7223 */ /* 0x180fe200000108cb */
[-CC-:B------:R-:W-:Y:S01]  /*e4e0*/  FFMA.FTZ R161, R161, R11.reuse, -R203.reuse ;  /* 0x0000000ba1a17223 */ /* 0x180fe200000108cb */
[-CC-:B------:R-:W-:Y:S01]  /*e4f0*/  FFMA.FTZ R168, R168, R11.reuse, -R203.reuse ;  /* 0x0000000ba8a87223 */ /* 0x180fe200000108cb */
[-CC-:B------:R-:W-:Y:S01]  /*e500*/  FFMA.FTZ R169, R169, R11.reuse, -R203.reuse ;  /* 0x0000000ba9a97223 */ /* 0x180fe200000108cb */
[-CC-:B------:R-:W-:Y:S01]  /*e510*/  FFMA.FTZ R172, R172, R11.reuse, -R203.reuse ;  /* 0x0000000bacac7223 */ /* 0x180fe200000108cb */
[-CC-:B------:R-:W-:Y:S01]  /*e520*/  FFMA.FTZ R173, R173, R11.reuse, -R203.reuse ;  /* 0x0000000badad7223 */ /* 0x180fe200000108cb */
[-CC-:B------:R-:W-:Y:S01]  /*e530*/  FFMA.FTZ R176, R176, R11.reuse, -R203.reuse ;  /* 0x0000000bb0b07223 */ /* 0x180fe200000108cb */
[----:B------:R-:W-:Y:S01]  /*e540*/  MUFU.EX2 R152, R152 ;  /* 0x0000009800987308 */ /* 0x000fe20000000800 */
[-CC-:B-1----:R-:W-:Y:S01]  /*e550*/  FFMA.FTZ R198, R165, R11.reuse, -R203.reuse ;  /* 0x0000000ba5c67223 */ /* 0x182fe200000108cb */
[-CC-:B------:R-:W-:Y:S01]  /*e560*/  FFMA.FTZ R177, R177, R11.reuse, -R203.reuse ;  /* 0x0000000bb1b17223 */ /* 0x180fe200000108cb */
[-CC-:B------:R-:W-:Y:S01]  /*e570*/  FFMA.FTZ R180, R180, R11.reuse, -R203.reuse ;  /* 0x0000000bb4b47223 */ /* 0x180fe200000108cb */
[----:B------:R-:W-:-:S04]  /*e580*/  FFMA.FTZ R181, R181, R11, -R203 ;  /* 0x0000000bb5b57223 */ /* 0x000fc800000108cb */
[----:B------:R-:W-:Y:S01]  /*e590*/  MUFU.EX2 R153, R153 ;  /* 0x0000009900997308 */ /* 0x000fe20000000800 */
[-C--:B--2---:R-:W-:Y:S01]  /*e5a0*/  FMUL.FTZ R24, R24, R202.reuse ;  /* 0x000000ca18187220 */ /* 0x084fe20000410000 */
[-C--:B------:R-:W-:Y:S01]  /*e5b0*/  FMUL.FTZ R25, R25, R202.reuse ;  /* 0x000000ca19197220 */ /* 0x080fe20000410000 */
[-C--:B------:R-:W-:Y:S01]  /*e5c0*/  FMUL.FTZ R28, R28, R202.reuse ;  /* 0x000000ca1c1c7220 */ /* 0x080fe20000410000 */
[----:B------:R-:W-:Y:S01]  /*e5d0*/  FMUL.FTZ R29, R29, R202 ;  /* 0x000000ca1d1d7220 */ /* 0x000fe20000410000 */
[----:B0-----:R-:W-:Y:S01]  /*e5e0*/  FMNMX.FTZ R21, R21, R164, !PT ;  /* 0x000000a415157209 */ /* 0x001fe20007810000 */
[-C--:B------:R-:W-:Y:S01]  /*e5f0*/  FMUL.FTZ R32, R32, R202.reuse ;  /* 0x000000ca20207220 */ /* 0x080fe20000410000 */
[-C--:B------:R-:W-:Y:S01]  /*e600*/  FMUL.FTZ R33, R33, R202.reuse ;  /* 0x000000ca21217220 */ /* 0x080fe20000410000 */
[----:B------:R-:W-:Y:S01]  /*e610*/  MUFU.EX2 R204, R204 ;  /* 0x000000cc00cc7308 */ /* 0x000fe20000000800 */
[-C--:B------:R-:W-:Y:S01]  /*e620*/  FMUL.FTZ R36, R36, R202.reuse ;  /* 0x000000ca24247220 */ /* 0x080fe20000410000 */
[C---:B------:R-:W-:Y:S01]  /*e630*/  FADD.FTZ R164, -R21.reuse, R200 ;  /* 0x000000c815a47221 */ /* 0x040fe20000010100 */
[-C--:B------:R-:W-:Y:S01]  /*e640*/  FMUL.FTZ R205, R21, R11.reuse ;  /* 0x0000000b15cd7220 */ /* 0x080fe20000410000 */
        /* <DEDUP_REMOVED lines=8> */
[----:B------:R-:W0:Y:S01]  /*e6d0*/  MUFU.EX2 R164, R164 ;  /* 0x000000a400a47308 */ /* 0x000e220000000800 */
[----:B------:R-:W-:Y:S01]  /*e6e0*/  FFMA.FTZ R159, R163, R11, -R205 ;  /* 0x0000000ba39f7223 */ /* 0x000fe200000108cd */
[----:B------:R-:W-:-:S02]  /*e6f0*/  @!P1 VIADD R162, R196, 0x38840 ;  /* 0x00038840c4a29836 */ /* 0x000fc40000000000 */
[-C--:B------:R-:W-:Y:S01]  /*e700*/  FFMA.FTZ R200, R166, R11.reuse, -R205 ;  /* 0x0000000ba6c87223 */ /* 0x080fe200000108cd */
[----:B------:R-:W-:Y:S02]  /*e710*/  @!P3 IMAD R163, R199, 0x40, R191 ;  /* 0x00000040c7a3b824 */ /* 0x000fe400078e02bf */
[-CC-:B------:R-:W-:Y:S01]  /*e720*/  FFMA.FTZ R203, R167, R11.reuse, -R205.reuse ;  /* 0x0000000ba7cb7223 */ /* 0x180fe200000108cd */
[-CC-:B------:R-:W-:Y:S01]  /*e730*/  FFMA.FTZ R170, R170, R11.reuse, -R205.reuse ;  /* 0x0000000baaaa7223 */ /* 0x180fe200000108cd */
[----:B------:R-:W-:Y:S01]  /*e740*/  @!P1 PRMT R162, RZ, 0x654, R162 ;  /* 0x00000654ffa29816 */ /* 0x000fe200000000a2 */
[----:B------:R-:W1:Y:S01]  /*e750*/  MUFU.EX2 R154, R154 ;  /* 0x0000009a009a7308 */ /* 0x000e620000000800 */
[----:B------:R-:W-:Y:S02]  /*e760*/  @!P3 IMAD R163, R163, 0x4, R2 ;  /* 0x00000004a3a3b824 */ /* 0x000fe400078e0202 */
[-CC-:B------:R-:W-:Y:S01]  /*e770*/  FFMA.FTZ R171, R171, R11.reuse, -R205.reuse ;  /* 0x0000000babab7223 */ /* 0x180fe200000108cd */
[----:B------:R2:W-:Y:S01]  /*e780*/  @!P1 SYNCS.ARRIVE.TRANS64.RED.A1T0 RZ, [R162+URZ], RZ ;  /* 0x000000ffa2ff99a7 */ /* 0x0005e2000810043f */
[-CC-:B------:R-:W-:Y:S01]  /*e790*/  FFMA.FTZ R174, R174, R11.reuse, -R205.reuse ;  /* 0x0000000baeae7223 */ /* 0x180fe200000108cd */
[-CC-:B------:R-:W-:Y:S01]  /*e7a0*/  FFMA.FTZ R175, R175, R11.reuse, -R205.reuse ;  /* 0x0000000bafaf7223 */ /* 0x180fe200000108cd */
[----:B------:R-:W-:Y:S01]  /*e7b0*/  @!P3 STS [R163+0x38400], R202 ;  /* 0x038400caa300b388 */ /* 0x000fe20000000800 */
[-CC-:B------:R-:W-:Y:S01]  /*e7c0*/  FFMA.FTZ R182, R182, R11.reuse, -R205.reuse ;  /* 0x0000000bb6b67223 */ /* 0x180fe200000108cd */
[----:B------:R-:W3:Y:S01]  /*e7d0*/  MUFU.EX2 R206, R206 ;  /* 0x000000ce00ce7308 */ /* 0x000ee20000000800 */
[-CC-:B------:R-:W-:Y:S01]  /*e7e0*/  FFMA.FTZ R183, R183, R11.reuse, -R205.reuse ;  /* 0x0000000bb7b77223 */ /* 0x180fe200000108cd */
[----:B0-----:R0:W-:Y:S01]  /*e7f0*/  @!P3 STS [R163+0x38420], R164 ;  /* 0x038420a4a300b388 */ /* 0x0011e20000000800 */
[-CC-:B--2---:R-:W-:Y:S01]  /*e800*/  FFMA.FTZ R162, R178, R11.reuse, -R205.reuse ;  /* 0x0000000bb2a27223 */ /* 0x184fe200000108cd */
[----:B------:R-:W-:Y:S01]  /*e810*/  FFMA.FTZ R178, R179, R11, -R205 ;  /* 0x0000000bb3b27223 */ /* 0x000fe200000108cd */
[-C--:B------:R-:W-:Y:S01]  /*e820*/  FMUL.FTZ R26, R26, R164.reuse ;  /* 0x000000a41a1a7220 */ /* 0x080fe20000410000 */
[-C--:B------:R-:W-:Y:S01]  /*e830*/  FMUL.FTZ R27, R27, R164.reuse ;  /* 0x000000a41b1b7220 */ /* 0x080fe20000410000 */
[-C--:B------:R-:W-:Y:S01]  /*e840*/  FMUL.FTZ R30, R30, R164.reuse ;  /* 0x000000a41e1e7220 */ /* 0x080fe20000410000 */
[----:B------:R-:W2:Y:S01]  /*e850*/  MUFU.EX2 R155, R155 ;  /* 0x0000009b009b7308 */ /* 0x000ea20000000800 */
[----:B-1----:R-:W-:Y:S01]  /*e860*/  FFMA.FTZ R197, R164, R197, R154 ;  /* 0x000000c5a4c57223 */ /* 0x002fe2000001009a */
[-C--:B------:R-:W-:Y:S01]  /*e870*/  FMUL.FTZ R31, R31, R164.reuse ;  /* 0x000000a41f1f7220 */ /* 0x080fe20000410000 */
[----:B------:R-:W-:Y:S01]  /*e880*/  FMUL.FTZ R34, R34, R164 ;  /* 0x000000a422227220 */ /* 0x000fe20000410000 */
[----:B0-----:R-:W-:Y:S01]  /*e890*/  FFMA.FTZ R163, R202, R15, R152 ;  /* 0x0000000fcaa37223 */ /* 0x001fe20000010098 */
[----:B------:R-:W-:Y:S01]  /*e8a0*/  F2FP.BF16.F32.PACK_AB R152, R153, R152 ;  /* 0x000000989998723e */ /* 0x000fe200000010ff */
[-C--:B------:R-:W-:Y:S01]  /*e8b0*/  FMUL.FTZ R35, R35, R164.reuse ;  /* 0x000000a423237220 */ /* 0x080fe20000410000 */
[----:B------:R-:W-:Y:S01]  /*e8c0*/  FMUL.FTZ R38, R38, R164 ;  /* 0x000000a426267220 */ /* 0x000fe20000410000 */
[----:B------:R-:W0:Y:S01]  /*e8d0*/  MUFU.EX2 R165, R165 ;  /* 0x000000a500a57308 */ /* 0x000e220000000800 */
[C---:B---3--:R-:W-:Y:S01]  /*e8e0*/  FADD.FTZ R197, R206.reuse, R197 ;  /* 0x000000c5cec57221 */ /* 0x048fe20000010000 */
[----:B------:R-:W-:Y:S01]  /*e8f0*/  FADD.FTZ R163, R153, R163 ;  /* 0x000000a399a37221 */ /* 0x000fe20000010000 */
[----:B------:R-:W-:Y:S01]  /*e900*/  F2FP.BF16.F32.PACK_AB R153, R206, R154 ;  /* 0x0000009ace99723e */ /* 0x000fe200000010ff */
[-C--:B------:R-:W-:Y:S01]  /*e910*/  FMUL.FTZ R39, R39, R164.reuse ;  /* 0x000000a427277220 */ /* 0x080fe20000410000 */
[-C--:B------:R-:W-:Y:S01]  /*e920*/  FMUL.FTZ R42, R42, R164.reuse ;  /* 0x000000a42a2a7220 */ /* 0x080fe20000410000 */
[-C--:B------:R-:W-:Y:S01]  /*e930*/  FMUL.FTZ R43, R43, R164.reuse ;  /* 0x000000a42b2b7220 */ /* 0x080fe20000410000 */
[-C--:B------:R-:W-:Y:S01]  /*e940*/  FMUL.FTZ R46, R46, R164.reuse ;  /* 0x000000a42e2e7220 */ /* 0x080fe20000410000 */
[----:B------:R-:W1:Y:S01]  /*e950*/  MUFU.EX2 R158, R158 ;  /* 0x0000009e009e7308 */ /* 0x000e620000000800 */
        /* <DEDUP_REMOVED lines=8> */
[C---:B0-----:R-:W-:Y:S01]  /*e9e0*/  FADD.FTZ R197, R165.reuse, R197 ;  /* 0x000000c5a5c57221 */ /* 0x041fe20000010000 */
[----:B------:R-:W-:Y:S01]  /*e9f0*/  F2FP.BF16.F32.PACK_AB R155, R165, R155 ;  /* 0x0000009ba59b723e */ /* 0x000fe200000010ff */
[-C--:B------:R-:W-:Y:S01]  /*ea00*/  FMUL.FTZ R59, R59, R164.reuse ;  /* 0x000000a43b3b7220 */ /* 0x080fe20000410000 */
[-C--:B------:R-:W-:Y:S01]  /*ea10*/  FMUL.FTZ R62, R62, R164.reuse ;  /* 0x000000a43e3e7220 */ /* 0x080fe20000410000 */
[-C--:B------:R-:W-:Y:S01]  /*ea20*/  FMUL.FTZ R63, R63, R164.reuse ;  /* 0x000000a43f3f7220 */ /* 0x080fe20000410000 */
[-C--:B------:R-:W-:Y:S01]  /*ea30*/  FMUL.FTZ R66, R66, R164.reuse ;  /* 0x000000a442427220 */ /* 0x080fe20000410000 */
[-C--:B------:R-:W-:Y:S01]  /*ea40*/  FMUL.FTZ R67, R67, R164.reuse ;  /* 0x000000a443437220 */ /* 0x080fe20000410000 */
[----:B------:R-:W-:Y:S01]  /*ea50*/  MUFU.EX2 R156, R156 ;  /* 0x0000009c009c7308 */ /* 0x000fe20000000800 */
[----:B-1----:R-:W-:Y:S01]  /*ea60*/  FADD.FTZ R179, R158, R197 ;  /* 0x000000c59eb37221 */ /* 0x002fe20000010000 */
[-C--:B------:R-:W-:Y:S01]  /*ea70*/  FMUL.FTZ R70, R70, R164.reuse ;  /* 0x000000a446467220 */ /* 0x080fe20000410000 */
[-C--:B------:R-:W-:Y:S01]  /*ea80*/  FMUL.FTZ R71, R71, R164.reuse ;  /* 0x000000a447477220 */ /* 0x080fe20000410000 */
[-C--:B------:R-:W-:Y:S01]  /*ea90*/  FMUL.FTZ R74, R74, R164.reuse ;  /* 0x000000a44a4a7220 */ /* 0x080fe20000410000 */
[-C--:B------:R-:W-:Y:S01]  /*eaa0*/  FMUL.FTZ R75, R75, R164.reuse ;  /* 0x000000a44b4b7220 */ /* 0x080fe20000410000 */
[-C--:B------:R-:W-:Y:S01]  /*eab0*/  FMUL.FTZ R78, R78, R164.reuse ;  /* 0x000000a44e4e7220 */ /* 0x080fe20000410000 */
[----:B------:R-:W-:Y:S01]  /*eac0*/  FMUL.FTZ R79, R79, R164 ;  /* 0x000000a44f4f7220 */ /* 0x000fe20000410000 */
[----:B------:R-:W-:Y:S01]  /*ead0*/  MUFU.EX2 R161, R161 ;  /* 0x000000a100a17308 */ /* 0x000fe20000000800 */
[----:B--2---:R-:W-:Y:S01]  /*eae0*/  F2FP.BF16.F32.PACK_AB R154, R157, R204 ;  /* 0x000000cc9d9a723e */ /* 0x004fe200000010ff */
[----:B------:R-:W-:Y:S01]  /*eaf0*/  BAR.SYNC.DEFER_BLOCKING 0xf, 0x100 ;  /* 0x03c4000000007b1d */ /* 0x000fe20000010000 */
[-C--:B------:R-:W-:Y:S01]  /*eb00*/  FMUL.FTZ R82, R82, R164.reuse ;  /* 0x000000a452527220 */ /* 0x080fe20000410000 */
[-C--:B------:R-:W-:Y:S01]  /*eb10*/  FMUL.FTZ R83, R83, R164.reuse ;  /* 0x000000a453537220 */ /* 0x080fe20000410000 */
[-C--:B------:R-:W-:Y:S01]  /*eb20*/  FMUL.FTZ R86, R86, R164.reuse ;  /* 0x000000a456567220 */ /* 0x080fe20000410000 */
[-C--:B------:R-:W-:Y:S01]  /*eb30*/  FMUL.FTZ R87, R87, R164.reuse ;  /* 0x000000a457577220 */ /* 0x080fe20000410000 */
[-C--:B------:R-:W-:Y:S01]  /*eb40*/  FMUL.FTZ R90, R90, R164.reuse ;  /* 0x000000a45a5a7220 */ /* 0x080fe20000410000 */
[----:B------:R-:W0:Y:S01]  /*eb50*/  MUFU.EX2 R159, R159 ;  /* 0x0000009f009f7308 */ /* 0x000e220000000800 */
        /* <DEDUP_REMOVED lines=16> */
[----:B0-----:R-:W-:Y:S01]  /*ec60*/  FADD.FTZ R179, R159, R179 ;  /* 0x000000b39fb37221 */ /* 0x001fe20000010000 */
        /* <DEDUP_REMOVED lines=18> */
[----:B------:R-:W-:Y:S01]  /*ed90*/  FMUL.FTZ R151, R151, R164 ;  /* 0x000000a497977220 */ /* 0x000fe20000410000 */
[-C--:B------:R-:W-:Y:S01]  /*eda0*/  FMUL.FTZ R41, R41, R202.reuse ;  /* 0x000000ca29297220 */ /* 0x080fe20000410000 */
        /* <DEDUP_REMOVED lines=11> */
[----:B--2---:R-:W-:Y:S01]  /*ee60*/  FADD.FTZ R162, R204, R163 ;  /* 0x000000a3cca27221 */ /* 0x004fe20000010000 */
[-C--:B------:R-:W-:Y:S01]  /*ee70*/  FMUL.FTZ R61, R61, R202.reuse ;  /* 0x000000ca3d3d7220 */ /* 0x080fe20000410000 */
[-C--:B------:R-:W-:Y:S01]  /*ee80*/  FMUL.FTZ R64, R64, R202.reuse ;  /* 0x000000ca40407220 */ /* 0x080fe20000410000 */
[----:B------:R-:W-:Y:S01]  /*ee90*/  FMUL.FTZ R65, R65, R202 ;  /* 0x000000ca41417220 */ /* 0x000fe20000410000 */
[----:B------:R-:W-:Y:S01]  /*eea0*/  FADD.FTZ R162, R157, R162 ;  /* 0x000000a29da27221 */ /* 0x000fe20000010000 */
[----:B------:R-:W-:Y:S01]  /*eeb0*/  F2FP.BF16.F32.PACK_AB R157, R159, R158 ;  /* 0x0000009e9f9d723e */ /* 0x000fe200000010ff */
[----:B------:R-:W-:Y:S01]  /*eec0*/  FMUL.FTZ R68, R68, R202 ;  /* 0x000000ca44447220 */ /* 0x000fe20000410000 */
[----:B------:R-:W-:Y:S01]  /*eed0*/  MUFU.EX2 R169, R169 ;  /* 0x000000a900a97308 */ /* 0x000fe20000000800 */
[----:B------:R-:W-:Y:S01]  /*eee0*/  FADD.FTZ R162, R156, R162 ;  /* 0x000000a29ca27221 */ /* 0x000fe20000010000 */
[----:B------:R-:W-:Y:S01]  /*eef0*/  F2FP.BF16.F32.PACK_AB R156, R161, R156 ;  /* 0x0000009ca19c723e */ /* 0x000fe200000010ff */
[----:B------:R-:W-:Y:S01]  /*ef00*/  FMUL.FTZ R69, R69, R202 ;  /* 0x000000ca45457220 */ /* 0x000fe20000410000 */
[----:B-1----:R-:W-:Y:S01]  /*ef10*/  F2FP.BF16.F32.PACK_AB R158, R198, R160 ;  /* 0x000000a0c69e723e */ /* 0x002fe200000010ff */
[----:B------:R-:W-:Y:S01]  /*ef20*/  FADD.FTZ R162, R161, R162 ;  /* 0x000000a2a1a27221 */ /* 0x000fe20000010000 */
[----:B0-----:R-:W-:Y:S01]  /*ef30*/  F2FP.BF16.F32.PACK_AB R159, R203, R200 ;  /* 0x000000c8cb9f723e */ /* 0x001fe200000010ff */
        /* <DEDUP_REMOVED lines=46> */
[----:B------:R-:W-:Y:S01]  /*f220*/  FMUL.FTZ R149, R149, R202 ;  /* 0x000000ca95957220 */ /* 0x000fe20000410000 */
[----:B------:R0:W-:Y:S01]  /*f230*/  STSM.16.M88.4 [R195+0x36400], R152 ;  /* 0x03640098c3007844 */ /* 0x0001e20000000200 */
[----:B------:R-:W-:Y:S01]  /*f240*/  FADD.FTZ R179, R200, R179 ;  /* 0x000000b3c8b37221 */ /* 0x000fe20000010000 */
[----:B------:R-:W-:Y:S01]  /*f250*/  MUFU.EX2 R176, R176 ;  /* 0x000000b000b07308 */ /* 0x000fe20000000800 */
[----:B------:R-:W-:Y:S01]  /*f260*/  @!P1 VIADD R196, R196, 0x38860 ;  /* 0x00038860c4c49836 */ /* 0x000fe20000000000 */
[----:B------:R2:W-:Y:S01]  /*f270*/  STSM.16.M88.4 [R201], R156 ;  /* 0x0000009cc9007844 */ /* 0x0005e20000000200 */
[----:B------:R-:W-:Y:S01]  /*f280*/  FADD.FTZ R179, R203, R179 ;  /* 0x000000b3cbb37221 */ /* 0x000fe20000010000 */
[----:B------:R-:W-:-:S02]  /*f290*/  IMAD.MOV.U32 R199, RZ, RZ, R18 ;  /* 0x000000ffffc77224 */ /* 0x000fc400078e0012 */
[----:B------:R-:W-:Y:S01]  /*f2a0*/  @!P1 PRMT R196, RZ, 0x654, R196 ;  /* 0x00000654ffc49816 */ /* 0x000fe200000000c4 */
[----:B------:R-:W-:Y:S01]  /*f2b0*/  FADD.FTZ R179, R170, R179 ;  /* 0x000000b3aab37221 */ /* 0x000fe20000010000 */
[----:B------:R-:W3:Y:S01]  /*f2c0*/  MUFU.EX2 R177, R177 ;  /* 0x000000b100b17308 */ /* 0x000ee20000000800 */
[----:B-1----:R-:W-:Y:S01]  /*f2d0*/  F2FP.BF16.F32.PACK_AB R163, R175, R174 ;  /* 0x000000aeafa3723e */ /* 0x002fe200000010ff */
[----:B------:R-:W-:Y:S02]  /*f2e0*/  IMAD.MOV.U32 R200, RZ, RZ, R21 ;  /* 0x000000ffffc87224 */ /* 0x000fe400078e0015 */
[----:B------:R-:W-:-:S04]  /*f2f0*/  FADD.FTZ R179, R171, R179 ;  /* 0x000000b3abb37221 */ /* 0x000fc80000010000 */
[----:B------:R-:W-:Y:S01]  /*f300*/  FADD.FTZ R179, R174, R179 ;  /* 0x000000b3aeb37221 */ /* 0x000fe20000010000 */
[----:B------:R-:W-:Y:S03]  /*f310*/  MUFU.EX2 R180, R180 ;  /* 0x000000b400b47308 */ /* 0x000fe60000000800 */
[----:B------:R-:W-:-:S04]  /*f320*/  FADD.FTZ R179, R175, R179 ;  /* 0x000000b3afb37221 */ /* 0x000fc80000010000 */
[----:B------:R-:W-:Y:S01]  /*f330*/  FADD.FTZ R179, R15, R179 ;  /* 0x000000b30fb37221 */ /* 0x000fe20000010000 */
[----:B------:R-:W1:Y:S01]  /*f340*/  MUFU.EX2 R181, R181 ;  /* 0x000000b500b57308 */ /* 0x000e620000000800 */
[----:B---3--:R-:W-:-:S07]  /*f350*/  F2FP.BF16.F32.PACK_AB R164, R177, R176 ;  /* 0x000000b0b1a4723e */ /* 0x008fce00000010ff */
[----:B------:R-:W3:Y:S08]  /*f360*/  MUFU.EX2 R178, R178 ;  /* 0x000000b200b27308 */ /* 0x000ef00000000800 */
[----:B------:R-:W4:Y:S01]  /*f370*/  MUFU.EX2 R182, R182 ;  /* 0x000000b600b67308 */ /* 0x000f220000000800 */
[----:B-1----:R-:W-:-:S07]  /*f380*/  F2FP.BF16.F32.PACK_AB R166, R181, R180 ;  /* 0x000000b4b5a6723e */ /* 0x002fce00000010ff */
[----:B------:R1:W5:Y:S01]  /*f390*/  MUFU.EX2 R197, R183 ;  /* 0x000000b700c57308 */ /* 0x0003620000000800 */
[C---:B---3--:R-:W-:Y:S01]  /*f3a0*/  F2FP.BF16.F32.PACK_AB R165, R178.reuse, R15 ;  /* 0x0000000fb2a5723e */ /* 0x048fe200000010ff */
[----:B------:R-:W-:Y:S01]  /*f3b0*/  FADD.FTZ R179, R178, R179 ;  /* 0x000000b3b2b37221 */ /* 0x000fe20000010000 */
[----:B-1----:R-:W-:Y:S01]  /*f3c0*/  FADD.FTZ R183, R160, R162 ;  /* 0x000000a2a0b77221 */ /* 0x002fe20000010000 */
[----:B------:R-:W-:Y:S02]  /*f3d0*/  F2FP.BF16.F32.PACK_AB R160, R169, R168 ;  /* 0x000000a8a9a0723e */ /* 0x000fe400000010ff */
[----:B----4-:R-:W-:Y:S01]  /*f3e0*/  FADD.FTZ R179, R182, R179 ;  /* 0x000000b3b6b37221 */ /* 0x010fe20000010000 */
[----:B------:R-:W-:Y:S01]  /*f3f0*/  F2FP.BF16.F32.PACK_AB R162, R173, R172 ;  /* 0x000000acada2723e */ /* 0x000fe200000010ff */
[----:B------:R-:W-:Y:S01]  /*f400*/  FADD.FTZ R183, R198, R183 ;  /* 0x000000b7c6b77221 */ /* 0x000fe20000010000 */
[----:B------:R-:W-:Y:S01]  /*f410*/  IMAD.MOV.U32 R198, RZ, RZ, R12 ;  /* 0x000000ffffc67224 */ /* 0x000fe200078e000c */
[----:B-----5:R-:W-:-:S02]  /*f420*/  F2FP.BF16.F32.PACK_AB R167, R197, R182 ;  /* 0x000000b6c5a7723e */ /* 0x020fc400000010ff */
[----:B------:R2:W-:Y:S01]  /*f430*/  STSM.16.M88.4 [R209], R160 ;  /* 0x000000a0d1007844 */ /* 0x0005e20000000200 */
[----:B------:R-:W-:Y:S01]  /*f440*/  FADD.FTZ R183, R168, R183 ;  /* 0x000000b7a8b77221 */ /* 0x000fe20000010000 */
[----:B------:R-:W-:Y:S02]  /*f450*/  FADD.FTZ R197, R197, R179 ;  /* 0x000000b3c5c57221 */ /* 0x000fe40000010000 */
[----:B------:R2:W-:Y:S01]  /*f460*/  STSM.16.M88.4 [R208], R164 ;  /* 0x000000a4d0007844 */ /* 0x0005e20000000200 */
[----:B------:R-:W-:Y:S01]  /*f470*/  WARPGROUP.ARRIVE ;  /* 0x00000000000079c5 */ /* 0x000fe20000000000 */
[----:B------:R-:W-:-:S04]  /*f480*/  FADD.FTZ R183, R169, R183 ;  /* 0x000000b7a9b77221 */ /* 0x000fc80000010000 */
[----:B------:R-:W-:Y:S01]  /*f490*/  FADD.FTZ R183, R172, R183 ;  /* 0x000000b7acb77221 */ /* 0x000fe20000010000 */
[----:B------:R-:W-:Y:S03]  /*f4a0*/  HGMMA.64x256x16.F32.BF16 R24, R152, gdesc[UR4].tnspB, R24, gsb0 ;  /* 0x43e0000498187df0 */ /* 0x000fe60008001818 */
[----:B------:R-:W-:-:S04]  /*f4b0*/  FADD.FTZ R183, R173, R183 ;  /* 0x000000b7adb77221 */ /* 0x000fc80000010000 */
[----:B------:R-:W-:-:S04]  /*f4c0*/  FADD.FTZ R183, R176, R183 ;  /* 0x000000b7b0b77221 */ /* 0x000fc80000010000 */
[----:B------:R-:W-:-:S04]  /*f4d0*/  FADD.FTZ R183, R177, R183 ;  /* 0x000000b7b1b77221 */ /* 0x000fc80000010000 */
[----:B------:R-:W-:-:S04]  /*f4e0*/  FADD.FTZ R183, R180, R183 ;  /* 0x000000b7b4b77221 */ /* 0x000fc80000010000 */
[----:B------:R-:W-:Y:S01]  /*f4f0*/  FADD.FTZ R15, R181, R183 ;  /* 0x000000b7b50f7221 */ /* 0x000fe20000010000 */
[----:B------:R-:W-:Y:S02]  /*f500*/  WARPGROUP.DEPBAR.LE gsb0, 0x0 ;  /* 0x00008000000079c5 */ /* 0x000fe40000010000 */
[----:B0-----:R-:W-:Y:S01]  /*f510*/  VIADD R152, R20, 0x80 ;  /* 0x0000008014987836 */ /* 0x001fe20000000000 */
[----:B------:R-:W-:Y:S01]  /*f520*/  WARPGROUP.ARRIVE ;  /* 0x00000000000079c5 */ /* 0x000fe20000000000 */
[----:B------:R-:W-:-:S03]  /*f530*/  IMAD.MOV.U32 R153, RZ, RZ, 0x40000040 ;  /* 0x40000040ff997424 */ /* 0x000fc600078e00ff */
[----:B------:R-:W-:Y:S01]  /*f540*/  R2UR UR6, R152 ;  /* 0x00000000980672ca */ /* 0x000fe200000e0000 */
[----:B------:R-:W-:Y:S01]  /*f550*/  VIADD R152, R20, 0x100 ;  /* 0x0000010014987836 */ /* 0x000fe20000000000 */
[----:B------:R-:W-:Y:S01]  /*f560*/  R2UR UR7, R153 ;  /* 0x00000000990772ca */ /* 0x000fe200000e0000 */
[----:B------:R-:W-:-:S12]  /*f570*/  IMAD.MOV.U32 R153, RZ, RZ, 0x40000040 ;  /* 0x40000040ff997424 */ /* 0x000fd800078e00ff */
[----:B------:R-:W-:Y:S01]  /*f580*/  HGMMA.64x256x16.F32.BF16 R24, R156, gdesc[UR4].tnspB, R24, gsb0 ;  /* 0x43e000049c187df0 */ /* 0x000fe20008001818 */
[----:B------:R-:W-:Y:S01]  /*f590*/  R2UR UR6, R152 ;  /* 0x00000000980672ca */ /* 0x000fe200000e0000 */
[----:B------:R-:W-:Y:S01]  /*f5a0*/  VIADD R152, R20, 0x180 ;  /* 0x0000018014987836 */ /* 0x000fe20000000000 */
[----:B------:R-:W-:Y:S01]  /*f5b0*/  R2UR UR7, R153 ;  /* 0x00000000990772ca */ /* 0x000fe200000e0000 */
[----:B------:R-:W-:Y:S01]  /*f5c0*/  IMAD.MOV.U32 R153, RZ, RZ, 0x40000040 ;  /* 0x40000040ff997424 */ /* 0x000fe200078e00ff */
[----:B------:R-:W-:Y:S02]  /*f5d0*/  WARPGROUP.DEPBAR.LE gsb0, 0x0 ;  /* 0x00008000000079c5 */ /* 0x000fe40000010000 */
[----:B------:R-:W-:-:S15]  /*f5e0*/  WARPGROUP.ARRIVE ;  /* 0x00000000000079c5 */ /* 0x000fde0000000000 */
[----:B------:R-:W-:-:S06]  /*f5f0*/  NOP ;  /* 0x0000000000007918 */ /* 0x000fcc0000000000 */
[----:B------:R-:W-:Y:S01]  /*f600*/  HGMMA.64x256x16.F32.BF16 R24, R160, gdesc[UR4].tnspB, R24, gsb0 ;  /* 0x43e00004a0187df0 */ /* 0x000fe20008001818 */
[----:B------:R-:W-:Y:S02]  /*f610*/  R2UR UR6, R152 ;  /* 0x00000000980672ca */ /* 0x000fe400000e0000 */
[----:B------:R-:W-:Y:S01]  /*f620*/  R2UR UR7, R153 ;  /* 0x00000000990772ca */ /* 0x000fe200000e0000 */
        /* <DEDUP_REMOVED lines=15> */
.L_x_1419:
[----:B------:R-:W-:Y:S05]  /*f720*/  BSYNC B0 ;  /* 0x0000000000007941 */ /* 0x000fea0003800000 */
.L_x_1418:
[----:B------:R-:W0:Y:S01]  /*f730*/  SHFL.BFLY PT, R0, R15, 0x2, 0x1f ;  /* 0x0c401f000f007f89 */ /* 0x000e2200000e0000 */
[----:B------:R-:W-:Y:S02]  /*f740*/  IMAD.MOV.U32 R4, RZ, RZ, RZ ;  /* 0x000000ffff047224 */ /* 0x000fe400078e00ff */
[----:B-1----:R-:W-:Y:S01]  /*f750*/  IMAD.MOV.U32 R20, RZ, RZ, -0x800000 ;  /* 0xff800000ff147424 */ /* 0x002fe200078e00ff */
[----:B------:R-:W-:Y:S06]  /*f760*/  BAR.ARV 0x8, 0x100 ;  /* 0x0204000000007b1d */ /* 0x000fec0000002000 */
[----:B------:R-:W-:-:S02]  /*f770*/  VIADD R221, R221, 0x1 ;  /* 0x00000001dddd7836 */ /* 0x000fc40000000000 */
[----:B------:R-:W-:Y:S01]  /*f780*/  BAR.SYNC.DEFER_BLOCKING 0xf, 0x100 ;  /* 0x03c4000000007b1d */ /* 0x000fe20000010000 */
[----:B0-----:R-:W-:-:S05]  /*f790*/  FADD.FTZ R0, R0, R15 ;  /* 0x0000000f00007221 */ /* 0x001fca0000010000 */
[----:B------:R-:W0:Y:S02]  /*f7a0*/  SHFL.BFLY PT, R3, R0, 0x1, 0x1f ;  /* 0x0c201f0000037f89 */ /* 0x000e2400000e0000 */
[----:B0-----:R-:W-:-:S05]  /*f7b0*/  FADD.FTZ R3, R0, R3 ;  /* 0x0000000300037221 */ /* 0x001fca0000010000 */
[----:B------:R-:W-:-:S13]  /*f7c0*/  FSETP.NE.FTZ.AND P0, PT, R3, RZ, PT ;  /* 0x000000ff0300720b */ /* 0x000fda0003f15000 */
[----:B------:R-:W0:Y:S08]  /*f7d0*/  @P0 MUFU.LG2 R0, R3 ;  /* 0x0000000300000308 */ /* 0x000e300000000c00 */
[----:B------:R1:W3:Y:S01]  /*f7e0*/  @P0 MUFU.RCP R4, R3 ;  /* 0x0000000300040308 */ /* 0x0002e20000001000 */
[----:B0-----:R-:W-:Y:S01]  /*f7f0*/  @P0 FMUL.FTZ R0, R0, 0.69314718246459960938 ;  /* 0x3f31721800000820 */ /* 0x001fe20000410000 */
[----:B-1----:R-:W-:-:S04]  /*f800*/  @P0 FMUL.FTZ R3, R11, 0.69314718246459960938 ;  /* 0x3f3172180b030820 */ /* 0x002fc80000410000 */
[----:B------:R-:W-:Y:S02]  /*f810*/  @P0 FFMA.FTZ R20, R3, R12, R0 ;  /* 0x0000000c03140223 */ /* 0x000fe40000010000 */
[----:B------:R-:W0:Y:S01]  /*f820*/  SHFL.BFLY PT, R0, R197, 0x2, 0x1f ;  /* 0x0c401f00c5007f89 */ /* 0x000e2200000e0000 */
        /* <DEDUP_REMOVED lines=23> */
[----:B0-----:R-:W-:Y:S01]  /*f9a0*/  FADD.FTZ R0, R0, R197 ;  /* 0x000000c500007221 */ /* 0x001fe20000010000 */
[-C--:B------:R-:W-:Y:S01]  /*f9b0*/  FMUL.FTZ R69, R69, R4.reuse ;  /* 0x0000000445457220 */ /* 0x080fe20000410000 */
[-C--:B------:R-:W-:Y:S01]  /*f9c0*/  FMUL.FTZ R72, R72, R4.reuse ;  /* 0x0000000448487220 */ /* 0x080fe20000410000 */
[-C--:B------:R-:W-:Y:S01]  /*f9d0*/  FMUL.FTZ R73, R73, R4.reuse ;  /* 0x0000000449497220 */ /* 0x080fe20000410000 */
[-C--:B------:R-:W-:Y:S01]  /*f9e0*/  FMUL.FTZ R76, R76, R4.reuse ;  /* 0x000000044c4c7220 */ /* 0x080fe20000410000 */
[----:B------:R-:W0:Y:S01]  /*f9f0*/  SHFL.BFLY PT, R3, R0, 0x1, 0x1f ;  /* 0x0c201f0000037f89 */ /* 0x000e2200000e0000 */
        /* <DEDUP_REMOVED lines=23> */
[----:B0-----:R-:W-:Y:S01]  /*fb70*/  FADD.FTZ R3, R0, R3 ;  /* 0x0000000300037221 */ /* 0x001fe20000010000 */
        /* <DEDUP_REMOVED lines=15> */
[----:B------:R-:W-:-:S02]  /*fc70*/  FMUL.FTZ R149, R149, R4 ;  /* 0x0000000495957220 */ /* 0x000fc40000410000 */
[----:B------:R-:W0:Y:S01]  /*fc80*/  @P0 MUFU.RCP R0, R3 ;  /* 0x0000000300000308 */ /* 0x000e220000001000 */
[----:B------:R-:W-:-:S07]  /*fc90*/  @P0 FMUL.FTZ R11, R11, 0.69314718246459960938 ;  /* 0x3f3172180b0b0820 */ /* 0x000fce0000410000 */
[----:B------:R-:W1:Y:S01]  /*fca0*/  @P0 MUFU.LG2 R3, R3 ;  /* 0x0000000300030308 */ /* 0x000e620000000c00 */
[-C--:B0-----:R-:W-:Y:S01]  /*fcb0*/  FMUL.FTZ R26, R26, R0.reuse ;  /* 0x000000001a1a7220 */ /* 0x081fe20000410000 */
[-C--:B------:R-:W-:Y:S01]  /*fcc0*/  FMUL.FTZ R27, R27, R0.reuse ;  /* 0x000000001b1b7220 */ /* 0x080fe20000410000 */
[-C--:B------:R-:W-:Y:S01]  /*fcd0*/  FMUL.FTZ R30, R30, R0.reuse ;  /* 0x000000001e1e7220 */ /* 0x080fe20000410000 */
[-C--:B------:R-:W-:Y:S01]  /*fce0*/  FMUL.FTZ R31, R31, R0.reuse ;  /* 0x000000001f1f7220 */ /* 0x080fe20000410000 */
[-C--:B------:R-:W-:Y:S01]  /*fcf0*/  FMUL.FTZ R34, R34, R0.reuse ;  /* 0x0000000022227220 */ /* 0x080fe20000410000 */
[-C--:B------:R-:W-:Y:S01]  /*fd00*/  FMUL.FTZ R35, R35, R0.reuse ;  /* 0x0000000023237220 */ /* 0x080fe20000410000 */
[-C--:B------:R-:W-:Y:S01]  /*fd10*/  FMUL.FTZ R38, R38, R0.reuse ;  /* 0x0000000026267220 */ /* 0x080fe20000410000 */
[----:B------:R-:W-:Y:S01]  /*fd20*/  FMUL.FTZ R39, R39, R0 ;  /* 0x0000000027277220 */ /* 0x000fe20000410000 */
[----:B-1----:R-:W-:Y:S01]  /*fd30*/  @P0 FMUL.FTZ R5, R3, 0.69314718246459960938 ;  /* 0x3f31721803050820 */ /* 0x002fe20000410000 */
[----:B------:R-:W-:-:S02]  /*fd40*/  IMAD.MOV.U32 R3, RZ, RZ, -0x800000 ;  /* 0xff800000ff037424 */ /* 0x000fc400078e00ff */
        /* <DEDUP_REMOVED lines=64> */
[----:B0-----:R-:W-:Y:S01]  /*10150*/  SEL R0, RZ, 0x1, P1 ;  /* 0x00000001ff007807 */ /* 0x001fe20000800000 */
[----:B------:R-:W-:Y:S06]  /*10160*/  BAR.ARV 0xe, 0x100 ;  /* 0x0384000000007b1d */ /* 0x000fec0000002000 */
[----:B------:R-:W-:-:S02]  /*10170*/  PLOP3.LUT P0, PT, PT, PT, PT, 0x8, 0x0 ;  /* 0x000000000000781c */ /* 0x000fc40003f0e170 */
[----:B------:R-:W-:Y:S02]  /*10180*/  LOP3.LUT R23, R23, R0, RZ, 0x3c, !PT ;  /* 0x0000000017177212 */ /* 0x000fe400078e3cff */
[----:B------:R-:W-:-:S09]  /*10190*/  SEL R18, R18, RZ, P1 ;  /* 0x000000ff12127207 */ /* 0x000fd20000800000 */
.L_x_1371:
[----:B------:R-:W-:Y:S05]  /*101a0*/  BSYNC B7 ;  /* 0x0000000000077941 */ /* 0x000fea0003800000 */
.L_x_1367:
[----:B------:R-:W3:Y:S08]  /*101b0*/  S2UR UR5, SR_CgaCtaId ;  /* 0x00000000000579c3 */ /* 0x000ef00000008800 */
[----:B------:R-:W-:Y:S06]  /*101c0*/  BAR.SYNC.DEFER_BLOCKING 0x5, 0x180 ;  /* 0x0146000000007b1d */ /* 0x000fec0000010000 */
[----:B------:R-:W-:Y:S01]  /*101d0*/  UMOV UR4, 0x400 ;  /* 0x0000040000047882 */ /* 0x000fe20000000000 */
[----:B------:R-:W-:Y:S01]  /*101e0*/  BSSY B0, `(.L_x_1431) ;  /* 0x000049b000007945 */ /* 0x000fe20003800000 */
[----:B---3--:R-:W-:-:S06]  /*101f0*/  ULEA UR4, UR5, UR4, 0x18 ;  /* 0x0000000405047291 */ /* 0x008fcc000f8ec03f */
[----:B------:R-:W-:-:S05]  /*10200*/  IMAD.U32 R2, RZ, RZ, UR4 ;  /* 0x00000004ff027e24 */ /* 0x000fca000f8e00ff */
[----:B-----5:R3:W4:Y:S01]  /*10210*/  LDS.128 R152, [R2+0x388d0] ;  /* 0x0388d00002987984 */ /* 0x0207220000000c00 */
[----:B------:R-:W-:Y:S06]  /*10220*/  BAR.ARV 0x4, 0x180 ;  /* 0x0106000000007b1d */ /* 0x000fec0000002000 */
[----:B------:R-:W-:Y:S05]  /*10230*/  @P0 BRA `(.L_x_1432) ;  /* 0x0000003800900947 */ /* 0x000fea0003800000 */
[----:B-1----:R-:W2:Y:S01]  /*10240*/  LDL R4, [R1+0x88] ;  /* 0x0000880001047983 */ /* 0x002ea20000100800 */
[----:B------:R-:W-:Y:S01]  /*10250*/  F2FP.BF16.F32.PACK_AB R6, R29, R28 ;  /* 0x0000001c1d06723e */ /* 0x000fe200000010ff */
[----:B------:R-:W-:Y:S01]  /*10260*/  ULDC.64 UR6, c[0x0][0xd00] ;  /* 0x0003400000067ab9 */ /* 0x000fe20000000a00 */
[----:B------:R-:W-:Y:S01]  /*10270*/  F2FP.BF16.F32.PACK_AB R7, R31, R30 ;  /* 0x0000001e1f07723e */ /* 0x000fe200000010ff */
[----:B------:R-:W1:Y:S01]  /*10280*/  S2R R0, SR_SWINHI ;  /* 0x0000000000007919 */ /* 0x000e620000002f00 */
[----:B------:R-:W-:Y:S01]  /*10290*/  F2FP.BF16.F32.PACK_AB R8, R33, R32 ;  /* 0x000000202108723e */ /* 0x000fe200000010ff */
[----:B------:R-:W-:Y:S01]  /*102a0*/  ULDC.64 UR4, c[0x0][0xd08] ;  /* 0x0003420000047ab9 */ /* 0x000fe20000000a00 */
[----:B------:R-:W-:Y:S02]  /*102b0*/  F2FP.BF16.F32.PACK_AB R9, R35, R34 ;  /* 0x000000222309723e */ /* 0x000fe400000010ff */
[----:B------:R-:W-:Y:S02]  /*102c0*/  F2FP.BF16.F32.PACK_AB R10, R37, R36 ;  /* 0x00000024250a723e */ /* 0x000fe400000010ff */
[----:B------:R-:W-:-:S02]  /*102d0*/  F2FP.BF16.F32.PACK_AB R11, R39, R38 ;  /* 0x00000026270b723e */ /* 0x000fc400000010ff */
[----:B------:R-:W-:Y:S02]  /*102e0*/  MOV R12, R2 ;  /* 0x00000002000c7202 */ /* 0x000fe40000000f00 */
[----:B-1----:R-:W-:Y:S01]  /*102f0*/  MOV R13, R0 ;  /* 0x00000000000d7202 */ /* 0x002fe20000000f00 */
[----:B------:R-:W-:Y:S02]  /*10300*/  BAR.SYNC.DEFER_BLOCKING 0x1, 0x100 ;  /* 0x0044000000007b1d */ /* 0x000fe40000010000 */
[----:B--2---:R-:W-:-:S04]  /*10310*/  IMAD.WIDE R14, R4, 0x2, R12 ;  /* 0x00000002040e7825 */ /* 0x004fc800078e020c */
[----:B0-----:R-:W-:Y:S01]  /*10320*/  IMAD.MOV.U32 R5, RZ, RZ, R15 ;  /* 0x000000ffff057224 */ /* 0x001fe200078e000f */
        /* <DEDUP_REMOVED lines=176> */
[----:B------:R-:W-:Y:S01]  /*10e30*/  @P0 IADD3 R214, P2, R214, UR4, RZ ;  /* 0x00000004d6d60c10 */ /* 0x000fe2000ff5e0ff */
[----:B------:R-:W-:Y:S02]  /*10e40*/  ULDC UR4, c[0x0][0xb88] ;  /* 0x0002e20000047ab9 */ /* 0x000fe40000000800 */
[----:B------:R-:W-:Y:S01]  /*10e50*/  IMAD.U32 R4, RZ, RZ, UR4 ;  /* 0x00000004ff047e24 */ /* 0x000fe2000f8e00ff */
[----:B------:R-:W-:Y:S01]  /*10e60*/  @P0 IADD3.X R215, R215, UR5, RZ, P2, !PT ;  /* 0x00000005d7d70c10 */ /* 0x000fe200097fe4ff */
[----:B------:R0:W5:Y:S04]  /*10e70*/  @P1 LDG.E R0, desc[UR40][R6.64] ;  /* 0x0000002806001981 */ /* 0x000168000c1e1900 */
[----:B------:R0:W5:Y:S01]  /*10e80*/  @P0 LDG.E R4, desc[UR40][R214.64] ;  /* 0x00000028d6040981 */ /* 0x000162000c1e1900 */
[----:B------:R-:W-:Y:S05]  /*10e90*/  @P0 BRA `(.L_x_1433) ;  /* 0x0000000000100947 */ /* 0x000fea0003800000 */
[----:B------:R-:W-:Y:S05]  /*10ea0*/  @!P1 BRA `(.L_x_1433) ;  /* 0x00000000000c9947 */ /* 0x000fea0003800000 */
[----:B-----5:R-:W2:Y:S04]  /*10eb0*/  LDG.E R4, desc[UR40][R6.64] ;  /* 0x0000002806047981 */ /* 0x020ea8000c1e1900 */
[----:B0-----:R-:W2:Y:S02]  /*10ec0*/  LDG.E R6, desc[UR40][R6.64+0x4] ;  /* 0x0000042806067981 */ /* 0x001ea4000c1e1900 */
[----:B--2---:R-:W-:-:S07]  /*10ed0*/  IMAD.IADD R4, R6, 0x1, -R4 ;  /* 0x0000000106047824 */ /* 0x004fce00078e0a04 */
.L_x_1433:
[----:B------:R-:W2:Y:S01]  /*10ee0*/  LDL R5, [R1+0x44] ;  /* 0x0000440001057983 */ /* 0x000ea20000100800 */
[----:B------:R-:W-:Y:S01]  /*10ef0*/  ISETP.NE.AND P1, PT, R212, RZ, PT ;  /* 0x000000ffd400720c */ /* 0x000fe20003f25270 */
[----:B------:R-:W-:-:S03]  /*10f00*/  ULDC UR4, c[0x0][0xbd4] ;  /* 0x0002f50000047ab9 */ /* 0x000fc60000000800 */
[----:B------:R-:W-:Y:S01]  /*10f10*/  SEL R212, R212, UR4, P1 ;  /* 0x00000004d4d47c07 */ /* 0x000fe20008800000 */
[----:B--2---:R-:W1:Y:S02]  /*10f20*/  SHFL.IDX PT, R5, R5, RZ, 0x1f ;  /* 0x00001fff05057589 */ /* 0x004e6400000e0000 */
[----:B-1----:R-:W-:Y:S02]  /*10f30*/  ISETP.NE.AND P0, PT, R5, RZ, PT ;  /* 0x000000ff0500720c */ /* 0x002fe40003f05270 */
[----:B-----5:R-:W-:-:S11]  /*10f40*/  SHF.R.S32.HI R5, RZ, 0x1f, R0 ;  /* 0x0000001fff057819 */ /* 0x020fd60000011400 */
[----:B------:R-:W-:Y:S05]  /*10f50*/  @P0 BRA `(.L_x_1434) ;  /* 0x0000000400000947 */ /* 0x000fea0003800000 */
[----:B0-----:R-:W2:Y:S01]  /*10f60*/  LDL.LU R11, [R1+0x40] ;  /* 0x00004000010b7983 */ /* 0x001ea20000300800 */
[----:B------:R-:W-:Y:S01]  /*10f70*/  IMAD.MOV.U32 R10, RZ, RZ, 0xab8 ;  /* 0x00000ab8ff0a7424 */ /* 0x000fe200078e00ff */
[----:B------:R-:W-:Y:S01]  /*10f80*/  ISETP.GT.AND P1, PT, R212, 0x1, PT ;  /* 0x00000001d400780c */ /* 0x000fe20003f24270 */
[----:B------:R-:W0:Y:S01]  /*10f90*/  LDC R156, c[0x0][0xce8] ;  /* 0x00033a00ff9c7b82 */ /* 0x000e220000000800 */
[----:B------:R-:W5:Y:S01]  /*10fa0*/  LDL R21, [R1+0x7c] ;  /* 0x00007c0001157983 */ /* 0x000f620000100800 */
[----:B------:R-:W-:Y:S02]  /*10fb0*/  ISETP.NE.U32.AND P0, PT, RZ, UR6, PT ;  /* 0x00000006ff007c0c */ /* 0x000fe4000bf05070 */
[----:B------:R-:W-:Y:S01]  /*10fc0*/  SEL R10, R10, 0xa78, P1 ;  /* 0x00000a780a0a7807 */ /* 0x000fe20000800000 */
[----:B------:R-:W3:Y:S01]  /*10fd0*/  LDL R158, [R1+0x84] ;  /* 0x00008400019e7983 */ /* 0x000ee20000100800 */
[----:B------:R-:W-:Y:S02]  /*10fe0*/  ISETP.NE.AND.EX P0, PT, RZ, UR7, PT, P0 ;  /* 0x00000007ff007c0c */ /* 0x000fe4000bf05300 */
[----:B------:R-:W1:Y:S01]  /*10ff0*/  LDC.64 R8, c[0x0][R10+0x220] ;  /* 0x000088000a087b82 */ /* 0x000e620000000a00 */
[----:B------:R-:W3:Y:S01]  /*11000*/  LDL R157, [R1+0x48] ;  /* 0x00004800019d7983 */ /* 0x000ee20000100800 */
[----:B------:R-:W-:-:S06]  /*11010*/  SEL R14, R211, RZ, !P0 ;  /* 0x000000ffd30e7207 */ /* 0x000fcc0004000000 */
[----:B------:R-:W0:Y:S01]  /*11020*/  LDC.64 R6, c[0x0][R10+0x218] ;  /* 0x000086000a067b82 */ /* 0x000e220000000a00 */
[----:B-1----:R-:W-:Y:S01]  /*11030*/  IMAD R9, R9, R14, RZ ;  /* 0x0000000e09097224 */ /* 0x002fe200078e02ff */
[----:B----4-:R-:W-:Y:S02]  /*11040*/  SEL R152, R222, RZ, P1 ;  /* 0x000000ffde987207 */ /* 0x010fe40000800000 */
[----:B--2---:R-:W-:Y:S02]  /*11050*/  SEL R11, R11, RZ, !P0 ;  /* 0x000000ff0b0b7207 */ /* 0x004fe40004000000 */
[----:B0-----:R-:W-:-:S03]  /*11060*/  ISETP.NE.AND P0, PT, R156, 0x1, PT ;  /* 0x000000019c00780c */ /* 0x001fc60003f05270 */
[C---:B------:R-:W-:Y:S02]  /*11070*/  IMAD R11, R8.reuse, R11, R9 ;  /* 0x0000000b080b7224 */ /* 0x040fe400078e0209 */
[----:B------:R-:W-:-:S04]  /*11080*/  IMAD.WIDE.U32 R8, R8, R14, RZ ;  /* 0x0000000e08087225 */ /* 0x000fc800078e00ff */
[-C--:B------:R-:W-:Y:S02]  /*11090*/  IMAD R14, R7, R210.reuse, RZ ;  /* 0x000000d2070e7224 */ /* 0x080fe400078e02ff */
[----:B------:R-:W-:-:S04]  /*110a0*/  IMAD.WIDE.U32 R6, R6, R210, RZ ;  /* 0x000000d206067225 */ /* 0x000fc800078e00ff */
[----:B------:R-:W-:Y:S02]  /*110b0*/  IMAD.IADD R14, R7, 0x1, R14 ;  /* 0x00000001070e7824 */ /* 0x000fe400078e020e */
[----:B------:R-:W0:Y:S01]  /*110c0*/  @P0 LDC R7, c[0x0][0xcec] ;  /* 0x00033b00ff070b82 */ /* 0x000e220000000800 */
[----:B------:R-:W-:-:S07]  /*110d0*/  IADD3 R15, P2, P3, R8, R6, R0 ;  /* 0x00000006080f7210 */ /* 0x000fce0007b5e000 */
[----:B------:R-:W1:Y:S01]  /*110e0*/  @P0 LDC R6, c[0x0][0xcf0] ;  /* 0x00033c00ff060b82 */ /* 0x000e620000000800 */
[----:B-----5:R-:W-:Y:S02]  /*110f0*/  IMAD R21, R213, 0x40, R21 ;  /* 0x00000040d5157824 */ /* 0x020fe400078e0215 */
        /* <DEDUP_REMOVED lines=25> */
[----:B---3--:R-:W-:-:S03]  /*11290*/  IMAD.MOV R6, RZ, RZ, -R158 ;  /* 0x000000ffff067224 */ /* 0x008fc600078e0a9e */
        /* <DEDUP_REMOVED lines=12> */
.L_x_1434:
[----:B------:R-:W-:Y:S02]  /*11360*/  ISETP.GT.AND P1, PT, R212, 0x1, PT ;  /* 0x00000001d400780c */ /* 0x000fe40003f24270 */
[----:B------:R-:W-:-:S04]  /*11370*/  ISETP.NE.U32.AND P0, PT, RZ, UR6, PT ;  /* 0x00000006ff007c0c */ /* 0x000fc8000bf05070 */
[----:B------:R-:W-:-:S04]  /*11380*/  ISETP.NE.AND.EX P0, PT, RZ, UR7, PT, P0 ;  /* 0x00000007ff007c0c */ /* 0x000fc8000bf05300 */
[----:B------:R-:W-:-:S03]  /*11390*/  SEL R211, R211, RZ, !P0 ;  /* 0x000000ffd3d37207 */ /* 0x000fc60004000000 */
[----:B------:R-:W-:Y:S06]  /*113a0*/  @P1 BRA `(.L_x_1435) ;  /* 0x0000001000381947 */ /* 0x000fec0003800000 */
[----:B------:R-:W2:Y:S01]  /*113b0*/  S2R R21, SR_TID.X ;  /* 0x0000000000157919 */ /* 0x000ea20000002100 */
[----:B------:R-:W3:Y:S01]  /*113c0*/  LDC R83, c[0x0][0xce8] ;  /* 0x00033a00ff537b82 */ /* 0x000ee20000000800 */
[----:B------:R-:W-:Y:S01]  /*113d0*/  ULDC.64 UR4, c[0x0][0xba0] ;  /* 0x0002e80000047ab9 */ /* 0x000fe20000000a00 */
[----:B--2---:R-:W-:-:S05]  /*113e0*/  VIADD R21, R21, 0xffffff80 ;  /* 0xffffff8015157836 */ /* 0x004fca0000000000 */
[----:B------:R-:W-:-:S04]  /*113f0*/  SHF.R.S32.HI R80, RZ, 0x1f, R21 ;  /* 0x0000001fff507819 */ /* 0x000fc80000011415 */
[----:B------:R-:W-:-:S04]  /*11400*/  LEA.HI R80, R80, R21, RZ, 0x3 ;  /* 0x0000001550507211 */ /* 0x000fc800078f18ff */
[----:B-1----:R-:W-:-:S05]  /*11410*/  SHF.R.S32.HI R20, RZ, 0x3, R80 ;  /* 0x00000003ff147819 */ /* 0x002fca0000011450 */
        /* <DEDUP_REMOVED lines=12> */
[----:B------:R-:W-:Y:S01]  /*114e0*/  LOP3.LUT R48, R49, 0x380, RZ, 0xc0, !PT ;  /* 0x0000038031307812 */ /* 0x000fe200078ec0ff */
[----:B------:R-:W-:Y:S01]  /*114f0*/  IMAD R5, R5, UR4, RZ ;  /* 0x0000000405057c24 */ /* 0x000fe2000f8e02ff */
[----:B------:R-:W-:Y:S01]  /*11500*/  IADD3 R41, P1, R6, 0x6000, RZ ;  /* 0x0000600006297810 */ /* 0x000fe20007f3e0ff */
[----:B------:R-:W5:Y:S01]  /*11510*/  LD.E.128 R12, desc[UR40][R12.64] ;  /* 0x000000280c0c7980 */ /* 0x000f62000c101d00 */
[----:B------:R-:W-:-:S02]  /*11520*/  SHF.R.U64 R48, R48, 0x3, RZ ;  /* 0x0000000330307819 */ /* 0x000fc400000012ff */
[----:B------:R-:W-:Y:S02]  /*11530*/  IADD3 R45, P2, R6, 0x7000, RZ ;  /* 0x00007000062d7810 */ /* 0x000fe40007f5e0ff */
[----:B------:R-:W-:Y:S01]  /*11540*/  LOP3.LUT R48, R48, R49, RZ, 0x3c, !PT ;  /* 0x0000003130307212 */ /* 0x000fe200078e3cff */
[--C-:B------:R-:W-:Y:S01]  /*11550*/  IMAD.X R49, RZ, RZ, R7.reuse, P3 ;  /* 0x000000ffff317224 */ /* 0x100fe200018e0607 */
[----:B------:R-:W-:Y:S02]  /*11560*/  IADD3 R10, P3, R6, 0xf000, RZ ;  /* 0x0000f000060a7810 */ /* 0x000fe40007f7e0ff */
[----:B------:R-:W-:Y:S02]  /*11570*/  LOP3.LUT R24, R25, 0x380, RZ, 0xc0, !PT ;  /* 0x0000038019187812 */ /* 0x000fe400078ec0ff */
[----:B------:R-:W-:Y:S01]  /*11580*/  LOP3.LUT R28, R29, 0x380, RZ, 0xc0, !PT ;  /* 0x000003801d1c7812 */ /* 0x000fe200078ec0ff */
[----:B------:R-:W-:Y:S01]  /*11590*/  IMAD.X R77, RZ, RZ, R7, P3 ;  /* 0x000000ffff4d7224 */ /* 0x000fe200018e0607 */
[----:B------:R-:W-:-:S02]  /*115a0*/  LOP3.LUT R32, R33, 0x380, RZ, 0xc0, !PT ;  /* 0x0000038021207812 */ /* 0x000fc400078ec0ff */
[----:B------:R-:W-:Y:S02]  /*115b0*/  LOP3.LUT R36, R37, 0x380, RZ, 0xc0, !PT ;  /* 0x0000038025247812 */ /* 0x000fe400078ec0ff */
[----:B------:R-:W-:Y:S01]  /*115c0*/  LOP3.LUT R9, R6, 0x380, RZ, 0xc0, !PT ;  /* 0x0000038006097812 */ /* 0x000fe200078ec0ff */
[----:B------:R-:W-:Y:S01]  /*115d0*/  IMAD R5, R0, UR5, R5 ;  /* 0x0000000500057c24 */ /* 0x000fe2000f8e0205 */
[----:B------:R-:W-:Y:S01]  /*115e0*/  LOP3.LUT R40, R41, 0x380, RZ, 0xc0, !PT ;  /* 0x0000038029287812 */ /* 0x000fe200078ec0ff */
[----:B------:R-:W5:Y:S01]  /*115f0*/  LD.E.128 R48, desc[UR40][R48.64] ;  /* 0x0000002830307980 */ /* 0x000f62000c101d00 */
[----:B------:R-:W-:Y:S02]  /*11600*/  LOP3.LUT R44, R45, 0x380, RZ, 0xc0, !PT ;  /* 0x000003802d2c7812 */ /* 0x000fe400078ec0ff */
[----:B------:R-:W-:Y:S02]  /*11610*/  LOP3.LUT R3, R10, 0x380, RZ, 0xc0, !PT ;  /* 0x000003800a037812 */ /* 0x000fe400078ec0ff */
[----:B------:R-:W-:-:S02]  /*11620*/  SHF.R.U64 R24, R24, 0x3, RZ ;  /* 0x0000000318187819 */ /* 0x000fc400000012ff */
[----:B------:R-:W-:Y:S02]  /*11630*/  SHF.R.U64 R28, R28, 0x3, RZ ;  /* 0x000000031c1c7819 */ /* 0x000fe400000012ff */
[----:B------:R-:W-:Y:S02]  /*11640*/  SHF.R.U64 R32, R32, 0x3, RZ ;  /* 0x0000000320207819 */ /* 0x000fe400000012ff */
[----:B------:R-:W-:Y:S02]  /*11650*/  SHF.R.U64 R36, R36, 0x3, RZ ;  /* 0x0000000324247819 */ /* 0x000fe400000012ff */
[----:B------:R-:W-:Y:S02]  /*11660*/  SHF.R.U64 R40, R40, 0x3, RZ ;  /* 0x0000000328287819 */ /* 0x000fe400000012ff */
[----:B------:R-:W-:Y:S02]  /*11670*/  SHF.R.U64 R44, R44, 0x3, RZ ;  /* 0x000000032c2c7819 */ /* 0x000fe400000012ff */
[----:B------:R-:W-:-:S02]  /*11680*/  SHF.R.U64 R3, R3, 0x3, RZ ;  /* 0x0000000303037819 */ /* 0x000fc400000012ff */
        /* <DEDUP_REMOVED lines=13> */
[----:B------:R-:W5:Y:S01]  /*11760*/  LD.E.128 R24, desc[UR40][R24.64] ;  /* 0x0000002818187980 */ /* 0x000f62000c101d00 */
[----:B------:R-:W-:-:S02]  /*11770*/  IADD3 R57, P5, R6, 0xa000, RZ ;  /* 0x0000a00006397810 */ /* 0x000fc40007fbe0ff */
[C---:B------:R-:W-:Y:S01]  /*11780*/  IADD3 R61, P6, R6.reuse, 0xb000, RZ ;  /* 0x0000b000063d7810 */ /* 0x040fe20007fde0ff */
[----:B------:R-:W5:Y:S01]  /*11790*/  LD.E.128 R28, desc[UR40][R28.64] ;  /* 0x000000281c1c7980 */ /* 0x000f62000c101d00 */
[C---:B------:R-:W-:Y:S02]  /*117a0*/  IADD3 R65, P0, R6.reuse, 0xc000, RZ ;  /* 0x0000c00006417810 */ /* 0x040fe40007f1e0ff */
[C---:B------:R-:W-:Y:S01]  /*117b0*/  IADD3 R69, P1, R6.reuse, 0xd000, RZ ;  /* 0x0000d00006457810 */ /* 0x040fe20007f3e0ff */
[----:B------:R-:W5:Y:S01]  /*117c0*/  LD.E.128 R32, desc[UR40][R32.64] ;  /* 0x0000002820207980 */ /* 0x000f62000c101d00 */
[----:B------:R-:W-:Y:S02]  /*117d0*/  IADD3 R73, P2, R6, 0xe000, RZ ;  /* 0x0000e00006497810 */ /* 0x000fe40007f5e0ff */
[----:B------:R-:W-:Y:S01]  /*117e0*/  LOP3.LUT R76, R3, R10, RZ, 0x3c, !PT ;  /* 0x0000000a034c7212 */ /* 0x000fe200078e3cff */
[----:B------:R-:W5:Y:S01]  /*117f0*/  LD.E.128 R36, desc[UR40][R36.64] ;  /* 0x0000002824247980 */ /* 0x000f62000c101d00 */
[----:B---3--:R-:W-:Y:S01]  /*11800*/  ISETP.NE.AND P3, PT, R83, 0x1, PT ;  /* 0x000000015300780c */ /* 0x008fe20003f65270 */
[----:B------:R-:W0:Y:S01]  /*11810*/  LDC R3, c[0x0][0xbc8] ;  /* 0x0002f200ff037b82 */ /* 0x000e220000000800 */
[----:B------:R-:W-:Y:S01]  /*11820*/  LOP3.LUT R52, R53, 0x380, RZ, 0xc0, !PT ;  /* 0x0000038035347812 */ /* 0x000fe200078ec0ff */
[----:B------:R-:W5:Y:S01]  /*11830*/  LD.E.128 R40, desc[UR40][R40.64] ;  /* 0x0000002828287980 */ /* 0x000f62000c101d00 */
[----:B------:R-:W-:-:S02]  /*11840*/  LOP3.LUT R56, R57, 0x380, RZ, 0xc0, !PT ;  /* 0x0000038039387812 */ /* 0x000fc400078ec0ff */
[----:B------:R-:W-:Y:S01]  /*11850*/  LOP3.LUT R60, R61, 0x380, RZ, 0xc0, !PT ;  /* 0x000003803d3c7812 */ /* 0x000fe200078ec0ff */
[----:B------:R-:W5:Y:S01]  /*11860*/  LD.E.128 R44, desc[UR40][R44.64] ;  /* 0x000000282c2c7980 */ /* 0x000f62000c101d00 */
[----:B------:R-:W-:Y:S02]  /*11870*/  LOP3.LUT R64, R65, 0x380, RZ, 0xc0, !PT ;  /* 0x0000038041407812 */ /* 0x000fe400078ec0ff */
[----:B------:R-:W-:Y:S01]  /*11880*/  LOP3.LUT R68, R69, 0x380, RZ, 0xc0, !PT ;  /* 0x0000038045447812 */ /* 0x000fe200078ec0ff */
[----:B------:R-:W5:Y:S01]  /*11890*/  LD.E.128 R76, desc[UR40][R76.64] ;  /* 0x000000284c4c7980 */ /* 0x000f62000c101d00 */
[----:B------:R-:W-:Y:S01]  /*118a0*/  LOP3.LUT R72, R73, 0x380, RZ, 0xc0, !PT ;  /* 0x0000038049487812 */ /* 0x000fe200078ec0ff */
[----:B------:R-:W1:Y:S01]  /*118b0*/  @P3 LDC R85, c[0x0][0xcec] ;  /* 0x00033b00ff553b82 */ /* 0x000e620000000800 */
[----:B------:R-:W-:Y:S02]  /*118c0*/  SHF.R.U64 R52, R52, 0x3, RZ ;  /* 0x0000000334347819 */ /* 0x000fe400000012ff */
[----:B------:R-:W-:-:S02]  /*118d0*/  SHF.R.U64 R56, R56, 0x3, RZ ;  /* 0x0000000338387819 */ /* 0x000fc400000012ff */
[----:B------:R-:W-:Y:S02]  /*118e0*/  SHF.R.U64 R60, R60, 0x3, RZ ;  /* 0x000000033c3c7819 */ /* 0x000fe400000012ff */
[----:B------:R-:W-:Y:S01]  /*118f0*/  SHF.R.U64 R64, R64, 0x3, RZ ;  /* 0x0000000340407819 */ /* 0x000fe200000012ff */
[----:B------:R-:W2:Y:S01]  /*11900*/  @P3 LDC R87, c[0x0][0xcf0] ;  /* 0x00033c00ff573b82 */ /* 0x000ea20000000800 */
[----:B------:R-:W-:Y:S02]  /*11910*/  SHF.R.U64 R68, R68, 0x3, RZ ;  /* 0x0000000344447819 */ /* 0x000fe400000012ff */
[----:B------:R-:W-:Y:S02]  /*11920*/  SHF.R.U64 R72, R72, 0x3, RZ ;  /* 0x0000000348487819 */ /* 0x000fe400000012ff */
        /* <DEDUP_REMOVED lines=15> */
[----:B------:R-:W-:Y:S01]  /*11a20*/  LOP3.LUT R80, R80, 0xfffffff8, RZ, 0xc0, !PT ;  /* 0xfffffff850507812 */ /* 0x000fe200078ec0ff */
[----:B------:R-:W-:Y:S01]  /*11a30*/  IMAD.WIDE.U32 R6, R0, UR4, RZ ;  /* 0x0000000400067c25 */ /* 0x000fe2000f8e00ff */
[----:B------:R-:W-:Y:S01]  /*11a40*/  ULDC.64 UR4, c[0x0][0xbe8] ;  /* 0x0002fa0000047ab9 */ /* 0x000fe20000000a00 */
[-C--:B0-----:R-:W-:Y:S01]  /*11a50*/  ISETP.GE.AND P1, PT, R220, R3.reuse, PT ;  /* 0x00000003dc00720c */ /* 0x081fe20003f26270 */
[----:B------:R-:W5:Y:S01]  /*11a60*/  LD.E.128 R52, desc[UR40][R52.64] ;  /* 0x0000002834347980 */ /* 0x000f62000c101d00 */
[----:B------:R-:W-:Y:S01]  /*11a70*/  IMAD.IADD R7, R7, 0x1, R5 ;  /* 0x0000000107077824 */ /* 0x000fe200078e0205 */
[----:B------:R-:W-:Y:S01]  /*11a80*/  SHF.R.S32.HI R5, RZ, 0x1f, R211 ;  /* 0x0000001fff057819 */ /* 0x000fe200000114d3 */
[----:B------:R-:W-:Y:S01]  /*11a90*/  IMAD.IADD R21, R21, 0x1, -R80 ;  /* 0x0000000115157824 */ /* 0x000fe200078e0a50 */
[-C--:B------:R-:W-:Y:S01]  /*11aa0*/  ISETP.GE.AND P0, PT, R219, R3.reuse, PT ;  /* 0x00000003db00720c */ /* 0x080fe20003f06270 */
[----:B------:R-:W-:Y:S01]  /*11ab0*/  IMAD.WIDE.U32 R6, R210, UR4, R6 ;  /* 0x00000004d2067c25 */ /* 0x000fe2000f8e0006 */
[----:B------:R-:W-:Y:S01]  /*11ac0*/  ISETP.GE.AND P2, PT, R188, R3, PT ;  /* 0x00000003bc00720c */ /* 0x000fe20003f46270 */
[----:B------:R-:W5:Y:S02]  /*11ad0*/  LD.E.128 R8, desc[UR40][R8.64] ;  /* 0x0000002808087980 */ /* 0x000f64000c101d00 */
[----:B------:R-:W-:Y:S01]  /*11ae0*/  IMAD R7, R210, UR5, R7 ;  /* 0x00000005d2077c24 */ /* 0x000fe2000f8e0207 */
[----:B------:R-:W-:Y:S01]  /*11af0*/  ULDC.64 UR4, c[0x0][0xbf0] ;  /* 0x0002fc0000047ab9 */ /* 0x000fe20000000a00 */
[--C-:B------:R-:W-:Y:S01]  /*11b00*/  IMAD R80, R21, 0x20, R20.reuse ;  /* 0x0000002015507824 */ /* 0x100fe200078e0214 */
[----:B------:R-:W5:Y:S01]  /*11b10*/  LD.E.128 R56, desc[UR40][R56.64] ;  /* 0x0000002838387980 */ /* 0x000f62000c101d00 */
[----:B------:R-:W-:-:S02]  /*11b20*/  IMAD R0, R213, 0x40, R20 ;  /* 0x00000040d5007824 */ /* 0x000fc400078e0214 */
[----:B------:R-:W-:Y:S01]  /*11b30*/  IMAD R20, R5, UR4, RZ ;  /* 0x0000000405147c24 */ /* 0x000fe2000f8e02ff */
[----:B------:R-:W-:Y:S01]  /*11b40*/  SEL R5, RZ, 0xffffffff, P1 ;  /* 0xffffffffff057807 */ /* 0x000fe20000800000 */
[----:B------:R-:W-:Y:S01]  /*11b50*/  IMAD R82, R213, 0x40, R80 ;  /* 0x00000040d5527824 */ /* 0x000fe200078e0250 */
[----:B------:R-:W-:Y:S01]  /*11b60*/  SEL R80, RZ, 0xffffffff, P0 ;  /* 0xffffffffff507807 */ /* 0x000fe20000000000 */
[----:B------:R-:W-:Y:S01]  /*11b70*/  IMAD R81, R211, UR5, R20 ;  /* 0x00000005d3517c24 */ /* 0x000fe2000f8e0214 */
[----:B------:R-:W-:Y:S01]  /*11b80*/  SEL R21, RZ, 0x1, P2 ;  /* 0x00000001ff157807 */ /* 0x000fe20001000000 */
[----:B------:R-:W-:Y:S01]  /*11b90*/  IMAD.SHL.U32 R84, R5, 0x2, RZ ;  /* 0x0000000205547824 */ /* 0x000fe200078e00ff */
[----:B------:R-:W5:Y:S01]  /*11ba0*/  LD.E.128 R60, desc[UR40][R60.64] ;  /* 0x000000283c3c7980 */ /* 0x000f62000c101d00 */
[----:B-1----:R-:W-:Y:S01]  /*11bb0*/  @P3 IMAD.HI.U32 R20, R82, R85, RZ ;  /* 0x0000005552143227 */ /* 0x002fe200078e00ff */
[----:B------:R-:W-:Y:S02]  /*11bc0*/  ISETP.GE.AND P0, PT, R218, R3, PT ;  /* 0x00000003da00720c */ /* 0x000fe40003f06270 */
[----:B------:R-:W-:Y:S01]  /*11bd0*/  LOP3.LUT R21, R84, 0x2, R21, 0xe2, !PT ;  /* 0x0000000254157812 */ /* 0x000fe200078ee215 */
[----:B------:R-:W-:Y:S01]  /*11be0*/  IMAD.SHL.U32 R80, R80, 0x4, RZ ;  /* 0x0000000450507824 */ /* 0x000fe200078e00ff */
[----:B------:R-:W5:Y:S01]  /*11bf0*/  LD.E.128 R64, desc[UR40][R64.64] ;  /* 0x0000002840407980 */ /* 0x000f62000c101d00 */
[----:B------:R-:W-:Y:S01]  /*11c00*/  IMAD.MOV.U32 R5, RZ, RZ, R82 ;  /* 0x000000ffff057224 */ /* 0x000fe200078e0052 */
[----:B--2---:R-:W-:Y:S01]  /*11c10*/  @P3 SHF.R.U32.HI R5, RZ, R87, R20 ;  /* 0x00000057ff053219 */ /* 0x004fe20000011614 */
[----:B------:R-:W-:Y:S01]  /*11c20*/  IMAD.WIDE.U32 R6, R211, UR4, R6 ;  /* 0x00000004d3067c25 */ /* 0x000fe2000f8e0006 */
[----:B------:R-:W-:Y:S01]  /*11c30*/  LOP3.LUT R20, R80, 0x4, R21, 0xe2, !PT ;  /* 0x0000000450147812 */ /* 0x000fe200078ee215 */
[----:B------:R-:W-:Y:S01]  /*11c40*/  ULDC.64 UR4, c[0x0][0xbe0] ;  /* 0x0002f80000047ab9 */ /* 0x000fe20000000a00 */
[----:B------:R-:W-:Y:S01]  /*11c50*/  SEL R21, RZ, 0xffffffff, P0 ;  /* 0xffffffffff157807 */ /* 0x000fe20000000000 */
[----:B------:R-:W5:Y:S01]  /*11c60*/  LD.E.128 R68, desc[UR40][R68.64] ;  /* 0x0000002844447980 */ /* 0x000f62000c101d00 */
[----:B------:R-:W-:Y:S01]  /*11c70*/  ISETP.GE.AND P0, PT, R217, R3, PT ;  /* 0x00000003d900720c */ /* 0x000fe20003f06270 */
[----:B------:R-:W-:Y:S01]  /*11c80*/  IMAD.IADD R7, R7, 0x1, R81 ;  /* 0x0000000107077824 */ /* 0x000fe200078e0251 */
[--C-:B------:R-:W-:Y:S01]  /*11c90*/  SHF.R.S32.HI R80, RZ, 0x1f, R5.reuse ;  /* 0x0000001fff507819 */ /* 0x100fe20000011405 */
[----:B------:R-:W-:Y:S01]  /*11ca0*/  IMAD.MOV R81, RZ, RZ, -R5 ;  /* 0x000000ffff517224 */ /* 0x000fe200078e0a05 */
[----:B------:R-:W5:Y:S01]  /*11cb0*/  LD.E.128 R72, desc[UR40][R72.64] ;  /* 0x0000002848487980 */ /* 0x000f62000c101d00 */
[----:B------:R-:W-:Y:S01]  /*11cc0*/  IMAD R85, R4, R83, RZ ;  /* 0x0000005304557224 */ /* 0x000fe200078e02ff */
        /* <DEDUP_REMOVED lines=22> */
[----:B------:R-:W-:Y:S01]  /*11e30*/  IMAD R4, R5, UR4, RZ ;  /* 0x0000000405047c24 */ /* 0x000fe2000f8e02ff */
[----:B------:R-:W-:Y:S01]  /*11e40*/  ISETP.GE.AND P0, PT, R83, R3, PT ;  /* 0x000000035300720c */ /* 0x000fe20003f06270 */
[----:B------:R-:W-:Y:S01]  /*11e50*/  VIADD R89, R188, 0x1c0 ;  /* 0x000001c0bc597836 */ /* 0x000fe20000000000 */
[----:B------:R-:W-:Y:S01]  /*11e60*/  LOP3.LUT R20, R81, 0x20, R20, 0xe2, !PT ;  /* 0x0000002051147812 */ /* 0x000fe200078ee214 */
[----:B------:R-:W-:-:S02]  /*11e70*/  IMAD R81, R21, UR5, R4 ;  /* 0x0000000515517c24 */ /* 0x000fc4000f8e0204 */
[----:B------:R-:W-:Y:S01]  /*11e80*/  IMAD.WIDE.U32 R6, R21, UR4, R6 ;  /* 0x0000000415067c25 */ /* 0x000fe2000f8e0006 */
[----:B------:R-:W-:Y:S01]  /*11e90*/  ISETP.GE.AND P1, PT, R0, R85, PT ;  /* 0x000000550000720c */ /* 0x000fe20003f26270 */
[----:B------:R-:W-:Y:S01]  /*11ea0*/  ULDC.64 UR4, c[0x0][0xb80] ;  /* 0x0002e00000047ab9 */ /* 0x000fe20000000a00 */
[----:B------:R-:W-:Y:S01]  /*11eb0*/  SEL R5, RZ, 0x40, P0 ;  /* 0x00000040ff057807 */ /* 0x000fe20000000000 */
[----:B------:R-:W-:Y:S01]  /*11ec0*/  VIADD R4, R2, 0x38820 ;  /* 0x0003882002047836 */ /* 0x000fe20000000000 */
[----:B------:R-:W-:Y:S01]  /*11ed0*/  ISETP.GE.AND P0, PT, R89, R3, PT ;  /* 0x000000035900720c */ /* 0x000fe20003f06270 */
[----:B------:R-:W-:Y:S01]  /*11ee0*/  IMAD.IADD R7, R7, 0x1, R81 ;  /* 0x0000000107077824 */ /* 0x000fe200078e0251 */
[----:B------:R-:W-:Y:S02]  /*11ef0*/  LEA R86, P2, R6, UR4, 0x1 ;  /* 0x0000000406567c11 */ /* 0x000fe4000f8408ff */
[----:B------:R-:W-:Y:S02]  /*11f00*/  LOP3.LUT R82, R20, R5, RZ, 0xfc, !PT ;  /* 0x0000000514527212 */ /* 0x000fe400078efcff */
[----:B------:R-:W-:-:S02]  /*11f10*/  PRMT R4, RZ, 0x654, R4 ;  /* 0x00000654ff047816 */ /* 0x000fc40000000004 */
[----:B------:R-:W-:Y:S02]  /*11f20*/  SEL R5, RZ, 0x80, P0 ;  /* 0x00000080ff057807 */ /* 0x000fe40000000000 */
[----:B------:R-:W-:Y:S01]  /*11f30*/  LEA.HI.X R87, R6, UR5, R7, 0x1, P2 ;  /* 0x0000000506577c11 */ /* 0x000fe200090f0c07 */
[----:B0-----:R0:W-:Y:S01]  /*11f40*/  SYNCS.ARRIVE.TRANS64.RED.A1T0 RZ, [R4+URZ], RZ ;  /* 0x000000ff04ff79a7 */ /* 0x0011e2000810043f */
[----:B------:R-:W-:Y:S01]  /*11f50*/  LOP3.LUT R84, R82, R5, RZ, 0xfc, !PT ;  /* 0x0000000552547212 */ /* 0x000fe200078efcff */
[----:B------:R-:W-:Y:S02]  /*11f60*/  BSSY B1, `(.L_x_1436) ;  /* 0x000002a000017945 */ /* 0x000fe40003800000 */
[----:B------:R1:W2:Y:S01]  /*11f70*/  SHFL.IDX PT, R5, R87, RZ, 0x181f ;  /* 0x00181fff57057589 */ /* 0x0002a200000e0000 */
[----:B----4-:R-:W-:-:S03]  /*11f80*/  SHF.R.S32.HI R152, RZ, 0x1f, R216 ;  /* 0x0000001fff987819 */ /* 0x010fc600000114d8 */
        /* <DEDUP_REMOVED lines=12> */
[----:B0-2---:R-:W-:Y:S02]  /*12050*/  @!P2 IMAD.WIDE R20, R188, 0x2, R4 ;  /* 0x00000002bc14a825 */ /* 0x005fe400078e0204 */
        /* <DEDUP_REMOVED lines=13> */
[CC--:B-1----:R-:W-:Y:S02]  /*12130*/  @!P0 LEA R6, P5, R218.reuse, R4.reuse, 0x1 ;  /* 0x00000004da068211 */ /* 0x0c2fe400078a08ff */
        /* <DEDUP_REMOVED lines=12> */
.L_x_1437:
[----:B------:R-:W-:Y:S05]  /*12200*/  BSYNC B1 ;  /* 0x0000000000017941 */ /* 0x000fea0003800000 */
.L_x_1436:
[----:B------:R-:W-:Y:S01]  /*12210*/  VIADD R0, R0, 0x20 ;  /* 0x0000002000007836 */ /* 0x000fe20000000000 */
[----:B--23--:R1:W2:Y:S04]  /*12220*/  SHFL.IDX PT, R5, R87, 0x1, 0x181f ;  /* 0x00381f0057057f89 */ /* 0x00c2a800000e0000 */
        /* <DEDUP_REMOVED lines=8> */
[----:B------:R-:W-:-:S02]  /*122b0*/  LOP3.LUT P0, RZ, R82, 0x40, RZ, 0xc0, !PT ;  /* 0x0000004052ff7812 */ /* 0x000fc4000780c0ff */
[----:B------:R-:W-:Y:S02]  /*122c0*/  SHF.R.S32.HI R0, RZ, 0x1f, R83 ;  /* 0x0000001fff007819 */ /* 0x000fe40000011453 */
[----:B0----5:R-:W-:Y:S01]  /*122d0*/  @!P5 LEA R8, P1, R220, R4, 0x1 ;  /* 0x00000004dc08d211 */ /* 0x021fe200078208ff */
[----:B--2---:R-:W-:-:S03]  /*122e0*/  @!P6 IMAD.WIDE R6, R188, 0x2, R4 ;  /* 0x00000002bc06e825 */ /* 0x004fc600078e0204 */
[----:B------:R-:W-:Y:S02]  /*122f0*/  @!P5 LEA.HI.X R9, R220, R5, R159, 0x1, P1 ;  /* 0x00000005dc09d211 */ /* 0x000fe400008f0c9f */
[----:B------:R-:W-:Y:S01]  /*12300*/  ISETP.GE.AND P1, PT, R216, R3, PT ;  /* 0x00000003d800720c */ /* 0x000fe20003f26270 */
[----:B------:R0:W-:Y:S04]  /*12310*/  @!P6 ST.E.128 desc[UR40][R6.64], R12 ;  /* 0x0000000c0600e985 */ /* 0x0001e8000c101d28 */
        /* <DEDUP_REMOVED lines=9> */
[C---:B------:R-:W-:Y:S01]  /*123b0*/  @P0 LEA R12, P5, R83.reuse, R4, 0x1 ;  /* 0x00000004530c0211 */ /* 0x040fe200078a08ff */
        /* <DEDUP_REMOVED lines=13> */
.L_x_1435:
[----:B0-----:R-:W2:Y:S01]  /*12490*/  LDL R10, [R1+0x7c] ;  /* 0x00007c00010a7983 */ /* 0x001ea20000100800 */
[----:B-1----:R-:W0:Y:S01]  /*124a0*/  LDC R9, c[0x0][0xce8] ;  /* 0x00033a00ff097b82 */ /* 0x002e220000000800 */
[----:B------:R-:W-:Y:S01]  /*124b0*/  ULDC.64 UR4, c[0x0][0xc08] ;  /* 0x0003020000047ab9 */ /* 0x000fe20000000a00 */
[----:B------:R-:W-:Y:S01]  /*124c0*/  IMAD R11, R213, 0x40, R191 ;  /* 0x00000040d50b7824 */ /* 0x000fe200078e02bf */
[----:B------:R-:W-:Y:S01]  /*124d0*/  BSSY B1, `(.L_x_1439) ;  /* 0x00000f2000017945 */ /* 0x000fe20003800000 */
[----:B------:R-:W-:Y:S01]  /*124e0*/  IMAD R3, R5, UR4, RZ ;  /* 0x0000000405037c24 */ /* 0x000fe2000f8e02ff */
[----:B------:R-:W-:Y:S01]  /*124f0*/  SHF.R.S32.HI R21, RZ, 0x1f, R223 ;  /* 0x0000001fff157819 */ /* 0x000fe200000114df */
[C---:B------:R-:W-:Y:S01]  /*12500*/  IMAD.WIDE.U32 R6, R0.reuse, UR4, RZ ;  /* 0x0000000400067c25 */ /* 0x040fe2000f8e00ff */
[----:B----4-:R-:W-:Y:S02]  /*12510*/  SHF.R.S32.HI R152, RZ, 0x1f, R224 ;  /* 0x0000001fff987819 */ /* 0x010fe400000114e0 */
        /* <DEDUP_REMOVED lines=16> */
[----:B------:R-:W-:Y:S01]  /*12620*/  VIADD R174, R193, 0x70 ;  /* 0x00000070c1ae7836 */ /* 0x000fe20000000000 */
        /* <DEDUP_REMOVED lines=16> */
[----:B------:R-:W1:Y:S01]  /*12730*/  @P0 LDC R0, c[0x0][0xcf0] ;  /* 0x00033c00ff000b82 */ /* 0x000e620000000800 */
        /* <DEDUP_REMOVED lines=36> */
[----:B------:R-:W-:-:S02]  /*12980*/  VIADD R181, R193, 0x50 ;  /* 0x00000050c1b57836 */ /* 0x000fc40000000000 */
[C---:B------:R-:W-:Y:S02]  /*12990*/  VIADD R183, R193.reuse, 0x48 ;  /* 0x00000048c1b77836 */ /* 0x040fe40000000000 */
[C---:B------:R-:W-:Y:S02]  /*129a0*/  VIADD R196, R193.reuse, 0x40 ;  /* 0x00000040c1c47836 */ /* 0x040fe40000000000 */
[C---:B------:R-:W-:Y:S02]  /*129b0*/  VIADD R198, R193.reuse, 0x38 ;  /* 0x00000038c1c67836 */ /* 0x040fe40000000000 */
[C---:B------:R-:W-:Y:S02]  /*129c0*/  VIADD R200, R193.reuse, 0x30 ;  /* 0x00000030c1c87836 */ /* 0x040fe40000000000 */
[C---:B------:R-:W-:Y:S02]  /*129d0*/  VIADD R203, R193.reuse, 0x28 ;  /* 0x00000028c1cb7836 */ /* 0x040fe40000000000 */
[----:B------:R-:W-:-:S02]  /*129e0*/  VIADD R205, R193, 0x20 ;  /* 0x00000020c1cd7836 */ /* 0x000fc40000000000 */
[C---:B------:R-:W-:Y:S02]  /*129f0*/  VIADD R207, R193.reuse, 0x18 ;  /* 0x00000018c1cf7836 */ /* 0x040fe40000000000 */
[C---:B------:R-:W-:Y:S02]  /*12a00*/  VIADD R211, R193.reuse, 0x10 ;  /* 0x00000010c1d37836 */ /* 0x040fe40000000000 */
[----:B------:R-:W-:Y:S02]  /*12a10*/  VIADD R214, R193, 0x8 ;  /* 0x00000008c1d67836 */ /* 0x000fe40000000000 */
[----:B--2---:R-:W-:-:S04]  /*12a20*/  IMAD R3, R213, 0x40, R10 ;  /* 0x00000040d5037824 */ /* 0x004fc800078e020a */
[----:B0-----:R-:W-:-:S04]  /*12a30*/  @P0 IMAD.HI.U32 R8, R3, R8, RZ ;  /* 0x0000000803080227 */ /* 0x001fc800078e00ff */
[----:B------:R-:W-:Y:S01]  /*12a40*/  IMAD.MOV.U32 R5, RZ, RZ, R3 ;  /* 0x000000ffff057224 */ /* 0x000fe200078e0003 */
[----:B-1----:R-:W-:-:S05]  /*12a50*/  @P0 SHF.R.U32.HI R5, RZ, R0, R8 ;  /* 0x00000000ff050219 */ /* 0x002fca0000011608 */
        /* <DEDUP_REMOVED lines=16> */
[----:B------:R0:W1:Y:S01]  /*12b60*/  SHFL.IDX PT, R13, R3, RZ, 0x1c1f ;  /* 0x001c1fff030d7589 */ /* 0x00006200000e0000 */
[----:B------:R-:W-:Y:S01]  /*12b70*/  LEA.HI.X R10, R6, UR5, R4, 0x2, P0 ;  /* 0x00000005060a7c11 */ /* 0x000fe200080f1404 */
[----:B------:R-:W-:Y:S01]  /*12b80*/  VIADD R4, R2, 0x38820 ;  /* 0x0003882002047836 */ /* 0x000fe20000000000 */
[----:B------:R-:W-:-:S03]  /*12b90*/  ISETP.GE.AND P0, PT, R11, R0, PT ;  /* 0x000000000b00720c */ /* 0x000fc60003f06270 */
[----:B------:R0:W2:Y:S01]  /*12ba0*/  SHFL.IDX PT, R12, R10, RZ, 0x1c1f ;  /* 0x001c1fff0a0c7589 */ /* 0x0000a200000e0000 */
        /* <DEDUP_REMOVED lines=8> */
[----:B01----:R-:W-:-:S04]  /*12c30*/  @!P0 LEA R4, P1, R193, R13, 0x2 ;  /* 0x0000000dc1048211 */ /* 0x003fc800078210ff */
[----:B--2---:R-:W-:-:S05]  /*12c40*/  @!P0 LEA.HI.X R5, R193, R12, R222, 0x2, P1 ;  /* 0x0000000cc1058211 */ /* 0x004fca00008f14de */
        /* <DEDUP_REMOVED lines=57> */
[-C--:B-1----:R-:W-:Y:S01]  /*12fe0*/  @!P1 LEA R6, P5, R171, R13.reuse, 0x2 ;  /* 0x0000000dab069211 */ /* 0x082fe200078a10ff */
[----:B------:R0:W-:Y:S01]  /*12ff0*/  @!P0 ST.E.64 desc[UR40][R4.64], R80 ;  /* 0x0000005004008985 */ /* 0x0001e2000c101b28 */
[----:B--2---:R-:W-:Y:S02]  /*13000*/  @!P2 LEA R8, P6, R169, R13, 0x2 ;  /* 0x0000000da908a211 */ /* 0x004fe400078c10ff */
        /* <DEDUP_REMOVED lines=9> */
[----:B-1----:R-:W-:-:S03]  /*130a0*/  @!P4 LEA R6, P0, R236, R13, 0x2 ;  /* 0x0000000dec06c211 */ /* 0x002fc600078010ff */
[----:B------:R0:W-:Y:S01]  /*130b0*/  @!P3 ST.E.64 desc[UR40][R4.64], R92 ;  /* 0x0000005c0400b985 */ /* 0x0001e2000c101b28 */
[-C--:B------:R-:W-:Y:S02]  /*130c0*/  @!P4 LEA.HI.X R7, R236, R12.reuse, R167, 0x2, P0 ;  /* 0x0000000cec07c211 */ /* 0x080fe400000f14a7 */
        /* <DEDUP_REMOVED lines=8> */
[----:B------:R-:W-:Y:S02]  /*13150*/  @!P2 LEA.HI.X R5, R234, R12, R165, 0x2, P6 ;  /* 0x0000000cea05a211 */ /* 0x000fe400030f14a5 */
[----:B-1----:R-:W-:-:S03]  /*13160*/  @!P1 LEA R6, P3, R233, R13, 0x2 ;  /* 0x0000000de9069211 */ /* 0x002fc600078610ff */
[----:B------:R1:W-:Y:S01]  /*13170*/  @!P2 ST.E.64 desc[UR40][R4.64], R104 ;  /* 0x000000680400a985 */ /* 0x0003e2000c101b28 */
[-C--:B------:R-:W-:Y:S02]  /*13180*/  @!P1 LEA.HI.X R7, R233, R12.reuse, R164, 0x2, P3 ;  /* 0x0000000ce9079211 */ /* 0x080fe400018f14a4 */
[----:B------:R-:W-:Y:S02]  /*13190*/  ISETP.GE.AND P3, PT, R229, UR4, PT ;  /* 0x00000004e5007c0c */ /* 0x000fe4000bf66270 */
[CC--:B0-----:R-:W-:Y:S01]  /*131a0*/  @!P0 LEA R8, P6, R232.reuse, R13.reuse, 0x2 ;  /* 0x0000000de8088211 */ /* 0x0c1fe200078c10ff */
[----:B------:R0:W-:Y:S03]  /*131b0*/  @!P1 ST.E.64 desc[UR40][R6.64], R108 ;  /* 0x0000006c06009985 */ /* 0x0001e6000c101b28 */
[----:B------:R-:W-:Y:S02]  /*131c0*/  @!P0 LEA.HI.X R9, R232, R12, R163, 0x2, P6 ;  /* 0x0000000ce8098211 */ /* 0x000fe400030f14a3 */
[----:B-1----:R-:W-:-:S03]  /*131d0*/  @!P5 LEA R4, P1, R231, R13, 0x2 ;  /* 0x0000000de704d211 */ /* 0x002fc600078210ff */
        /* <DEDUP_REMOVED lines=8> */
[CC--:B-1----:R-:W-:Y:S01]  /*13260*/  @!P3 LEA R8, P6, R229.reuse, R13.reuse, 0x2 ;  /* 0x0000000de508b211 */ /* 0x0c2fe200078c10ff */
        /* <DEDUP_REMOVED lines=8> */
[C---:B-1----:R-:W-:Y:S01]  /*132f0*/  @!P1 LEA R6, P6, R227.reuse, R13, 0x2 ;  /* 0x0000000de3069211 */ /* 0x042fe200078c10ff */
[----:B------:R1:W-:Y:S03]  /*13300*/  @!P0 ST.E.64 desc[UR40][R4.64], R128 ;  /* 0x0000008004008985 */ /* 0x0003e6000c101b28 */
[----:B------:R-:W-:-:S03]  /*13310*/  @!P1 LEA.HI.X R7, R227, R12, R158, 0x2, P6 ;  /* 0x0000000ce3079211 */ /* 0x000fc600030f149e */
[CC--:B0-----:R-:W-:Y:S02]  /*13320*/  @!P3 LEA R8, P6, R225.reuse, R13.reuse, 0x2 ;  /* 0x0000000de108b211 */ /* 0x0c1fe400078c10ff */
[----:B------:R0:W-:Y:S02]  /*13330*/  @!P1 ST.E.64 desc[UR40][R6.64], R132 ;  /* 0x0000008406009985 */ /* 0x0001e4000c101b28 */
[----:B------:R-:W-:Y:S02]  /*13340*/  @!P3 LEA.HI.X R9, R225, R12, R156, 0x2, P6 ;  /* 0x0000000ce109b211 */ /* 0x000fe400030f149c */
[----:B-1----:R-:W-:-:S04]  /*13350*/  @!P4 LEA R4, P0, R226, R13, 0x2 ;  /* 0x0000000de204c211 */ /* 0x002fc800078010ff */
        /* <DEDUP_REMOVED lines=9> */
.L_x_1440:
[----:B------:R-:W-:Y:S05]  /*133f0*/  BSYNC B1 ;  /* 0x0000000000017941 */ /* 0x000fea0003800000 */
.L_x_1439:
        /* <DEDUP_REMOVED lines=13> */
[----:B------:R-:W-:Y:S01]  /*134d0*/  @!P1 LEA R6, P5, R211, R24, 0x2 ;  /* 0x00000018d3069211 */ /* 0x000fe200078a10ff */
        /* <DEDUP_REMOVED lines=51> */
[-C--:B----4-:R-:W-:Y:S01]  /*13810*/  @!P1 LEA R6, P3, R173, R24.reuse, 0x2 ;  /* 0x00000018ad069211 */ /* 0x090fe200078610ff */
        /* <DEDUP_REMOVED lines=25> */
[----:B--2---:R-:W-:Y:S02]  /*139b0*/  @!P4 LEA R12, P2, R231, R24, 0x2 ;  /* 0x00000018e70cc211 */ /* 0x004fe400078410ff */
        /* <DEDUP_REMOVED lines=12> */
[-C--:B-1----:R-:W-:Y:S02]  /*13a80*/  @!P4 LEA.HI.X R13, R231, R20.reuse, R162, 0x2, P2 ;  /* 0x00000014e70dc211 */ /* 0x082fe400010f14a2 */
        /* <DEDUP_REMOVED lines=12> */
[----:B--2---:R-:W-:-:S03]  /*13b50*/  @!P4 LEA R8, P0, R227, R24, 0x2 ;  /* 0x00000018e308c211 */ /* 0x004fc600078010ff */
[----:B------:R4:W-:Y:S01]  /*13b60*/  @!P1 ST.E.64 desc[UR40][R6.64], R130 ;  /* 0x0000008206009985 */ /* 0x0009e2000c101b28 */
[-C--:B-1----:R-:W-:Y:S02]  /*13b70*/  @!P2 LEA R12, P1, R225, R24.reuse, 0x2 ;  /* 0x00000018e10ca211 */ /* 0x082fe400078210ff */
        /* <DEDUP_REMOVED lines=16> */
.L_x_1432:
[----:B------:R-:W-:Y:S01]  /*13c80*/  ULDC.64 UR6, c[0x0][0xd08] ;  /* 0x0003420000067ab9 */ /* 0x000fe20000000a00 */
[----:B------:R-:W-:Y:S01]  /*13c90*/  ULDC.64 UR4, c[0x0][0xd00] ;  /* 0x0003400000047ab9 */ /* 0x000fe20000000a00 */
[----:B------:R-:W-:Y:S01]  /*13ca0*/  ISETP.NE.U32.AND P1, PT, RZ, UR6, PT ;  /* 0x00000006ff007c0c */ /* 0x000fe2000bf25070 */
[----:B------:R-:W-:Y:S01]  /*13cb0*/  IMAD.MOV.U32 R3, RZ, RZ, RZ ;  /* 0x000000ffff037224 */ /* 0x000fe200078e00ff */
[----:B------:R-:W-:Y:S02]  /*13cc0*/  ISETP.NE.U32.AND P0, PT, RZ, UR4, PT ;  /* 0x00000004ff007c0c */ /* 0x000fe4000bf05070 */
[----:B------:R-:W-:Y:S02]  /*13cd0*/  ISETP.NE.AND.EX P1, PT, RZ, UR7, PT, P1 ;  /* 0x00000007ff007c0c */ /* 0x000fe4000bf25310 */
[----:B-1----:R-:W-:Y:S02]  /*13ce0*/  IADD3 R4, P2, R214, UR4, RZ ;  /* 0x00000004d6047c10 */ /* 0x002fe4000ff5e0ff */
[----:B------:R-:W-:-:S02]  /*13cf0*/  ISETP.NE.AND.EX P0, PT, RZ, UR5, PT, P0 ;  /* 0x00000005ff007c0c */ /* 0x000fc4000bf05300 */
[----:B0-----:R-:W-:Y:S01]  /*13d00*/  IADD3.X R5, R215, UR5, RZ, P2, !PT ;  /* 0x00000005d7057c10 */ /* 0x001fe200097fe4ff */
[----:B------:R-:W-:Y:S02]  /*13d10*/  ULDC UR4, c[0x0][0xb88] ;  /* 0x0002e20000047ab9 */ /* 0x000fe40000000800 */
[----:B------:R-:W-:-:S04]  /*13d20*/  IMAD.U32 R0, RZ, RZ, UR4 ;  /* 0x00000004ff007e24 */ /* 0x000fc8000f8e00ff */
[----:B------:R-:W-:-:S04]  /*13d30*/  @P1 IADD3 R214, P2, R214, UR6, RZ ;  /* 0x00000006d6d61c10 */ /* 0x000fc8000ff5e0ff */
[----:B------:R-:W-:Y:S01]  /*13d40*/  @P1 IADD3.X R215, R215, UR7, RZ, P2, !PT ;  /* 0x00000007d7d71c10 */ /* 0x000fe200097fe4ff */
[----:B------:R0:W5:Y:S04]  /*13d50*/  @P0 LDG.E R3, desc[UR40][R4.64] ;  /* 0x0000002804030981 */ /* 0x000168000c1e1900 */
[----:B------:R0:W5:Y:S01]  /*13d60*/  @P1 LDG.E R0, desc[UR40][R214.64] ;  /* 0x00000028d6001981 */ /* 0x000162000c1e1900 */
[----:B------:R-:W-:Y:S01]  /*13d70*/  ISETP.NE.AND P2, PT, R212, RZ, PT ;  /* 0x000000ffd400720c */ /* 0x000fe20003f45270 */
[----:B------:R-:W1:-:S12]  /*13d80*/  S2R R6, SR_TID.X ;  /* 0x0000000000067919 */ /* 0x000e580000002100 */
[----:B------:R-:W2:Y:S01]  /*13d90*/  @!P2 LDC R212, c[0x0][0xbd4] ;  /* 0x0002f500ffd4ab82 */ /* 0x000ea20000000800 */
[----:B-1----:R-:W-:Y:S01]  /*13da0*/  VIADD R30, R6, 0xffffff80 ;  /* 0xffffff80061e7836 */ /* 0x002fe20000000000 */
[----:B--2---:R-:W-:-:S04]  /*13db0*/  ISETP.GT.AND P2, PT, R212, 0x1, PT ;  /* 0x00000001d400780c */ /* 0x004fc80003f44270 */
[----:B------:R-:W-:Y:S01]  /*13dc0*/  ISETP.GT.AND P3, PT, R30, 0x3f, PT ;  /* 0x0000003f1e00780c */ /* 0x000fe20003f64270 */
[----:B0-----:R-:W-:-:S12]  /*13dd0*/  @P1 BRA `(.L_x_1441) ;  /* 0x0000000000101947 */ /* 0x001fd80003800000 */
[----:B------:R-:W-:Y:S05]  /*13de0*/  @!P0 BRA `(.L_x_1441) ;  /* 0x00000000000c8947 */ /* 0x000fea0003800000 */
[----:B------:R-:W2:Y:S04]  /*13df0*/  LDG.E R7, desc[UR40][R4.64] ;  /* 0x0000002804077981 */ /* 0x000ea8000c1e1900 */
[----:B-----5:R-:W2:Y:S02]  /*13e00*/  LDG.E R0, desc[UR40][R4.64+0x4] ;  /* 0x0000042804007981 */ /* 0x020ea4000c1e1900 */
[----:B--2---:R-:W-:-:S07]  /*13e10*/  IMAD.IADD R0, R0, 0x1, -R7 ;  /* 0x0000000100007824 */ /* 0x004fce00078e0a07 */
.L_x_1441:
[----:B------:R-:W2:Y:S01]  /*13e20*/  LDL.LU R4, [R1+0x40] ;  /* 0x0000400001047983 */ /* 0x000ea20000300800 */
[----:B------:R-:W-:Y:S01]  /*13e30*/  BSSY B1, `(.L_x_1442) ;  /* 0x0000037000017945 */ /* 0x000fe20003800000 */
[----:B------:R-:W-:Y:S02]  /*13e40*/  SEL R211, R211, RZ, !P0 ;  /* 0x000000ffd3d37207 */ /* 0x000fe40004000000 */
[----:B-----5:R-:W-:Y:S02]  /*13e50*/  SHF.R.S32.HI R26, RZ, 0x1f, R3 ;  /* 0x0000001fff1a7819 */ /* 0x020fe40000011403 */
[----:B--2---:R-:W-:Y:S01]  /*13e60*/  SEL R28, R4, RZ, !P0 ;  /* 0x000000ff041c7207 */ /* 0x004fe20004000000 */
[----:B------:R-:W-:Y:S06]  /*13e70*/  @P3 BRA `(.L_x_1443) ;  /* 0x0000000000c83947 */ /* 0x000fec0003800000 */
[----:B------:R-:W0:Y:S01]  /*13e80*/  S2R R4, SR_TID.X ;  /* 0x0000000000047919 */ /* 0x000e220000002100 */
[----:B------:R-:W1:Y:S02]  /*13e90*/  LDC R31, c[0x0][0xce8] ;  /* 0x00033a00ff1f7b82 */ /* 0x000e640000000800 */
[----:B-1----:R-:W-:Y:S02]  /*13ea0*/  IMAD R5, R0, R31, RZ ;  /* 0x0000001f00057224 */ /* 0x002fe400078e02ff */
[----:B0-----:R-:W-:-:S04]  /*13eb0*/  IMAD R4, R213, 0x40, R4 ;  /* 0x00000040d5047824 */ /* 0x001fc800078e0204 */
        /* <DEDUP_REMOVED lines=8> */
[----:B------:R-:W-:-:S05]  /*13f40*/  SEL R24, R24, 0xa78, P0 ;  /* 0x00000a7818187807 */ /* 0x000fca0000000000 */
[----:B------:R-:W1:Y:S08]  /*13f50*/  LDC.64 R10, c[0x0][R24+0x220] ;  /* 0x00008800180a7b82 */ /* 0x000e700000000a00 */
[----:B------:R-:W2:Y:S08]  /*13f60*/  LDC.64 R12, c[0x0][R24+0x218] ;  /* 0x00008600180c7b82 */ /* 0x000eb00000000a00 */
[----:B------:R-:W5:Y:S08]  /*13f70*/  LDC.64 R8, c[0x0][R24+0x228] ;  /* 0x00008a0018087b82 */ /* 0x000f700000000a00 */
[----:B------:R-:W3:Y:S08]  /*13f80*/  @P1 LDC R20, c[0x0][0xcec] ;  /* 0x00033b00ff141b82 */ /* 0x000ef00000000800 */
[----:B------:R-:W4:Y:S08]  /*13f90*/  LDC.64 R6, c[0x0][R24+0x210] ;  /* 0x0000840018067b82 */ /* 0x000f300000000a00 */
[----:B------:R-:W5:Y:S01]  /*13fa0*/  @P1 LDC R27, c[0x0][0xcf0] ;  /* 0x00033c00ff1b1b82 */ /* 0x000f620000000800 */
[----:B---3--:R-:W-:-:S07]  /*13fb0*/  @P1 IMAD.HI.U32 R20, R29, R20, RZ ;  /* 0x000000141d141227 */ /* 0x008fce00078e00ff */
[----:B0-----:R-:W0:Y:S01]  /*13fc0*/  @!P0 LDC R4, c[0x0][0xc50] ;  /* 0x00031400ff048b82 */ /* 0x001e220000000800 */
[-C--:B-1----:R-:W-:Y:S02]  /*13fd0*/  IMAD R11, R11, R211.reuse, RZ ;  /* 0x000000d30b0b7224 */ /* 0x082fe400078e02ff */
[----:B------:R-:W-:-:S05]  /*13fe0*/  IMAD.WIDE.U32 R14, R10, R211, RZ ;  /* 0x000000d30a0e7225 */ /* 0x000fca00078e00ff */
[----:B------:R-:W1:Y:S01]  /*13ff0*/  @!P0 LDC R5, c[0x0][0xc54] ;  /* 0x00031500ff058b82 */ /* 0x000e620000000800 */
[-C--:B--2---:R-:W-:Y:S02]  /*14000*/  IMAD R25, R13, R210.reuse, RZ ;  /* 0x000000d20d197224 */ /* 0x084fe400078e02ff */
[----:B------:R-:W-:Y:S01]  /*14010*/  IMAD.WIDE.U32 R12, R12, R210, RZ ;  /* 0x000000d20c0c7225 */ /* 0x000fe200078e00ff */
[----:B-----5:R-:W-:-:S03]  /*14020*/  @P1 SHF.R.U32.HI R21, RZ, R27, R20 ;  /* 0x0000001bff151219 */ /* 0x020fc60000011614 */
[----:B------:R-:W-:Y:S01]  /*14030*/  IMAD R27, R10, R28, R11 ;  /* 0x0000001c0a1b7224 */ /* 0x000fe200078e020b */
[----:B------:R-:W-:Y:S01]  /*14040*/  SEL R11, R222, RZ, P0 ;  /* 0x000000ffde0b7207 */ /* 0x000fe20000000000 */
[----:B------:R-:W-:Y:S01]  /*14050*/  IMAD.IADD R25, R13, 0x1, R25 ;  /* 0x000000010d197824 */ /* 0x000fe200078e0219 */
[----:B------:R-:W-:Y:S01]  /*14060*/  IADD3 R12, P1, P3, R14, R12, R3 ;  /* 0x0000000c0e0c7210 */ /* 0x000fe20007b3e003 */
[----:B------:R-:W-:Y:S02]  /*14070*/  IMAD.MOV R10, RZ, RZ, -R21 ;  /* 0x000000ffff0a7224 */ /* 0x000fe400078e0a15 */
[----:B------:R-:W-:Y:S02]  /*14080*/  IMAD.IADD R27, R15, 0x1, R27 ;  /* 0x000000010f1b7824 */ /* 0x000fe400078e021b */
[-C--:B------:R-:W-:Y:S02]  /*14090*/  IMAD R13, R9, R11.reuse, RZ ;  /* 0x0000000b090d7224 */ /* 0x080fe400078e02ff */
[----:B------:R-:W-:-:S04]  /*140a0*/  IMAD.WIDE.U32 R8, R8, R11, RZ ;  /* 0x0000000b08087225 */ /* 0x000fc800078e00ff */
[----:B------:R-:W-:Y:S01]  /*140b0*/  IMAD R11, R31, R10, R29 ;  /* 0x0000000a1f0b7224 */ /* 0x000fe200078e021d */
[----:B------:R-:W-:Y:S01]  /*140c0*/  IADD3.X R10, R27, R25, R26, P1, P3 ;  /* 0x000000191b0a7210 */ /* 0x000fe20000fe641a */
[----:B------:R-:W-:Y:S01]  /*140d0*/  IMAD.IADD R13, R9, 0x1, R13 ;  /* 0x00000001090d7824 */ /* 0x000fe200078e020d */
[----:B------:R-:W-:Y:S01]  /*140e0*/  IADD3 R8, P0, P1, R21, R12, R8 ;  /* 0x0000000c15087210 */ /* 0x000fe2000791e008 */
[----:B----4-:R-:W-:Y:S01]  /*140f0*/  IMAD R7, R7, R11, RZ ;  /* 0x0000000b07077224 */ /* 0x010fe200078e02ff */
        /* <DEDUP_REMOVED lines=8> */
[----:B-1----:R-:W-:-:S05]  /*14180*/  LEA.HI.X R5, R8, R5, R6, 0x2, P0 ;  /* 0x0000000508057211 */ /* 0x002fca00000f1406 */
[----:B------:R0:W-:Y:S02]  /*14190*/  STG.E desc[UR40][R4.64], R7 ;  /* 0x0000000704007986 */ /* 0x0001e4000c101928 */
.L_x_1443:
[----:B------:R-:W-:Y:S05]  /*141a0*/  BSYNC B1 ;  /* 0x0000000000017941 */ /* 0x000fea0003800000 */
.L_x_1442:
[----:B------:R-:W-:Y:S05]  /*141b0*/  @P2 BRA `(.L_x_1438) ;  /* 0x0000000800742947 */ /* 0x000fea0003800000 */
[----:B------:R-:W1:Y:S01]  /*141c0*/  LDC R9, c[0x0][0xce8] ;  /* 0x00033a00ff097b82 */ /* 0x000e620000000800 */
        /* <DEDUP_REMOVED lines=10> */
[C---:B------:R-:W-:Y:S01]  /*14270*/  VIADD R29, R188.reuse, 0x180 ;  /* 0x00000180bc1d7836 */ /* 0x040fe20000000000 */
[----:B------:R-:W-:Y:S01]  /*14280*/  SHF.R.S32.HI R32, RZ, 0x1f, R216 ;  /* 0x0000001fff207819 */ /* 0x000fe200000114d8 */
[----:B------:R-:W-:Y:S01]  /*14290*/  IMAD.IADD R5, R5, 0x1, R3 ;  /* 0x0000000105057824 */ /* 0x000fe200078e0203 */
[----:B------:R-:W-:Y:S01]  /*142a0*/  LOP3.LUT R3, R7, 0xfffffff8, RZ, 0xc0, !PT ;  /* 0xfffffff807037812 */ /* 0x000fe200078ec0ff */
[----:B------:R-:W-:Y:S01]  /*142b0*/  VIADD R31, R188, 0x1c0 ;  /* 0x000001c0bc1f7836 */ /* 0x000fe20000000000 */
[----:B------:R-:W-:Y:S01]  /*142c0*/  SHF.R.S32.HI R33, RZ, 0x1f, R217 ;  /* 0x0000001fff217819 */ /* 0x000fe200000114d9 */
[----:B------:R-:W-:Y:S01]  /*142d0*/  IMAD.WIDE.U32 R4, R210, UR4, R4 ;  /* 0x00000004d2047c25 */ /* 0x000fe2000f8e0004 */
[----:B------:R-:W-:-:S02]  /*142e0*/  SHF.R.S32.HI R34, RZ, 0x1f, R218 ;  /* 0x0000001fff227819 */ /* 0x000fc400000114da */
[----:B------:R-:W-:Y:S01]  /*142f0*/  SHF.R.S32.HI R35, RZ, 0x1f, R219 ;  /* 0x0000001fff237819 */ /* 0x000fe200000114db */
[----:B------:R-:W-:Y:S01]  /*14300*/  IMAD.IADD R3, R30, 0x1, -R3 ;  /* 0x000000011e037824 */ /* 0x000fe200078e0a03 */
[----:B------:R-:W-:Y:S01]  /*14310*/  SHF.R.S32.HI R30, RZ, 0x1f, R31 ;  /* 0x0000001fff1e7819 */ /* 0x000fe2000001141f */
[----:B------:R-:W-:Y:S01]  /*14320*/  IMAD R5, R210, UR5, R5 ;  /* 0x00000005d2057c24 */ /* 0x000fe2000f8e0205 */
[----:B-1----:R-:W-:Y:S01]  /*14330*/  ISETP.NE.AND P0, PT, R9, 0x1, PT ;  /* 0x000000010900780c */ /* 0x002fe20003f05270 */
[----:B------:R-:W-:Y:S01]  /*14340*/  IMAD R6, R3, 0x20, R26 ;  /* 0x0000002003067824 */ /* 0x000fe200078e021a */
[----:B------:R-:W-:Y:S01]  /*14350*/  ULDC.64 UR4, c[0x0][0xbf0] ;  /* 0x0002fc0000047ab9 */ /* 0x000fe20000000a00 */
[----:B------:R-:W-:Y:S01]  /*14360*/  IMAD R27, R0, R9, RZ ;  /* 0x00000009001b7224 */ /* 0x000fe200078e02ff */
        /* <DEDUP_REMOVED lines=10> */
[----:B------:R-:W-:Y:S01]  /*14410*/  IMAD.MOV.U32 R3, RZ, RZ, R8 ;  /* 0x000000ffff037224 */ /* 0x000fe200078e0008 */
[----:B------:R-:W-:Y:S01]  /*14420*/  SEL R0, RZ, 0x1, P2 ;  /* 0x00000001ff007807 */ /* 0x000fe20001000000 */
[----:B------:R-:W-:Y:S01]  /*14430*/  IMAD.IADD R5, R5, 0x1, R7 ;  /* 0x0000000105057824 */ /* 0x000fe200078e0207 */
[----:B------:R-:W-:Y:S01]  /*14440*/  ISETP.GE.AND P2, PT, R31, R21, PT ;  /* 0x000000151f00720c */ /* 0x000fe20003f46270 */
[----:B------:R-:W-:Y:S01]  /*14450*/  IMAD R26, R213, 0x40, R26 ;  /* 0x00000040d51a7824 */ /* 0x000fe200078e021a */
[----:B------:R-:W1:Y:S01]  /*14460*/  @P0 LDC R13, c[0x0][0xcf0] ;  /* 0x00033c00ff0d0b82 */ /* 0x000e620000000800 */
[----:B0-----:R-:W-:-:S05]  /*14470*/  @P0 IMAD.HI.U32 R6, R8, R11, RZ ;  /* 0x0000000b08060227 */ /* 0x001fca00078e00ff */
[----:B-1----:R-:W-:Y:S02]  /*14480*/  @P0 SHF.R.U32.HI R3, RZ, R13, R6 ;  /* 0x0000000dff030219 */ /* 0x002fe40000011606 */
        /* <DEDUP_REMOVED lines=41> */
[----:B------:R0:W1:Y:S04]  /*14720*/  SHFL.IDX PT, R4, R20, RZ, 0x181f ;  /* 0x00181fff14047589 */ /* 0x00006800000e0000 */
[----:B------:R0:W2:Y:S01]  /*14730*/  SHFL.IDX PT, R5, R3, RZ, 0x181f ;  /* 0x00181fff03057589 */ /* 0x0000a200000e0000 */
[----:B------:R-:W-:Y:S05]  /*14740*/  @P0 BRA `(.L_x_1445) ;  /* 0x00000000007c0947 */ /* 0x000fea0003800000 */
[-C--:B------:R-:W-:Y:S02]  /*14750*/  ISETP.GE.AND P2, PT, R220, R21.reuse, PT ;  /* 0x00000015dc00720c */ /* 0x080fe40003f46270 */
[-C--:B------:R-:W-:Y:S02]  /*14760*/  ISETP.GE.AND P1, PT, R188, R21.reuse, PT ;  /* 0x00000015bc00720c */ /* 0x080fe40003f26270 */
[-C--:B------:R-:W-:Y:S02]  /*14770*/  ISETP.GE.AND P5, PT, R219, R21.reuse, PT ;  /* 0x00000015db00720c */ /* 0x080fe40003fa6270 */
[----:B------:R-:W-:-:S07]  /*14780*/  ISETP.GE.AND P3, PT, R218, R21, PT ;  /* 0x00000015da00720c */ /* 0x000fce0003f66270 */
[-C--:B-1----:R-:W-:Y:S02]  /*14790*/  @!P2 LEA R8, P0, R220, R4.reuse, 0x1 ;  /* 0x00000004dc08a211 */ /* 0x082fe400078008ff */
[----:B--2---:R-:W-:Y:S02]  /*147a0*/  @!P1 IMAD.WIDE R6, R188, 0x2, R4 ;  /* 0x00000002bc069825 */ /* 0x004fe400078e0204 */
        /* <DEDUP_REMOVED lines=12> */
[----:B-1----:R-:W-:-:S02]  /*14870*/  @!P1 LEA R8, P6, R216, R4, 0x1 ;  /* 0x00000004d8089211 */ /* 0x002fc400078c08ff */
[-C--:B------:R-:W-:Y:S01]  /*14880*/  @!P2 LEA R6, P5, R217, R4.reuse, 0x1 ;  /* 0x00000004d906a211 */ /* 0x080fe200078a08ff */
        /* <DEDUP_REMOVED lines=11> */
.L_x_1445:
[----:B------:R-:W-:Y:S05]  /*14940*/  BSYNC B1 ;  /* 0x0000000000017941 */ /* 0x000fea0003800000 */
.L_x_1444:
[----:B------:R-:W-:Y:S01]  /*14950*/  VIADD R0, R26, 0x20 ;  /* 0x000000201a007836 */ /* 0x000fe20000000000 */
[----:B--2---:R2:W0:Y:S04]  /*14960*/  SHFL.IDX PT, R5, R3, 0x1, 0x181f ;  /* 0x00381f0003057f89 */ /* 0x00442800000e0000 */
[----:B------:R-:W-:Y:S01]  /*14970*/  ISETP.GE.AND P0, PT, R0, R27, PT ;  /* 0x0000001b0000720c */ /* 0x000fe20003f06270 */
[----:B-1----:R2:W1:-:S12]  /*14980*/  SHFL.IDX PT, R4, R20, 0x1, 0x181f ;  /* 0x00381f0014047f89 */ /* 0x00245800000e0000 */
[----:B--2---:R-:W-:Y:S05]  /*14990*/  @P0 BRA `(.L_x_1438) ;  /* 0x00000000007c0947 */ /* 0x004fea0003800000 */
[-C--:B------:R-:W-:Y:S02]  /*149a0*/  ISETP.GE.AND P5, PT, R220, R21.reuse, PT ;  /* 0x00000015dc00720c */ /* 0x080fe40003fa6270 */
[-C--:B------:R-:W-:Y:S02]  /*149b0*/  ISETP.GE.AND P4, PT, R188, R21.reuse, PT ;  /* 0x00000015bc00720c */ /* 0x080fe40003f86270 */
[-C--:B------:R-:W-:Y:S02]  /*149c0*/  ISETP.GE.AND P0, PT, R219, R21.reuse, PT ;  /* 0x00000015db00720c */ /* 0x080fe40003f06270 */
[----:B------:R-:W-:Y:S02]  /*149d0*/  ISETP.GE.AND P1, PT, R218, R21, PT ;  /* 0x00000015da00720c */ /* 0x000fe40003f26270 */
[----:B------:R-:W-:-:S05]  /*149e0*/  LOP3.LUT P2, RZ, R24, 0x40, RZ, 0xc0, !PT ;  /* 0x0000004018ff7812 */ /* 0x000fca000784c0ff */
[-C--:B-1----:R-:W-:Y:S02]  /*149f0*/  @!P5 LEA R8, P3, R220, R4.reuse, 0x1 ;  /* 0x00000004dc08d211 */ /* 0x082fe400078608ff */
        /* <DEDUP_REMOVED lines=12> */
[-C--:B0-----:R-:W-:Y:S02]  /*14ac0*/  @!P3 LEA R6, P6, R217, R4.reuse, 0x1 ;  /* 0x00000004d906b211 */ /* 0x081fe400078c08ff */
[-C--:B------:R-:W-:Y:S01]  /*14ad0*/  @P2 LEA R14, P0, R29, R4.reuse, 0x1 ;  /* 0x000000041d0e2211 */ /* 0x080fe200078008ff */
        /* <DEDUP_REMOVED lines=11> */
.L_x_1438:
[----:B------:R-:W-:Y:S05]  /*14b90*/  BSYNC B0 ;  /* 0x0000000000007941 */ /* 0x000fea0003800000 */
.L_x_1431:
[----:B------:R-:W-:Y:S02]  /*14ba0*/  ULDC UR4, c[0x0][0xd3c] ;  /* 0x00034f0000047ab9 */ /* 0x000fe40000000800 */
[----:B----4-:R-:W-:-:S13]  /*14bb0*/  ISETP.GE.AND P0, PT, R155, UR4, PT ;  /* 0x000000049b007c0c */ /* 0x010fda000bf06270 */
[----:B------:R-:W-:Y:S05]  /*14bc0*/  @!P0 BRA `(.L_x_1446) ;  /* 0xfffffec800908947 */ /* 0x000fea000383ffff */
[----:B------:R-:W-:Y:S05]  /*14bd0*/  BRA `(.L_x_1324) ;  /* 0x000000a0005c7947 */ /* 0x000fea0003800000 */
.L_x_1322:
[----:B------:R-:W-:-:S08]  /*14be0*/  NOP ;  /* 0x0000000000007918 */ /* 0x000fd00000000000 */
[----:B------:R-:W0:-:S00]  /*14bf0*/  USETMAXREG.DEALLOC.CTAPOOL 0x18 ;  /* 0x00000018000079c8 */ /* 0x000e0000080e0500 */
        /* <DEDUP_REMOVED lines=18> */
.L_x_1447:
        /* <DEDUP_REMOVED lines=43> */
.L_x_1451:
        /* <DEDUP_REMOVED lines=38> */
.L_x_1449:
        /* <DEDUP_REMOVED lines=20> */
.L_x_1452:
        /* <DEDUP_REMOVED lines=54> */
.L_x_1450:
[----:B------:R-:W-:Y:S01]  /*156d0*/  IMAD.U32 R2, RZ, RZ, UR6 ;  /* 0x00000006ff027e24 */ /* 0x000fe2000f8e00ff */
[----:B------:R0:W-:Y:S04]  /*156e0*/  STL [R1+0x4], RZ ;  /* 0x000004ff01007387 */ /* 0x0001e80000100800 */
[----:B------:R0:W-:Y:S04]  /*156f0*/  STL [R1+0x8], RZ ;  /* 0x000008ff01007387 */ /* 0x0001e80000100800 */
[----:B------:R0:W-:Y:S02]  /*15700*/  STL [R1], R2 ;  /* 0x0000000201007387 */ /* 0x0001e40000100800 */
.L_x_1453:
[----:B------:R-:W2:Y:S04]  /*15710*/  LDL R8, [R1] ;  /* 0x0000000001087983 */ /* 0x000ea80000100800 */
[----:B------:R-:W2:Y:S04]  /*15720*/  LDL R9, [R1+0x4] ;  /* 0x0000040001097983 */ /* 0x000ea80000100800 */
[----:B------:R-:W2:Y:S04]  /*15730*/  LDL R10, [R1+0x8] ;  /* 0x00000800010a7983 */ /* 0x000ea80000100800 */
[----:B------:R-:W2:Y:S01]  /*15740*/  LDL R11, [R1+0xc] ;  /* 0x00000c00010b7983 */ /* 0x000ea20000100800 */
[----:B------:R-:W-:-:S13]  /*15750*/  ISETP.NE.AND P0, PT, R0, RZ, PT ;  /* 0x000000ff0000720c */ /* 0x000fda0003f05270 */
[----:B-1----:R-:W1:Y:S01]  /*15760*/  @!P0 S2R R3, SR_CgaCtaId ;  /* 0x0000000000038919 */ /* 0x002e620000008800 */
[----:B------:R-:W-:-:S04]  /*15770*/  @!P0 MOV R0, 0x400 ;  /* 0x0000040000008802 */ /* 0x000fc80000000f00 */
[----:B-1----:R-:W-:-:S05]  /*15780*/  @!P0 LEA R0, R3, R0, 0x18 ;  /* 0x0000000003008211 */ /* 0x002fca00078ec0ff */
[----:B--2---:R2:W-:Y:S01]  /*15790*/  @!P0 STS.128 [R0+0x388d0], R8 ;  /* 0x0388d00800008388 */ /* 0x0045e20000000c00 */
[----:B------:R-:W-:Y:S06]  /*157a0*/  BAR.ARV 0x5, 0x180 ;  /* 0x0146000000007b1d */ /* 0x000fec0000002000 */
.L_x_1448:
        /* <DEDUP_REMOVED lines=15> */
[----:B0-----:R-:W-:Y:S01]  /*158a0*/  IMAD.SHL.U32 R2, R4, 0x8, RZ ;  /* 0x0000000804027824 */ /* 0x001fe200078e00ff */
[----:B------:R-:W-:Y:S01]  /*158b0*/  LOP3.LUT R0, R0, 0x38, RZ, 0xc0, !PT ;  /* 0x0000003800007812 */ /* 0x000fe200078ec0ff */
[----:B------:R-:W-:Y:S01]  /*158c0*/  ULDC.64 UR38, c[0x0][0x198] ;  /* 0x0000660000267ab9 */ /* 0x000fe20000000a00 */
[----:B------:R-:W-:Y:S01]  /*158d0*/  LOP3.LUT R3, R3, 0x38, R6, 0x78, !PT ;  /* 0x0000003803037812 */ /* 0x000fe200078e7806 */
[----:B------:R-:W-:Y:S01]  /*158e0*/  IMAD.SHL.U32 R6, R6, 0x10, RZ ;  /* 0x0000001006067824 */ /* 0x000fe200078e00ff */
[----:B------:R-:W-:-:S02]  /*158f0*/  ULDC UR36, c[0x0][0xc] ;  /* 0x0000030000247ab9 */ /* 0x000fc40000000800 */
        /* <DEDUP_REMOVED lines=11> */
[----:B------:R-:W-:Y:S01]  /*159b0*/  STL [R1+0x20], R2 ;  /* 0x0000200201007387 */ /* 0x000fe20000100800 */
[----:B0-----:R-:W-:-:S03]  /*159c0*/  LOP3.LUT R3, R0, 0x80, RZ, 0xfc, !PT ;  /* 0x0000008000037812 */ /* 0x001fc600078efcff */
[----:B------:R-:W-:Y:S01]  /*159d0*/  STL [R1+0x10], RZ ;  /* 0x000010ff01007387 */ /* 0x000fe20000100800 */
[----:B------:R-:W-:-:S03]  /*159e0*/  LOP3.LUT R3, R0, 0x140, RZ, 0xfc, !PT ;  /* 0x0000014000037812 */ /* 0x000fc600078efcff */
[----:B------:R0:W-:Y:S02]  /*159f0*/  STL [R1+0x1c], R2 ;  /* 0x00001c0201007387 */ /* 0x0001e40000100800 */
[C---:B0-----:R-:W-:Y:S02]  /*15a00*/  LOP3.LUT R2, R0.reuse, 0xc0, RZ, 0xfc, !PT ;  /* 0x000000c000027812 */ /* 0x041fe400078efcff */
[C---:B------:R-:W-:Y:S02]  /*15a10*/  LOP3.LUT R2, R0.reuse, 0x180, RZ, 0xfc, !PT ;  /* 0x0000018000027812 */ /* 0x040fe400078efcff */
[----:B------:R-:W-:-:S07]  /*15a20*/  LOP3.LUT R0, R0, 0x1c0, RZ, 0xfc, !PT ;  /* 0x000001c000007812 */ /* 0x000fce00078efcff */
.L_x_1626:
[----:B------:R-:W2:Y:S01]  /*15a30*/  LDL R0, [R1+0xc] ;  /* 0x00000c0001007983 */ /* 0x000ea20000100800 */
[----:B------:R-:W2:Y:S01]  /*15a40*/  LDC.64 R2, c[0x0][0xd88] ;  /* 0x00036200ff027b82 */ /* 0x000ea20000000a00 */
[----:B------:R-:W-:Y:S05]  /*15a50*/  YIELD ;  /* 0x0000000000007946 */ /* 0x000fea0003800000 */
[----:B------:R-:W-:Y:S01]  /*15a60*/  ULDC.64 UR4, c[0x0][0xb20] ;  /* 0x0002c80000047ab9 */ /* 0x000fe20000000a00 */
[----:B-1----:R-:W-:Y:S02]  /*15a70*/  CS2R R8, SRZ ;  /* 0x0000000000087805 */ /* 0x002fe4000001ff00 */
[----:B------:R-:W-:Y:S01]  /*15a80*/  ISETP.NE.U32.AND P0, PT, RZ, UR4, PT ;  /* 0x00000004ff007c0c */ /* 0x000fe2000bf05070 */
[----:B------:R-:W-:Y:S01]  /*15a90*/  ULDC.64 UR10, c[0x0][0xb10] ;  /* 0x0002c400000a7ab9 */ /* 0x000fe20000000a00 */
[----:B------:R-:W-:Y:S01]  /*15aa0*/  ULDC.64 UR8, c[0x0][0xb08] ;  /* 0x0002c20000087ab9 */ /* 0x000fe20000000a00 */
[----:B------:R-:W-:Y:S01]  /*15ab0*/  ULDC.64 UR6, c[0x0][0xb00] ;  /* 0x0002c00000067ab9 */ /* 0x000fe20000000a00 */
[----:B--2---:R-:W-:-:S05]  /*15ac0*/  IMAD.WIDE R2, R0, 0x4, R2 ;  /* 0x0000000400027825 */ /* 0x004fca00078e0202 */
[----:B------:R-:W2:Y:S01]  /*15ad0*/  LDG.E R13, desc[UR40][R2.64] ;  /* 0x00000028020d7981 */ /* 0x000ea2000c1e1900 */
[----:B------:R-:W-:Y:S01]  /*15ae0*/  ISETP.NE.AND.EX P0, PT, RZ, UR5, PT, P0 ;  /* 0x00000005ff007c0c */ /* 0x000fe2000bf05300 */
[----:B------:R-:W-:Y:S01]  /*15af0*/  IMAD.MOV.U32 R0, RZ, RZ, RZ ;  /* 0x000000ffff007224 */ /* 0x000fe200078e00ff */
[----:B0-2---:R-:W-:Y:S01]  /*15b00*/  SHF.R.S32.HI R4, RZ, 0x1f, R13 ;  /* 0x0000001fff047819 */ /* 0x005fe2000001140d */
[----:B------:R-:W-:-:S10]  /*15b10*/  IMAD.SHL.U32 R17, R13, 0x4, RZ ;  /* 0x000000040d117824 */ /* 0x000fd400078e00ff */
[C---:B------:R-:W-:Y:S01]  /*15b20*/  @P0 LEA R2, P1, R13.reuse, UR4, 0x2 ;  /* 0x000000040d020c11 */ /* 0x040fe2000f8210ff */
[----:B------:R-:W-:Y:S03]  /*15b30*/  STL [R1+0x30], R13 ;  /* 0x0000300d01007387 */ /* 0x000fe60000100800 */
[C-C-:B------:R-:W-:Y:S01]  /*15b40*/  @P0 LEA.HI.X R3, R13.reuse, UR5, R4.reuse, 0x2, P1 ;  /* 0x000000050d030c11 */ /* 0x140fe200088f1404 */
[----:B------:R-:W-:Y:S01]  /*15b50*/  ULDC.64 UR4, c[0x0][0xaf8] ;  /* 0x0002be0000047ab9 */ /* 0x000fe20000000a00 */
[----:B---3--:R-:W-:Y:S01]  /*15b60*/  SHF.L.U64.HI R14, R13, 0x2, R4 ;  /* 0x000000020d0e7819 */ /* 0x008fe20000010204 */
        /* <DEDUP_REMOVED lines=8> */
[----:B------:R-:W-:Y:S02]  /*15bf0*/  ISETP.NE.U32.AND P2, PT, RZ, UR8, PT ;  /* 0x00000008ff007c0c */ /* 0x000fe4000bf45070 */
[C---:B------:R-:W-:Y:S02]  /*15c00*/  IADD3 R6, P5, R17.reuse, UR6, RZ ;  /* 0x0000000611067c10 */ /* 0x040fe4000ffbe0ff */
[----:B-1----:R-:W-:-:S02]  /*15c10*/  IADD3 R2, P4, R17, UR4, RZ ;  /* 0x0000000411027c10 */ /* 0x002fc4000ff9e0ff */
[----:B------:R-:W-:Y:S02]  /*15c20*/  ISETP.NE.AND.EX P3, PT, RZ, UR11, PT, P3 ;  /* 0x0000000bff007c0c */ /* 0x000fe4000bf65330 */
[C---:B------:R-:W-:Y:S02]  /*15c30*/  IADD3.X R3, R14.reuse, UR5, RZ, P4, !PT ;  /* 0x000000050e037c10 */ /* 0x040fe4000a7fe4ff */
[----:B0-----:R-:W-:Y:S02]  /*15c40*/  IADD3 R4, P4, R17, UR8, RZ ;  /* 0x0000000811047c10 */ /* 0x001fe4000ff9e0ff */
        /* <DEDUP_REMOVED lines=30> */
.L_x_1455:
        /* <DEDUP_REMOVED lines=17> */
.L_x_1456:
[----:B------:R-:W-:Y:S05]  /*15f40*/  @!P0 BRA `(.L_x_1457) ;  /* 0x00000000000c8947 */ /* 0x000fea0003800000 */
[----:B------:R-:W2:Y:S04]  /*15f50*/  LDG.E R8, desc[UR40][R6.64] ;  /* 0x0000002806087981 */ /* 0x000ea8000c1e1900 */
[----:B------:R-:W2:Y:S02]  /*15f60*/  LDG.E R6, desc[UR40][R6.64+0x4] ;  /* 0x0000042806067981 */ /* 0x000ea4000c1e1900 */
[----:B--2---:R-:W-:-:S07]  /*15f70*/  IMAD.IADD R8, R6, 0x1, -R8 ;  /* 0x0000000106087824 */ /* 0x004fce00078e0a08 */
.L_x_1457:
[----:B-----5:R-:W-:Y:S02]  /*15f80*/  IMAD.IADD R6, R8, 0x1, -R0 ;  /* 0x0000000108067824 */ /* 0x020fe400078e0a00 */
[----:B------:R-:W2:Y:S04]  /*15f90*/  @P2 LDG.E R0, desc[UR40][R4.64] ;  /* 0x0000002804002981 */ /* 0x000ea8000c1e1900 */
[----:B------:R-:W2:Y:S01]  /*15fa0*/  @P2 LDG.E R4, desc[UR40][R4.64+0x4] ;  /* 0x0000042804042981 */ /* 0x000ea2000c1e1900 */
[----:B------:R-:W-:Y:S01]  /*15fb0*/  LOP3.LUT R14, R10, 0xff, RZ, 0xc0, !PT ;  /* 0x000000ff0a0e7812 */ /* 0x000fe200078ec0ff */
[----:B------:R-:W-:Y:S01]  /*15fc0*/  BSSY B0, `(.L_x_1458) ;  /* 0x000002a000007945 */ /* 0x000fe20003800000 */
[----:B------:R-:W-:-:S03]  /*15fd0*/  SHF.R.U32.HI R10, RZ, 0x10, R10 ;  /* 0x00000010ff0a7819 */ /* 0x000fc6000001160a */
[----:B------:R3:W-:Y:S01]  /*15fe0*/  STL [R1+0x70], R14 ;  /* 0x0000700e01007387 */ /* 0x0007e20000100800 */
[----:B--2---:R-:W-:-:S04]  /*15ff0*/  @P2 IMAD.IADD R11, R4, 0x1, -R0 ;  /* 0x00000001040b2824 */ /* 0x004fc800078e0a00 */
[----:B01----:R-:W-:-:S04]  /*16000*/  IMAD.IADD R2, R6, 0x1, R11 ;  /* 0x0000000106027824 */ /* 0x003fc800078e020b */
[C---:B------:R-:W-:Y:S01]  /*16010*/  VIADD R0, R2.reuse, 0x3f ;  /* 0x0000003f02007836 */ /* 0x040fe20000000000 */
[----:B------:R-:W-:-:S04]  /*16020*/  ISETP.GE.AND P1, PT, R2, 0x1, PT ;  /* 0x000000010200780c */ /* 0x000fc80003f26270 */
[----:B------:R-:W-:-:S04]  /*16030*/  SHF.R.S32.HI R2, RZ, 0x1f, R0 ;  /* 0x0000001fff027819 */ /* 0x000fc80000011400 */
[----:B------:R-:W-:-:S04]  /*16040*/  LEA.HI R0, R2, R0, RZ, 0x6 ;  /* 0x0000000002007211 */ /* 0x000fc800078f30ff */
[----:B------:R-:W-:Y:S01]  /*16050*/  SHF.R.S32.HI R12, RZ, 0x6, R0 ;  /* 0x00000006ff0c7819 */ /* 0x000fe20000011400 */
[----:B------:R-:W-:-:S04]  /*16060*/  IMAD.MOV.U32 R0, RZ, RZ, RZ ;  /* 0x000000ffff007224 */ /* 0x000fc800078e00ff */
[----:B------:R3:W-:Y:S01]  /*16070*/  STL [R1+0x40], R12 ;  /* 0x0000400c01007387 */ /* 0x0007e20000100800 */
[----:B------:R-:W-:Y:S05]  /*16080*/  @!P1 BRA `(.L_x_1459) ;  /* 0x0000000000749947 */ /* 0x000fea0003800000 */
[----:B------:R-:W-:Y:S01]  /*16090*/  ISETP.NE.AND P0, PT, R10, RZ, PT ;  /* 0x000000ff0a00720c */ /* 0x000fe20003f05270 */
[----:B------:R-:W-:-:S03]  /*160a0*/  ULDC UR4, c[0x0][0xae8] ;  /* 0x0002ba0000047ab9 */ /* 0x000fc60000000800 */
[----:B------:R-:W-:-:S04]  /*160b0*/  SEL R2, R10, UR4, P0 ;  /* 0x000000040a027c07 */ /* 0x000fc80008000000 */
[----:B------:R-:W-:Y:S02]  /*160c0*/  IABS R3, R2 ;  /* 0x0000000200037213 */ /* 0x000fe40000000000 */
[----:B------:R-:W-:Y:S02]  /*160d0*/  IADD3 R0, R2, -0x1, R12 ;  /* 0xffffffff02007810 */ /* 0x000fe40007ffe00c */
[----:B------:R-:W0:Y:S08]  /*160e0*/  I2F.RP R4, R3 ;  /* 0x0000000300047306 */ /* 0x000e300000209400 */
[----:B0-----:R-:W0:Y:S02]  /*160f0*/  MUFU.RCP R4, R4 ;  /* 0x0000000400047308 */ /* 0x001e240000001000 */
[----:B0-----:R-:W-:-:S06]  /*16100*/  VIADD R4, R4, 0xffffffe ;  /* 0x0ffffffe04047836 */ /* 0x001fcc0000000000 */
[----:B------:R0:W1:Y:S02]  /*16110*/  F2I.FTZ.U32.TRUNC.NTZ R5, R4 ;  /* 0x0000000400057305 */ /* 0x000064000021f000 */
[----:B0-----:R-:W-:-:S04]  /*16120*/  LOP3.LUT R4, R0, R2, RZ, 0x3c, !PT ;  /* 0x0000000200047212 */ /* 0x001fc800078e3cff */
[----:B------:R-:W-:Y:S01]  /*16130*/  ISETP.GE.AND P4, PT, R4, RZ, PT ;  /* 0x000000ff0400720c */ /* 0x000fe20003f86270 */
[----:B-1----:R-:W-:-:S04]  /*16140*/  IMAD.MOV R4, RZ, RZ, -R5 ;  /* 0x000000ffff047224 */ /* 0x002fc800078e0a05 */
[----:B------:R-:W-:Y:S02]  /*16150*/  IMAD R7, R4, R3, RZ ;  /* 0x0000000304077224 */ /* 0x000fe400078e02ff */
[----:B------:R-:W-:-:S04]  /*16160*/  IMAD.MOV.U32 R4, RZ, RZ, RZ ;  /* 0x000000ffff047224 */ /* 0x000fc800078e00ff */
[----:B------:R-:W-:Y:S01]  /*16170*/  IMAD.HI.U32 R7, R5, R7, R4 ;  /* 0x0000000705077227 */ /* 0x000fe200078e0004 */
[----:B------:R-:W-:Y:S02]  /*16180*/  IABS R4, R0 ;  /* 0x0000000000047213 */ /* 0x000fe40000000000 */
[----:B------:R-:W-:-:S05]  /*16190*/  IABS R0, R2 ;  /* 0x0000000200007213 */ /* 0x000fca0000000000 */
        /* <DEDUP_REMOVED lines=12> */
.L_x_1459:
[----:B------:R-:W-:Y:S05]  /*16260*/  BSYNC B0 ;  /* 0x0000000000007941 */ /* 0x000fea0003800000 */
.L_x_1458:
[-C--:B------:R-:W-:Y:S01]  /*16270*/  IMAD R2, R14, R0.reuse, RZ ;  /* 0x000000000e027224 */ /* 0x080fe200078e02ff */
[----:B------:R-:W-:Y:S04]  /*16280*/  BSSY B0, `(.L_x_1460) ;  /* 0x00001b8000007945 */ /* 0x000fe80003800000 */
[C---:B------:R-:W-:Y:S01]  /*16290*/  VIADDMNMX R0, R2.reuse, R0, R12, PT ;  /* 0x0000000002007246 */ /* 0x040fe2000380010c */
[----:B------:R-:W-:-:S04]  /*162a0*/  IMAD R2, R2, 0x40, -R6 ;  /* 0x0000004002027824 */ /* 0x000fc800078e0a06 */
[----:B------:R-:W-:Y:S01]  /*162b0*/  IMAD R6, R0, 0x40, -R6 ;  /* 0x0000004000067824 */ /* 0x000fe200078e0a06 */
[----:B------:R-:W-:-:S04]  /*162c0*/  VIMNMX R2, RZ, R2, !PT ;  /* 0x00000002ff027248 */ /* 0x000fc80007fe0100 */
        /* <DEDUP_REMOVED lines=14> */
[----:B------:R-:W0:Y:S02]  /*163b0*/  S2R R3, SR_TID.X ;  /* 0x0000000000037919 */ /* 0x000e240000002100 */
[----:B0-----:R-:W-:-:S04]  /*163c0*/  SHF.R.U32.HI R3, RZ, 0x5, R3 ;  /* 0x00000005ff037819 */ /* 0x001fc80000011603 */
[----:B------:R-:W-:-:S05]  /*163d0*/  LOP3.LUT R3, R3, 0x3, RZ, 0xc0, !PT ;  /* 0x0000000303037812 */ /* 0x000fca00078ec0ff */
[----:B---3--:R0:W1:Y:S02]  /*163e0*/  SHFL.IDX PT, R14, R3, RZ, 0x1f ;  /* 0x00001fff030e7589 */ /* 0x00806400000e0000 */
.L_x_1658:
[----:B-1----:R-:W-:Y:S02]  /*163f0*/  ISETP.NE.AND P0, PT, R14, RZ, PT ;  /* 0x000000ff0e00720c */ /* 0x002fe40003f05270 */
[----:B------:R-:W-:-:S11]  /*16400*/  PLOP3.LUT P6, PT, PT, PT, PT, 0x8, 0x0 ;  /* 0x000000000000781c */ /* 0x000fd60003fce170 */
[----:B------:R-:W-:Y:S05]  /*16410*/  @P0 BRA `(.L_x_1463) ;  /* 0x00000000000c0947 */ /* 0x000fea0003800000 */
[----:B------:R-:W-:-:S03]  /*16420*/  UMOV UR4, 0xffffffff ;  /* 0xffffffff00047882 */ /* 0x000fc60000000000 */
[----:B------:R-:W-:Y:S05]  /*16430*/  BRA.DIV UR4, `(.L_x_1464) ;  /* 0x0000009204487947 */ /* 0x000fea000b800000 */
[----:B------:R-:W-:-:S13]  /*16440*/  ELECT P6, URZ, PT ;  /* 0x00000000003f782f */ /* 0x000fda00038c0000 */
.L_x_1463:
        /* <DEDUP_REMOVED lines=9> */
.L_x_1661:
[----:B------:R-:W-:Y:S05]  /*164e0*/  BSYNC B1 ;  /* 0x0000000000017941 */ /* 0x000fea0003800000 */
.L_x_1465:
        /* <DEDUP_REMOVED lines=12> */
.L_x_1662:
[----:B------:R-:W-:Y:S05]  /*165b0*/  BSYNC B2 ;  /* 0x0000000000027941 */ /* 0x000fea0003800000 */
.L_x_1469:
        /* <DEDUP_REMOVED lines=9> */
.L_x_1472:
[----:B------:R-:W-:Y:S05]  /*16650*/  BSYNC B2 ;  /* 0x0000000000027941 */ /* 0x000fea0003800000 */
.L_x_1471:
        /* <DEDUP_REMOVED lines=13> */
.L_x_1473:
        /* <DEDUP_REMOVED lines=13> */
.L_x_1663:
[----:B------:R-:W-:Y:S05]  /*16800*/  BSYNC B2 ;  /* 0x0000000000027941 */ /* 0x000fea0003800000 */
.L_x_1474:
        /* <DEDUP_REMOVED lines=11> */
.L_x_1477:
[----:B------:R-:W-:Y:S05]  /*168c0*/  BSYNC B2 ;  /* 0x0000000000027941 */ /* 0x000fea0003800000 */
.L_x_1476:
        /* <DEDUP_REMOVED lines=10> */
.L_x_1478:
        /* <DEDUP_REMOVED lines=15> */
.L_x_1479:
        /* <DEDUP_REMOVED lines=15> */
.L_x_1480:
        /* <DEDUP_REMOVED lines=15> */
.L_x_1481:
        /* <DEDUP_REMOVED lines=15> */
.L_x_1482:
        /* <DEDUP_REMOVED lines=15> */
.L_x_1483:
        /* <DEDUP_REMOVED lines=15> */
.L_x_1484:
        /* <DEDUP_REMOVED lines=15> */
.L_x_1485:
        /* <DEDUP_REMOVED lines=10> */
.L_x_1468:
[----:B------:R-:W-:Y:S05]  /*170a0*/  BSYNC B1 ;  /* 0x0000000000017941 */ /* 0x000fea0003800000 */
.L_x_1467:
        /* <DEDUP_REMOVED lines=13> */
.L_x_1505:
[----:B------:R-:W-:Y:S05]  /*17180*/  YIELD ;  /* 0x0000000000007946 */ /* 0x000fea0003800000 */
[----:B------:R-:W-:Y:S04]  /*17190*/  BSSY B1, `(.L_x_1486) ;  /* 0x00000ba000017945 */ /* 0x000fe80003800000 */
[----:B-1----:R-:W-:Y:S05]  /*171a0*/  @!P6 BRA `(.L_x_1487) ;  /* 0x0000000800e0e947 */ /* 0x002fea0003800000 */
[----:B0-----:R-:W2:Y:S04]  /*171b0*/  LDL R4, [R1+0x10] ;  /* 0x0000100001047983 */ /* 0x001ea80000100800 */
        /* <DEDUP_REMOVED lines=9> */
.L_x_1664:
[----:B------:R-:W-:Y:S05]  /*17250*/  BSYNC B2 ;  /* 0x0000000000027941 */ /* 0x000fea0003800000 */
.L_x_1488:
        /* <DEDUP_REMOVED lines=9> */
.L_x_1491:
[----:B------:R-:W-:Y:S05]  /*172f0*/  BSYNC B2 ;  /* 0x0000000000027941 */ /* 0x000fea0003800000 */
.L_x_1490:
        /* <DEDUP_REMOVED lines=12> */
.L_x_1492:
        /* <DEDUP_REMOVED lines=13> */
.L_x_1665:
[----:B------:R-:W-:Y:S05]  /*17490*/  BSYNC B2 ;  /* 0x0000000000027941 */ /* 0x000fea0003800000 */
.L_x_1493:
        /* <DEDUP_REMOVED lines=11> */
.L_x_1496:
[----:B------:R-:W-:Y:S05]  /*17550*/  BSYNC B2 ;  /* 0x0000000000027941 */ /* 0x000fea0003800000 */
.L_x_1495:
        /* <DEDUP_REMOVED lines=10> */
.L_x_1497:
        /* <DEDUP_REMOVED lines=15> */
.L_x_1498:
        /* <DEDUP_REMOVED lines=15> */
.L_x_1499:
        /* <DEDUP_REMOVED lines=15> */
.L_x_1500:
        /* <DEDUP_REMOVED lines=15> */
.L_x_1501:
        /* <DEDUP_REMOVED lines=15> */
.L_x_1502:
        /* <DEDUP_REMOVED lines=15> */
.L_x_1503:
        /* <DEDUP_REMOVED lines=15> */
.L_x_1504:
        /* <DEDUP_REMOVED lines=10> */
.L_x_1487:
[----:B------:R-:W-:Y:S05]  /*17d30*/  BSYNC B1 ;  /* 0x0000000000017941 */ /* 0x000fea0003800000 */
.L_x_1486:
[----:B------:R-:W2:Y:S04]  /*17d40*/  LDL.LU R8, [R1+0x10] ;  /* 0x0000100001087983 */ /* 0x000ea80000300800 */
[----:B0-----:R-:W3:Y:S01]  /*17d50*/  LDL.LU R6, [R1+0x20] ;  /* 0x0000200001067983 */ /* 0x001ee20000300800 */
        /* <DEDUP_REMOVED lines=10> */
.L_x_1461:
[----:B------:R-:W-:Y:S05]  /*17e00*/  BSYNC B0 ;  /* 0x0000000000007941 */ /* 0x000fea0003800000 */
.L_x_1460:
[----:B------:R2:W5:Y:S01]  /*17e10*/  LDL R7, [R1+0x40] ;  /* 0x0000400001077983 */ /* 0x0005620000100800 */
[----:B------:R-:W-:Y:S05]  /*17e20*/  @!P0 WARPSYNC.ALL ;  /* 0x0000000000008948 */ /* 0x000fea0003800000 */
[----:B------:R2:W-:Y:S01]  /*17e30*/  STL [R1+0x44], RZ ;  /* 0x000044ff01007387 */ /* 0x0005e20000100800 */
[----:B------:R-:W-:Y:S01]  /*17e40*/  BSSY B0, `(.L_x_1506) ;  /* 0x0000020000007945 */ /* 0x000fe20003800000 */
[----:B------:R-:W-:Y:S06]  /*17e50*/  @!P0 BAR.SYNC.DEFER_BLOCKING 0xc, 0x180 ;  /* 0x0306000000008b1d */ /* 0x000fec0000010000 */
[----:B--2---:R-:W-:Y:S05]  /*17e60*/  @!P1 BRA `(.L_x_1507) ;  /* 0x0000000000749947 */ /* 0x004fea0003800000 */
[----:B------:R-:W-:-:S13]  /*17e70*/  ISETP.NE.AND P0, PT, R10, RZ, PT ;  /* 0x000000ff0a00720c */ /* 0x000fda0003f05270 */
[----:B------:R-:W2:Y:S02]  /*17e80*/  @!P0 LDC R10, c[0x0][0xae8] ;  /* 0x0002ba00ff0a8b82 */ /* 0x000ea40000000800 */
[----:B--2---:R-:W-:-:S04]  /*17e90*/  IABS R0, R10 ;  /* 0x0000000a00007213 */ /* 0x004fc80000000000 */
[----:B------:R-:W2:Y:S08]  /*17ea0*/  I2F.RP R2, R0 ;  /* 0x0000000000027306 */ /* 0x000eb00000209400 */
[----:B--2---:R-:W2:Y:S02]  /*17eb0*/  MUFU.RCP R2, R2 ;  /* 0x0000000200027308 */ /* 0x004ea40000001000 */
[----:B--2---:R-:W-:-:S06]  /*17ec0*/  VIADD R2, R2, 0xffffffe ;  /* 0x0ffffffe02027836 */ /* 0x004fcc0000000000 */
[----:B------:R-:W2:Y:S02]  /*17ed0*/  F2I.FTZ.U32.TRUNC.NTZ R3, R2 ;  /* 0x0000000200037305 */ /* 0x000ea4000021f000 */
[----:B--2---:R-:W-:-:S04]  /*17ee0*/  IMAD.MOV R2, RZ, RZ, -R3 ;  /* 0x000000ffff027224 */ /* 0x004fc800078e0a03 */
[----:B01----:R-:W-:Y:S02]  /*17ef0*/  IMAD R4, R2, R0, RZ ;  /* 0x0000000002047224 */ /* 0x003fe400078e02ff */
        /* <DEDUP_REMOVED lines=20> */
.L_x_1507:
[----:B------:R-:W-:Y:S05]  /*18040*/  BSYNC B0 ;  /* 0x0000000000007941 */ /* 0x000fea0003800000 */
.L_x_1506:
[----:B------:R-:W4:Y:S04]  /*18050*/  LDL R0, [R1+0x44] ;  /* 0x0000440001007983 */ /* 0x000f280000100800 */
[----:B--2---:R-:W4:Y:S01]  /*18060*/  LDL R2, [R1+0x70] ;  /* 0x0000700001027983 */ /* 0x004f220000100800 */
[----:B------:R-:W-:Y:S01]  /*18070*/  BSSY B7, `(.L_x_1508) ;  /* 0x00005b9000077945 */ /* 0x000fe20003800000 */
[----:B----4-:R-:W-:-:S05]  /*18080*/  IMAD R2, R2, R0, RZ ;  /* 0x0000000002027224 */ /* 0x010fca00078e02ff */
[----:B-----5:R-:W-:Y:S01]  /*18090*/  VIADDMNMX R0, R2, R0, R7, PT ;  /* 0x0000000002007246 */ /* 0x020fe20003800107 */
[----:B------:R2:W-:Y:S03]  /*180a0*/  STL [R1+0x2c], R2 ;  /* 0x00002c0201007387 */ /* 0x0005e60000100800 */
[----:B------:R-:W-:Y:S01]  /*180b0*/  ISETP.GT.AND P0, PT, R0, R2, PT ;  /* 0x000000020000720c */ /* 0x000fe20003f04270 */
[----:B------:R2:W-:-:S12]  /*180c0*/  STL [R1+0x48], R0 ;  /* 0x0000480001007387 */ /* 0x0005d80000100800 */
[----:B--2---:R-:W-:Y:S05]  /*180d0*/  @P0 BRA `(.L_x_1509) ;  /* 0x0000000000480947 */ /* 0x004fea0003800000 */
[----:B------:R-:W2:Y:S02]  /*180e0*/  S2R R0, SR_TID.X ;  /* 0x0000000000007919 */ /* 0x000ea40000002100 */
[----:B--2---:R-:W-:-:S04]  /*180f0*/  LOP3.LUT R0, R0, 0x7f, RZ, 0xc0, !PT ;  /* 0x0000007f00007812 */ /* 0x004fc800078ec0ff */
[----:B------:R-:W-:-:S13]  /*18100*/  ISETP.NE.AND P0, PT, R0, RZ, PT ;  /* 0x000000ff0000720c */ /* 0x000fda0003f05270 */
[----:B------:R-:W-:Y:S05]  /*18110*/  @P0 BRA `(.L_x_1510) ;  /* 0x0000005800b80947 */ /* 0x000fea0003800000 */
[----:B------:R-:W2:Y:S01]  /*18120*/  S2R R2, SR_LANEID ;  /* 0x0000000000027919 */ /* 0x000ea20000000000 */
[----:B------:R-:W-:Y:S01]  /*18130*/  VOTEU.ANY UR4, UPT, PT ;  /* 0x0000000000047886 */ /* 0x000fe200038e0100 */
[----:B01----:R-:W0:Y:S01]  /*18140*/  LDC.64 R4, c[0x0][0xd60] ;  /* 0x00035800ff047b82 */ /* 0x003e220000000a00 */
[----:B------:R-:W2:Y:S02]  /*18150*/  FLO.U32 R0, UR4 ;  /* 0x0000000400007d00 */ /* 0x000ea400080e0000 */
[----:B--2---:R-:W-:-:S06]  /*18160*/  ISETP.EQ.U32.AND P0, PT, R0, R2, PT ;  /* 0x000000020000720c */ /* 0x004fcc0003f02070 */
[----:B------:R-:W0:Y:S07]  /*18170*/  POPC R2, UR4 ;  /* 0x0000000400027d09 */ /* 0x000e2e0008000000 */
[----:B0-----:R-:W2:Y:S04]  /*18180*/  @P0 ATOMG.E.ADD.STRONG.GPU PT, R2, desc[UR40][R4.64], R2 ;  /* 0x00000002040209a8 */ /* 0x001ea800081ee1e8 */
[----:B--2---:R0:W1:Y:S02]  /*18190*/  SHFL.IDX PT, R2, R2, R0, 0x1f ;  /* 0x00001f0002027589 */ /* 0x00406400000e0000 */
[----:B0-----:R-:W0:Y:S02]  /*181a0*/  S2R R0, SR_LTMASK ;  /* 0x0000000000007919 */ /* 0x001e240000003900 */
[----:B0-----:R-:W-:-:S06]  /*181b0*/  LOP3.LUT R0, R0, UR4, RZ, 0xc0, !PT ;  /* 0x0000000400007c12 */ /* 0x001fcc000f8ec0ff */
[----:B------:R-:W1:Y:S02]  /*181c0*/  POPC R0, R0 ;  /* 0x0000000000007309 */ /* 0x000e640000000000 */
[----:B-1----:R-:W-:-:S05]  /*181d0*/  IADD3 R0, R2, UR36, R0 ;  /* 0x0000002402007c10 */ /* 0x002fca000fffe000 */
[----:B------:R4:W-:Y:S01]  /*181e0*/  STL [R1], R0 ;  /* 0x0000000001007387 */ /* 0x0009e20000100800 */
[----:B------:R-:W-:Y:S05]  /*181f0*/  BRA `(.L_x_1510) ;  /* 0x0000005800807947 */ /* 0x000fea0003800000 */
.L_x_1509:
        /* <DEDUP_REMOVED lines=8> */
[----:B01----:R-:W-:Y:S02]  /*18280*/  IMAD.U32 R4, RZ, RZ, UR6 ;  /* 0x00000006ff047e24 */ /* 0x003fe4000f8e00ff */
[----:B------:R-:W0:Y:S01]  /*18290*/  LDC.64 R2, c[0x4][R2] ;  /* 0x0100000002027b82 */ /* 0x000e220000000a00 */
[----:B------:R-:W-:Y:S02]  /*182a0*/  IMAD.U32 R5, RZ, RZ, UR7 ;  /* 0x00000007ff057e24 */ /* 0x000fe4000f8e00ff */
[----:B------:R-:W-:Y:S02]  /*182b0*/  IMAD.U32 R6, RZ, RZ, UR8 ;  /* 0x00000008ff067e24 */ /* 0x000fe4000f8e00ff */
[----:B------:R-:W-:-:S02]  /*182c0*/  IMAD.U32 R7, RZ, RZ, UR9 ;  /* 0x00000009ff077e24 */ /* 0x000fc4000f8e00ff */
[----:B------:R-:W-:Y:S02]  /*182d0*/  IMAD.U32 R10, RZ, RZ, UR4 ;  /* 0x00000004ff0a7e24 */ /* 0x000fe4000f8e00ff */
[----:B------:R-:W-:Y:S02]  /*182e0*/  IMAD.U32 R11, RZ, RZ, UR5 ;  /* 0x00000005ff0b7e24 */ /* 0x000fe4000f8e00ff */
[----:B------:R-:W-:Y:S02]  /*182f0*/  IMAD.MOV.U32 R8, RZ, RZ, 0x70 ;  /* 0x00000070ff087424 */ /* 0x000fe400078e00ff */
[----:B---3--:R-:W-:Y:S02]  /*18300*/  IMAD.MOV.U32 R12, RZ, RZ, 0x1 ;  /* 0x00000001ff0c7424 */ /* 0x008fe400078e00ff */
[----:B------:R-:W-:-:S07]  /*18310*/  IMAD.MOV.U32 R13, RZ, RZ, RZ ;  /* 0x000000ffff0d7224 */ /* 0x000fce00078e00ff */
[----:B------:R-:W-:-:S07]  /*18320*/  LEPC R20, `(.L_x_1512) ;  /* 0x000000001014794e */ /* 0x000fce0000000000 */
[----:B0-----:R-:W-:Y:S05]  /*18330*/  CALL.ABS.NOINC R2 ;  /* 0x0000000002007343 */ /* 0x001fea0003c00000 */
.L_x_1512:
[----:B------:R-:W-:Y:S05]  /*18340*/  BSYNC B6 ;  /* 0x0000000000067941 */ /* 0x000fea0003800000 */
.L_x_1511:
        /* <DEDUP_REMOVED lines=9> */
[----:B01----:R-:W-:Y:S02]  /*183e0*/  IMAD.U32 R4, RZ, RZ, UR6 ;  /* 0x00000006ff047e24 */ /* 0x003fe4000f8e00ff */
[----:B------:R-:W-:Y:S02]  /*183f0*/  IMAD.U32 R5, RZ, RZ, UR7 ;  /* 0x00000007ff057e24 */ /* 0x000fe4000f8e00ff */
[----:B------:R-:W-:Y:S02]  /*18400*/  IMAD.U32 R6, RZ, RZ, UR8 ;  /* 0x00000008ff067e24 */ /* 0x000fe4000f8e00ff */
[----:B------:R-:W-:-:S02]  /*18410*/  IMAD.U32 R7, RZ, RZ, UR9 ;  /* 0x00000009ff077e24 */ /* 0x000fc4000f8e00ff */
[----:B------:R-:W-:Y:S02]  /*18420*/  IMAD.U32 R10, RZ, RZ, UR4 ;  /* 0x00000004ff0a7e24 */ /* 0x000fe4000f8e00ff */
[----:B------:R-:W-:Y:S02]  /*18430*/  IMAD.U32 R11, RZ, RZ, UR5 ;  /* 0x00000005ff0b7e24 */ /* 0x000fe4000f8e00ff */
[----:B------:R-:W-:Y:S02]  /*18440*/  IMAD.MOV.U32 R8, RZ, RZ, 0x70 ;  /* 0x00000070ff087424 */ /* 0x000fe400078e00ff */
[----:B---3--:R-:W-:Y:S02]  /*18450*/  IMAD.MOV.U32 R12, RZ, RZ, 0x1 ;  /* 0x00000001ff0c7424 */ /* 0x008fe400078e00ff */
[----:B--2---:R-:W-:-:S07]  /*18460*/  IMAD.MOV.U32 R13, RZ, RZ, RZ ;  /* 0x000000ffff0d7224 */ /* 0x004fce00078e00ff */
[----:B------:R-:W-:-:S07]  /*18470*/  LEPC R20, `(.L_x_1515) ;  /* 0x000000001014794e */ /* 0x000fce0000000000 */
[----:B----4-:R-:W-:Y:S05]  /*18480*/  CALL.ABS.NOINC R2 ;  /* 0x0000000002007343 */ /* 0x010fea0003c00000 */
.L_x_1515:
        /* <DEDUP_REMOVED lines=16> */
.L_x_1514:
[----:B------:R-:W-:Y:S05]  /*18590*/  BSYNC B6 ;  /* 0x0000000000067941 */ /* 0x000fea0003800000 */
.L_x_1513:
[----:B01----:R-:W2:Y:S01]  /*185a0*/  LDL.LU R4, [R1+0x24] ;  /* 0x0000240001047983 */ /* 0x003ea20000300800 */
[----:B------:R-:W-:-:S03]  /*185b0*/  ULDC.64 UR4, c[0x0][0xaf0] ;  /* 0x0002bc0000047ab9 */ /* 0x000fc60000000a00 */
[----:B------:R-:W4:Y:S01]  /*185c0*/  LDL R7, [R1+0x8] ;  /* 0x0000080001077983 */ /* 0x000f220000100800 */
[----:B------:R-:W-:-:S03]  /*185d0*/  ISETP.NE.U32.AND P0, PT, RZ, UR4, PT ;  /* 0x00000004ff007c0c */ /* 0x000fc6000bf05070 */
[----:B------:R-:W5:Y:S01]  /*185e0*/  LDL R0, [R1+0x48] ;  /* 0x0000480001007983 */ /* 0x000f620000100800 */
[----:B------:R-:W-:-:S13]  /*185f0*/  ISETP.NE.AND.EX P0, PT, RZ, UR5, PT, P0 ;  /* 0x00000005ff007c0c */ /* 0x000fda000bf05300 */
[----:B------:R-:W-:-:S04]  /*18600*/  @P0 IADD3 R2, P1, R17, UR4, RZ ;  /* 0x0000000411020c10 */ /* 0x000fc8000ff3e0ff */
[----:B--2---:R-:W-:Y:S01]  /*18610*/  @P0 IADD3.X R3, R4, UR5, RZ, P1, !PT ;  /* 0x0000000504030c10 */ /* 0x004fe20008ffe4ff */
[----:B------:R-:W-:-:S04]  /*18620*/  ULDC.64 UR4, c[0x0][0xb00] ;  /* 0x0002c00000047ab9 */ /* 0x000fc80000000a00 */
[----:B----4-:R0:W2:Y:S02]  /*18630*/  @P0 LDG.E R7, desc[UR40][R2.64] ;  /* 0x0000002802070981 */ /* 0x0100a4000c1e1900 */
[----:B0-----:R-:W0:Y:S01]  /*18640*/  LDC.64 R2, c[0x0][0x418] ;  /* 0x00010600ff027b82 */ /* 0x001e220000000a00 */
[----:B-----5:R-:W-:Y:S01]  /*18650*/  VIADD R0, R0, 0xffffffff ;  /* 0xffffffff00007836 */ /* 0x020fe20000000000 */
[----:B--2---:R-:W-:Y:S01]  /*18660*/  SHF.R.S32.HI R8, RZ, 0x1f, R7 ;  /* 0x0000001fff087819 */ /* 0x004fe20000011407 */
[----:B------:R1:W-:Y:S04]  /*18670*/  @P0 STL [R1+0x8], R7 ;  /* 0x0000080701000387 */ /* 0x0003e80000100800 */
[----:B------:R1:W-:Y:S01]  /*18680*/  STL [R1+0x24], R8 ;  /* 0x0000240801007387 */ /* 0x0003e20000100800 */
[----:B0-----:R-:W-:Y:S01]  /*18690*/  LOP3.LUT P0, RZ, R2, UR4, RZ, 0xfc, !PT ;  /* 0x0000000402ff7c12 */ /* 0x001fe2000f80fcff */
[----:B------:R-:W-:-:S03]  /*186a0*/  UMOV UR4, 0xffffffff ;  /* 0xffffffff00047882 */ /* 0x000fc60000000000 */
[----:B------:R-:W-:-:S04]  /*186b0*/  LOP3.LUT P0, RZ, R3, UR5, RZ, 0xfc, P0 ;  /* 0x0000000503ff7c12 */ /* 0x000fc8000800fcff */
[----:B------:R-:W-:Y:S01]  /*186c0*/  SEL R17, R7, RZ, !P0 ;  /* 0x000000ff07117207 */ /* 0x000fe20004000000 */
[----:B-1----:R-:W-:Y:S08]  /*186d0*/  BRA.DIV UR4, `(.L_x_1516) ;  /* 0x0000007204247947 */ /* 0x002ff0000b800000 */
[----:B------:R-:W0:Y:S02]  /*186e0*/  S2R R4, SR_TID.X ;  /* 0x0000000000047919 */ /* 0x000e240000002100 */
[----:B0-----:R-:W-:-:S04]  /*186f0*/  SHF.R.U32.HI R4, RZ, 0x5, R4 ;  /* 0x00000005ff047819 */ /* 0x001fc80000011604 */
[----:B------:R-:W-:-:S05]  /*18700*/  LOP3.LUT R4, R4, 0x3, RZ, 0xc0, !PT ;  /* 0x0000000304047812 */ /* 0x000fca00078ec0ff */
[----:B---3--:R0:W1:Y:S02]  /*18710*/  SHFL.IDX PT, R14, R4, RZ, 0x1f ;  /* 0x00001fff040e7589 */ /* 0x00806400000e0000 */
.L_x_1668:
        /* <DEDUP_REMOVED lines=11> */
.L_x_1671:
        /* <DEDUP_REMOVED lines=24> */
.L_x_1519:
[----:B-1----:R-:W2:Y:S01]  /*18950*/  LDL R2, [R1+0x1c] ;  /* 0x00001c0001027983 */ /* 0x002ea20000100800 */
[----:B0-----:R-:W-:Y:S01]  /*18960*/  IMAD R0, R19, 0x8, R18 ;  /* 0x0000000813007824 */ /* 0x001fe200078e0212 */
[----:B--2---:R-:W-:-:S04]  /*18970*/  SHF.L.U32 R2, R2, 0x1f, RZ ;  /* 0x0000001f02027819 */ /* 0x004fc800000006ff */
[----:B------:R-:W0:Y:S02]  /*18980*/  SYNCS.PHASECHK.TRANS64.TRYWAIT P0, [R0+URZ+0x38840], R2 ;  /* 0x03884002000075a7 */ /* 0x000e24000800017f */
[----:B0-----:R-:W-:Y:S05]  /*18990*/  @!P0 BRA `(.L_x_1520) ;  /* 0x0000006c00c88947 */ /* 0x001fea0003800000 */
.L_x_1672:
        /* <DEDUP_REMOVED lines=11> */
.L_x_1521:
        /* <DEDUP_REMOVED lines=24> */
.L_x_1517:
[----:B0-----:R-:W2:Y:S04]  /*18bd0*/  LDL.LU R4, [R1+0x30] ;  /* 0x0000300001047983 */ /* 0x001ea80000300800 */
[----:B------:R-:W3:Y:S04]  /*18be0*/  LDL.LU R3, [R1+0x50] ;  /* 0x0000500001037983 */ /* 0x000ee80000300800 */
[----:B-1----:R-:W4:Y:S01]  /*18bf0*/  LDL R2, [R1+0x38] ;  /* 0x0000380001027983 */ /* 0x002f220000100800 */
        /* <DEDUP_REMOVED lines=10> */
[----:B------:R4:W-:Y:S02]  /*18ca0*/  STL [R1+0x3c], R0 ;  /* 0x00003c0001007387 */ /* 0x0009e40000100800 */
        /* <DEDUP_REMOVED lines=8> */
[----:B------:R-:W-:Y:S02]  /*18d30*/  IMAD.U32 R4, RZ, RZ, UR4 ;  /* 0x00000004ff047e24 */ /* 0x000fe4000f8e00ff */
[----:B0-----:R-:W0:Y:S01]  /*18d40*/  LDC.64 R2, c[0x4][R2] ;  /* 0x0100000002027b82 */ /* 0x001e220000000a00 */
        /* <DEDUP_REMOVED lines=10> */
.L_x_1523:
[----:B------:R-:W-:Y:S05]  /*18df0*/  BSYNC B6 ;  /* 0x0000000000067941 */ /* 0x000fea0003800000 */
.L_x_1522:
[----:B------:R-:W2:Y:S01]  /*18e00*/  LDL R10, [R1+0x4] ;  /* 0x00000400010a7983 */ /* 0x000ea20000100800 */
[----:B------:R-:W1:Y:S01]  /*18e10*/  LDC R7, c[0x0][0x448] ;  /* 0x00011200ff077b82 */ /* 0x000e620000000800 */
[----:B------:R-:W-:Y:S01]  /*18e20*/  ULDC.64 UR4, c[0x0][0x298] ;  /* 0x0000a60000047ab9 */ /* 0x000fe20000000a00 */
[----:B------:R-:W-:Y:S01]  /*18e30*/  ULDC.64 UR6, c[0x0][0x280] ;  /* 0x0000a00000067ab9 */ /* 0x000fe20000000a00 */
[----:B------:R-:W3:Y:S04]  /*18e40*/  LDL R4, [R1+0x58] ;  /* 0x0000580001047983 */ /* 0x000ee80000100800 */
[----:B------:R-:W4:Y:S04]  /*18e50*/  LDL R9, [R1+0x38] ;  /* 0x0000380001097983 */ /* 0x000f280000100800 */
[----:B------:R-:W4:Y:S01]  /*18e60*/  LDL R8, [R1+0x60] ;  /* 0x0000600001087983 */ /* 0x000f220000100800 */
[----:B------:R-:W1:Y:S01]  /*18e70*/  S2R R2, SR_TID.X ;  /* 0x0000000000027919 */ /* 0x000e620000002100 */
[----:B0-----:R-:W0:Y:S02]  /*18e80*/  S2R R0, SR_TID.X ;  /* 0x0000000000007919 */ /* 0x001e240000002100 */
[----:B------:R-:W4:Y:S01]  /*18e90*/  LDL R6, [R1+0x3c] ;  /* 0x00003c0001067983 */ /* 0x000f220000100800 */
[----:B-1----:R-:W-:-:S13]  /*18ea0*/  ISETP.NE.AND P0, PT, R7, 0x1, PT ;  /* 0x000000010700780c */ /* 0x002fda0003f05270 */
[----:B------:R-:W1:Y:S01]  /*18eb0*/  @P0 LDC R3, c[0x0][0x450] ;  /* 0x00011400ff030b82 */ /* 0x000e620000000800 */
[----:B------:R-:W-:-:S04]  /*18ec0*/  LOP3.LUT R2, R2, 0x7f, RZ, 0xc0, !PT ;  /* 0x0000007f02027812 */ /* 0x000fc800078ec0ff */
[----:B------:R-:W-:Y:S01]  /*18ed0*/  SHF.R.U32.HI R2, RZ, 0x3, R2 ;  /* 0x00000003ff027819 */ /* 0x000fe20000011602 */
[----:B0-----:R-:W-:-:S05]  /*18ee0*/  IMAD.SHL.U32 R0, R0, 0x10, RZ ;  /* 0x0000001000007824 */ /* 0x001fca00078e00ff */
[----:B------:R-:W-:Y:S02]  /*18ef0*/  LOP3.LUT R0, R2, 0x70, R0, 0xf8, !PT ;  /* 0x0000007002007812 */ /* 0x000fe400078ef800 */
[----:B------:R-:W0:Y:S03]  /*18f00*/  @P0 LDC R2, c[0x0][0x44c] ;  /* 0x00011300ff020b82 */ /* 0x000e260000000800 */
[----:B--2---:R-:W-:-:S04]  /*18f10*/  IMAD R5, R10, 0x40, R0 ;  /* 0x000000400a057824 */ /* 0x004fc800078e0200 */
[----:B0-----:R-:W-:-:S04]  /*18f20*/  @P0 IMAD.HI.U32 R2, R5, R2, RZ ;  /* 0x0000000205020227 */ /* 0x001fc800078e00ff */
[----:B------:R-:W-:Y:S01]  /*18f30*/  IMAD.MOV.U32 R0, RZ, RZ, R5 ;  /* 0x000000ffff007224 */ /* 0x000fe200078e0005 */
[----:B-1----:R-:W-:Y:S01]  /*18f40*/  @P0 SHF.R.U32.HI R0, RZ, R3, R2 ;  /* 0x00000003ff000219 */ /* 0x002fe20000011602 */
[----:B---3--:R-:W-:-:S04]  /*18f50*/  IMAD R2, R4, UR4, RZ ;  /* 0x0000000404027c24 */ /* 0x008fc8000f8e02ff */
        /* <DEDUP_REMOVED lines=76> */
.L_x_1681:
        /* <DEDUP_REMOVED lines=12> */
.L_x_1525:
        /* <DEDUP_REMOVED lines=37> */
.L_x_1527:
[----:B------:R-:W-:Y:S05]  /*19730*/  BSYNC B6 ;  /* 0x0000000000067941 */ /* 0x000fea0003800000 */
.L_x_1526:
[----:B-1----:R-:W2:Y:S01]  /*19740*/  LDL.LU R5, [R1+0x38] ;  /* 0x0000380001057983 */ /* 0x002ea20000300800 */
[----:B------:R-:W0:Y:S01]  /*19750*/  LDC R7, c[0x0][0x448] ;  /* 0x00011200ff077b82 */ /* 0x000e220000000800 */
[----:B------:R-:W-:Y:S02]  /*19760*/  ULDC.64 UR4, c[0x0][0x3d8] ;  /* 0x0000f60000047ab9 */ /* 0x000fe40000000a00 */
[----:B------:R-:W2:Y:S04]  /*19770*/  LDL.LU.64 R2, [R1+0x58] ;  /* 0x0000580001027983 */ /* 0x000ea80000300a00 */
[----:B------:R-:W3:Y:S04]  /*19780*/  LDL.LU R0, [R1+0x60] ;  /* 0x0000600001007983 */ /* 0x000ee80000300800 */
[----:B------:R-:W4:Y:S04]  /*19790*/  LDL.LU R4, [R1+0x3c] ;  /* 0x00003c0001047983 */ /* 0x000f280000300800 */
[----:B------:R-:W5:Y:S04]  /*197a0*/  LDL.LU R6, [R1+0x30] ;  /* 0x0000300001067983 */ /* 0x000f680000300800 */
[----:B------:R-:W5:Y:S01]  /*197b0*/  LDL.LU R8, [R1+0x14] ;  /* 0x0000140001087983 */ /* 0x000f620000300800 */
[----:B0-----:R-:W-:Y:S01]  /*197c0*/  ISETP.NE.AND P0, PT, R7, 0x1, PT ;  /* 0x000000010700780c */ /* 0x001fe20003f05270 */
[----:B------:R-:W0:Y:S02]  /*197d0*/  S2R R10, SR_TID.X ;  /* 0x00000000000a7919 */ /* 0x000e240000002100 */
[----:B0-----:R-:W-:-:S05]  /*197e0*/  IMAD.SHL.U32 R10, R10, 0x8, RZ ;  /* 0x000000080a0a7824 */ /* 0x001fca00078e00ff */
[----:B------:R-:W-:Y:S01]  /*197f0*/  LOP3.LUT R10, R10, 0x38, RZ, 0xc0, !PT ;  /* 0x000000380a0a7812 */ /* 0x000fe200078ec0ff */
[----:B--2---:R-:W-:-:S04]  /*19800*/  IMAD.MOV.U32 R3, RZ, RZ, R5 ;  /* 0x000000ffff037224 */ /* 0x004fc800078e0005 */
        /* <DEDUP_REMOVED lines=8> */
[----:B------:R-:W1:Y:S02]  /*19890*/  @P0 LDC R4, c[0x0][0x44c] ;  /* 0x00011300ff040b82 */ /* 0x000e640000000800 */
[----:B------:R-:W-:Y:S02]  /*198a0*/  IMAD.IADD R3, R3, 0x1, R0 ;  /* 0x0000000103037824 */ /* 0x000fe400078e0200 */
[----:B-----5:R-:W-:Y:S02]  /*198b0*/  IMAD.MOV.U32 R0, RZ, RZ, R6 ;  /* 0x000000ffff007224 */ /* 0x020fe400078e0006 */
[----:B-1----:R-:W-:-:S05]  /*198c0*/  @P0 IMAD.HI.U32 R4, R6, R4, RZ ;  /* 0x0000000406040227 */ /* 0x002fca00078e00ff */
[----:B0-----:R-:W-:-:S05]  /*198d0*/  @P0 SHF.R.U32.HI R0, RZ, R5, R4 ;  /* 0x00000005ff000219 */ /* 0x001fca0000011604 */
[----:B------:R-:W-:-:S04]  /*198e0*/  IMAD.MOV R4, RZ, RZ, -R0 ;  /* 0x000000ffff047224 */ /* 0x000fc800078e0a00 */
[----:B------:R-:W-:Y:S02]  /*198f0*/  IMAD R4, R7, R4, R6 ;  /* 0x0000000407047224 */ /* 0x000fe400078e0206 */
[----:B------:R-:W0:Y:S01]  /*19900*/  S2R R6, SR_TID.X ;  /* 0x0000000000067919 */ /* 0x000e220000002100 */
[----:B------:R-:W-:Y:S01]  /*19910*/  SHF.R.S32.HI R5, RZ, 0x1f, R0 ;  /* 0x0000001fff057819 */ /* 0x000fe20000011400 */
[----:B------:R-:W-:-:S04]  /*19920*/  IMAD.WIDE.U32 R2, R0, UR4, R2 ;  /* 0x0000000400027c25 */ /* 0x000fc8000f8e0002 */
[----:B------:R-:W-:-:S04]  /*19930*/  IMAD R5, R5, UR4, RZ ;  /* 0x0000000405057c24 */ /* 0x000fc8000f8e02ff */
[----:B------:R-:W-:Y:S01]  /*19940*/  IMAD R0, R0, UR5, R5 ;  /* 0x0000000500007c24 */ /* 0x000fe2000f8e0205 */
[----:B------:R-:W-:-:S03]  /*19950*/  ULDC.64 UR4, c[0x0][0x3c8] ;  /* 0x0000f20000047ab9 */ /* 0x000fc60000000a00 */
[----:B------:R-:W-:Y:S01]  /*19960*/  IMAD.IADD R3, R3, 0x1, R0 ;  /* 0x0000000103037824 */ /* 0x000fe200078e0200 */
[----:B------:R-:W-:Y:S01]  /*19970*/  SHF.R.S32.HI R0, RZ, 0x1f, R4 ;  /* 0x0000001fff007819 */ /* 0x000fe20000011404 */
[----:B------:R-:W-:-:S04]  /*19980*/  IMAD.WIDE.U32 R2, R4, UR4, R2 ;  /* 0x0000000404027c25 */ /* 0x000fc8000f8e0002 */
[----:B------:R-:W-:Y:S02]  /*19990*/  IMAD R0, R0, UR4, RZ ;  /* 0x0000000400007c24 */ /* 0x000fe4000f8e02ff */
[----:B0-----:R-:W-:-:S05]  /*199a0*/  IMAD.SHL.U32 R6, R6, 0x8, RZ ;  /* 0x0000000806067824 */ /* 0x001fca00078e00ff */
[----:B------:R-:W-:Y:S01]  /*199b0*/  LOP3.LUT R6, R6, 0x38, RZ, 0xc0, !PT ;  /* 0x0000003806067812 */ /* 0x000fe200078ec0ff */
[----:B------:R-:W-:Y:S01]  /*199c0*/  IMAD R4, R4, UR5, R0 ;  /* 0x0000000504047c24 */ /* 0x000fe2000f8e0200 */
[----:B------:R-:W-:Y:S02]  /*199d0*/  ULDC.64 UR4, c[0x0][0x390] ;  /* 0x0000e40000047ab9 */ /* 0x000fe40000000a00 */
[C---:B------:R-:W-:Y:S02]  /*199e0*/  LOP3.LUT R9, R6.reuse, 0x80, RZ, 0xfc, !PT ;  /* 0x0000008006097812 */ /* 0x040fe400078efcff */
[----:B------:R-:W-:Y:S02]  /*199f0*/  LOP3.LUT R6, R6, 0x40, RZ, 0xfc, !PT ;  /* 0x0000004006067812 */ /* 0x000fe400078efcff */
[----:B------:R-:W-:Y:S01]  /*19a00*/  LEA R0, P0, R2, UR4, 0x1 ;  /* 0x0000000402007c11 */ /* 0x000fe2000f8008ff */
[----:B------:R-:W-:Y:S02]  /*19a10*/  ULDC UR4, c[0x0][0x3b8] ;  /* 0x0000ee0000047ab9 */ /* 0x000fe40000000800 */
[----:B------:R-:W-:-:S02]  /*19a20*/  ISETP.GE.AND P1, PT, R6, UR4, PT ;  /* 0x0000000406007c0c */ /* 0x000fc4000bf26270 */
[----:B------:R-:W0:Y:S01]  /*19a30*/  S2R R6, SR_TID.X ;  /* 0x0000000000067919 */ /* 0x000e220000002100 */
[----:B------:R-:W-:Y:S02]  /*19a40*/  ISETP.GE.AND P3, PT, R10, UR4, PT ;  /* 0x000000040a007c0c */ /* 0x000fe4000bf66270 */
[----:B------:R-:W-:Y:S02]  /*19a50*/  ISETP.GE.AND P2, PT, R9, UR4, PT ;  /* 0x0000000409007c0c */ /* 0x000fe4000bf46270 */
[----:B------:R-:W-:-:S09]  /*19a60*/  LOP3.LUT R8, R8, 0xfffffff7, RZ, 0xc0, !PT ;  /* 0xfffffff708087812 */ /* 0x000fd200078ec0ff */
[----:B------:R-:W-:-:S04]  /*19a70*/  @P3 LOP3.LUT R8, R8, 0x8, RZ, 0xfc, !PT ;  /* 0x0000000808083812 */ /* 0x000fc800078efcff */
[----:B------:R-:W-:-:S04]  /*19a80*/  LOP3.LUT R8, R8, 0xfffffffd, RZ, 0xc0, !PT ;  /* 0xfffffffd08087812 */ /* 0x000fc800078ec0ff */
[----:B------:R-:W-:-:S04]  /*19a90*/  @P2 LOP3.LUT R8, R8, 0x2, RZ, 0xfc, !PT ;  /* 0x0000000208082812 */ /* 0x000fc800078efcff */
[----:B------:R-:W-:Y:S01]  /*19aa0*/  LOP3.LUT R8, R8, 0xfffffffb, RZ, 0xc0, !PT ;  /* 0xfffffffb08087812 */ /* 0x000fe200078ec0ff */
[----:B0-----:R-:W-:-:S03]  /*19ab0*/  IMAD.SHL.U32 R6, R6, 0x8, RZ ;  /* 0x0000000806067824 */ /* 0x001fc600078e00ff */
[----:B------:R-:W-:Y:S01]  /*19ac0*/  @P1 LOP3.LUT R8, R8, 0x4, RZ, 0xfc, !PT ;  /* 0x0000000408081812 */ /* 0x000fe200078efcff */
[----:B------:R-:W-:Y:S01]  /*19ad0*/  IMAD.IADD R4, R3, 0x1, R4 ;  /* 0x0000000103047824 */ /* 0x000fe200078e0204 */
[----:B------:R-:W-:-:S03]  /*19ae0*/  LOP3.LUT R6, R6, 0x38, RZ, 0xc0, !PT ;  /* 0x0000003806067812 */ /* 0x000fc600078ec0ff */
[----:B------:R0:W-:Y:S01]  /*19af0*/  STL [R1+0x14], R8 ;  /* 0x0000140801007387 */ /* 0x0001e20000100800 */
[----:B------:R-:W-:Y:S02]  /*19b00*/  LEA.HI.X R4, R2, UR5, R4, 0x1, P0 ;  /* 0x0000000502047c11 */ /* 0x000fe400080f0c04 */
[C---:B0-----:R-:W-:Y:S02]  /*19b10*/  LOP3.LUT R8, R6.reuse, 0x100, RZ, 0xfc, !PT ;  /* 0x0000010006087812 */ /* 0x041fe400078efcff */
[----:B------:R-:W-:Y:S02]  /*19b20*/  LOP3.LUT R6, R6, 0xc0, RZ, 0xfc, !PT ;  /* 0x000000c006067812 */ /* 0x000fe400078efcff */
[----:B------:R-:W-:Y:S02]  /*19b30*/  ISETP.GE.AND P0, PT, R8, UR4, PT ;  /* 0x0000000408007c0c */ /* 0x000fe4000bf06270 */
[----:B------:R-:W0:Y:S01]  /*19b40*/  S2R R8, SR_TID.X ;  /* 0x0000000000087919 */ /* 0x000e220000002100 */
[----:B------:R-:W-:-:S02]  /*19b50*/  ISETP.GE.AND P5, PT, R6, UR4, PT ;  /* 0x0000000406007c0c */ /* 0x000fc4000bfa6270 */
[----:B------:R-:W1:Y:S01]  /*19b60*/  S2R R6, SR_TID.X ;  /* 0x0000000000067919 */ /* 0x000e620000002100 */
[----:B------:R-:W-:Y:S02]  /*19b70*/  SEL R5, RZ, 0x1, P3 ;  /* 0x00000001ff057807 */ /* 0x000fe40001800000 */
[----:B------:R-:W-:Y:S02]  /*19b80*/  SEL R3, RZ, 0x4, P2 ;  /* 0x00000004ff037807 */ /* 0x000fe40001000000 */
[----:B------:R-:W-:-:S04]  /*19b90*/  SEL R2, RZ, 0x2, P1 ;  /* 0x00000002ff027807 */ /* 0x000fc80000800000 */
[----:B------:R-:W-:Y:S02]  /*19ba0*/  IADD3 R2, R3, R2, R5 ;  /* 0x0000000203027210 */ /* 0x000fe40007ffe005 */
[----:B------:R-:W-:Y:S02]  /*19bb0*/  SEL R5, RZ, 0x10, P0 ;  /* 0x00000010ff057807 */ /* 0x000fe40000000000 */
[----:B------:R-:W-:Y:S01]  /*19bc0*/  SEL R3, RZ, 0x8, P5 ;  /* 0x00000008ff037807 */ /* 0x000fe20002800000 */
[----:B0-----:R-:W-:Y:S02]  /*19bd0*/  IMAD.SHL.U32 R8, R8, 0x8, RZ ;  /* 0x0000000808087824 */ /* 0x001fe400078e00ff */
[----:B-1----:R-:W-:-:S03]  /*19be0*/  IMAD.SHL.U32 R6, R6, 0x8, RZ ;  /* 0x0000000806067824 */ /* 0x002fc600078e00ff */
[----:B------:R-:W-:-:S04]  /*19bf0*/  LOP3.LUT R8, R8, 0x38, RZ, 0xc0, !PT ;  /* 0x0000003808087812 */ /* 0x000fc800078ec0ff */
[----:B------:R-:W-:Y:S02]  /*19c00*/  LOP3.LUT R9, R8, 0x180, RZ, 0xfc, !PT ;  /* 0x0000018008097812 */ /* 0x000fe400078efcff */
[----:B------:R-:W-:Y:S02]  /*19c10*/  LOP3.LUT R6, R6, 0x38, RZ, 0xc0, !PT ;  /* 0x0000003806067812 */ /* 0x000fe400078ec0ff */
[----:B------:R-:W-:Y:S02]  /*19c20*/  ISETP.GE.AND P1, PT, R9, UR4, PT ;  /* 0x0000000409007c0c */ /* 0x000fe4000bf26270 */
[----:B------:R-:W-:Y:S02]  /*19c30*/  LOP3.LUT R8, R6, 0x140, RZ, 0xfc, !PT ;  /* 0x0000014006087812 */ /* 0x000fe400078efcff */
[----:B------:R-:W-:Y:S02]  /*19c40*/  IADD3 R2, R5, R2, R3 ;  /* 0x0000000205027210 */ /* 0x000fe40007ffe003 */
[----:B------:R-:W-:-:S02]  /*19c50*/  SEL R5, RZ, 0x40, P1 ;  /* 0x00000040ff057807 */ /* 0x000fc40000800000 */
[----:B------:R-:W-:Y:S02]  /*19c60*/  LOP3.LUT R6, R6, 0x1c0, RZ, 0xfc, !PT ;  /* 0x000001c006067812 */ /* 0x000fe400078efcff */
[----:B------:R-:W-:Y:S02]  /*19c70*/  ISETP.GE.AND P1, PT, R8, UR4, PT ;  /* 0x0000000408007c0c */ /* 0x000fe4000bf26270 */
[----:B------:R-:W-:Y:S02]  /*19c80*/  ISETP.GE.AND P2, PT, R6, UR4, PT ;  /* 0x0000000406007c0c */ /* 0x000fe4000bf46270 */
[----:B------:R-:W-:Y:S01]  /*19c90*/  SEL R3, RZ, 0x20, P1 ;  /* 0x00000020ff037807 */ /* 0x000fe20000800000 */
[----:B------:R-:W-:Y:S01]  /*19ca0*/  UMOV UR4, 0xffffffff ;  /* 0xffffffff00047882 */ /* 0x000fe20000000000 */
[----:B------:R-:W-:Y:S02]  /*19cb0*/  SEL R6, RZ, 0x80, P2 ;  /* 0x00000080ff067807 */ /* 0x000fe40001000000 */
[----:B------:R-:W-:-:S05]  /*19cc0*/  IADD3 R5, R5, R2, R3 ;  /* 0x0000000205057210 */ /* 0x000fca0007ffe003 */
[----:B------:R-:W-:Y:S01]  /*19cd0*/  IMAD.IADD R6, R5, 0x1, R6 ;  /* 0x0000000105067824 */ /* 0x000fe200078e0206 */
[----:B------:R-:W-:Y:S06]  /*19ce0*/  BRA.DIV UR4, `(.L_x_1528) ;  /* 0x0000006204687947 */ /* 0x000fec000b800000 */
[----:B------:R-:W2:Y:S04]  /*19cf0*/  LDL.LU R8, [R1+0x4c] ;  /* 0x00004c0001087983 */ /* 0x000ea80000300800 */
[----:B------:R-:W3:Y:S04]  /*19d00*/  LDL.LU R3, [R1+0x4] ;  /* 0x0000040001037983 */ /* 0x000ee80000300800 */
[----:B------:R-:W4:Y:S04]  /*19d10*/  LDL.LU R2, [R1+0x50] ;  /* 0x0000500001027983 */ /* 0x000f280000300800 */
[----:B------:R-:W5:Y:S04]  /*19d20*/  LDL.LU R12, [R1+0x14] ;  /* 0x00001400010c7983 */ /* 0x000f680000300800 */
[----:B------:R-:W5:Y:S04]  /*19d30*/  LDL R11, [R1+0x18] ;  /* 0x00001800010b7983 */ /* 0x000f680000100800 */
[----:B------:R-:W5:Y:S01]  /*19d40*/  LDL.LU R10, [R1+0x64] ;  /* 0x00006400010a7983 */ /* 0x000f620000300800 */
[----:B------:R-:W0:Y:S02]  /*19d50*/  S2R R13, SR_TID.X ;  /* 0x00000000000d7919 */ /* 0x000e240000002100 */
[----:B0-----:R-:W-:-:S05]  /*19d60*/  IMAD.SHL.U32 R13, R13, 0x8, RZ ;  /* 0x000000080d0d7824 */ /* 0x001fca00078e00ff */
[----:B------:R-:W-:Y:S01]  /*19d70*/  LOP3.LUT R13, R13, 0x38, RZ, 0xc0, !PT ;  /* 0x000000380d0d7812 */ /* 0x000fe200078ec0ff */
[----:B------:R-:W-:Y:S04]  /*19d80*/  SHFL.IDX PT, R14, R0, 0x1, 0x181f ;  /* 0x00381f00000e7f89 */ /* 0x000fe800000e0000 */
[----:B------:R-:W-:Y:S01]  /*19d90*/  SHFL.IDX PT, R9, R4, 0x1, 0x181f ;  /* 0x00381f0004097f89 */ /* 0x000fe200000e0000 */
[----:B--2---:R-:W-:-:S05]  /*19da0*/  IMAD R7, R8, R7, RZ ;  /* 0x0000000708077224 */ /* 0x004fca00078e02ff */
[-C--:B---3--:R-:W-:Y:S02]  /*19db0*/  ISETP.GE.AND P2, PT, R3, R7.reuse, PT ;  /* 0x000000070300720c */ /* 0x088fe40003f46270 */
[----:B----4-:R-:W-:Y:S02]  /*19dc0*/  ISETP.GE.AND P3, PT, R2, R7, PT ;  /* 0x000000070200720c */ /* 0x010fe40003f66270 */
[----:B-----5:R-:W-:-:S04]  /*19dd0*/  LOP3.LUT R12, R12, 0xfffffbff, RZ, 0xc0, !PT ;  /* 0xfffffbff0c0c7812 */ /* 0x020fc800078ec0ff */
[----:B------:R-:W-:-:S05]  /*19de0*/  @P1 LOP3.LUT R12, R12, 0x400, RZ, 0xfc, !PT ;  /* 0x000004000c0c1812 */ /* 0x000fca00078efcff */
[----:B------:R-:W-:Y:S02]  /*19df0*/  @!P2 LOP3.LUT R2, R5, 0x40, RZ, 0xc0, !PT ;  /* 0x000000400502a812 */ /* 0x000fe400078ec0ff */
[C---:B------:R-:W-:Y:S02]  /*19e00*/  LOP3.LUT P1, RZ, R12.reuse, 0x8, RZ, 0xc0, !PT ;  /* 0x000000080cff7812 */ /* 0x040fe4000782c0ff */
[C---:B------:R-:W-:Y:S02]  /*19e10*/  LOP3.LUT P4, RZ, R12.reuse, 0x2, RZ, 0xc0, !PT ;  /* 0x000000020cff7812 */ /* 0x040fe4000788c0ff */
[----:B------:R-:W-:Y:S02]  /*19e20*/  LOP3.LUT R12, R12, 0xfffffeff, RZ, 0xc0, !PT ;  /* 0xfffffeff0c0c7812 */ /* 0x000fe400078ec0ff */
[----:B------:R-:W-:Y:S02]  /*19e30*/  @!P2 SHF.R.U32.HI R2, RZ, 0x2, R2 ;  /* 0x00000002ff02a819 */ /* 0x000fe40000011602 */
[----:B------:R-:W-:-:S02]  /*19e40*/  @P3 LOP3.LUT R12, R12, 0x100, RZ, 0xfc, !PT ;  /* 0x000001000c0c3812 */ /* 0x000fc400078efcff */
[----:B------:R-:W-:Y:S02]  /*19e50*/  @!P2 ISETP.NE.U32.AND P3, PT, R2, RZ, PT ;  /* 0x000000ff0200a20c */ /* 0x000fe40003f65070 */
[----:B------:R-:W-:Y:S02]  /*19e60*/  @!P2 LOP3.LUT R2, R6, 0x80, RZ, 0xc0, !PT ;  /* 0x000000800602a812 */ /* 0x000fe400078ec0ff */
[----:B------:R-:W-:Y:S02]  /*19e70*/  LOP3.LUT R12, R12, 0xffffffdf, RZ, 0xc0, !PT ;  /* 0xffffffdf0c0c7812 */ /* 0x000fe400078ec0ff */
[----:B------:R-:W-:-:S07]  /*19e80*/  @!P2 SHF.R.U32.HI R2, RZ, 0x3, R2 ;  /* 0x00000003ff02a819 */ /* 0x000fce0000011602 */
[----:B------:R-:W-:Y:S02]  /*19e90*/  @P3 LOP3.LUT R12, R12, 0x20, RZ, 0xfc, !PT ;  /* 0x000000200c0c3812 */ /* 0x000fe400078efcff */
[----:B------:R-:W-:Y:S02]  /*19ea0*/  @!P2 ISETP.NE.U32.AND P3, PT, R2, RZ, PT ;  /* 0x000000ff0200a20c */ /* 0x000fe40003f65070 */
[----:B------:R-:W0:Y:S04]  /*19eb0*/  SHFL.IDX PT, R2, R0, RZ, 0x181f ;  /* 0x00181fff00027589 */ /* 0x000e2800000e0000 */
[----:B------:R-:W1:Y:S01]  /*19ec0*/  SHFL.IDX PT, R8, R4, RZ, 0x181f ;  /* 0x00181fff04087589 */ /* 0x000e6200000e0000 */
[----:B------:R-:W-:Y:S02]  /*19ed0*/  LOP3.LUT R12, R12, 0xfffffdff, RZ, 0xc0, !PT ;  /* 0xfffffdff0c0c7812 */ /* 0x000fe400078ec0ff */
[----:B0-----:R-:W-:-:S05]  /*19ee0*/  @!P2 LEA R3, P6, R13, R2, 0x1 ;  /* 0x000000020d03a211 */ /* 0x001fca00078c08ff */
[----:B-1----:R-:W-:-:S05]  /*19ef0*/  @!P2 IMAD.X R2, RZ, RZ, R8, P6 ;  /* 0x000000ffff02a224 */ /* 0x002fca00030e0608 */
[-C--:B------:R-:W-:Y:S02]  /*19f00*/  @!P2 LOP3.LUT R3, R3, R2.reuse, RZ, 0x3c, !PT ;  /* 0x000000020303a212 */ /* 0x080fe400078e3cff */
[----:B------:R-:W-:Y:S02]  /*19f10*/  @P3 LOP3.LUT R12, R12, 0x200, RZ, 0xfc, !PT ;  /* 0x000002000c0c3812 */ /* 0x000fe400078efcff */
[C---:B------:R-:W-:Y:S02]  /*19f20*/  @!P2 LOP3.LUT R2, R3.reuse, R2, RZ, 0x3c, !PT ;  /* 0x000000020302a212 */ /* 0x040fe400078e3cff */
[C---:B------:R-:W-:Y:S02]  /*19f30*/  LOP3.LUT P6, RZ, R12.reuse, 0x4, RZ, 0xc0, !PT ;  /* 0x000000040cff7812 */ /* 0x040fe400078cc0ff */
[----:B------:R-:W-:Y:S02]  /*19f40*/  @!P2 LOP3.LUT R3, R3, R2, RZ, 0x3c, !PT ;  /* 0x000000020303a212 */ /* 0x000fe400078e3cff */
[----:B------:R-:W-:-:S03]  /*19f50*/  LOP3.LUT P3, RZ, R12, 0x20, RZ, 0xc0, !PT ;  /* 0x000000200cff7812 */ /* 0x000fc6000786c0ff */
[----:B------:R-:W-:Y:S01]  /*19f60*/  @!P2 LDGSTS.E.BYPASS.LTC128B.128 [R11+0x26400], desc[UR40][R2.64], !P1 ;  /* 0x26400000020bafae */ /* 0x000fe2000c901d68 */
[----:B------:R-:W-:-:S05]  /*19f70*/  LOP3.LUT P1, RZ, R12, 0x400, RZ, 0xc0, !PT ;  /* 0x000004000cff7812 */ /* 0x000fca000782c0ff */
[----:B------:R-:W-:Y:S04]  /*19f80*/  @!P2 LDGSTS.E.BYPASS.LTC128B.128 [R11+0x28400], desc[UR40][R2.64+0x80], !P6 ;  /* 0x28400080020bafae */ /* 0x000fe8000f101d68 */
[----:B------:R-:W-:Y:S04]  /*19f90*/  @!P2 LDGSTS.E.BYPASS.LTC128B.128 [R11+0x2a400], desc[UR40][R2.64+0x100], !P4 ;  /* 0x2a400100020bafae */ /* 0x000fe8000e101d68 */
[----:B------:R-:W-:Y:S04]  /*19fa0*/  @!P2 LDGSTS.E.BYPASS.LTC128B.128 [R11+0x2c400], desc[UR40][R2.64+0x180], !P5 ;  /* 0x2c400180020bafae */ /* 0x000fe8000e901d68 */
[----:B------:R-:W-:Y:S04]  /*19fb0*/  @!P2 LDGSTS.E.BYPASS.LTC128B.128 [R11+0x2e400], desc[UR40][R2.64+0x200], !P0 ;  /* 0x2e400200020bafae */ /* 0x000fe8000c101d68 */
[----:B------:R-:W-:Y:S04]  /*19fc0*/  @!P2 LDGSTS.E.BYPASS.LTC128B.128 [R11+0x30400], desc[UR40][R2.64+0x280], !P1 ;  /* 0x30400280020bafae */ /* 0x000fe8000c901d68 */
[----:B------:R-:W-:Y:S01]  /*19fd0*/  @!P2 LDGSTS.E.BYPASS.LTC128B.128 [R11+0x32400], desc[UR40][R2.64+0x300], P3 ;  /* 0x32400300020bafae */ /* 0x000fe20009901d68 */
[----:B------:R-:W-:-:S13]  /*19fe0*/  LOP3.LUT P3, RZ, R12, 0x200, RZ, 0xc0, !PT ;  /* 0x000002000cff7812 */ /* 0x000fda000786c0ff */
[----:B------:R0:W-:Y:S01]  /*19ff0*/  @!P2 LDGSTS.E.BYPASS.LTC128B.128 [R11+0x34400], desc[UR40][R2.64+0x380], P3 ;  /* 0x34400380020bafae */ /* 0x0001e20009901d68 */
[----:B------:R-:W-:-:S13]  /*1a000*/  LOP3.LUT P3, RZ, R12, 0x100, RZ, 0xc0, !PT ;  /* 0x000001000cff7812 */ /* 0x000fda000786c0ff */
[----:B------:R-:W-:-:S05]  /*1a010*/  @!P3 LEA R14, P2, R13, R14, 0x1 ;  /* 0x0000000e0d0eb211 */ /* 0x000fca00078408ff */
[----:B------:R-:W-:Y:S01]  /*1a020*/  @!P3 IMAD.X R9, RZ, RZ, R9, P2 ;  /* 0x000000ffff09b224 */ /* 0x000fe200010e0609 */
[----:B------:R-:W-:Y:S02]  /*1a030*/  LOP3.LUT P2, RZ, R12, 0x8, RZ, 0xc0, !PT ;  /* 0x000000080cff7812 */ /* 0x000fe4000784c0ff */
[----:B------:R-:W-:Y:S01]  /*1a040*/  @!P3 LOP3.LUT R8, R5, 0x40, RZ, 0xc0, !PT ;  /* 0x000000400508b812 */ /* 0x000fe200078ec0ff */
[----:B0-----:R-:W-:Y:S02]  /*1a050*/  @!P3 IMAD.MOV.U32 R2, RZ, RZ, R14 ;  /* 0x000000ffff02b224 */ /* 0x001fe400078e000e */
        /* <DEDUP_REMOVED lines=37> */
[----:B------:R0:W-:Y:S04]  /*1a2b0*/  STL [R1+0x14], R12 ;  /* 0x0000140c01007387 */ /* 0x0001e80000100800 */
[----:B------:R0:W-:Y:S04]  /*1a2c0*/  @!P2 LDGSTS.E.BYPASS.LTC128B.128 [R11+0x35400], desc[UR40][R2.64+0x380], P3 ;  /* 0x35400380020bafae */ /* 0x0001e80009901d68 */
[----:B------:R-:W1:Y:S04]  /*1a2d0*/  SHFL.IDX PT, R4, R4, 0x3, 0x181f ;  /* 0x00781f0004047f89 */ /* 0x000e6800000e0000 */
[----:B------:R-:W2:Y:S02]  /*1a2e0*/  SHFL.IDX PT, R0, R0, 0x3, 0x181f ;  /* 0x00781f0000007f89 */ /* 0x000ea400000e0000 */
.L_x_1691:
[----:B0-----:R-:W3:Y:S01]  /*1a2f0*/  LDL.LU R2, [R1+0x68] ;  /* 0x0000680001027983 */ /* 0x001ee20000300800 */
[----:B------:R-:W-:Y:S01]  /*1a300*/  BSSY B0, `(.L_x_1529) ;  /* 0x000001e000007945 */ /* 0x000fe20003800000 */
[----:B---3--:R-:W-:-:S13]  /*1a310*/  ISETP.GE.AND P2, PT, R2, R7, PT ;  /* 0x000000070200720c */ /* 0x008fda0003f46270 */
[----:B------:R-:W-:Y:S05]  /*1a320*/  @P2 BRA `(.L_x_1530) ;  /* 0x00000000006c2947 */ /* 0x000fea0003800000 */
[----:B------:R-:W3:Y:S04]  /*1a330*/  LDL R3, [R1+0x14] ;  /* 0x0000140001037983 */ /* 0x000ee80000100800 */
[----:B------:R-:W4:Y:S01]  /*1a340*/  LDL R8, [R1+0x18] ;  /* 0x0000180001087983 */ /* 0x000f220000100800 */
[----:B------:R-:W-:Y:S02]  /*1a350*/  LOP3.LUT R5, R5, 0x40, RZ, 0xc0, !PT ;  /* 0x0000004005057812 */ /* 0x000fe400078ec0ff */
[----:B------:R-:W-:Y:S01]  /*1a360*/  LOP3.LUT R6, R6, 0x80, RZ, 0xc0, !PT ;  /* 0x0000008006067812 */ /* 0x000fe200078ec0ff */
[----:B------:R-:W0:Y:S01]  /*1a370*/  S2R R2, SR_TID.X ;  /* 0x0000000000027919 */ /* 0x000e220000002100 */
[----:B------:R-:W-:Y:S02]  /*1a380*/  SHF.R.U32.HI R5, RZ, 0x2, R5 ;  /* 0x00000002ff057819 */ /* 0x000fe40000011605 */
[----:B------:R-:W-:Y:S01]  /*1a390*/  SHF.R.U32.HI R6, RZ, 0x3, R6 ;  /* 0x00000003ff067819 */ /* 0x000fe20000011606 */
[----:B0-----:R-:W-:-:S05]  /*1a3a0*/  IMAD.SHL.U32 R2, R2, 0x8, RZ ;  /* 0x0000000802027824 */ /* 0x001fca00078e00ff */
[----:B------:R-:W-:-:S04]  /*1a3b0*/  LOP3.LUT R2, R2, 0x38, RZ, 0xc0, !PT ;  /* 0x0000003802027812 */ /* 0x000fc800078ec0ff */
[----:B--2---:R-:W-:Y:S02]  /*1a3c0*/  LEA R2, P2, R2, R0, 0x1 ;  /* 0x0000000002027211 */ /* 0x004fe400078408ff */
[C---:B---3--:R-:W-:Y:S02]  /*1a3d0*/  LOP3.LUT P6, RZ, R3.reuse, 0x8, RZ, 0xc0, !PT ;  /* 0x0000000803ff7812 */ /* 0x048fe400078cc0ff */
[C---:B------:R-:W-:Y:S02]  /*1a3e0*/  LOP3.LUT P4, RZ, R3.reuse, 0x4, RZ, 0xc0, !PT ;  /* 0x0000000403ff7812 */ /* 0x040fe4000788c0ff */
[----:B------:R-:W-:Y:S01]  /*1a3f0*/  LOP3.LUT P3, RZ, R3, 0x2, RZ, 0xc0, !PT ;  /* 0x0000000203ff7812 */ /* 0x000fe2000786c0ff */
[----:B-1----:R-:W-:Y:S01]  /*1a400*/  IMAD.X R3, RZ, RZ, R4, P2 ;  /* 0x000000ffff037224 */ /* 0x002fe200010e0604 */
[----:B------:R-:W-:-:S07]  /*1a410*/  ISETP.NE.U32.AND P2, PT, R5, RZ, PT ;  /* 0x000000ff0500720c */ /* 0x000fce0003f45070 */
[----:B------:R-:W-:Y:S01]  /*1a420*/  @!PT LDS RZ, [RZ] ;  /* 0x00000000fffff984 */ /* 0x000fe20000000800 */
[----:B------:R-:W-:Y:S01]  /*1a430*/  @!PT LDS RZ, [RZ] ;  /* 0x00000000fffff984 */ /* 0x000fe20000000800 */
[----:B------:R-:W-:Y:S01]  /*1a440*/  @!PT LDS RZ, [RZ] ;  /* 0x00000000fffff984 */ /* 0x000fe20000000800 */
[----:B----4-:R0:W-:Y:S04]  /*1a450*/  LDGSTS.E.BYPASS.LTC128B.128 [R8+0x27c00], desc[UR40][R2.64], !P6 ;  /* 0x27c0000002087fae */ /* 0x0101e8000f101d68 */
        /* <DEDUP_REMOVED lines=8> */
.L_x_1530:
[----:B------:R-:W-:Y:S05]  /*1a4e0*/  BSYNC B0 ;  /* 0x0000000000007941 */ /* 0x000fea0003800000 */
.L_x_1529:
[----:B------:R-:W-:Y:S01]  /*1a4f0*/  NOP ;  /* 0x0000000000007918 */ /* 0x000fe20000000000 */
[----:B------:R-:W-:-:S13]  /*1a500*/  PLOP3.LUT P0, PT, PT, PT, PT, 0x80, 0x0 ;  /* 0x000000000000781c */ /* 0x000fda0003f0f070 */
.L_x_1531:
        /* <DEDUP_REMOVED lines=18> */
.L_x_1692:
[----:B------:R-:W-:Y:S05]  /*1a630*/  BSYNC B0 ;  /* 0x0000000000007941 */ /* 0x000fea0003800000 */
.L_x_1532:
        /* <DEDUP_REMOVED lines=13> */
.L_x_1693:
[----:B------:R-:W-:Y:S05]  /*1a710*/  BSYNC B1 ;  /* 0x0000000000017941 */ /* 0x000fea0003800000 */
.L_x_1536:
        /* <DEDUP_REMOVED lines=9> */
.L_x_1539:
[----:B------:R-:W-:Y:S05]  /*1a7b0*/  BSYNC B1 ;  /* 0x0000000000017941 */ /* 0x000fea0003800000 */
.L_x_1538:
        /* <DEDUP_REMOVED lines=11> */
[----:B-1----:R-:W-:-:S07]  /*1a870*/  VIADD R4, R2, 0x400 ;  /* 0x0000040002047836 */ /* 0x002fce0000000000 */
.L_x_1540:
        /* <DEDUP_REMOVED lines=15> */
.L_x_1541:
        /* <DEDUP_REMOVED lines=15> */
.L_x_1542:
        /* <DEDUP_REMOVED lines=15> */
.L_x_1543:
        /* <DEDUP_REMOVED lines=15> */
.L_x_1544:
        /* <DEDUP_REMOVED lines=15> */
.L_x_1545:
        /* <DEDUP_REMOVED lines=15> */
.L_x_1546:
        /* <DEDUP_REMOVED lines=15> */
.L_x_1547:
        /* <DEDUP_REMOVED lines=10> */
.L_x_1535:
[----:B------:R-:W-:Y:S05]  /*1afb0*/  BSYNC B0 ;  /* 0x0000000000007941 */ /* 0x000fea0003800000 */
.L_x_1534:
        /* <DEDUP_REMOVED lines=54> */
.L_x_1554:
        /* <DEDUP_REMOVED lines=8> */
.L_x_1694:
[----:B------:R-:W-:Y:S05]  /*1b3a0*/  BSYNC B3 ;  /* 0x0000000000037941 */ /* 0x000fea0003800000 */
.L_x_1555:
        /* <DEDUP_REMOVED lines=9> */
.L_x_1558:
[----:B------:R-:W-:Y:S05]  /*1b440*/  BSYNC B3 ;  /* 0x0000000000037941 */ /* 0x000fea0003800000 */
.L_x_1557:
        /* <DEDUP_REMOVED lines=12> */
.L_x_1559:
        /* <DEDUP_REMOVED lines=13> */
.L_x_1695:
[----:B------:R-:W-:Y:S05]  /*1b5e0*/  BSYNC B3 ;  /* 0x0000000000037941 */ /* 0x000fea0003800000 */
.L_x_1560:
        /* <DEDUP_REMOVED lines=11> */
.L_x_1563:
[----:B------:R-:W-:Y:S05]  /*1b6a0*/  BSYNC B3 ;  /* 0x0000000000037941 */ /* 0x000fea0003800000 */
.L_x_1562:
        /* <DEDUP_REMOVED lines=9> */
.L_x_1564:
        /* <DEDUP_REMOVED lines=15> */
.L_x_1565:
        /* <DEDUP_REMOVED lines=15> */
.L_x_1566:
        /* <DEDUP_REMOVED lines=15> */
.L_x_1567:
        /* <DEDUP_REMOVED lines=15> */
.L_x_1568:
        /* <DEDUP_REMOVED lines=15> */
.L_x_1569:
        /* <DEDUP_REMOVED lines=15> */
.L_x_1570:
        /* <DEDUP_REMOVED lines=15> */
.L_x_1571:
        /* <DEDUP_REMOVED lines=10> */
.L_x_1553:
[----:B------:R-:W-:Y:S05]  /*1be70*/  BSYNC B1 ;  /* 0x0000000000017941 */ /* 0x000fea0003800000 */
.L_x_1552:
[----:B------:R-:W2:Y:S02]  /*1be80*/  LDL.LU R5, [R1+0x48] ;  /* 0x0000480001057983 */ /* 0x000ea40000300800 */
[----:B--2---:R-:W-:-:S07]  /*1be90*/  VIADD R0, R5, 0xfffffffd ;  /* 0xfffffffd05007836 */ /* 0x004fce0000000000 */
.L_x_1551:
[----:B------:R-:W-:Y:S05]  /*1bea0*/  BSYNC B2 ;  /* 0x0000000000027941 */ /* 0x000fea0003800000 */
.L_x_1550:
[----:B------:R-:W-:Y:S01]  /*1beb0*/  VIADD R8, R8, 0xfffffffe ;  /* 0xfffffffe08087836 */ /* 0x000fe20000000000 */
[----:B------:R-:W-:-:S04]  /*1bec0*/  LOP3.LUT R4, RZ, R4, RZ, 0x33, !PT ;  /* 0x00000004ff047212 */ /* 0x000fc800078e33ff */
[----:B------:R-:W-:-:S13]  /*1bed0*/  ISETP.NE.AND P0, PT, R8, R4, PT ;  /* 0x000000040800720c */ /* 0x000fda0003f05270 */
[----:B------:R-:W-:Y:S05]  /*1bee0*/  @!P0 BRA `(.L_x_1549) ;  /* 0x0000001800d88947 */ /* 0x000fea0003800000 */
.L_x_1612:
        /* <DEDUP_REMOVED lines=35> */
.L_x_1574:
        /* <DEDUP_REMOVED lines=8> */
.L_x_1696:
[----:B------:R-:W-:Y:S05]  /*1c1a0*/  BSYNC B2 ;  /* 0x0000000000027941 */ /* 0x000fea0003800000 */
.L_x_1575:
        /* <DEDUP_REMOVED lines=9> */
.L_x_1578:
[----:B------:R-:W-:Y:S05]  /*1c240*/  BSYNC B2 ;  /* 0x0000000000027941 */ /* 0x000fea0003800000 */
.L_x_1577:
        /* <DEDUP_REMOVED lines=12> */
.L_x_1579:
        /* <DEDUP_REMOVED lines=13> */
.L_x_1697:
[----:B------:R-:W-:Y:S05]  /*1c3e0*/  BSYNC B2 ;  /* 0x0000000000027941 */ /* 0x000fea0003800000 */
.L_x_1580:
        /* <DEDUP_REMOVED lines=11> */
.L_x_1583:
[----:B------:R-:W-:Y:S05]  /*1c4a0*/  BSYNC B2 ;  /* 0x0000000000027941 */ /* 0x000fea0003800000 */
.L_x_1582:
        /* <DEDUP_REMOVED lines=9> */
.L_x_1584:
        /* <DEDUP_REMOVED lines=15> */
.L_x_1585:
        /* <DEDUP_REMOVED lines=15> */
.L_x_1586:
        /* <DEDUP_REMOVED lines=15> */
.L_x_1587:
        /* <DEDUP_REMOVED lines=15> */
.L_x_1588:
        /* <DEDUP_REMOVED lines=15> */
.L_x_1589:
        /* <DEDUP_REMOVED lines=15> */
.L_x_1590:
        /* <DEDUP_REMOVED lines=15> */
.L_x_1591:
        /* <DEDUP_REMOVED lines=10> */
.L_x_1573:
[----:B------:R-:W-:Y:S05]  /*1cc70*/  BSYNC B1 ;  /* 0x0000000000017941 */ /* 0x000fea0003800000 */
.L_x_1572:
        /* <DEDUP_REMOVED lines=35> */
.L_x_1594:
        /* <DEDUP_REMOVED lines=8> */
.L_x_1698:
[----:B------:R-:W-:Y:S05]  /*1cf30*/  BSYNC B2 ;  /* 0x0000000000027941 */ /* 0x000fea0003800000 */
.L_x_1595:
        /* <DEDUP_REMOVED lines=9> */
.L_x_1598:
[----:B------:R-:W-:Y:S05]  /*1cfd0*/  BSYNC B2 ;  /* 0x0000000000027941 */ /* 0x000fea0003800000 */
.L_x_1597:
        /* <DEDUP_REMOVED lines=12> */
.L_x_1599:
        /* <DEDUP_REMOVED lines=13> */
.L_x_1699:
[----:B------:R-:W-:Y:S05]  /*1d170*/  BSYNC B2 ;  /* 0x0000000000027941 */ /* 0x000fea0003800000 */
.L_x_1600:
        /* <DEDUP_REMOVED lines=11> */
.L_x_1603:
[----:B------:R-:W-:Y:S05]  /*1d230*/  BSYNC B2 ;  /* 0x0000000000027941 */ /* 0x000fea0003800000 */
.L_x_1602:
        /* <DEDUP_REMOVED lines=9> */
.L_x_1604:
        /* <DEDUP_REMOVED lines=15> */
.L_x_1605:
        /* <DEDUP_REMOVED lines=15> */
.L_x_1606:
        /* <DEDUP_REMOVED lines=15> */
.L_x_1607:
        /* <DEDUP_REMOVED lines=15> */
.L_x_1608:
        /* <DEDUP_REMOVED lines=15> */
.L_x_1609:
        /* <DEDUP_REMOVED lines=15> */
.L_x_1610:
        /* <DEDUP_REMOVED lines=15> */
.L_x_1611:
        /* <DEDUP_REMOVED lines=10> */
.L_x_1593:
[----:B------:R-:W-:Y:S05]  /*1da00*/  BSYNC B1 ;  /* 0x0000000000017941 */ /* 0x000fea0003800000 */
.L_x_1592:
[----:B------:R-:W2:Y:S01]  /*1da10*/  LDL R5, [R1+0x2c] ;  /* 0x00002c0001057983 */ /* 0x000ea20000100800 */
[----:B------:R-:W-:Y:S01]  /*1da20*/  VIADD R0, R0, 0xfffffffe ;  /* 0xfffffffe00007836 */ /* 0x000fe20000000000 */
[----:B--2---:R-:W-:-:S13]  /*1da30*/  ISETP.GT.AND P0, PT, R6, R5, PT ;  /* 0x000000050600720c */ /* 0x004fda0003f04270 */
[----:B------:R-:W-:Y:S05]  /*1da40*/  @P0 BRA `(.L_x_1612) ;  /* 0xffffffe400280947 */ /* 0x000fea000383ffff */
.L_x_1549:
[----:B------:R-:W-:Y:S05]  /*1da50*/  BSYNC B0 ;  /* 0x0000000000007941 */ /* 0x000fea0003800000 */
.L_x_1548:
        /* <DEDUP_REMOVED lines=11> */
[----:B-1----:R-:W1:Y:S01]  /*1db10*/  S2R R2, SR_LANEID ;  /* 0x0000000000027919 */ /* 0x002e620000000000 */
[----:B------:R-:W-:Y:S01]  /*1db20*/  VOTEU.ANY UR4, UPT, PT ;  /* 0x0000000000047886 */ /* 0x000fe200038e0100 */
[----:B------:R-:W2:Y:S01]  /*1db30*/  LDC.64 R4, c[0x0][0xd60] ;  /* 0x00035800ff047b82 */ /* 0x000ea20000000a00 */
[----:B------:R-:W1:Y:S02]  /*1db40*/  FLO.U32 R0, UR4 ;  /* 0x0000000400007d00 */ /* 0x000e6400080e0000 */
[----:B-1----:R-:W-:-:S06]  /*1db50*/  ISETP.EQ.U32.AND P1, PT, R0, R2, PT ;  /* 0x000000020000720c */ /* 0x002fcc0003f22070 */
[----:B------:R-:W2:Y:S07]  /*1db60*/  POPC R2, UR4 ;  /* 0x0000000400027d09 */ /* 0x000eae0008000000 */
[----:B--2---:R-:W2:Y:S04]  /*1db70*/  @P1 ATOMG.E.ADD.STRONG.GPU PT, R2, desc[UR40][R4.64], R2 ;  /* 0x00000002040219a8 */ /* 0x004ea800081ee1e8 */
[----:B--2---:R1:W2:Y:S02]  /*1db80*/  SHFL.IDX PT, R2, R2, R0, 0x1f ;  /* 0x00001f0002027589 */ /* 0x0042a400000e0000 */
[----:B-1----:R-:W1:Y:S02]  /*1db90*/  S2R R0, SR_LTMASK ;  /* 0x0000000000007919 */ /* 0x002e640000003900 */
[----:B-1----:R-:W-:-:S06]  /*1dba0*/  LOP3.LUT R0, R0, UR4, RZ, 0xc0, !PT ;  /* 0x0000000400007c12 */ /* 0x002fcc000f8ec0ff */
[----:B------:R-:W2:Y:S02]  /*1dbb0*/  POPC R0, R0 ;  /* 0x0000000000007309 */ /* 0x000ea40000000000 */
[----:B--2---:R-:W-:-:S05]  /*1dbc0*/  IADD3 R0, R2, UR36, R0 ;  /* 0x0000002402007c10 */ /* 0x004fca000fffe000 */
[----:B------:R2:W-:Y:S02]  /*1dbd0*/  STL [R1], R0 ;  /* 0x0000000001007387 */ /* 0x0005e40000100800 */
.L_x_1614:
[----:B------:R-:W-:Y:S05]  /*1dbe0*/  BSYNC B0 ;  /* 0x0000000000007941 */ /* 0x000fea0003800000 */
.L_x_1613:
[----:B------:R-:W-:-:S07]  /*1dbf0*/  SEL R19, R19, RZ, P0 ;  /* 0x000000ff13137207 */ /* 0x000fce0000000000 */
.L_x_1510:
[----:B------:R-:W-:Y:S05]  /*1dc00*/  BSYNC B7 ;  /* 0x0000000000077941 */ /* 0x000fea0003800000 */
.L_x_1508:
[----:B--2-4-:R-:W2:Y:S02]  /*1dc10*/  LDL R0, [R1+0x14] ;  /* 0x0000140001007983 */ /* 0x014ea40000100800 */
[----:B--2---:R-:W-:-:S13]  /*1dc20*/  LOP3.LUT P0, RZ, R0, 0x40, RZ, 0xc0, !PT ;  /* 0x0000004000ff7812 */ /* 0x004fda000780c0ff */
[----:B------:R-:W-:Y:S05]  /*1dc30*/  @!P0 BRA `(.L_x_1615) ;  /* 0x00000000002c8947 */ /* 0x000fea0003800000 */
[----:B------:R-:W-:Y:S05]  /*1dc40*/  WARPSYNC.ALL ;  /* 0x0000000000007948 */ /* 0x000fea0003800000 */
[----:B------:R-:W2:Y:S08]  /*1dc50*/  S2UR UR5, SR_CgaCtaId ;  /* 0x00000000000579c3 */ /* 0x000eb00000008800 */
[----:B------:R-:W-:Y:S06]  /*1dc60*/  BAR.SYNC.DEFER_BLOCKING 0x5, 0x180 ;  /* 0x0146000000007b1d */ /* 0x000fec0000010000 */
[----:B------:R-:W-:-:S02]  /*1dc70*/  UMOV UR4, 0x400 ;  /* 0x0000040000047882 */ /* 0x000fc40000000000 */
[----:B--2---:R-:W-:-:S06]  /*1dc80*/  ULEA UR4, UR5, UR4, 0x18 ;  /* 0x0000000405047291 */ /* 0x004fcc000f8ec03f */
[----:B------:R-:W-:-:S05]  /*1dc90*/  IMAD.U32 R18, RZ, RZ, UR4 ;  /* 0x00000004ff127e24 */ /* 0x000fca000f8e00ff */
[----:B01----:R-:W0:Y:S04]  /*1dca0*/  LDS.128 R4, [R18+0x388d0] ;  /* 0x0388d00012047984 */ /* 0x003e280000000c00 */
[----:B0-----:R1:W-:Y:S04]  /*1dcb0*/  STL.64 [R1], R4 ;  /* 0x0000000401007387 */ /* 0x0013e80000100a00 */
[----:B------:R1:W-:Y:S01]  /*1dcc0*/  STL.64 [R1+0x8], R6 ;  /* 0x0000080601007387 */ /* 0x0003e20000100a00 */
[----:B------:R-:W-:Y:S06]  /*1dcd0*/  BAR.ARV 0x4, 0x180 ;  /* 0x0106000000007b1d */ /* 0x000fec0000002000 */
[----:B------:R-:W-:Y:S05]  /*1dce0*/  BRA `(.L_x_1616) ;  /* 0x0000000c00247947 */ /* 0x000fea0003800000 */
.L_x_1615:
[----:B------:R-:W2:Y:S01]  /*1dcf0*/  S2R R16, SR_TID.X ;  /* 0x0000000000107919 */ /* 0x000ea20000002100 */
[----:B------:R-:W-:Y:S01]  /*1dd00*/  UMOV UR4, 0xffffffff ;  /* 0xffffffff00047882 */ /* 0x000fe20000000000 */
[----:B--2---:R-:W-:-:S04]  /*1dd10*/  LOP3.LUT R16, R16, 0x1f, RZ, 0xc0, !PT ;  /* 0x0000001f10107812 */ /* 0x004fc800078ec0ff */
[----:B------:R-:W-:Y:S01]  /*1dd20*/  ISETP.NE.AND P0, PT, R16, 0x1f, PT ;  /* 0x0000001f1000780c */ /* 0x000fe20003f05270 */
[----:B------:R-:W-:-:S12]  /*1dd30*/  BRA.DIV UR4, `(.L_x_1617) ;  /* 0x0000002e04d87947 */ /* 0x000fd8000b800000 */
[----:B-1----:R-:W2:Y:S01]  /*1dd40*/  LDL.LU R2, [R1] ;  /* 0x0000000001027983 */ /* 0x002ea20000300800 */
[----:B------:R-:W-:-:S03]  /*1dd50*/  ULDC UR4, c[0x0][0xd3c] ;  /* 0x00034f0000047ab9 */ /* 0x000fc60000000800 */
[----:B------:R-:W4:Y:S01]  /*1dd60*/  LDL R3, [R1+0xc] ;  /* 0x00000c0001037983 */ /* 0x000f220000100800 */
[----:B--2---:R-:W-:Y:S02]  /*1dd70*/  IMAD.MOV.U32 R10, RZ, RZ, R2 ;  /* 0x000000ffff0a7224 */ /* 0x004fe400078e0002 */
[----:B----4-:R-:W-:-:S05]  /*1dd80*/  IMAD.IADD R0, R3, 0x1, R16 ;  /* 0x0000000103007824 */ /* 0x010fca00078e0210 */
[----:B------:R-:W-:-:S13]  /*1dd90*/  ISETP.GE.OR P1, PT, R0, UR4, !P0 ;  /* 0x0000000400007c0c */ /* 0x000fda000c726670 */
[----:B------:R-:W1:Y:S08]  /*1dda0*/  @!P1 LDC.64 R2, c[0x0][0xd80] ;  /* 0x00036000ff029b82 */ /* 0x000e700000000a00 */
[----:B0-----:R-:W0:Y:S01]  /*1ddb0*/  @!P1 LDC.64 R6, c[0x0][0xd78] ;  /* 0x00035e00ff069b82 */ /* 0x001e220000000a00 */
[----:B-1----:R-:W-:-:S05]  /*1ddc0*/  @!P1 IMAD.WIDE R2, R0, 0x4, R2 ;  /* 0x0000000400029825 */ /* 0x002fca00078e0202 */
[----:B------:R0:W2:Y:S02]  /*1ddd0*/  @!P1 LDG.E R8, desc[UR40][R2.64] ;  /* 0x0000002802089981 */ /* 0x0000a4000c1e1900 */
[----:B0-----:R-:W-:-:S06]  /*1dde0*/  @!P1 IMAD.WIDE R2, R0, 0x4, R6 ;  /* 0x0000000400029825 */ /* 0x001fcc00078e0206 */
[----:B------:R-:W4:Y:S01]  /*1ddf0*/  @!P1 LDG.E R2, desc[UR40][R2.64] ;  /* 0x0000002802029981 */ /* 0x000f22000c1e1900 */
[----:B------:R-:W-:Y:S01]  /*1de00*/  IMAD.MOV.U32 R0, RZ, RZ, RZ ;  /* 0x000000ffff007224 */ /* 0x000fe200078e00ff */
[C---:B------:R-:W-:Y:S01]  /*1de10*/  ISETP.GE.U32.AND P2, PT, R16.reuse, 0x2, PT ;  /* 0x000000021000780c */ /* 0x040fe20003f46070 */
[----:B------:R-:W-:Y:S01]  /*1de20*/  IMAD.MOV.U32 R6, RZ, RZ, RZ ;  /* 0x000000ffff067224 */ /* 0x000fe200078e00ff */
[C---:B------:R-:W-:Y:S01]  /*1de30*/  ISETP.GE.U32.AND P3, PT, R16.reuse, 0x4, PT ;  /* 0x000000041000780c */ /* 0x040fe20003f66070 */
[----:B------:R-:W-:Y:S01]  /*1de40*/  SHFL.IDX PT, R5, R10, RZ, 0x1f ;  /* 0x00001fff0a057589 */ /* 0x000fe200000e0000 */
[C---:B------:R-:W-:Y:S02]  /*1de50*/  ISETP.GE.U32.AND P4, PT, R16.reuse, 0x8, PT ;  /* 0x000000081000780c */ /* 0x040fe40003f86070 */
[----:B------:R-:W-:Y:S01]  /*1de60*/  ISETP.GE.U32.AND P5, PT, R16, 0x10, PT ;  /* 0x000000101000780c */ /* 0x000fe20003fa6070 */
[----:B------:R-:W-:Y:S01]  /*1de70*/  SHFL.IDX PT, R4, R10, 0x1, 0x1f ;  /* 0x00201f000a047f89 */ /* 0x000fe200000e0000 */
[----:B--2---:R-:W-:-:S02]  /*1de80*/  @!P1 IMAD.MOV.U32 R0, RZ, RZ, R8 ;  /* 0x000000ffff009224 */ /* 0x004fc400078e0008 */
[----:B------:R-:W-:Y:S02]  /*1de90*/  IMAD.MOV.U32 R8, RZ, RZ, RZ ;  /* 0x000000ffff087224 */ /* 0x000fe400078e00ff */
[----:B----4-:R-:W-:Y:S01]  /*1dea0*/  @!P1 IMAD.MOV.U32 R6, RZ, RZ, R2 ;  /* 0x000000ffff069224 */ /* 0x010fe200078e0002 */
        /* <DEDUP_REMOVED lines=18> */
.L_x_1709:
[----:B------:R-:W-:Y:S02]  /*1dfd0*/  ULDC UR4, c[0x0][0xd38] ;  /* 0x00034e0000047ab9 */ /* 0x000fe40000000800 */
[----:B------:R-:W-:-:S04]  /*1dfe0*/  IMAD.U32 R3, RZ, RZ, UR4 ;  /* 0x00000004ff037e24 */ /* 0x000fc8000f8e00ff */
[----:B-1----:R-:W-:-:S04]  /*1dff0*/  IMAD R9, R9, R3, RZ ;  /* 0x0000000309097224 */ /* 0x002fc800078e02ff */
[----:B------:R-:W-:-:S05]  /*1e000*/  IMAD.IADD R4, R4, 0x1, R9 ;  /* 0x0000000104047824 */ /* 0x000fca00078e0209 */
[----:B------:R-:W-:-:S13]  /*1e010*/  ISETP.GT.AND P6, PT, R4, R5, PT ;  /* 0x000000050400720c */ /* 0x000fda0003fc4270 */
[----:B------:R-:W-:Y:S05]  /*1e020*/  @P6 BRA `(.L_x_1618) ;  /* 0x0000000000ac6947 */ /* 0x000fea0003800000 */
.L_x_1621:
[----:B------:R-:W2:Y:S01]  /*1e030*/  LDL.LU R2, [R1+0xc] ;  /* 0x00000c0001027983 */ /* 0x000ea20000300800 */
[----:B------:R-:W1:Y:S01]  /*1e040*/  LDC R0, c[0x0][0xd3c] ;  /* 0x00034f00ff007b82 */ /* 0x000e620000000800 */
[----:B--2---:R-:W-:-:S05]  /*1e050*/  VIADD R2, R2, 0x1f ;  /* 0x0000001f02027836 */ /* 0x004fca0000000000 */
[----:B-1----:R-:W-:-:S13]  /*1e060*/  ISETP.GE.AND P6, PT, R2, R0, PT ;  /* 0x000000000200720c */ /* 0x002fda0003fc6270 */
[----:B------:R-:W-:Y:S05]  /*1e070*/  @P6 BRA `(.L_x_1619) ;  /* 0x0000000400d86947 */ /* 0x000fea0003800000 */
[----:B------:R-:W1:Y:S01]  /*1e080*/  S2R R3, SR_TID.X ;  /* 0x0000000000037919 */ /* 0x000e620000002100 */
[----:B------:R2:W-:Y:S01]  /*1e090*/  STL [R1+0xc], R2 ;  /* 0x00000c0201007387 */ /* 0x0005e20000100800 */
[----:B-1----:R-:W-:-:S05]  /*1e0a0*/  LOP3.LUT R3, R3, 0x1f, RZ, 0xc0, !PT ;  /* 0x0000001f03037812 */ /* 0x002fca00078ec0ff */
[----:B------:R-:W-:-:S05]  /*1e0b0*/  IMAD.IADD R6, R2, 0x1, R3 ;  /* 0x0000000102067824 */ /* 0x000fca00078e0203 */
[----:B------:R-:W-:Y:S01]  /*1e0c0*/  ISETP.GE.OR P6, PT, R6, R0, !P0 ;  /* 0x000000000600720c */ /* 0x000fe200047c6670 */
[----:B------:R-:W-:-:S12]  /*1e0d0*/  IMAD.MOV.U32 R0, RZ, RZ, RZ ;  /* 0x000000ffff007224 */ /* 0x000fd800078e00ff */
[----:B--2---:R-:W1:Y:S02]  /*1e0e0*/  @!P6 LDC.64 R2, c[0x0][0xd80] ;  /* 0x00036000ff02eb82 */ /* 0x004e640000000a00 */
[----:B-1----:R-:W-:-:S05]  /*1e0f0*/  @!P6 IMAD.WIDE R2, R6, 0x4, R2 ;  /* 0x000000040602e825 */ /* 0x002fca00078e0202 */
[----:B------:R1:W2:Y:S02]  /*1e100*/  @!P6 LDG.E R0, desc[UR40][R2.64] ;  /* 0x000000280200e981 */ /* 0x0002a4000c1e1900 */
[----:B-1----:R-:W1:Y:S02]  /*1e110*/  @!P6 LDC.64 R2, c[0x0][0xd78] ;  /* 0x00035e00ff02eb82 */ /* 0x002e640000000a00 */
[----:B-1----:R-:W-:-:S04]  /*1e120*/  @!P6 IMAD.WIDE R2, R6, 0x4, R2 ;  /* 0x000000040602e825 */ /* 0x002fc800078e0202 */
[----:B------:R-:W-:-:S06]  /*1e130*/  IMAD.MOV.U32 R6, RZ, RZ, RZ ;  /* 0x000000ffff067224 */ /* 0x000fcc00078e00ff */
[----:B------:R-:W2:Y:S01]  /*1e140*/  @!P6 LDG.E R6, desc[UR40][R2.64] ;  /* 0x000000280206e981 */ /* 0x000ea2000c1e1900 */
[----:B------:R-:W-:Y:S01]  /*1e150*/  UMOV UR4, 0xffffffff ;  /* 0xffffffff00047882 */ /* 0x000fe20000000000 */
[----:B--2---:R-:W-:Y:S02]  /*1e160*/  IMAD R2, R6, R0, RZ ;  /* 0x0000000006027224 */ /* 0x004fe400078e02ff */
[----:B------:R-:W-:Y:S05]  /*1e170*/  BRA.DIV UR4, `(.L_x_1620) ;  /* 0x0000003204287947 */ /* 0x000fea000b800000 */
        /* <DEDUP_REMOVED lines=14> */
[----:B0-----:R-:W-:-:S05]  /*1e260*/  IMAD.IADD R7, R2, 0x1, R3 ;  /* 0x0000000102077824 */ /* 0x001fca00078e0203 */
[----:B------:R0:W1:Y:S02]  /*1e270*/  SHFL.IDX PT, R9, R7, 0x1f, 0x1f ;  /* 0x03e01f0007097f89 */ /* 0x00006400000e0000 */
.L_x_1717:
[----:B------:R-:W-:Y:S02]  /*1e280*/  ULDC UR4, c[0x0][0xd38] ;  /* 0x00034e0000047ab9 */ /* 0x000fe40000000800 */
[----:B------:R-:W-:-:S04]  /*1e290*/  IMAD.U32 R3, RZ, RZ, UR4 ;  /* 0x00000004ff037e24 */ /* 0x000fc8000f8e00ff */
[----:B-1----:R-:W-:-:S04]  /*1e2a0*/  IMAD R9, R9, R3, RZ ;  /* 0x0000000309097224 */ /* 0x002fc800078e02ff */
[----:B------:R-:W-:-:S05]  /*1e2b0*/  IMAD.IADD R4, R9, 0x1, R4 ;  /* 0x0000000109047824 */ /* 0x000fca00078e0204 */
[----:B------:R-:W-:-:S13]  /*1e2c0*/  ISETP.GT.AND P6, PT, R4, R5, PT ;  /* 0x000000050400720c */ /* 0x000fda0003fc4270 */
[----:B------:R-:W-:Y:S05]  /*1e2d0*/  @!P6 BRA `(.L_x_1621) ;  /* 0xfffffffc0054e947 */ /* 0x000fea000383ffff */
.L_x_1618:
        /* <DEDUP_REMOVED lines=8> */
[----:B------:R1:W4:Y:S02]  /*1e360*/  SHFL.IDX PT, R6, R6, R2, 0x1f ;  /* 0x00001f0206067589 */ /* 0x00032400000e0000 */
.L_x_1722:
[----:B------:R-:W-:-:S13]  /*1e370*/  ISETP.NE.AND P0, PT, R4, RZ, PT ;  /* 0x000000ff0400720c */ /* 0x000fda0003f05270 */
[----:B------:R-:W-:Y:S05]  /*1e380*/  @!P0 BRA `(.L_x_1623) ;  /* 0x0000000000148947 */ /* 0x000fea0003800000 */
[----:B------:R-:W-:Y:S01]  /*1e390*/  UMOV UR4, 0xffffffff ;  /* 0xffffffff00047882 */ /* 0x000fe20000000000 */
[----:B---3--:R-:W-:Y:S02]  /*1e3a0*/  VIADD R12, R2, 0xffffffff ;  /* 0xffffffff020c7836 */ /* 0x008fe40000000000 */
[----:B------:R-:W-:Y:S05]  /*1e3b0*/  BRA.DIV UR4, `(.L_x_1624) ;  /* 0x0000003204cc7947 */ /* 0x000fea000b800000 */
[----:B0-----:R0:W3:Y:S02]  /*1e3c0*/  SHFL.IDX PT, R7, R7, R12, 0x1f ;  /* 0x00001f0c07077589 */ /* 0x0010e400000e0000 */
.L_x_1725:
[----:B---3--:R-:W-:-:S07]  /*1e3d0*/  IMAD.MOV.U32 R8, RZ, RZ, R7 ;  /* 0x000000ffff087224 */ /* 0x008fce00078e0007 */
.L_x_1623:
[----:B0-----:R-:W5:Y:S01]  /*1e3e0*/  LDL.LU R7, [R1+0xc] ;  /* 0x00000c0001077983 */ /* 0x001f620000300800 */
[----:B--2---:R-:W-:Y:S01]  /*1e3f0*/  IABS R4, R0 ;  /* 0x0000000000047213 */ /* 0x004fe20000000000 */
[----:B------:R-:W-:Y:S02]  /*1e400*/  IMAD R10, R8, R3, R9 ;  /* 0x00000003080a7224 */ /* 0x000fe400078e0209 */
[----:B------:R-:W-:Y:S01]  /*1e410*/  IMAD.MOV.U32 R8, RZ, RZ, RZ ;  /* 0x000000ffff087224 */ /* 0x000fe200078e00ff */
[----:B------:R-:W0:Y:S02]  /*1e420*/  I2F.RP R3, R4 ;  /* 0x0000000400037306 */ /* 0x000e240000209400 */
[----:B------:R5:W-:Y:S06]  /*1e430*/  STL [R1], R10 ;  /* 0x0000000a01007387 */ /* 0x000bec0000100800 */
[----:B0-----:R-:W0:Y:S02]  /*1e440*/  MUFU.RCP R3, R3 ;  /* 0x0000000300037308 */ /* 0x001e240000001000 */
[----:B0-----:R-:W-:-:S06]  /*1e450*/  VIADD R3, R3, 0xffffffe ;  /* 0x0ffffffe03037836 */ /* 0x001fcc0000000000 */
[----:B------:R-:W0:Y:S02]  /*1e460*/  F2I.FTZ.U32.TRUNC.NTZ R9, R3 ;  /* 0x0000000300097305 */ /* 0x000e24000021f000 */
[----:B0-----:R-:W-:-:S04]  /*1e470*/  IMAD.MOV R3, RZ, RZ, -R9 ;  /* 0x000000ffff037224 */ /* 0x001fc800078e0a09 */
[----:B------:R-:W-:-:S04]  /*1e480*/  IMAD R3, R3, R4, RZ ;  /* 0x0000000403037224 */ /* 0x000fc800078e02ff */
[----:B------:R-:W-:-:S04]  /*1e490*/  IMAD.HI.U32 R8, R9, R3, R8 ;  /* 0x0000000309087227 */ /* 0x000fc800078e0008 */
[----:B------:R-:W-:-:S05]  /*1e4a0*/  IMAD.IADD R3, R5, 0x1, -R10 ;  /* 0x0000000105037824 */ /* 0x000fca00078e0a0a */
[----:B------:R-:W-:-:S05]  /*1e4b0*/  IABS R5, R3 ;  /* 0x0000000300057213 */ /* 0x000fca0000000000 */
[----:B------:R-:W-:-:S04]  /*1e4c0*/  IMAD.HI.U32 R8, R8, R5, RZ ;  /* 0x0000000508087227 */ /* 0x000fc800078e00ff */
[----:B-----5:R-:W-:Y:S01]  /*1e4d0*/  IMAD.MOV.U32 R10, RZ, RZ, R7 ;  /* 0x000000ffff0a7224 */ /* 0x020fe200078e0007 */
[----:B------:R-:W-:-:S03]  /*1e4e0*/  IABS R7, R0 ;  /* 0x0000000000077213 */ /* 0x000fc60000000000 */
[----:B------:R-:W-:Y:S02]  /*1e4f0*/  IMAD.IADD R10, R2, 0x1, R10 ;  /* 0x00000001020a7824 */ /* 0x000fe400078e020a */
[----:B------:R-:W-:-:S04]  /*1e500*/  IMAD.MOV R7, RZ, RZ, -R7 ;  /* 0x000000ffff077224 */ /* 0x000fc800078e0a07 */
[----:B------:R-:W-:Y:S01]  /*1e510*/  IMAD R5, R8, R7, R5 ;  /* 0x0000000708057224 */ /* 0x000fe200078e0205 */
[----:B----4-:R-:W-:-:S04]  /*1e520*/  IABS R7, R6 ;  /* 0x0000000600077213 */ /* 0x010fc80000000000 */
[----:B------:R-:W-:-:S13]  /*1e530*/  ISETP.GT.U32.AND P1, PT, R4, R5, PT ;  /* 0x000000050400720c */ /* 0x000fda0003f24070 */
[----:B------:R-:W-:Y:S02]  /*1e540*/  @!P1 IMAD.IADD R5, R5, 0x1, -R4 ;  /* 0x0000000105059824 */ /* 0x000fe400078e0a04 */
[----:B------:R-:W-:Y:S01]  /*1e550*/  @!P1 VIADD R8, R8, 0x1 ;  /* 0x0000000108089836 */ /* 0x000fe20000000000 */
[----:B------:R-:W-:Y:S02]  /*1e560*/  ISETP.NE.AND P1, PT, R0, RZ, PT ;  /* 0x000000ff0000720c */ /* 0x000fe40003f25270 */
[----:B------:R-:W-:Y:S02]  /*1e570*/  ISETP.GE.U32.AND P0, PT, R5, R4, PT ;  /* 0x000000040500720c */ /* 0x000fe40003f06070 */
[----:B------:R-:W0:Y:S11]  /*1e580*/  I2F.RP R4, R7 ;  /* 0x0000000700047306 */ /* 0x000e360000209400 */
        /* <DEDUP_REMOVED lines=17> */
[----:B------:R-:W-:Y:S02]  /*1e6a0*/  IMAD R5, R4, R9, R5 ;  /* 0x0000000904057224 */ /* 0x000fe400078e0205 */
[----:B-1----:R-:W-:-:S03]  /*1e6b0*/  IMAD.IADD R2, R3, 0x1, -R0 ;  /* 0x0000000103027824 */ /* 0x002fc600078e0a00 */
        /* <DEDUP_REMOVED lines=14> */
[----:B------:R2:W-:Y:S04]  /*1e7a0*/  STL [R1+0x8], R0 ;  /* 0x0000080001007387 */ /* 0x0005e80000100800 */
[----:B------:R2:W-:Y:S04]  /*1e7b0*/  STL [R1+0xc], R10 ;  /* 0x00000c0a01007387 */ /* 0x0005e80000100800 */
[----:B------:R2:W-:Y:S01]  /*1e7c0*/  STL [R1+0x4], R2 ;  /* 0x0000040201007387 */ /* 0x0005e20000100800 */
[----:B------:R-:W-:Y:S05]  /*1e7d0*/  BRA `(.L_x_1625) ;  /* 0x0000000000287947 */ /* 0x000fea0003800000 */
.L_x_1619:
[----:B------:R-:W-:Y:S01]  /*1e7e0*/  UMOV UR4, URZ ;  /* 0x0000003f00047c82 */ /* 0x000fe20008000000 */
[----:B------:R-:W-:Y:S01]  /*1e7f0*/  ULDC UR6, c[0x0][0xd3c] ;  /* 0x00034f0000067ab9 */ /* 0x000fe20000000800 */
[----:B------:R-:W-:Y:S01]  /*1e800*/  UMOV UR5, URZ ;  /* 0x0000003f00057c82 */ /* 0x000fe20008000000 */
[----:B------:R-:W-:Y:S01]  /*1e810*/  IMAD.U32 R3, RZ, RZ, UR4 ;  /* 0x00000004ff037e24 */ /* 0x000fe2000f8e00ff */
[----:B------:R1:W-:Y:S01]  /*1e820*/  STL [R1], R5 ;  /* 0x0000000501007387 */ /* 0x0003e20000100800 */
[----:B------:R-:W-:Y:S02]  /*1e830*/  IMAD.U32 R0, RZ, RZ, UR6 ;  /* 0x00000006ff007e24 */ /* 0x000fe4000f8e00ff */
[----:B------:R-:W-:Y:S01]  /*1e840*/  IMAD.U32 R2, RZ, RZ, UR5 ;  /* 0x00000005ff027e24 */ /* 0x000fe2000f8e00ff */
[----:B------:R1:W-:Y:S04]  /*1e850*/  STL [R1+0x4], R3 ;  /* 0x0000040301007387 */ /* 0x0003e80000100800 */
[----:B------:R1:W-:Y:S04]  /*1e860*/  STL [R1+0xc], R0 ;  /* 0x00000c0001007387 */ /* 0x0003e80000100800 */
[----:B------:R1:W-:Y:S02]  /*1e870*/  STL [R1+0x8], R2 ;  /* 0x0000080201007387 */ /* 0x0003e40000100800 */
.L_x_1625:
[----:B-12---:R-:W0:Y:S04]  /*1e880*/  LDL R2, [R1+0xc] ;  /* 0x00000c0001027983 */ /* 0x006e280000100800 */
[----:B------:R-:W2:Y:S04]  /*1e890*/  LDL R3, [R1+0x8] ;  /* 0x0000080001037983 */ /* 0x000ea80000100800 */
[----:B------:R-:W4:Y:S04]  /*1e8a0*/  LDL R5, [R1+0x4] ;  /* 0x0000040001057983 */ /* 0x000f280000100800 */
[----:B------:R-:W4:Y:S01]  /*1e8b0*/  LDL R4, [R1] ;  /* 0x0000000001047983 */ /* 0x000f220000100800 */
[----:B------:R-:W1:Y:S01]  /*1e8c0*/  S2R R0, SR_TID.X ;  /* 0x0000000000007919 */ /* 0x000e620000002100 */
[----:B------:R-:W-:Y:S05]  /*1e8d0*/  WARPSYNC.ALL ;  /* 0x0000000000007948 */ /* 0x000fea0003800000 */
[----:B-1----:R-:W-:Y:S01]  /*1e8e0*/  LOP3.LUT R0, R0, 0x1f, RZ, 0xc0, !PT ;  /* 0x0000001f00007812 */ /* 0x002fe200078ec0ff */
[----:B------:R-:W-:Y:S03]  /*1e8f0*/  BAR.SYNC.DEFER_BLOCKING 0x4, 0x180 ;  /* 0x0106000000007b1d */ /* 0x000fe60000010000 */
[----:B------:R-:W-:-:S13]  /*1e900*/  ISETP.NE.AND P0, PT, R0, RZ, PT ;  /* 0x000000ff0000720c */ /* 0x000fda0003f05270 */
[----:B------:R-:W1:Y:S01]  /*1e910*/  @!P0 S2R R0, SR_CgaCtaId ;  /* 0x0000000000008919 */ /* 0x000e620000008800 */
[----:B0-----:R-:W-:Y:S01]  /*1e920*/  IMAD.MOV.U32 R7, RZ, RZ, R2 ;  /* 0x000000ffff077224 */ /* 0x001fe200078e0002 */
[----:B------:R-:W-:Y:S01]  /*1e930*/  @!P0 MOV R2, 0x400 ;  /* 0x0000040000028802 */ /* 0x000fe20000000f00 */
[----:B--2---:R-:W-:-:S03]  /*1e940*/  IMAD.MOV.U32 R6, RZ, RZ, R3 ;  /* 0x000000ffff067224 */ /* 0x004fc600078e0003 */
[----:B-1----:R-:W-:-:S05]  /*1e950*/  @!P0 LEA R18, R0, R2, 0x18 ;  /* 0x0000000200128211 */ /* 0x002fca00078ec0ff */
[----:B----4-:R0:W-:Y:S01]  /*1e960*/  @!P0 STS.128 [R18+0x388d0], R4 ;  /* 0x0388d00412008388 */ /* 0x0101e20000000c00 */
[----:B------:R-:W-:Y:S06]  /*1e970*/  BAR.ARV 0x5, 0x180 ;  /* 0x0146000000007b1d */ /* 0x000fec0000002000 */
.L_x_1616:
[----:B------:R-:W2:Y:S01]  /*1e980*/  LDL R0, [R1+0xc] ;  /* 0x00000c0001007983 */ /* 0x000ea20000100800 */
[----:B------:R-:W-:Y:S02]  /*1e990*/  ULDC UR4, c[0x0][0xd3c] ;  /* 0x00034f0000047ab9 */ /* 0x000fe40000000800 */
[----:B--2---:R-:W-:-:S13]  /*1e9a0*/  ISETP.GE.AND P0, PT, R0, UR4, PT ;  /* 0x0000000400007c0c */ /* 0x004fda000bf06270 */
[----:B------:R-:W-:Y:S05]  /*1e9b0*/  @!P0 BRA `(.L_x_1626) ;  /* 0xffffff70001c8947 */ /* 0x000fea000383ffff */
[----:B------:R-:W-:Y:S05]  /*1e9c0*/  BSYNC B8 ;  /* 0x0000000000087941 */ /* 0x000fea0003800000 */
.L_x_1454:
        /* <DEDUP_REMOVED lines=12> */
.L_x_1726:
[----:B------:R-:W-:Y:S05]  /*1ea90*/  BSYNC B0 ;  /* 0x0000000000007941 */ /* 0x000fea0003800000 */
.L_x_1627:
[----:B------:R-:W-:-:S03]  /*1eaa0*/  UMOV UR4, 0xffffffff ;  /* 0xffffffff00047882 */ /* 0x000fc60000000000 */
[----:B------:R-:W-:Y:S05]  /*1eab0*/  BRA.DIV UR4, `(.L_x_1629) ;  /* 0x0000002e04487947 */ /* 0x000fea000b800000 */
[----:B------:R-:W1:Y:S02]  /*1eac0*/  S2R R2, SR_TID.X ;  /* 0x0000000000027919 */ /* 0x000e640000002100 */
[----:B-1----:R-:W-:-:S04]  /*1ead0*/  SHF.R.U32.HI R2, RZ, 0x5, R2 ;  /* 0x00000005ff027819 */ /* 0x002fc80000011602 */
[----:B------:R-:W-:-:S05]  /*1eae0*/  LOP3.LUT R2, R2, 0x3, RZ, 0xc0, !PT ;  /* 0x0000000302027812 */ /* 0x000fca00078ec0ff */
[----:B---3--:R1:W2:Y:S02]  /*1eaf0*/  SHFL.IDX PT, R14, R2, RZ, 0x1f ;  /* 0x00001fff020e7589 */ /* 0x0082a400000e0000 */
.L_x_1729:
[----:B--2---:R-:W-:-:S13]  /*1eb00*/  ISETP.NE.AND P0, PT, R14, RZ, PT ;  /* 0x000000ff0e00720c */ /* 0x004fda0003f05270 */
[----:B------:R-:W-:Y:S05]  /*1eb10*/  @P0 BRA `(.L_x_1324) ;  /* 0x00000000008c0947 */ /* 0x000fea0003800000 */
[----:B------:R-:W-:-:S03]  /*1eb20*/  UMOV UR4, 0xffffffff ;  /* 0xffffffff00047882 */ /* 0x000fc60000000000 */
[----:B------:R-:W-:Y:S05]  /*1eb30*/  BRA.DIV UR4, `(.L_x_1630) ;  /* 0x0000002e045c7947 */ /* 0x000fea000b800000 */
[----:B------:R-:W-:-:S13]  /*1eb40*/  ELECT P6, URZ, PT ;  /* 0x00000000003f782f */ /* 0x000fda00038c0000 */
.L_x_1732:
[----:B------:R-:W-:Y:S05]  /*1eb50*/  @!P6 BRA `(.L_x_1324) ;  /* 0x00000000007ce947 */ /* 0x000fea0003800000 */
[----:B-1----:R-:W2:Y:S02]  /*1eb60*/  LDL.LU R2, [R1+0x74] ;  /* 0x0000740001027983 */ /* 0x002ea40000300800 */
[----:B--2---:R-:W-:-:S04]  /*1eb70*/  LOP3.LUT R2, R2, 0x2, RZ, 0xfc, !PT ;  /* 0x0000000202027812 */ /* 0x004fc800078efcff */
[----:B------:R-:W-:-:S13]  /*1eb80*/  ISETP.NE.AND P2, PT, R2, 0x3, PT ;  /* 0x000000030200780c */ /* 0x000fda0003f45270 */
[----:B------:R-:W-:Y:S05]  /*1eb90*/  @!P2 BRA `(.L_x_1631) ;  /* 0x000000000004a947 */ /* 0x000fea0003800000 */
[----:B------:R-:W-:Y:S01]  /*1eba0*/  BPT.TRAP 0x1 ;  /* 0x000000040000795c */ /* 0x000fe20000300000 */
.L_x_1631:
        /* <DEDUP_REMOVED lines=13> */
.L_x_1733:
[----:B------:R-:W1:Y:S02]  /*1ec80*/  SYNCS.PHASECHK.TRANS64.TRYWAIT P0, [R7+URZ], R2 ;  /* 0x00000002070075a7 */ /* 0x000e64000800017f */
[----:B-1----:R-:W-:Y:S05]  /*1ec90*/  @!P0 BRA `(.L_x_1633) ;  /* 0x0000002c00388947 */ /* 0x002fea0003800000 */
.L_x_1734:
[----:B------:R-:W-:Y:S05]  /*1eca0*/  @!P2 BRA `(.L_x_1634) ;  /* 0x000000000004a947 */ /* 0x000fea0003800000 */
[----:B------:R-:W-:Y:S01]  /*1ecb0*/  BPT.TRAP 0x1 ;  /* 0x000000040000795c */ /* 0x000fe20000300000 */
.L_x_1634:
[----:B------:R-:W-:-:S04]  /*1ecc0*/  VIADD R0, R0, 0x38860 ;  /* 0x0003886000007836 */ /* 0x000fc80000000000 */
[----:B------:R-:W-:-:S04]  /*1ecd0*/  IMAD R4, R19, 0x8, R0 ;  /* 0x0000000813047824 */ /* 0x000fc800078e0200 */
[----:B------:R-:W2:Y:S02]  /*1ece0*/  SYNCS.PHASECHK.TRANS64.TRYWAIT P0, [R4+URZ], R5 ;  /* 0x00000005040075a7 */ /* 0x000ea4000800017f */
[----:B--2---:R-:W-:Y:S05]  /*1ecf0*/  @!P0 BRA `(.L_x_1635) ;  /* 0x0000002c00348947 */ /* 0x004fea0003800000 */
.L_x_1735:
[----:B------:R-:W-:-:S07]  /*1ed00*/  IMAD R3, R3, 0x8, R0 ;  /* 0x0000000803037824 */ /* 0x000fce00078e0200 */
.L_x_1636:
[----:B---3--:R3:W4:Y:S02]  /*1ed10*/  SYNCS.PHASECHK.TRANS64.TRYWAIT P0, [R3+URZ], R2 ;  /* 0x00000002030075a7 */ /* 0x008724000800017f */
[----:B----4-:R-:W-:Y:S05]  /*1ed20*/  @!P0 NANOSLEEP.SYNCS 0x989680 ;  /* 0x009896800000895d */ /* 0x010fea0003900000 */
[----:B------:R-:W4:Y:S02]  /*1ed30*/  @!P0 SYNCS.PHASECHK.TRANS64 P0, [R3+URZ], R2 ;  /* 0x00000002030085a7 */ /* 0x000f24000800007f */
[----:B----4-:R-:W-:Y:S05]  /*1ed40*/  @!P0 BRA `(.L_x_1636) ;  /* 0xfffffffc00f08947 */ /* 0x010fea000383ffff */
.L_x_1324:
[----:B------:R-:W-:Y:S05]  /*1ed50*/  BSYNC B9 ;  /* 0x0000000000097941 */ /* 0x000fea0003800000 */
.L_x_1321:
[----:B------:R-:W-:Y:S05]  /*1ed60*/  EXIT ;  /* 0x000000000000794d */ /* 0x000fea0003800000 */
.L_x_1342:
[----:B0-----:R0:W1:Y:S02]  /*1ed70*/  SYNCS.PHASECHK.TRANS64.TRYWAIT P5, [R73+URZ+0x38890], R76 ;  /* 0x0388904c490075a7 */ /* 0x00106400080a017f */
[----:B-1----:R-:W-:Y:S05]  /*1ed80*/  @!P5 NANOSLEEP.SYNCS 0x989680 ;  /* 0x009896800000d95d */ /* 0x002fea0003900000 */
[----:B------:R-:W1:Y:S02]  /*1ed90*/  @!P5 SYNCS.PHASECHK.TRANS64 P5, [R73+URZ+0x38890], R76 ;  /* 0x0388904c4900d5a7 */ /* 0x000e6400080a007f */
[----:B-1----:R-:W-:Y:S05]  /*1eda0*/  @!P5 BRA `(.L_x_1342) ;  /* 0xfffffffc00f0d947 */ /* 0x002fea000383ffff */
[----:B------:R-:W-:Y:S05]  /*1edb0*/  BRA `(.L_x_1637) ;  /* 0xfffffe3c00ec7947 */ /* 0x000fea000383ffff */
.L_x_1352:
[----:B0-----:R0:W1:Y:S02]  /*1edc0*/  SYNCS.PHASECHK.TRANS64.TRYWAIT P5, [R73+URZ+0x38890], R76 ;  /* 0x0388904c490075a7 */ /* 0x00106400080a017f */
[----:B-1----:R-:W-:Y:S05]  /*1edd0*/  @!P5 NANOSLEEP.SYNCS 0x989680 ;  /* 0x009896800000d95d */ /* 0x002fea0003900000 */
[----:B------:R-:W1:Y:S02]  /*1ede0*/  @!P5 SYNCS.PHASECHK.TRANS64 P5, [R73+URZ+0x38890], R76 ;  /* 0x0388904c4900d5a7 */ /* 0x000e6400080a007f */
[----:B-1----:R-:W-:Y:S05]  /*1edf0*/  @!P5 BRA `(.L_x_1352) ;  /* 0xfffffffc00f0d947 */ /* 0x002fea000383ffff */
[----:B------:R-:W-:Y:S05]  /*1ee00*/  BRA `(.L_x_1638) ;  /* 0xfffffe4800587947 */ /* 0x000fea000383ffff */
.L_x_1357:
[----:B0-----:R0:W1:Y:S02]  /*1ee10*/  SYNCS.PHASECHK.TRANS64.TRYWAIT P4, [R73+URZ+0x38890], R76 ;  /* 0x0388904c490075a7 */ /* 0x001064000808017f */
[----:B-1----:R-:W-:Y:S05]  /*1ee20*/  @!P4 NANOSLEEP.SYNCS 0x989680 ;  /* 0x009896800000c95d */ /* 0x002fea0003900000 */
[----:B------:R-:W1:Y:S02]  /*1ee30*/  @!P4 SYNCS.PHASECHK.TRANS64 P4, [R73+URZ+0x38890], R76 ;  /* 0x0388904c4900c5a7 */ /* 0x000e64000808007f */
[----:B-1----:R-:W-:Y:S05]  /*1ee40*/  @!P4 BRA `(.L_x_1357) ;  /* 0xfffffffc00f0c947 */ /* 0x002fea000383ffff */
[----:B------:R-:W-:Y:S05]  /*1ee50*/  BRA `(.L_x_1639) ;  /* 0xfffffe5000887947 */ /* 0x000fea000383ffff */
.L_x_1361:
[----:B--2---:R2:W0:Y:S02]  /*1ee60*/  SYNCS.PHASECHK.TRANS64.TRYWAIT P3, [R73+URZ+0x388b0], R76 ;  /* 0x0388b04c490075a7 */ /* 0x004424000806017f */
[----:B0-----:R-:W-:Y:S05]  /*1ee70*/  @!P3 NANOSLEEP.SYNCS 0x989680 ;  /* 0x009896800000b95d */ /* 0x001fea0003900000 */
[----:B------:R-:W0:Y:S02]  /*1ee80*/  @!P3 SYNCS.PHASECHK.TRANS64 P3, [R73+URZ+0x388b0], R76 ;  /* 0x0388b04c4900b5a7 */ /* 0x000e24000806007f */
[----:B0-----:R-:W-:Y:S05]  /*1ee90*/  @!P3 BRA `(.L_x_1361) ;  /* 0xfffffffc00f0b947 */ /* 0x001fea000383ffff */
[----:B------:R-:W-:Y:S05]  /*1eea0*/  BRA `(.L_x_1640) ;  /* 0xfffffe5400047947 */ /* 0x000fea000383ffff */
.L_x_1388:
        /* <DEDUP_REMOVED lines=8> */
.L_x_1642:
[----:B------:R-:W-:Y:S05]  /*1ef30*/  BSYNC B1 ;  /* 0x0000000000017941 */ /* 0x000fea0003800000 */
.L_x_1641:
        /* <DEDUP_REMOVED lines=8> */
.L_x_1643:
[----:B------:R-:W-:Y:S02]  /*1efc0*/  IMAD.MOV.U32 R13, RZ, RZ, R24 ;  /* 0x000000ffff0d7224 */ /* 0x000fe400078e0018 */
[----:B------:R-:W-:-:S07]  /*1efd0*/  IMAD.MOV.U32 R20, RZ, RZ, R14 ;  /* 0x000000ffff147224 */ /* 0x000fce00078e000e */
[----:B------:R-:W-:Y:S05]  /*1efe0*/  WARPSYNC.COLLECTIVE R15, `(.L_x_1644) ;  /* 0x000000000f087348 */ /* 0x000fea0003c00000 */
[----:B------:R0:W1:Y:S02]  /*1eff0*/  SHFL.IDX P6, R14, R13, R12, R11 ;  /* 0x0000000c0d0e7389 */ /* 0x00006400000c000b */
[----:B01----:R-:W-:Y:S01]  /*1f000*/  ENDCOLLECTIVE ;  /* 0x000000000000791b */ /* 0x003fe20003800000 */
.L_x_1644:
[----:B------:R-:W-:Y:S02]  /*1f010*/  IMAD.MOV.U32 R13, RZ, RZ, R27 ;  /* 0x000000ffff0d7224 */ /* 0x000fe400078e001b */
[----:B------:R-:W-:-:S07]  /*1f020*/  IMAD.MOV.U32 R24, RZ, RZ, R14 ;  /* 0x000000ffff187224 */ /* 0x000fce00078e000e */
[----:B------:R-:W-:Y:S05]  /*1f030*/  WARPSYNC.COLLECTIVE R15, `(.L_x_1645) ;  /* 0x000000000f087348 */ /* 0x000fea0003c00000 */
[----:B------:R0:W1:Y:S02]  /*1f040*/  SHFL.IDX P6, R14, R13, R12, R11 ;  /* 0x0000000c0d0e7389 */ /* 0x00006400000c000b */
[----:B01----:R-:W-:Y:S01]  /*1f050*/  ENDCOLLECTIVE ;  /* 0x000000000000791b */ /* 0x003fe20003800000 */
.L_x_1645:
[----:B------:R-:W-:Y:S01]  /*1f060*/  IMAD.MOV.U32 R21, RZ, RZ, R14 ;  /* 0x000000ffff157224 */ /* 0x000fe200078e000e */
[----:B------:R-:W-:Y:S06]  /*1f070*/  BRA `(.L_x_1646) ;  /* 0xfffffe8400587947 */ /* 0x000fec000383ffff */
.L_x_1392:
[----:B0-----:R0:W1:Y:S02]  /*1f080*/  SYNCS.PHASECHK.TRANS64.TRYWAIT P0, [R2+URZ+0x38800], R25 ;  /* 0x03880019020075a7 */ /* 0x001064000800017f */
[----:B-1----:R-:W-:Y:S05]  /*1f090*/  @!P0 NANOSLEEP.SYNCS 0x989680 ;  /* 0x009896800000895d */ /* 0x002fea0003900000 */
[----:B------:R-:W1:Y:S02]  /*1f0a0*/  @!P0 SYNCS.PHASECHK.TRANS64 P0, [R2+URZ+0x38800], R25 ;  /* 0x03880019020085a7 */ /* 0x000e64000800007f */
[----:B-1----:R-:W-:Y:S05]  /*1f0b0*/  @!P0 BRA `(.L_x_1392) ;  /* 0xfffffffc00f08947 */ /* 0x002fea000383ffff */
[----:B------:R-:W-:Y:S05]  /*1f0c0*/  BRA `(.L_x_1647) ;  /* 0xfffffe8800707947 */ /* 0x000fea000383ffff */
.L_x_1400:
        /* <DEDUP_REMOVED lines=8> */
.L_x_1649:
[----:B------:R-:W-:Y:S05]  /*1f150*/  BSYNC B1 ;  /* 0x0000000000017941 */ /* 0x000fea0003800000 */
.L_x_1648:
        /* <DEDUP_REMOVED lines=8> */
.L_x_1650:
[----:B------:R-:W-:Y:S02]  /*1f1e0*/  IMAD.MOV.U32 R13, RZ, RZ, R24 ;  /* 0x000000ffff0d7224 */ /* 0x000fe400078e0018 */
[----:B------:R-:W-:-:S07]  /*1f1f0*/  IMAD.MOV.U32 R3, RZ, RZ, R14 ;  /* 0x000000ffff037224 */ /* 0x000fce00078e000e */
[----:B------:R-:W-:Y:S05]  /*1f200*/  WARPSYNC.COLLECTIVE R15, `(.L_x_1651) ;  /* 0x000000000f087348 */ /* 0x000fea0003c00000 */
[----:B------:R0:W1:Y:S02]  /*1f210*/  SHFL.IDX P6, R14, R13, R12, R11 ;  /* 0x0000000c0d0e7389 */ /* 0x00006400000c000b */
[----:B01----:R-:W-:Y:S01]  /*1f220*/  ENDCOLLECTIVE ;  /* 0x000000000000791b */ /* 0x003fe20003800000 */
.L_x_1651:
[----:B------:R-:W-:Y:S02]  /*1f230*/  IMAD.MOV.U32 R13, RZ, RZ, R27 ;  /* 0x000000ffff0d7224 */ /* 0x000fe400078e001b */
[----:B------:R-:W-:-:S07]  /*1f240*/  IMAD.MOV.U32 R4, RZ, RZ, R14 ;  /* 0x000000ffff047224 */ /* 0x000fce00078e000e */
[----:B------:R-:W-:Y:S05]  /*1f250*/  WARPSYNC.COLLECTIVE R15, `(.L_x_1652) ;  /* 0x000000000f087348 */ /* 0x000fea0003c00000 */
[----:B------:R0:W1:Y:S02]  /*1f260*/  SHFL.IDX P6, R14, R13, R12, R11 ;  /* 0x0000000c0d0e7389 */ /* 0x00006400000c000b */
[----:B01----:R-:W-:Y:S01]  /*1f270*/  ENDCOLLECTIVE ;  /* 0x000000000000791b */ /* 0x003fe20003800000 */
.L_x_1652:
[----:B------:R-:W-:Y:S02]  /*1f280*/  IMAD.MOV.U32 R12, RZ, RZ, R3 ;  /* 0x000000ffff0c7224 */ /* 0x000fe400078e0003 */
[----:B------:R-:W-:Y:S01]  /*1f290*/  IMAD.MOV.U32 R13, RZ, RZ, R0 ;  /* 0x000000ffff0d7224 */ /* 0x000fe200078e0000 */
[----:B------:R-:W-:Y:S06]  /*1f2a0*/  BRA `(.L_x_1653) ;  /* 0xfffffe9000e07947 */ /* 0x000fec000383ffff */
.L_x_1404:
[----:B0-----:R0:W1:Y:S02]  /*1f2b0*/  SYNCS.PHASECHK.TRANS64.TRYWAIT P1, [R2+URZ+0x38800], R27 ;  /* 0x0388001b020075a7 */ /* 0x001064000802017f */
[----:B-1----:R-:W-:Y:S05]  /*1f2c0*/  @!P1 NANOSLEEP.SYNCS 0x989680 ;  /* 0x009896800000995d */ /* 0x002fea0003900000 */
[----:B------:R-:W1:Y:S02]  /*1f2d0*/  @!P1 SYNCS.PHASECHK.TRANS64 P1, [R2+URZ+0x38800], R27 ;  /* 0x0388001b020095a7 */ /* 0x000e64000802007f */
[----:B-1----:R-:W-:Y:S05]  /*1f2e0*/  @!P1 BRA `(.L_x_1404) ;  /* 0xfffffffc00f09947 */ /* 0x002fea000383ffff */
[----:B------:R-:W-:Y:S05]  /*1f2f0*/  BRA `(.L_x_1654) ;  /* 0xfffffe9400b07947 */ /* 0x000fea000383ffff */
.L_x_1410:
[----:B0-----:R0:W1:Y:S02]  /*1f300*/  SYNCS.PHASECHK.TRANS64.TRYWAIT P1, [R20+URZ+0x38830], R15 ;  /* 0x0388300f140075a7 */ /* 0x001064000802017f */
[----:B-1----:R-:W-:Y:S05]  /*1f310*/  @!P1 NANOSLEEP.SYNCS 0x989680 ;  /* 0x009896800000995d */ /* 0x002fea0003900000 */
[----:B------:R-:W1:Y:S02]  /*1f320*/  @!P1 SYNCS.PHASECHK.TRANS64 P1, [R20+URZ+0x38830], R15 ;  /* 0x0388300f140095a7 */ /* 0x000e64000802007f */
[----:B-1----:R-:W-:Y:S05]  /*1f330*/  @!P1 BRA `(.L_x_1410) ;  /* 0xfffffffc00f09947 */ /* 0x002fea000383ffff */
[----:B------:R-:W-:Y:S05]  /*1f340*/  BRA `(.L_x_1409) ;  /* 0xfffffea000e07947 */ /* 0x000fea000383ffff */
.L_x_1412:
[----:B-1----:R1:W2:Y:S02]  /*1f350*/  SYNCS.PHASECHK.TRANS64.TRYWAIT P1, [R2+URZ+0x38810], R11 ;  /* 0x0388100b020075a7 */ /* 0x0022a4000802017f */
[----:B--2---:R-:W-:Y:S05]  /*1f360*/  @!P1 NANOSLEEP.SYNCS 0x989680 ;  /* 0x009896800000995d */ /* 0x004fea0003900000 */
[----:B------:R-:W2:Y:S02]  /*1f370*/  @!P1 SYNCS.PHASECHK.TRANS64 P1, [R2+URZ+0x38810], R11 ;  /* 0x0388100b020095a7 */ /* 0x000ea4000802007f */
[----:B--2---:R-:W-:Y:S05]  /*1f380*/  @!P1 BRA `(.L_x_1412) ;  /* 0xfffffffc00f09947 */ /* 0x004fea000383ffff */
[----:B------:R-:W-:Y:S05]  /*1f390*/  BRA `(.L_x_1655) ;  /* 0xfffffea400907947 */ /* 0x000fea000383ffff */
.L_x_1417:
[----:B-1----:R1:W3:Y:S02]  /*1f3a0*/  SYNCS.PHASECHK.TRANS64.TRYWAIT P1, [R20+URZ+0x38850], R15 ;  /* 0x0388500f140075a7 */ /* 0x0022e4000802017f */
[----:B---3--:R-:W-:Y:S05]  /*1f3b0*/  @!P1 NANOSLEEP.SYNCS 0x989680 ;  /* 0x009896800000995d */ /* 0x008fea0003900000 */
[----:B------:R-:W3:Y:S02]  /*1f3c0*/  @!P1 SYNCS.PHASECHK.TRANS64 P1, [R20+URZ+0x38850], R15 ;  /* 0x0388500f140095a7 */ /* 0x000ee4000802007f */
[----:B---3--:R-:W-:Y:S05]  /*1f3d0*/  @!P1 BRA `(.L_x_1417) ;  /* 0xfffffffc00f09947 */ /* 0x008fea000383ffff */
[----:B------:R-:W-:Y:S05]  /*1f3e0*/  BRA `(.L_x_1416) ;  /* 0xfffffea400c07947 */ /* 0x000fea000383ffff */
.L_x_1424:
[----:B-1----:R1:W2:Y:S02]  /*1f3f0*/  SYNCS.PHASECHK.TRANS64.TRYWAIT P3, [R196+URZ+0x38830], R11 ;  /* 0x0388300bc40075a7 */ /* 0x0022a4000806017f */
[----:B--2---:R-:W-:Y:S05]  /*1f400*/  @!P3 NANOSLEEP.SYNCS 0x989680 ;  /* 0x009896800000b95d */ /* 0x004fea0003900000 */
[----:B------:R-:W2:Y:S02]  /*1f410*/  @!P3 SYNCS.PHASECHK.TRANS64 P3, [R196+URZ+0x38830], R11 ;  /* 0x0388300bc400b5a7 */ /* 0x000ea4000806007f */
[----:B--2---:R-:W-:Y:S05]  /*1f420*/  @!P3 BRA `(.L_x_1424) ;  /* 0xfffffffc00f0b947 */ /* 0x004fea000383ffff */
[----:B------:R-:W-:Y:S05]  /*1f430*/  BRA `(.L_x_1423) ;  /* 0xfffffed000647947 */ /* 0x000fea000383ffff */
.L_x_1429:
[----:B---3--:R3:W4:Y:S02]  /*1f440*/  SYNCS.PHASECHK.TRANS64.TRYWAIT P3, [R196+URZ+0x38850], R11 ;  /* 0x0388500bc40075a7 */ /* 0x008724000806017f */
[----:B----4-:R-:W-:Y:S05]  /*1f450*/  @!P3 NANOSLEEP.SYNCS 0x989680 ;  /* 0x009896800000b95d */ /* 0x010fea0003900000 */
[----:B------:R-:W4:Y:S02]  /*1f460*/  @!P3 SYNCS.PHASECHK.TRANS64 P3, [R196+URZ+0x38850], R11 ;  /* 0x0388500bc400b5a7 */ /* 0x000f24000806007f */
[----:B----4-:R-:W-:Y:S05]  /*1f470*/  @!P3 BRA `(.L_x_1429) ;  /* 0xfffffffc00f0b947 */ /* 0x010fea000383ffff */
[----:B------:R-:W-:Y:S05]  /*1f480*/  BRA `(.L_x_1428) ;  /* 0xfffffed400007947 */ /* 0x000fea000383ffff */
.L_x_1462:
[----:B------:R-:W0:Y:S01]  /*1f490*/  S2R R3, SR_TID.X ;  /* 0x0000000000037919 */ /* 0x000e220000002100 */
[----:B------:R-:W-:Y:S01]  /*1f4a0*/  BSSY B1, `(.L_x_1656) ;  /* 0x000000a000017945 */ /* 0x000fe20003800000 */
[----:B---3--:R-:W-:Y:S02]  /*1f4b0*/  IMAD.MOV.U32 R12, RZ, RZ, RZ ;  /* 0x000000ffff0c7224 */ /* 0x008fe400078e00ff */
[----:B------:R-:W-:Y:S02]  /*1f4c0*/  IMAD.MOV.U32 R11, RZ, RZ, 0x1f ;  /* 0x0000001fff0b7424 */ /* 0x000fe400078e00ff */
[----:B------:R-:W-:Y:S01]  /*1f4d0*/  IMAD.MOV.U32 R15, RZ, RZ, -0x1 ;  /* 0xffffffffff0f7424 */ /* 0x000fe200078e00ff */
[----:B0-----:R-:W-:-:S04]  /*1f4e0*/  SHF.R.U32.HI R3, RZ, 0x5, R3 ;  /* 0x00000005ff037819 */ /* 0x001fc80000011603 */
[----:B------:R-:W-:-:S05]  /*1f4f0*/  LOP3.LUT R3, R3, 0x3, RZ, 0xc0, !PT ;  /* 0x0000000303037812 */ /* 0x000fca00078ec0ff */
[----:B------:R-:W-:-:S07]  /*1f500*/  IMAD.MOV.U32 R13, RZ, RZ, R3 ;  /* 0x000000ffff0d7224 */ /* 0x000fce00078e0003 */
[----:B------:R-:W-:Y:S05]  /*1f510*/  WARPSYNC.COLLECTIVE R15, `(.L_x_1657) ;  /* 0x000000000f087348 */ /* 0x000fea0003c00000 */
[----:B------:R0:W1:Y:S02]  /*1f520*/  SHFL.IDX P6, R14, R13, R12, R11 ;  /* 0x0000000c0d0e7389 */ /* 0x00006400000c000b */
[----:B01----:R-:W-:Y:S01]  /*1f530*/  ENDCOLLECTIVE ;  /* 0x000000000000791b */ /* 0x003fe20003800000 */
.L_x_1657:
[----:B------:R-:W-:Y:S05]  /*1f540*/  BSYNC B1 ;  /* 0x0000000000017941 */ /* 0x000fea0003800000 */
.L_x_1656:
[----:B------:R-:W-:Y:S05]  /*1f550*/  BRA `(.L_x_1658) ;  /* 0xffffff6c00a47947 */ /* 0x000fea000383ffff */
.L_x_1464:
[----:B------:R-:W-:Y:S01]  /*1f560*/  BSSY B1, `(.L_x_1659) ;  /* 0x0000006000017945 */ /* 0x000fe20003800000 */
[----:B------:R-:W-:-:S07]  /*1f570*/  IMAD.MOV.U32 R15, RZ, RZ, -0x1 ;  /* 0xffffffffff0f7424 */ /* 0x000fce00078e00ff */
[----:B0-----:R-:W-:Y:S05]  /*1f580*/  WARPSYNC.COLLECTIVE R15, `(.L_x_1660) ;  /* 0x000000000f0c7348 */ /* 0x001fea0003c00000 */
[----:B------:R-:W-:Y:S02]  /*1f590*/  ELECT P6, UR62, PT ;  /* 0x00000000003e782f */ /* 0x000fe400038c0000 */
[----:B------:R-:W-:Y:S01]  /*1f5a0*/  MOV R14, UR62 ;  /* 0x0000003e000e7c02 */ /* 0x000fe20008000f00 */
[----:B0-----:R-:W-:Y:S10]  /*1f5b0*/  ENDCOLLECTIVE ;  /* 0x000000000000791b */ /* 0x001ff40003800000 */
.L_x_1660:
[----:B------:R-:W-:Y:S05]  /*1f5c0*/  BSYNC B1 ;  /* 0x0000000000017941 */ /* 0x000fea0003800000 */
.L_x_1659:
[----:B------:R-:W-:Y:S05]  /*1f5d0*/  BRA `(.L_x_1463) ;  /* 0xffffff6c009c7947 */ /* 0x000fea000383ffff */
.L_x_1466:
[----:B0-----:R0:W1:Y:S02]  /*1f5e0*/  SYNCS.PHASECHK.TRANS64.TRYWAIT P0, [R18+URZ+0x38820], R3 ;  /* 0x03882003120075a7 */ /* 0x001064000800017f */
[----:B-1----:R-:W-:Y:S05]  /*1f5f0*/  @!P0 NANOSLEEP.SYNCS 0x989680 ;  /* 0x009896800000895d */ /* 0x002fea0003900000 */
[----:B------:R-:W1:Y:S02]  /*1f600*/  @!P0 SYNCS.PHASECHK.TRANS64 P0, [R18+URZ+0x38820], R3 ;  /* 0x03882003120085a7 */ /* 0x000e64000800007f */
[----:B-1----:R-:W-:Y:S05]  /*1f610*/  @!P0 BRA `(.L_x_1466) ;  /* 0xfffffffc00f08947 */ /* 0x002fea000383ffff */
[----:B------:R-:W-:Y:S05]  /*1f620*/  BRA `(.L_x_1661) ;  /* 0xffffff6c00ac7947 */ /* 0x000fea000383ffff */
.L_x_1470:
[----:B-1----:R1:W2:Y:S02]  /*1f630*/  SYNCS.PHASECHK.TRANS64.TRYWAIT P0, [R4+URZ+0x388a0], R8 ;  /* 0x0388a008040075a7 */ /* 0x0022a4000800017f */
[----:B--2---:R-:W-:Y:S05]  /*1f640*/  @!P0 NANOSLEEP.SYNCS 0x989680 ;  /* 0x009896800000895d */ /* 0x004fea0003900000 */
[----:B------:R-:W2:Y:S02]  /*1f650*/  @!P0 SYNCS.PHASECHK.TRANS64 P0, [R4+URZ+0x388a0], R8 ;  /* 0x0388a008040085a7 */ /* 0x000ea4000800007f */
[----:B--2---:R-:W-:Y:S05]  /*1f660*/  @!P0 BRA `(.L_x_1470) ;  /* 0xfffffffc00f08947 */ /* 0x004fea000383ffff */
[----:B------:R-:W-:Y:S05]  /*1f670*/  BRA `(.L_x_1662) ;  /* 0xffffff6c00cc7947 */ /* 0x000fea000383ffff */
.L_x_1475:
[----:B0-----:R0:W2:Y:S02]  /*1f680*/  SYNCS.PHASECHK.TRANS64.TRYWAIT P0, [R4+URZ+0x388c0], R8 ;  /* 0x0388c008040075a7 */ /* 0x0010a4000800017f */
[----:B--2---:R-:W-:Y:S05]  /*1f690*/  @!P0 NANOSLEEP.SYNCS 0x989680 ;  /* 0x009896800000895d */ /* 0x004fea0003900000 */
[----:B------:R-:W2:Y:S02]  /*1f6a0*/  @!P0 SYNCS.PHASECHK.TRANS64 P0, [R4+URZ+0x388c0], R8 ;  /* 0x0388c008040085a7 */ /* 0x000ea4000800007f */
[----:B--2---:R-:W-:Y:S05]  /*1f6b0*/  @!P0 BRA `(.L_x_1475) ;  /* 0xfffffffc00f08947 */ /* 0x004fea000383ffff */
[----:B------:R-:W-:Y:S05]  /*1f6c0*/  BRA `(.L_x_1663) ;  /* 0xffffff70004c7947 */ /* 0x000fea000383ffff */
.L_x_1489:
[----:B0-----:R0:W1:Y:S02]  /*1f6d0*/  SYNCS.PHASECHK.TRANS64.TRYWAIT P2, [R4+URZ+0x388a0], R5 ;  /* 0x0388a005040075a7 */ /* 0x001064000804017f */
[----:B-1----:R-:W-:Y:S05]  /*1f6e0*/  @!P2 NANOSLEEP.SYNCS 0x989680 ;  /* 0x009896800000a95d */ /* 0x002fea0003900000 */
[----:B------:R-:W1:Y:S02]  /*1f6f0*/  @!P2 SYNCS.PHASECHK.TRANS64 P2, [R4+URZ+0x388a0], R5 ;  /* 0x0388a0050400a5a7 */ /* 0x000e64000804007f */
[----:B-1----:R-:W-:Y:S05]  /*1f700*/  @!P2 BRA `(.L_x_1489) ;  /* 0xfffffffc00f0a947 */ /* 0x002fea000383ffff */
[----:B------:R-:W-:Y:S05]  /*1f710*/  BRA `(.L_x_1664) ;  /* 0xffffff7800cc7947 */ /* 0x000fea000383ffff */
.L_x_1494:
[----:B-1----:R1:W2:Y:S02]  /*1f720*/  SYNCS.PHASECHK.TRANS64.TRYWAIT P2, [R4+URZ+0x388c0], R5 ;  /* 0x0388c005040075a7 */ /* 0x0022a4000804017f */
[----:B--2---:R-:W-:Y:S05]  /*1f730*/  @!P2 NANOSLEEP.SYNCS 0x989680 ;  /* 0x009896800000a95d */ /* 0x004fea0003900000 */
[----:B------:R-:W2:Y:S02]  /*1f740*/  @!P2 SYNCS.PHASECHK.TRANS64 P2, [R4+URZ+0x388c0], R5 ;  /* 0x0388c0050400a5a7 */ /* 0x000ea4000804007f */
[----:B--2---:R-:W-:Y:S05]  /*1f750*/  @!P2 BRA `(.L_x_1494) ;  /* 0xfffffffc00f0a947 */ /* 0x004fea000383ffff */
[----:B------:R-:W-:Y:S05]  /*1f760*/  BRA `(.L_x_1665) ;  /* 0xffffff7c00487947 */ /* 0x000fea000383ffff */
.L_x_1516:
        /* <DEDUP_REMOVED lines=11> */
.L_x_1667:
[----:B------:R-:W-:Y:S05]  /*1f820*/  BSYNC B0 ;  /* 0x0000000000007941 */ /* 0x000fea0003800000 */
.L_x_1666:
[----:B------:R-:W-:Y:S05]  /*1f830*/  BRA `(.L_x_1668) ;  /* 0xffffff8c00b87947 */ /* 0x000fea000383ffff */
.L_x_1518:
[----:B------:R-:W-:Y:S01]  /*1f840*/  BSSY B0, `(.L_x_1669) ;  /* 0x0000006000007945 */ /* 0x000fe20003800000 */
[----:B------:R-:W-:-:S07]  /*1f850*/  IMAD.MOV.U32 R15, RZ, RZ, -0x1 ;  /* 0xffffffffff0f7424 */ /* 0x000fce00078e00ff */
[----:B0-----:R-:W-:Y:S05]  /*1f860*/  WARPSYNC.COLLECTIVE R15, `(.L_x_1670) ;  /* 0x000000000f0c7348 */ /* 0x001fea0003c00000 */
[----:B------:R-:W-:Y:S02]  /*1f870*/  ELECT P6, UR62, PT ;  /* 0x00000000003e782f */ /* 0x000fe400038c0000 */
[----:B------:R-:W-:Y:S01]  /*1f880*/  MOV R14, UR62 ;  /* 0x0000003e000e7c02 */ /* 0x000fe20008000f00 */
[----:B0-----:R-:W-:Y:S10]  /*1f890*/  ENDCOLLECTIVE ;  /* 0x000000000000791b */ /* 0x001ff40003800000 */
.L_x_1670:
[----:B------:R-:W-:Y:S05]  /*1f8a0*/  BSYNC B0 ;  /* 0x0000000000007941 */ /* 0x000fea0003800000 */
.L_x_1669:
[----:B------:R-:W-:Y:S05]  /*1f8b0*/  BRA `(.L_x_1671) ;  /* 0xffffff8c00c47947 */ /* 0x000fea000383ffff */
.L_x_1520:
[----:B0-----:R0:W1:Y:S02]  /*1f8c0*/  SYNCS.PHASECHK.TRANS64.TRYWAIT P0, [R0+URZ+0x38840], R2 ;  /* 0x03884002000075a7 */ /* 0x001064000800017f */
[----:B-1----:R-:W-:Y:S05]  /*1f8d0*/  @!P0 NANOSLEEP.SYNCS 0x989680 ;  /* 0x009896800000895d */ /* 0x002fea0003900000 */
[----:B------:R-:W1:Y:S02]  /*1f8e0*/  @!P0 SYNCS.PHASECHK.TRANS64 P0, [R0+URZ+0x38840], R2 ;  /* 0x03884002000085a7 */ /* 0x000e64000800007f */
[----:B-1----:R-:W-:Y:S05]  /*1f8f0*/  @!P0 BRA `(.L_x_1520) ;  /* 0xfffffffc00f08947 */ /* 0x002fea000383ffff */
[----:B------:R-:W-:Y:S05]  /*1f900*/  BRA `(.L_x_1672) ;  /* 0xffffff9000247947 */ /* 0x000fea000383ffff */
.L_x_1524:
        /* <DEDUP_REMOVED lines=9> */
.L_x_1673:
[----:B------:R-:W-:Y:S02]  /*1f9a0*/  IMAD.MOV.U32 R13, RZ, RZ, R3 ;  /* 0x000000ffff0d7224 */ /* 0x000fe400078e0003 */
[----:B------:R-:W-:Y:S01]  /*1f9b0*/  IMAD.MOV.U32 R4, RZ, RZ, R14 ;  /* 0x000000ffff047224 */ /* 0x000fe200078e000e */
[----:B------:R-:W-:-:S07]  /*1f9c0*/  LOP3.LUT R6, R6, 0x7f, RZ, 0xc0, !PT ;  /* 0x0000007f06067812 */ /* 0x000fce00078ec0ff */
[----:B------:R-:W-:Y:S05]  /*1f9d0*/  WARPSYNC.COLLECTIVE R15, `(.L_x_1674) ;  /* 0x000000000f087348 */ /* 0x000fea0003c00000 */
[----:B------:R0:W1:Y:S02]  /*1f9e0*/  SHFL.IDX P6, R14, R13, R12, R11 ;  /* 0x0000000c0d0e7389 */ /* 0x00006400000c000b */
[----:B01----:R-:W-:Y:S01]  /*1f9f0*/  ENDCOLLECTIVE ;  /* 0x000000000000791b */ /* 0x003fe20003800000 */
.L_x_1674:
        /* <DEDUP_REMOVED lines=9> */
.L_x_1675:
[----:B------:R-:W-:Y:S02]  /*1fa90*/  IMAD.MOV.U32 R13, RZ, RZ, R3 ;  /* 0x000000ffff0d7224 */ /* 0x000fe400078e0003 */
[----:B------:R-:W-:-:S07]  /*1faa0*/  IMAD.MOV.U32 R6, RZ, RZ, R14 ;  /* 0x000000ffff067224 */ /* 0x000fce00078e000e */
[----:B------:R-:W-:Y:S05]  /*1fab0*/  WARPSYNC.COLLECTIVE R15, `(.L_x_1676) ;  /* 0x000000000f087348 */ /* 0x000fea0003c00000 */
[----:B------:R0:W1:Y:S02]  /*1fac0*/  SHFL.IDX P6, R14, R13, R12, R11 ;  /* 0x0000000c0d0e7389 */ /* 0x00006400000c000b */
[----:B01----:R-:W-:Y:S01]  /*1fad0*/  ENDCOLLECTIVE ;  /* 0x000000000000791b */ /* 0x003fe20003800000 */
.L_x_1676:
        /* <DEDUP_REMOVED lines=22> */
.L_x_1677:
        /* <DEDUP_REMOVED lines=10> */
.L_x_1678:
        /* <DEDUP_REMOVED lines=11> */
.L_x_1679:
        /* <DEDUP_REMOVED lines=14> */
.L_x_1680:
[----:B------:R-:W-:Y:S01]  /*1fe70*/  IMAD.MOV.U32 R3, RZ, RZ, R14 ;  /* 0x000000ffff037224 */ /* 0x000fe200078e000e */
[----:B------:R-:W-:Y:S06]  /*1fe80*/  BRA `(.L_x_1681) ;  /* 0xffffff9400647947 */ /* 0x000fec000383ffff */
.L_x_1528:
[----:B------:R-:W2:Y:S04]  /*1fe90*/  LDL.LU R13, [R1+0x4c] ;  /* 0x00004c00010d7983 */ /* 0x000ea80000300800 */
[----:B------:R-:W3:Y:S04]  /*1fea0*/  LDL.LU R12, [R1+0x4] ;  /* 0x00000400010c7983 */ /* 0x000ee80000300800 */
[----:B------:R-:W4:Y:S04]  /*1feb0*/  LDL.LU R11, [R1+0x50] ;  /* 0x00005000010b7983 */ /* 0x000f280000300800 */
[----:B------:R-:W5:Y:S04]  /*1fec0*/  LDL.LU R9, [R1+0x64] ;  /* 0x0000640001097983 */ /* 0x000f680000300800 */
[----:B------:R-:W5:Y:S01]  /*1fed0*/  LDL.LU R8, [R1+0x14] ;  /* 0x0000140001087983 */ /* 0x000f620000300800 */
[----:B------:R-:W-:Y:S01]  /*1fee0*/  BSSY B0, `(.L_x_1682) ;  /* 0x0000017000007945 */ /* 0x000fe20003800000 */
[----:B------:R-:W-:-:S02]  /*1fef0*/  IMAD.MOV.U32 R15, RZ, RZ, -0x1 ;  /* 0xffffffffff0f7424 */ /* 0x000fc400078e00ff */
[----:B--2---:R-:W-:Y:S02]  /*1ff00*/  IMAD R7, R13, R7, RZ ;  /* 0x000000070d077224 */ /* 0x004fe400078e02ff */
[----:B------:R-:W-:-:S03]  /*1ff10*/  IMAD.MOV.U32 R13, RZ, RZ, R4 ;  /* 0x000000ffff0d7224 */ /* 0x000fc600078e0004 */
[-C--:B---3--:R-:W-:Y:S01]  /*1ff20*/  ISETP.GE.AND P2, PT, R12, R7.reuse, PT ;  /* 0x000000070c00720c */ /* 0x088fe20003f46270 */
[----:B------:R-:W-:Y:S01]  /*1ff30*/  IMAD.MOV.U32 R12, RZ, RZ, RZ ;  /* 0x000000ffff0c7224 */ /* 0x000fe200078e00ff */
[-C--:B----4-:R-:W-:Y:S01]  /*1ff40*/  ISETP.GE.AND P3, PT, R11, R7.reuse, PT ;  /* 0x000000070b00720c */ /* 0x090fe20003f66270 */
[----:B------:R-:W-:Y:S01]  /*1ff50*/  IMAD.MOV.U32 R11, RZ, RZ, 0x181f ;  /* 0x0000181fff0b7424 */ /* 0x000fe200078e00ff */
[----:B-----5:R-:W-:Y:S02]  /*1ff60*/  ISETP.GE.AND P4, PT, R9, R7, PT ;  /* 0x000000070900720c */ /* 0x020fe40003f86270 */
[----:B------:R-:W-:-:S07]  /*1ff70*/  LOP3.LUT R8, R8, 0xffffffdf, RZ, 0xc0, !PT ;  /* 0xffffffdf08087812 */ /* 0x000fce00078ec0ff */
        /* <DEDUP_REMOVED lines=8> */
[----:B------:R-:W-:-:S05]  /*20000*/  @P6 LOP3.LUT R8, R8, 0x10, RZ, 0xfc, !PT ;  /* 0x0000001008086812 */ /* 0x000fca00078efcff */
[----:B------:R0:W-:Y:S02]  /*20010*/  STL [R1+0x14], R8 ;  /* 0x0000140801007387 */ /* 0x0001e40000100800 */
[----:B0-----:R-:W-:Y:S05]  /*20020*/  WARPSYNC.COLLECTIVE R15, `(.L_x_1683) ;  /* 0x000000000f087348 */ /* 0x001fea0003c00000 */
[----:B------:R1:W2:Y:S02]  /*20030*/  SHFL.IDX P6, R14, R13, R12, R11 ;  /* 0x0000000c0d0e7389 */ /* 0x0002a400000c000b */
[----:B012---:R-:W-:Y:S01]  /*20040*/  ENDCOLLECTIVE ;  /* 0x000000000000791b */ /* 0x007fe20003800000 */
.L_x_1683:
[----:B------:R-:W-:Y:S05]  /*20050*/  BSYNC B0 ;  /* 0x0000000000007941 */ /* 0x000fea0003800000 */
.L_x_1682:
[----:B------:R0:W-:Y:S04]  /*20060*/  STL [R1+0x90], R16 ;  /* 0x0000901001007387 */ /* 0x0001e80000100800 */
[----:B0-----:R0:W5:Y:S04]  /*20070*/  LDL.LU R16, [R1+0x14] ;  /* 0x0000140001107983 */ /* 0x0011680000300800 */
[----:B------:R1:W-:Y:S04]  /*20080*/  STL [R1+0x8c], R7 ;  /* 0x00008c0701007387 */ /* 0x0003e80000100800 */
[----:B-1----:R0:W5:Y:S01]  /*20090*/  LDL R7, [R1+0x18] ;  /* 0x0000180001077983 */ /* 0x0021620000100800 */
[----:B------:R-:W-:-:S02]  /*200a0*/  IMAD.MOV.U32 R13, RZ, RZ, R0 ;  /* 0x000000ffff0d7224 */ /* 0x000fc400078e0000 */
[----:B------:R-:W-:Y:S02]  /*200b0*/  IMAD.MOV.U32 R12, RZ, RZ, RZ ;  /* 0x000000ffff0c7224 */ /* 0x000fe400078e00ff */
[----:B------:R-:W-:Y:S02]  /*200c0*/  IMAD.MOV.U32 R11, RZ, RZ, 0x181f ;  /* 0x0000181fff0b7424 */ /* 0x000fe400078e00ff */
[----:B------:R-:W-:Y:S02]  /*200d0*/  IMAD.MOV.U32 R15, RZ, RZ, -0x1 ;  /* 0xffffffffff0f7424 */ /* 0x000fe400078e00ff */
[----:B0-----:R-:W-:-:S07]  /*200e0*/  IMAD.MOV.U32 R8, RZ, RZ, R14 ;  /* 0x000000ffff087224 */ /* 0x001fce00078e000e */
[----:B-----5:R-:W-:Y:S05]  /*200f0*/  WARPSYNC.COLLECTIVE R15, `(.L_x_1684) ;  /* 0x000000000f087348 */ /* 0x020fea0003c00000 */
[----:B------:R0:W1:Y:S02]  /*20100*/  SHFL.IDX P6, R14, R13, R12, R11 ;  /* 0x0000000c0d0e7389 */ /* 0x00006400000c000b */
[----:B01---5:R-:W-:Y:S01]  /*20110*/  ENDCOLLECTIVE ;  /* 0x000000000000791b */ /* 0x023fe20003800000 */
.L_x_1684:
[----:B------:R-:W-:Y:S02]  /*20120*/  IMAD.MOV.U32 R13, RZ, RZ, R4 ;  /* 0x000000ffff0d7224 */ /* 0x000fe400078e0004 */
[----:B------:R-:W-:Y:S02]  /*20130*/  IMAD.MOV.U32 R12, RZ, RZ, 0x1 ;  /* 0x00000001ff0c7424 */ /* 0x000fe400078e00ff */
[----:B------:R-:W-:-:S05]  /*20140*/  IMAD.MOV.U32 R2, RZ, RZ, R14 ;  /* 0x000000ffff027224 */ /* 0x000fca00078e000e */
[----:B------:R-:W-:-:S05]  /*20150*/  @!P2 LEA R3, P6, R10, R2, 0x1 ;  /* 0x000000020a03a211 */ /* 0x000fca00078c08ff */
[----:B------:R-:W-:-:S05]  /*20160*/  @!P2 IMAD.X R2, RZ, RZ, R8, P6 ;  /* 0x000000ffff02a224 */ /* 0x000fca00030e0608 */
[----:B------:R-:W-:-:S04]  /*20170*/  @!P2 LOP3.LUT R3, R3, R2, RZ, 0x3c, !PT ;  /* 0x000000020303a212 */ /* 0x000fc800078e3cff */
[----:B------:R-:W-:-:S04]  /*20180*/  @!P2 LOP3.LUT R2, R3, R2, RZ, 0x3c, !PT ;  /* 0x000000020302a212 */ /* 0x000fc800078e3cff */
[----:B------:R-:W-:Y:S02]  /*20190*/  @!P2 LOP3.LUT R3, R3, R2, RZ, 0x3c, !PT ;  /* 0x000000020303a212 */ /* 0x000fe400078e3cff */
[----:B------:R-:W-:-:S04]  /*201a0*/  LOP3.LUT R16, R16, 0xffff7fff, RZ, 0xc0, !PT ;  /* 0xffff7fff10107812 */ /* 0x000fc800078ec0ff */
[----:B------:R-:W-:-:S04]  /*201b0*/  @P0 LOP3.LUT R16, R16, 0x8000, RZ, 0xfc, !PT ;  /* 0x0000800010100812 */ /* 0x000fc800078efcff */
[C---:B------:R-:W-:Y:S02]  /*201c0*/  LOP3.LUT P0, RZ, R16.reuse, 0x8, RZ, 0xc0, !PT ;  /* 0x0000000810ff7812 */ /* 0x040fe4000780c0ff */
[----:B------:R-:W-:-:S04]  /*201d0*/  LOP3.LUT R16, R16, 0xffffbfff, RZ, 0xc0, !PT ;  /* 0xffffbfff10107812 */ /* 0x000fc800078ec0ff */
[----:B------:R-:W-:-:S04]  /*201e0*/  @P1 LOP3.LUT R16, R16, 0x4000, RZ, 0xfc, !PT ;  /* 0x0000400010101812 */ /* 0x000fc800078efcff */
[C---:B------:R-:W-:Y:S02]  /*201f0*/  LOP3.LUT P1, RZ, R16.reuse, 0x4, RZ, 0xc0, !PT ;  /* 0x0000000410ff7812 */ /* 0x040fe4000782c0ff */
[----:B------:R-:W-:Y:S01]  /*20200*/  LOP3.LUT R16, R16, 0xffffdfff, RZ, 0xc0, !PT ;  /* 0xffffdfff10107812 */ /* 0x000fe200078ec0ff */
[----:B------:R-:W-:Y:S01]  /*20210*/  @!PT LDS RZ, [RZ] ;  /* 0x00000000fffff984 */ /* 0x000fe20000000800 */
[----:B------:R-:W-:Y:S01]  /*20220*/  @!PT LDS RZ, [RZ] ;  /* 0x00000000fffff984 */ /* 0x000fe20000000800 */
[----:B------:R-:W-:Y:S01]  /*20230*/  @!PT LDS RZ, [RZ] ;  /* 0x00000000fffff984 */ /* 0x000fe20000000800 */
[----:B------:R0:W-:Y:S03]  /*20240*/  @!P2 LDGSTS.E.BYPASS.LTC128B.128 [R7+0x26400], desc[UR40][R2.64], !P0 ;  /* 0x264000000207afae */ /* 0x0001e6000c101d68 */
[----:B------:R-:W-:-:S04]  /*20250*/  @P3 LOP3.LUT R16, R16, 0x2000, RZ, 0xfc, !PT ;  /* 0x0000200010103812 */ /* 0x000fc800078efcff */
[C---:B------:R-:W-:Y:S02]  /*20260*/  LOP3.LUT P3, RZ, R16.reuse, 0x2, RZ, 0xc0, !PT ;  /* 0x0000000210ff7812 */ /* 0x040fe4000786c0ff */
[----:B------:R-:W-:Y:S01]  /*20270*/  LOP3.LUT R16, R16, 0xfffffbff, RZ, 0xc0, !PT ;  /* 0xfffffbff10107812 */ /* 0x000fe200078ec0ff */
[----:B------:R0:W-:Y:S03]  /*20280*/  @!P2 LDGSTS.E.BYPASS.LTC128B.128 [R7+0x28400], desc[UR40][R2.64+0x80], !P1 ;  /* 0x284000800207afae */ /* 0x0001e6000c901d68 */
[----:B------:R-:W-:-:S04]  /*20290*/  @P4 LOP3.LUT R16, R16, 0x400, RZ, 0xfc, !PT ;  /* 0x0000040010104812 */ /* 0x000fc800078efcff */
[C---:B------:R-:W-:Y:S02]  /*202a0*/  LOP3.LUT P0, RZ, R16.reuse, 0x8000, RZ, 0xc0, !PT ;  /* 0x0000800010ff7812 */ /* 0x040fe4000780c0ff */
[C---:B------:R-:W-:Y:S01]  /*202b0*/  LOP3.LUT P1, RZ, R16.reuse, 0x4000, RZ, 0xc0, !PT ;  /* 0x0000400010ff7812 */ /* 0x040fe2000782c0ff */
[----:B------:R0:W-:Y:S01]  /*202c0*/  @!P2 LDGSTS.E.BYPASS.LTC128B.128 [R7+0x2a400], desc[UR40][R2.64+0x100], !P3 ;  /* 0x2a4001000207afae */ /* 0x0001e2000d901d68 */
[C---:B------:R-:W-:Y:S02]  /*202d0*/  LOP3.LUT P6, RZ, R16.reuse, 0x20, RZ, 0xc0, !PT ;  /* 0x0000002010ff7812 */ /* 0x040fe400078cc0ff */
[C---:B------:R-:W-:Y:S01]  /*202e0*/  LOP3.LUT P3, RZ, R16.reuse, 0x2000, RZ, 0xc0, !PT ;  /* 0x0000200010ff7812 */ /* 0x040fe2000786c0ff */
[----:B------:R0:W-:Y:S01]  /*202f0*/  @!P2 LDGSTS.E.BYPASS.LTC128B.128 [R7+0x2c400], desc[UR40][R2.64+0x180], !P5 ;  /* 0x2c4001800207afae */ /* 0x0001e2000e901d68 */
[C---:B------:R-:W-:Y:S02]  /*20300*/  LOP3.LUT P4, RZ, R16.reuse, 0x10, RZ, 0xc0, !PT ;  /* 0x0000001010ff7812 */ /* 0x040fe4000788c0ff */
[----:B------:R-:W-:-:S03]  /*20310*/  LOP3.LUT R16, R16, 0xfffff7ff, RZ, 0xc0, !PT ;  /* 0xfffff7ff10107812 */ /* 0x000fc600078ec0ff */
[----:B------:R0:W-:Y:S01]  /*20320*/  @!P2 LDGSTS.E.BYPASS.LTC128B.128 [R7+0x2e400], desc[UR40][R2.64+0x200], !P0 ;  /* 0x2e4002000207afae */ /* 0x0001e2000c101d68 */
[----:B------:R-:W-:-:S03]  /*20330*/  @P5 LOP3.LUT R16, R16, 0x800, RZ, 0xfc, !PT ;  /* 0x0000080010105812 */ /* 0x000fc600078efcff */
[----:B------:R0:W-:Y:S01]  /*20340*/  @!P2 LDGSTS.E.BYPASS.LTC128B.128 [R7+0x30400], desc[UR40][R2.64+0x280], !P1 ;  /* 0x304002800207afae */ /* 0x0001e2000c901d68 */
[C---:B------:R-:W-:Y:S02]  /*20350*/  LOP3.LUT P5, RZ, R16.reuse, 0x4, RZ, 0xc0, !PT ;  /* 0x0000000410ff7812 */ /* 0x040fe400078ac0ff */
[----:B------:R-:W-:Y:S01]  /*20360*/  @!P3 LOP3.LUT R8, R5, 0x40, RZ, 0xc0, !PT ;  /* 0x000000400508b812 */ /* 0x000fe200078ec0ff */
[----:B------:R0:W-:Y:S01]  /*20370*/  @!P2 LDGSTS.E.BYPASS.LTC128B.128 [R7+0x32400], desc[UR40][R2.64+0x300], P6 ;  /* 0x324003000207afae */ /* 0x0001e2000b101d68 */
[----:B------:R-:W-:Y:S02]  /*20380*/  LOP3.LUT R16, R16, 0xffffefff, RZ, 0xc0, !PT ;  /* 0xffffefff10107812 */ /* 0x000fe400078ec0ff */
[----:B------:R-:W-:-:S07]  /*20390*/  @!P3 SHF.R.U32.HI R8, RZ, 0x2, R8 ;  /* 0x00000002ff08b819 */ /* 0x000fce0000011608 */
[----:B0-----:R-:W-:Y:S05]  /*203a0*/  WARPSYNC.COLLECTIVE R15, `(.L_x_1685) ;  /* 0x000000000f087348 */ /* 0x001fea0003c00000 */
[----:B------:R1:W2:Y:S02]  /*203b0*/  SHFL.IDX P6, R14, R13, R12, R11 ;  /* 0x0000000c0d0e7389 */ /* 0x0002a400000c000b */
[----:B012---:R-:W-:Y:S01]  /*203c0*/  ENDCOLLECTIVE ;  /* 0x000000000000791b */ /* 0x007fe20003800000 */
.L_x_1685:
[----:B------:R-:W-:Y:S01]  /*203d0*/  @!PT LDS RZ, [RZ] ;  /* 0x00000000fffff984 */ /* 0x000fe20000000800 */
[----:B------:R-:W-:Y:S01]  /*203e0*/  @!PT LDS RZ, [RZ] ;  /* 0x00000000fffff984 */ /* 0x000fe20000000800 */
[----:B------:R-:W-:Y:S01]  /*203f0*/  @!PT LDS RZ, [RZ] ;  /* 0x00000000fffff984 */ /* 0x000fe20000000800 */
[----:B------:R0:W-:Y:S01]  /*20400*/  @!P2 LDGSTS.E.BYPASS.LTC128B.128 [R7+0x34400], desc[UR40][R2.64+0x380], P4 ;  /* 0x344003800207afae */ /* 0x0001e2000a101d68 */
[----:B------:R-:W-:Y:S02]  /*20410*/  @!P3 ISETP.NE.U32.AND P2, PT, R8, RZ, PT ;  /* 0x000000ff0800b20c */ /* 0x000fe40003f45070 */
[----:B------:R-:W-:Y:S02]  /*20420*/  @P5 LOP3.LUT R16, R16, 0x1000, RZ, 0xfc, !PT ;  /* 0x0000100010105812 */ /* 0x000fe400078efcff */
[----:B------:R-:W-:Y:S02]  /*20430*/  @!P3 LOP3.LUT R8, R6, 0x80, RZ, 0xc0, !PT ;  /* 0x000000800608b812 */ /* 0x000fe400078ec0ff */
[C---:B------:R-:W-:Y:S02]  /*20440*/  LOP3.LUT P5, RZ, R16.reuse, 0x8, RZ, 0xc0, !PT ;  /* 0x0000000810ff7812 */ /* 0x040fe400078ac0ff */
[----:B------:R-:W-:Y:S01]  /*20450*/  LOP3.LUT R16, R16, 0xffffffdf, RZ, 0xc0, !PT ;  /* 0xffffffdf10107812 */ /* 0x000fe200078ec0ff */
[----:B------:R-:W-:Y:S01]  /*20460*/  IMAD.MOV.U32 R13, RZ, RZ, R0 ;  /* 0x000000ffff0d7224 */ /* 0x000fe200078e0000 */
[----:B------:R-:W-:-:S03]  /*20470*/  @!P3 SHF.R.U32.HI R8, RZ, 0x3, R8 ;  /* 0x00000003ff08b819 */ /* 0x000fc60000011608 */
[----:B------:R-:W-:Y:S02]  /*20480*/  @P2 LOP3.LUT R16, R16, 0x20, RZ, 0xfc, !PT ;  /* 0x0000002010102812 */ /* 0x000fe400078efcff */
[----:B------:R-:W-:Y:S01]  /*20490*/  @!P3 ISETP.NE.U32.AND P4, PT, R8, RZ, PT ;  /* 0x000000ff0800b20c */ /* 0x000fe20003f85070 */
[----:B0-----:R-:W-:-:S12]  /*204a0*/  IMAD.MOV.U32 R9, RZ, RZ, R14 ;  /* 0x000000ffff097224 */ /* 0x001fd800078e000e */
[----:B------:R-:W-:Y:S05]  /*204b0*/  WARPSYNC.COLLECTIVE R15, `(.L_x_1686) ;  /* 0x000000000f087348 */ /* 0x000fea0003c00000 */
[----:B------:R0:W1:Y:S02]  /*204c0*/  SHFL.IDX P6, R14, R13, R12, R11 ;  /* 0x0000000c0d0e7389 */ /* 0x00006400000c000b */
[----:B01----:R-:W-:Y:S01]  /*204d0*/  ENDCOLLECTIVE ;  /* 0x000000000000791b */ /* 0x003fe20003800000 */
.L_x_1686:
        /* <DEDUP_REMOVED lines=29> */
.L_x_1687:
        /* <DEDUP_REMOVED lines=8> */
[----:B------:R0:W-:Y:S01]  /*20730*/  STL [R1+0x14], R16 ;  /* 0x0000141001007387 */ /* 0x0001e20000100800 */
[----:B------:R-:W-:-:S11]  /*20740*/  IMAD.MOV.U32 R10, RZ, RZ, R14 ;  /* 0x000000ffff0a7224 */ /* 0x000fd600078e000e */
[----:B0-----:R-:W-:Y:S05]  /*20750*/  WARPSYNC.COLLECTIVE R15, `(.L_x_1688) ;  /* 0x000000000f087348 */ /* 0x001fea0003c00000 */
[----:B------:R1:W2:Y:S02]  /*20760*/  SHFL.IDX P6, R14, R13, R12, R11 ;  /* 0x0000000c0d0e7389 */ /* 0x0002a400000c000b */
[----:B012---:R-:W-:Y:S01]  /*20770*/  ENDCOLLECTIVE ;  /* 0x000000000000791b */ /* 0x007fe20003800000 */
.L_x_1688:
        /* <DEDUP_REMOVED lines=20> */
[----:B------:R-:W-:-:S03]  /*208c0*/  LOP3.LUT P2, RZ, R16, 0x80, RZ, 0xc0, !PT ;  /* 0x0000008010ff7812 */ /* 0x000fc6000784c0ff */
[----:B------:R0:W5:Y:S10]  /*208d0*/  LDL.LU R16, [R1+0x90] ;  /* 0x0000900001107983 */ /* 0x0001740000300800 */
        /* <DEDUP_REMOVED lines=13> */
.L_x_1689:
[----:B------:R-:W-:Y:S02]  /*209b0*/  IMAD.MOV.U32 R13, RZ, RZ, R0 ;  /* 0x000000ffff0d7224 */ /* 0x000fe400078e0000 */
[----:B------:R-:W-:-:S07]  /*209c0*/  IMAD.MOV.U32 R4, RZ, RZ, R14 ;  /* 0x000000ffff047224 */ /* 0x000fce00078e000e */
[----:B------:R-:W-:Y:S05]  /*209d0*/  WARPSYNC.COLLECTIVE R15, `(.L_x_1690) ;  /* 0x000000000f087348 */ /* 0x000fea0003c00000 */
[----:B------:R0:W1:Y:S02]  /*209e0*/  SHFL.IDX P6, R14, R13, R12, R11 ;  /* 0x0000000c0d0e7389 */ /* 0x00006400000c000b */
[----:B01----:R-:W-:Y:S01]  /*209f0*/  ENDCOLLECTIVE ;  /* 0x000000000000791b */ /* 0x003fe20003800000 */
.L_x_1690:
[----:B------:R-:W-:Y:S01]  /*20a00*/  IMAD.MOV.U32 R0, RZ, RZ, R14 ;  /* 0x000000ffff007224 */ /* 0x000fe200078e000e */
[----:B------:R-:W-:Y:S06]  /*20a10*/  BRA `(.L_x_1691) ;  /* 0xffffff9800347947 */ /* 0x000fec000383ffff */
.L_x_1533:
[----:B0-----:R0:W2:Y:S02]  /*20a20*/  SYNCS.PHASECHK.TRANS64.TRYWAIT P0, [R18+URZ+0x38820], R0 ;  /* 0x03882000120075a7 */ /* 0x0010a4000800017f */
[----:B--2---:R-:W-:Y:S05]  /*20a30*/  @!P0 NANOSLEEP.SYNCS 0x989680 ;  /* 0x009896800000895d */ /* 0x004fea0003900000 */
[----:B------:R-:W2:Y:S02]  /*20a40*/  @!P0 SYNCS.PHASECHK.TRANS64 P0, [R18+URZ+0x38820], R0 ;  /* 0x03882000120085a7 */ /* 0x000ea4000800007f */
[----:B--2---:R-:W-:Y:S05]  /*20a50*/  @!P0 BRA `(.L_x_1533) ;  /* 0xfffffffc00f08947 */ /* 0x004fea000383ffff */
[----:B------:R-:W-:Y:S05]  /*20a60*/  BRA `(.L_x_1692) ;  /* 0xffffff9800f07947 */ /* 0x000fea000383ffff */
.L_x_1537:
[----:B0-----:R0:W2:Y:S02]  /*20a70*/  SYNCS.PHASECHK.TRANS64.TRYWAIT P0, [R0+URZ+0x38860], R2 ;  /* 0x03886002000075a7 */ /* 0x0010a4000800017f */
[----:B--2---:R-:W-:Y:S05]  /*20a80*/  @!P0 NANOSLEEP.SYNCS 0x989680 ;  /* 0x009896800000895d */ /* 0x004fea0003900000 */
[----:B------:R-:W2:Y:S02]  /*20a90*/  @!P0 SYNCS.PHASECHK.TRANS64 P0, [R0+URZ+0x38860], R2 ;  /* 0x03886002000085a7 */ /* 0x000ea4000800007f */
[----:B--2---:R-:W-:Y:S05]  /*20aa0*/  @!P0 BRA `(.L_x_1537) ;  /* 0xfffffffc00f08947 */ /* 0x004fea000383ffff */
[----:B------:R-:W-:Y:S05]  /*20ab0*/  BRA `(.L_x_1693) ;  /* 0xffffff9c00147947 */ /* 0x000fea000383ffff */
.L_x_1556:
[----:B-1----:R1:W2:Y:S02]  /*20ac0*/  SYNCS.PHASECHK.TRANS64.TRYWAIT P0, [R2+URZ+0x38840], R6 ;  /* 0x03884006020075a7 */ /* 0x0022a4000800017f */
[----:B--2---:R-:W-:Y:S05]  /*20ad0*/  @!P0 NANOSLEEP.SYNCS 0x989680 ;  /* 0x009896800000895d */ /* 0x004fea0003900000 */
[----:B------:R-:W2:Y:S02]  /*20ae0*/  @!P0 SYNCS.PHASECHK.TRANS64 P0, [R2+URZ+0x38840], R6 ;  /* 0x03884006020085a7 */ /* 0x000ea4000800007f */
[----:B--2---:R-:W-:Y:S05]  /*20af0*/  @!P0 BRA `(.L_x_1556) ;  /* 0xfffffffc00f08947 */ /* 0x004fea000383ffff */
[----:B------:R-:W-:Y:S05]  /*20b00*/  BRA `(.L_x_1694) ;  /* 0xffffffa800247947 */ /* 0x000fea000383ffff */
.L_x_1561:
[----:B0-----:R0:W2:Y:S02]  /*20b10*/  SYNCS.PHASECHK.TRANS64.TRYWAIT P0, [R2+URZ+0x38860], R6 ;  /* 0x03886006020075a7 */ /* 0x0010a4000800017f */
[----:B--2---:R-:W-:Y:S05]  /*20b20*/  @!P0 NANOSLEEP.SYNCS 0x989680 ;  /* 0x009896800000895d */ /* 0x004fea0003900000 */
[----:B------:R-:W2:Y:S02]  /*20b30*/  @!P0 SYNCS.PHASECHK.TRANS64 P0, [R2+URZ+0x38860], R6 ;  /* 0x03886006020085a7 */ /* 0x000ea4000800007f */
[----:B--2---:R-:W-:Y:S05]  /*20b40*/  @!P0 BRA `(.L_x_1561) ;  /* 0xfffffffc00f08947 */ /* 0x004fea000383ffff */
[----:B------:R-:W-:Y:S05]  /*20b50*/  BRA `(.L_x_1695) ;  /* 0xffffffa800a07947 */ /* 0x000fea000383ffff */
.L_x_1576:
[----:B-1----:R1:W2:Y:S02]  /*20b60*/  SYNCS.PHASECHK.TRANS64.TRYWAIT P0, [R3+URZ+0x38840], R2 ;  /* 0x03884002030075a7 */ /* 0x0022a4000800017f */
[----:B--2---:R-:W-:Y:S05]  /*20b70*/  @!P0 NANOSLEEP.SYNCS 0x989680 ;  /* 0x009896800000895d */ /* 0x004fea0003900000 */
[----:B------:R-:W2:Y:S02]  /*20b80*/  @!P0 SYNCS.PHASECHK.TRANS64 P0, [R3+URZ+0x38840], R2 ;  /* 0x03884002030085a7 */ /* 0x000ea4000800007f */
[----:B--2---:R-:W-:Y:S05]  /*20b90*/  @!P0 BRA `(.L_x_1576) ;  /* 0xfffffffc00f08947 */ /* 0x004fea000383ffff */
[----:B------:R-:W-:Y:S05]  /*20ba0*/  BRA `(.L_x_1696) ;  /* 0xffffffb4007c7947 */ /* 0x000fea000383ffff */
.L_x_1581:
[----:B--2---:R2:W3:Y:S02]  /*20bb0*/  SYNCS.PHASECHK.TRANS64.TRYWAIT P0, [R3+URZ+0x38860], R2 ;  /* 0x03886002030075a7 */ /* 0x0044e4000800017f */
[----:B---3--:R-:W-:Y:S05]  /*20bc0*/  @!P0 NANOSLEEP.SYNCS 0x989680 ;  /* 0x009896800000895d */ /* 0x008fea0003900000 */
[----:B------:R-:W3:Y:S02]  /*20bd0*/  @!P0 SYNCS.PHASECHK.TRANS64 P0, [R3+URZ+0x38860], R2 ;  /* 0x03886002030085a7 */ /* 0x000ee4000800007f */
[----:B---3--:R-:W-:Y:S05]  /*20be0*/  @!P0 BRA `(.L_x_1581) ;  /* 0xfffffffc00f08947 */ /* 0x008fea000383ffff */
[----:B------:R-:W-:Y:S05]  /*20bf0*/  BRA `(.L_x_1697) ;  /* 0xffffffb400f87947 */ /* 0x000fea000383ffff */
.L_x_1596:
[----:B-1----:R1:W2:Y:S02]  /*20c00*/  SYNCS.PHASECHK.TRANS64.TRYWAIT P0, [R3+URZ+0x38840], R2 ;  /* 0x03884002030075a7 */ /* 0x0022a4000800017f */
[----:B--2---:R-:W-:Y:S05]  /*20c10*/  @!P0 NANOSLEEP.SYNCS 0x989680 ;  /* 0x009896800000895d */ /* 0x004fea0003900000 */
[----:B------:R-:W2:Y:S02]  /*20c20*/  @!P0 SYNCS.PHASECHK.TRANS64 P0, [R3+URZ+0x38840], R2 ;  /* 0x03884002030085a7 */ /* 0x000ea4000800007f */
[----:B--2---:R-:W-:Y:S05]  /*20c30*/  @!P0 BRA `(.L_x_1596) ;  /* 0xfffffffc00f08947 */ /* 0x004fea000383ffff */
[----:B------:R-:W-:Y:S05]  /*20c40*/  BRA `(.L_x_1698) ;  /* 0xffffffc000b87947 */ /* 0x000fea000383ffff */
.L_x_1601:
[----:B--2---:R2:W3:Y:S02]  /*20c50*/  SYNCS.PHASECHK.TRANS64.TRYWAIT P0, [R3+URZ+0x38860], R2 ;  /* 0x03886002030075a7 */ /* 0x0044e4000800017f */
[----:B---3--:R-:W-:Y:S05]  /*20c60*/  @!P0 NANOSLEEP.SYNCS 0x989680 ;  /* 0x009896800000895d */ /* 0x008fea0003900000 */
[----:B------:R-:W3:Y:S02]  /*20c70*/  @!P0 SYNCS.PHASECHK.TRANS64 P0, [R3+URZ+0x38860], R2 ;  /* 0x03886002030085a7 */ /* 0x000ee4000800007f */
[----:B---3--:R-:W-:Y:S05]  /*20c80*/  @!P0 BRA `(.L_x_1601) ;  /* 0xfffffffc00f08947 */ /* 0x008fea000383ffff */
[----:B------:R-:W-:Y:S05]  /*20c90*/  BRA `(.L_x_1699) ;  /* 0xffffffc400347947 */ /* 0x000fea000383ffff */
.L_x_1617:
[----:B-1----:R-:W2:Y:S01]  /*20ca0*/  LDL R2, [R1] ;  /* 0x0000000001027983 */ /* 0x002ea20000100800 */
[----:B------:R-:W-:Y:S01]  /*20cb0*/  BSSY B0, `(.L_x_1700) ;  /* 0x0000008000007945 */ /* 0x000fe20003800000 */
[----:B---3--:R-:W-:Y:S02]  /*20cc0*/  IMAD.MOV.U32 R12, RZ, RZ, RZ ;  /* 0x000000ffff0c7224 */ /* 0x008fe400078e00ff */
[----:B------:R-:W-:Y:S02]  /*20cd0*/  IMAD.MOV.U32 R11, RZ, RZ, 0x1f ;  /* 0x0000001fff0b7424 */ /* 0x000fe400078e00ff */
[----:B------:R-:W-:Y:S02]  /*20ce0*/  IMAD.MOV.U32 R15, RZ, RZ, -0x1 ;  /* 0xffffffffff0f7424 */ /* 0x000fe400078e00ff */
[----:B--2---:R-:W-:-:S07]  /*20cf0*/  IMAD.MOV.U32 R13, RZ, RZ, R2 ;  /* 0x000000ffff0d7224 */ /* 0x004fce00078e0002 */
[----:B0-----:R-:W-:Y:S05]  /*20d00*/  WARPSYNC.COLLECTIVE R15, `(.L_x_1701) ;  /* 0x000000000f087348 */ /* 0x001fea0003c00000 */
[----:B------:R1:W2:Y:S02]  /*20d10*/  SHFL.IDX P6, R14, R13, R12, R11 ;  /* 0x0000000c0d0e7389 */ /* 0x0002a400000c000b */
[----:B012---:R-:W-:Y:S01]  /*20d20*/  ENDCOLLECTIVE ;  /* 0x000000000000791b */ /* 0x007fe20003800000 */
.L_x_1701:
[----:B------:R-:W-:Y:S05]  /*20d30*/  BSYNC B0 ;  /* 0x0000000000007941 */ /* 0x000fea0003800000 */
.L_x_1700:
        /* <DEDUP_REMOVED lines=9> */
.L_x_1702:
        /* <DEDUP_REMOVED lines=26> */
.L_x_1703:
        /* <DEDUP_REMOVED lines=8> */
.L_x_1704:
        /* <DEDUP_REMOVED lines=8> */
.L_x_1705:
        /* <DEDUP_REMOVED lines=8> */
.L_x_1706:
        /* <DEDUP_REMOVED lines=8> */
.L_x_1707:
        /* <DEDUP_REMOVED lines=9> */
.L_x_1708:
[----:B------:R-:W-:Y:S01]  /*21200*/  IMAD.MOV.U32 R9, RZ, RZ, R14 ;  /* 0x000000ffff097224 */ /* 0x000fe200078e000e */
[----:B------:R-:W-:Y:S06]  /*21210*/  BRA `(.L_x_1709) ;  /* 0xffffffcc006c7947 */ /* 0x000fec000383ffff */
.L_x_1620:
[----:B------:R-:W-:Y:S01]  /*21220*/  BSSY B0, `(.L_x_1710) ;  /* 0x0000008000007945 */ /* 0x000fe20003800000 */
[----:B------:R-:W-:Y:S02]  /*21230*/  IMAD.MOV.U32 R13, RZ, RZ, R2 ;  /* 0x000000ffff0d7224 */ /* 0x000fe400078e0002 */
[----:B---3--:R-:W-:Y:S02]  /*21240*/  IMAD.MOV.U32 R12, RZ, RZ, 0x1 ;  /* 0x00000001ff0c7424 */ /* 0x008fe400078e00ff */
[----:B------:R-:W-:Y:S02]  /*21250*/  IMAD.MOV.U32 R11, RZ, RZ, RZ ;  /* 0x000000ffff0b7224 */ /* 0x000fe400078e00ff */
[----:B------:R-:W-:-:S07]  /*21260*/  IMAD.MOV.U32 R15, RZ, RZ, -0x1 ;  /* 0xffffffffff0f7424 */ /* 0x000fce00078e00ff */
[----:B0-----:R-:W-:Y:S05]  /*21270*/  WARPSYNC.COLLECTIVE R15, `(.L_x_1711) ;  /* 0x000000000f087348 */ /* 0x001fea0003c00000 */
[----:B------:R1:W2:Y:S02]  /*21280*/  SHFL.UP P6, R14, R13, R12, R11 ;  /* 0x0400000c0d0e7389 */ /* 0x0002a400000c000b */
[----:B012---:R-:W-:Y:S01]  /*21290*/  ENDCOLLECTIVE ;  /* 0x000000000000791b */ /* 0x007fe20003800000 */
.L_x_1711:
[----:B------:R-:W-:Y:S05]  /*212a0*/  BSYNC B0 ;  /* 0x0000000000007941 */ /* 0x000fea0003800000 */
.L_x_1710:
        /* <DEDUP_REMOVED lines=10> */
.L_x_1712:
        /* <DEDUP_REMOVED lines=8> */
.L_x_1713:
        /* <DEDUP_REMOVED lines=8> */
.L_x_1714:
        /* <DEDUP_REMOVED lines=8> */
.L_x_1715:
        /* <DEDUP_REMOVED lines=9> */
.L_x_1716:
[----:B------:R-:W-:Y:S01]  /*21560*/  IMAD.MOV.U32 R9, RZ, RZ, R14 ;  /* 0x000000ffff097224 */ /* 0x000fe200078e000e */
[----:B------:R-:W-:Y:S06]  /*21570*/  BRA `(.L_x_1717) ;  /* 0xffffffcc00407947 */ /* 0x000fec000383ffff */
.L_x_1622:
[----:B------:R-:W-:Y:S01]  /*21580*/  BSSY B0, `(.L_x_1718) ;  /* 0x0000006000007945 */ /* 0x000fe20003800000 */
[----:B------:R-:W-:Y:S01]  /*21590*/  PLOP3.LUT P6, PT, P6, PT, PT, 0x8, 0x0 ;  /* 0x000000000000781c */ /* 0x000fe200037ce170 */
[----:B------:R-:W-:-:S12]  /*215a0*/  IMAD.MOV.U32 R15, RZ, RZ, -0x1 ;  /* 0xffffffffff0f7424 */ /* 0x000fd800078e00ff */
[----:B0--3--:R-:W-:Y:S05]  /*215b0*/  WARPSYNC.COLLECTIVE R15, `(.L_x_1719) ;  /* 0x000000000f087348 */ /* 0x009fea0003c00000 */
[----:B---3--:R-:W-:Y:S01]  /*215c0*/  VOTE.ANY R14, PT, P6 ;  /* 0x00000000000e7806 */ /* 0x008fe200030e0100 */
[----:B0-----:R-:W-:Y:S06]  /*215d0*/  ENDCOLLECTIVE ;  /* 0x000000000000791b */ /* 0x001fec0003800000 */
.L_x_1719:
[----:B------:R-:W-:Y:S05]  /*215e0*/  BSYNC B0 ;  /* 0x0000000000007941 */ /* 0x000fea0003800000 */
.L_x_1718:
        /* <DEDUP_REMOVED lines=9> */
.L_x_1720:
[----:B------:R-:W-:Y:S02]  /*21680*/  IMAD.MOV.U32 R13, RZ, RZ, R6 ;  /* 0x000000ffff0d7224 */ /* 0x000fe400078e0006 */
[----:B------:R-:W-:-:S07]  /*21690*/  IMAD.MOV.U32 R0, RZ, RZ, R14 ;  /* 0x000000ffff007224 */ /* 0x000fce00078e000e */
[----:B------:R-:W-:Y:S05]  /*216a0*/  WARPSYNC.COLLECTIVE R15, `(.L_x_1721) ;  /* 0x000000000f087348 */ /* 0x000fea0003c00000 */
[----:B------:R0:W1:Y:S02]  /*216b0*/  SHFL.IDX P6, R14, R13, R12, R11 ;  /* 0x0000000c0d0e7389 */ /* 0x00006400000c000b */
[----:B01----:R-:W-:Y:S01]  /*216c0*/  ENDCOLLECTIVE ;  /* 0x000000000000791b */ /* 0x003fe20003800000 */
.L_x_1721:
[----:B------:R-:W-:Y:S01]  /*216d0*/  IMAD.MOV.U32 R6, RZ, RZ, R14 ;  /* 0x000000ffff067224 */ /* 0x000fe200078e000e */
[----:B------:R-:W-:Y:S06]  /*216e0*/  BRA `(.L_x_1722) ;  /* 0xffffffcc00207947 */ /* 0x000fec000383ffff */
.L_x_1624:
[----:B------:R-:W-:Y:S01]  /*216f0*/  BSSY B0, `(.L_x_1723) ;  /* 0x0000007000007945 */ /* 0x000fe20003800000 */
[----:B------:R-:W-:Y:S02]  /*21700*/  IMAD.MOV.U32 R13, RZ, RZ, R7 ;  /* 0x000000ffff0d7224 */ /* 0x000fe400078e0007 */
[----:B------:R-:W-:Y:S02]  /*21710*/  IMAD.MOV.U32 R11, RZ, RZ, 0x1f ;  /* 0x0000001fff0b7424 */ /* 0x000fe400078e00ff */
[----:B------:R-:W-:-:S07]  /*21720*/  IMAD.MOV.U32 R15, RZ, RZ, -0x1 ;  /* 0xffffffffff0f7424 */ /* 0x000fce00078e00ff */
[----:B012-4-:R-:W-:Y:S05]  /*21730*/  WARPSYNC.COLLECTIVE R15, `(.L_x_1724) ;  /* 0x000000000f087348 */ /* 0x017fea0003c00000 */
[----:B------:R3:W0:Y:S02]  /*21740*/  SHFL.IDX P6, R14, R13, R12, R11 ;  /* 0x0000000c0d0e7389 */ /* 0x00062400000c000b */
[----:B01234-:R-:W-:Y:S01]  /*21750*/  ENDCOLLECTIVE ;  /* 0x000000000000791b */ /* 0x01ffe20003800000 */
.L_x_1724:
[----:B------:R-:W-:Y:S05]  /*21760*/  BSYNC B0 ;  /* 0x0000000000007941 */ /* 0x000fea0003800000 */
.L_x_1723:
[----:B------:R-:W-:Y:S01]  /*21770*/  IMAD.MOV.U32 R7, RZ, RZ, R14 ;  /* 0x000000ffff077224 */ /* 0x000fe200078e000e */
[----:B------:R-:W-:Y:S06]  /*21780*/  BRA `(.L_x_1725) ;  /* 0xffffffcc00107947 */ /* 0x000fec000383ffff */
.L_x_1628:
[----:B0-----:R0:W1:Y:S02]  /*21790*/  SYNCS.PHASECHK.TRANS64.TRYWAIT P0, [R0+URZ+0x38820], R3 ;  /* 0x03882003000075a7 */ /* 0x001064000800017f */
[----:B-1----:R-:W-:Y:S05]  /*217a0*/  @!P0 NANOSLEEP.SYNCS 0x989680 ;  /* 0x009896800000895d */ /* 0x002fea0003900000 */
[----:B------:R-:W1:Y:S02]  /*217b0*/  @!P0 SYNCS.PHASECHK.TRANS64 P0, [R0+URZ+0x38820], R3 ;  /* 0x03882003000085a7 */ /* 0x000e64000800007f */
[----:B-1----:R-:W-:Y:S05]  /*217c0*/  @!P0 BRA `(.L_x_1628) ;  /* 0xfffffffc00f08947 */ /* 0x002fea000383ffff */
[----:B------:R-:W-:Y:S05]  /*217d0*/  BRA `(.L_x_1726) ;  /* 0xffffffd000ac7947 */ /* 0x000fea000383ffff */
.L_x_1629:
        /* <DEDUP_REMOVED lines=11> */
.L_x_1728:
[----:B------:R-:W-:Y:S05]  /*21890*/  BSYNC B0 ;  /* 0x0000000000007941 */ /* 0x000fea0003800000 */
.L_x_1727:
[----:B------:R-:W-:Y:S05]  /*218a0*/  BRA `(.L_x_1729) ;  /* 0xffffffd000947947 */ /* 0x000fea000383ffff */
.L_x_1630:
[----:B------:R-:W-:Y:S01]  /*218b0*/  BSSY B0, `(.L_x_1730) ;  /* 0x0000006000007945 */ /* 0x000fe20003800000 */
[----:B------:R-:W-:-:S07]  /*218c0*/  IMAD.MOV.U32 R15, RZ, RZ, -0x1 ;  /* 0xffffffffff0f7424 */ /* 0x000fce00078e00ff */
[----:B01----:R-:W-:Y:S05]  /*218d0*/  WARPSYNC.COLLECTIVE R15, `(.L_x_1731) ;  /* 0x000000000f0c7348 */ /* 0x003fea0003c00000 */
[----:B------:R-:W-:Y:S02]  /*218e0*/  ELECT P6, UR62, PT ;  /* 0x00000000003e782f */ /* 0x000fe400038c0000 */
[----:B------:R-:W-:Y:S01]  /*218f0*/  MOV R14, UR62 ;  /* 0x0000003e000e7c02 */ /* 0x000fe20008000f00 */
[----:B01----:R-:W-:Y:S10]  /*21900*/  ENDCOLLECTIVE ;  /* 0x000000000000791b */ /* 0x003ff40003800000 */
.L_x_1731:
[----:B------:R-:W-:Y:S05]  /*21910*/  BSYNC B0 ;  /* 0x0000000000007941 */ /* 0x000fea0003800000 */
.L_x_1730:
[----:B------:R-:W-:Y:S05]  /*21920*/  BRA `(.L_x_1732) ;  /* 0xffffffd000887947 */ /* 0x000fea000383ffff */
.L_x_1632:
[----:B0-----:R0:W1:Y:S02]  /*21930*/  SYNCS.PHASECHK.TRANS64.TRYWAIT P0, [R6+URZ], R5 ;  /* 0x00000005060075a7 */ /* 0x001064000800017f */
[----:B-1----:R-:W-:Y:S05]  /*21940*/  @!P0 NANOSLEEP.SYNCS 0x989680 ;  /* 0x009896800000895d */ /* 0x002fea0003900000 */
[----:B------:R-:W1:Y:S02]  /*21950*/  @!P0 SYNCS.PHASECHK.TRANS64 P0, [R6+URZ], R5 ;  /* 0x00000005060085a7 */ /* 0x000e64000800007f */
[----:B-1----:R-:W-:Y:S05]  /*21960*/  @!P0 BRA `(.L_x_1632) ;  /* 0xfffffffc00f08947 */ /* 0x002fea000383ffff */
[----:B------:R-:W-:Y:S05]  /*21970*/  BRA `(.L_x_1733) ;  /* 0xffffffd000c07947 */ /* 0x000fea000383ffff */
.L_x_1633:
[----:B-1----:R1:W2:Y:S02]  /*21980*/  SYNCS.PHASECHK.TRANS64.TRYWAIT P0, [R7+URZ], R2 ;  /* 0x00000002070075a7 */ /* 0x0022a4000800017f */
[----:B--2---:R-:W-:Y:S05]  /*21990*/  @!P0 NANOSLEEP.SYNCS 0x989680 ;  /* 0x009896800000895d */ /* 0x004fea0003900000 */
[----:B------:R-:W2:Y:S02]  /*219a0*/  @!P0 SYNCS.PHASECHK.TRANS64 P0, [R7+URZ], R2 ;  /* 0x00000002070085a7 */ /* 0x000ea4000800007f */
[----:B--2---:R-:W-:Y:S05]  /*219b0*/  @!P0 BRA `(.L_x_1633) ;  /* 0xfffffffc00f08947 */ /* 0x004fea000383ffff */
[----:B------:R-:W-:Y:S05]  /*219c0*/  BRA `(.L_x_1734) ;  /* 0xffffffd000b47947 */ /* 0x000fea000383ffff */
.L_x_1635:
[----:B--2---:R2:W3:Y:S02]  /*219d0*/  SYNCS.PHASECHK.TRANS64.TRYWAIT P0, [R4+URZ], R5 ;  /* 0x00000005040075a7 */ /* 0x0044e4000800017f */
[----:B---3--:R-:W-:Y:S05]  /*219e0*/  @!P0 NANOSLEEP.SYNCS 0x989680 ;  /* 0x009896800000895d */ /* 0x008fea0003900000 */
[----:B------:R-:W3:Y:S02]  /*219f0*/  @!P0 SYNCS.PHASECHK.TRANS64 P0, [R4+URZ], R5 ;  /* 0x00000005040085a7 */ /* 0x000ee4000800007f */
[----:B---3--:R-:W-:Y:S05]  /*21a00*/  @!P0 BRA `(.L_x_1635) ;  /* 0xfffffffc00f08947 */ /* 0x008fea000383ffff */
[----:B------:R-:W-:Y:S05]  /*21a10*/  BRA `(.L_x_1735) ;  /* 0xffffffd000b87947 */ /* 0x000fea000383ffff */
.L_x_1736:
        /* <DEDUP_REMOVED lines=14> */
.L_x_5871:


//--------------------- .text._ZN7cutlass13device_kernelIN5flash11enable_sm90INS1_16FlashAttnFwdSm90INS1_25CollectiveMainloopFwdSm90ILi2EN4cute5tupleIJNS5_1CILi1EEES8_S8_EEENS6_IJNS7_ILi64EEESA_SA_EEELi512ENS_10bfloat16_tEfNS_4arch4Sm90ELb0ELb1ELb0ELb0ELb0ELb0ELb0ELb0ELb0ELb1ELb1ELb0EEENS1_21CollectiveEpilogueFwdINS6_IJSA_NS7_ILi512EEESA_EEES9_SC_SE_Li256ELb0ELb1ELb1ELb0EEENS1_19SingleTileSchedulerILb0ELb1ELb1ELi64EEEEEEEEEvNT_6ParamsE --------------------------
	.section	.text._ZN7cutlass13device_kernelIN5flash11enable_sm90INS1_16FlashAttnFwdSm90INS1_25CollectiveMainloopFwdSm90ILi2EN4cute5tupleIJNS5_1CILi1EEES8_S8_EEENS6_IJNS7_ILi64EEESA_SA_EEELi512ENS_10bfloat16_tEfNS_4arch4Sm90ELb0ELb1ELb0ELb0ELb0ELb0ELb0ELb0ELb0ELb1ELb1ELb0EEENS1_21CollectiveEpilogueFwdINS6_IJSA_NS7_ILi512EEESA_EEES9_SC_SE_Li256ELb0ELb1ELb1ELb0EEENS1_19SingleTileSchedulerILb0ELb1ELb1ELi64EEEEEEEEEvNT_6ParamsE,"ax",@progbits
	.align	128
.text._ZN7cutlass13device_kernelIN5flash11enable_sm90INS1_16FlashAttnFwdSm90INS1_25CollectiveMainloopFwdSm90ILi2EN4cute5tupleIJNS5_1CILi1EEES8_S8_EEENS6_IJNS7_ILi64EEESA_SA_EEELi512ENS_10bfloat16_tEfNS_4arch4Sm90ELb0ELb1ELb0ELb0ELb0ELb0ELb0ELb0ELb0ELb1ELb1ELb0EEENS1_21CollectiveEpilogueFwdINS6_IJSA_NS7_ILi512EEESA_EEES9_SC_SE_Li256ELb0ELb1ELb1ELb0EEENS1_19SingleTileSchedulerILb0ELb1ELb1ELi64EEEEEEEEEvNT_6ParamsE:
        .type           _ZN7cutlass13device_kernelIN5flash11enable_sm90INS1_16FlashAttnFwdSm90INS1_25CollectiveMainloopFwdSm90ILi2EN4cute5tupleIJNS5_1CILi1EEES8_S8_EEENS6_IJNS7_ILi64EEESA_SA_EEELi512ENS_10bfloat16_tEfNS_4arch4Sm90ELb0ELb1ELb0ELb0ELb0ELb0ELb0ELb0ELb0ELb1ELb1ELb0EEENS1_21CollectiveEpilogueFwdINS6_IJSA_NS7_ILi512EEESA_EEES9_SC_SE_Li256ELb0ELb1ELb1ELb0EEENS1_19SingleTileSchedulerILb0ELb1ELb1ELi64EEEEEEEEEvNT_6ParamsE,@function
        .size           _ZN7cutlass13device_kernelIN5flash11enable_sm90INS1_16FlashAttnFwdSm90INS1_25CollectiveMainloopFwdSm90ILi2EN4cute5tupleIJNS5_1CILi1EEES8_S8_EEENS6_IJNS7_ILi64EEESA_SA_EEELi512ENS_10bfloat16_tEfNS_4arch4Sm90ELb0ELb1ELb0ELb0ELb0ELb0ELb0ELb0ELb0ELb1ELb1ELb0EEENS1_21CollectiveEpilogueFwdINS6_IJSA_NS7_ILi512EEESA_EEES9_SC_SE_Li256ELb0ELb1ELb1ELb0EEENS1_19SingleTileSchedulerILb0ELb1ELb1ELi64EEEEEEEEEvNT_6ParamsE,(.L_x_5872 - _ZN7cutlass13device_kernelIN5flash11enable_sm90INS1_16FlashAttnFwdSm90INS1_25CollectiveMainloopFwdSm90ILi2EN4cute5tupleIJNS5_1CILi1EEES8_S8_EEENS6_IJNS7_ILi64EEESA_SA_EEELi512ENS_10bfloat16_tEfNS_4arch4Sm90ELb0ELb1ELb0ELb0ELb0ELb0ELb0ELb0ELb0ELb1ELb1ELb0EEENS1_21CollectiveEpilogueFwdINS6_IJSA_NS7_ILi512EEESA_EEES9_SC_SE_Li256ELb0ELb1ELb1ELb0EEENS1_19SingleTileSchedulerILb0ELb1ELb1ELi64EEEEEEEEEvNT_6ParamsE)
        .other          _ZN7cutlass13device_kernelIN5flash11enable_sm90INS1_16FlashAttnFwdSm90INS1_25CollectiveMainloopFwdSm90ILi2EN4cute5tupleIJNS5_1CILi1EEES8_S8_EEENS6_IJNS7_ILi64EEESA_SA_EEELi512ENS_10bfloat16_tEfNS_4arch4Sm90ELb0ELb1ELb0ELb0ELb0ELb0ELb0ELb0ELb0ELb1ELb1ELb0EEENS1_21CollectiveEpilogueFwdINS6_IJSA_NS7_ILi512EEESA_EEES9_SC_SE_Li256ELb0ELb1ELb1ELb0EEENS1_19SingleTileSchedulerILb0ELb1ELb1ELi64EEEEEEEEEvNT_6ParamsE,@"STO_CUDA_ENTRY STV_DEFAULT"
_ZN7cutlass13device_kernelIN5flash11enable_sm90INS1_16FlashAttnFwdSm90INS1_25CollectiveMainloopFwdSm90ILi2EN4cute5tupleIJNS5_1CILi1EEES8_S8_EEENS6_IJNS7_ILi64EEESA_SA_EEELi512ENS_10bfloat16_tEfNS_4arch4Sm90ELb0ELb1ELb0ELb0ELb0ELb0ELb0ELb0ELb0ELb1ELb1ELb0EEENS1_21CollectiveEpilogueFwdINS6_IJSA_NS7_ILi512EEESA_EEES9_SC_SE_Li256ELb0ELb1ELb1ELb0EEENS1_19SingleTileSchedulerILb0ELb1ELb1ELi64EEEEEEEEEvNT_6ParamsE:
        /* <DEDUP_REMOVED lines=18> */
.L_x_1738:
[----:B------:R-:W-:Y:S05]  /*0120*/  BSYNC B0 ;  /* 0x0000000000007941 */ /* 0x000fea0003800000 */
.L_x_1737:
        /* <DEDUP_REMOVED lines=37> */
.L_x_1739:
        /* <DEDUP_REMOVED lines=22> */
.L_x_1740:
        /* <DEDUP_REMOVED lines=18> */
.L_x_1741:
        /* <DEDUP_REMOVED lines=22> */
.L_x_1742:
        /* <DEDUP_REMOVED lines=22> */
.L_x_1743:
[----:B------:R-:W-:Y:S01]  /*08c0*/  PLOP3.LUT P0, PT, PT, PT, UP0, 0x80, 0x0 ;  /* 0x000000000000781c */ /* 0x000fe20003f0f008 */
[----:B------:R-:W-:Y:S01]  /*08d0*/  UMOV UR45, 0x1 ;  /* 0x00000001002d7882 */ /* 0x000fe20000000000 */
[----:B------:R-:W-:Y:S01]  /*08e0*/  NOP ;  /* 0x0000000000007918 */ /* 0x000fe20000000000 */
[----:B------:R-:W-:Y:S01]  /*08f0*/  USEL UR45, UR45, 0x2, !UP0 ;  /* 0x000000022d2d7887 */ /* 0x000fe2000c000000 */
[----:B------:R-:W-:Y:S01]  /*0900*/  BSSY B6, `(.L_x_1744) ;  /* 0x000139b000067945 */ /* 0x000fe20003800000 */
[----:B------:R-:W-:Y:S01]  /*0910*/  ULDC.64 UR48, c[0x0][0x208] ;  /* 0x0000820000307ab9 */ /* 0x000fe20000000a00 */
[----:B012-4-:R-:W-:Y:S07]  /*0920*/  BAR.SYNC.DEFER_BLOCKING 0x0 ;  /* 0x0000000000007b1d */ /* 0x017fee0000010000 */
[----:B------:R-:W-:Y:S05]  /*0930*/  @!P0 BRA `(.L_x_1745) ;  /* 0x000000ec00b48947 */ /* 0x000fea0003800000 */
.L_x_1746:
[----:B------:R-:W-:-:S08]  /*0940*/  NOP ;  /* 0x0000000000007918 */ /* 0x000fd00000000000 */
[----:B------:R-:W0:Y:S02]  /*0950*/  USETMAXREG.TRY_ALLOC.CTAPOOL UP0, 0xf0 ;  /* 0x000000f0000079c8 */ /* 0x000e240008000600 */
[----:B0-----:R-:W-:-:S13]  /*0960*/  PLOP3.LUT P0, PT, PT, PT, UP0, 0x80, 0x0 ;  /* 0x000000000000781c */ /* 0x001fda0003f0f008 */
[----:B------:R-:W-:Y:S05]  /*0970*/  @!P0 BRA `(.L_x_1746) ;  /* 0xfffffffc00f08947 */ /* 0x000fea000383ffff */
[----:B------:R-:W0:Y:S01]  /*0980*/  S2R R2, SR_TID.X ;  /* 0x0000000000027919 */ /* 0x000e220000002100 */
[----:B------:R-:W1:Y:S01]  /*0990*/  S2UR UR6, SR_CTAID.Y ;  /* 0x00000000000679c3 */ /* 0x000e620000002600 */
[----:B------:R-:W-:Y:S02]  /*09a0*/  ULDC UR7, c[0x0][0xc50] ;  /* 0x0003140000077ab9 */ /* 0x000fe40000000800 */
[----:B------:R-:W-:-:S05]  /*09b0*/  UISETP.NE.AND UP0, UPT, UR7, 0x1, UPT ;  /* 0x000000010700788c */ /* 0x000fca000bf05270 */
[----:B------:R-:W2:Y:S06]  /*09c0*/  S2UR UR8, SR_CTAID.Z ;  /* 0x00000000000879c3 */ /* 0x000eac0000002700 */
[----:B------:R-:W-:Y:S01]  /*09d0*/  @UP0 ULDC UR4, c[0x0][0xc54] ;  /* 0x0003150000040ab9 */ /* 0x000fe20000000800 */
[----:B------:R-:W-:Y:S01]  /*09e0*/  @UP0 ULDC UR10, c[0x0][0xc58] ;  /* 0x00031600000a0ab9 */ /* 0x000fe20000000800 */
[----:B-1----:R-:W-:Y:S02]  /*09f0*/  UIMAD.WIDE.U32 UR4, UR6, UR4, URZ ;  /* 0x00000004060472a5 */ /* 0x002fe4000f8e003f */
[----:B------:R-:W-:-:S02]  /*0a00*/  UMOV UR40, UR6 ;  /* 0x0000000600287c82 */ /* 0x000fc40008000000 */
[----:B------:R-:W-:Y:S01]  /*0a10*/  @UP0 USHF.R.U32.HI UR40, URZ, UR10, UR5 ;  /* 0x0000000a3f280299 */ /* 0x000fe20008011605 */
[----:B0-----:R-:W-:-:S03]  /*0a20*/  LOP3.LUT R0, R2, 0xffffff80, RZ, 0xc0, !PT ;  /* 0xffffff8002007812 */ /* 0x001fc600078ec0ff */
[----:B------:R-:W-:Y:S01]  /*0a30*/  UIADD3 UR4, -UR40, URZ, URZ ;  /* 0x0000003f28047290 */ /* 0x000fe2000fffe13f */
[----:B------:R-:W-:-:S03]  /*0a40*/  ISETP.NE.AND P0, PT, R0, 0x80, PT ;  /* 0x000000800000780c */ /* 0x000fc60003f05270 */
[----:B------:R-:W-:-:S10]  /*0a50*/  UIMAD UR4, UR7, UR4, UR6 ;  /* 0x00000004070472a4 */ /* 0x000fd4000f8e0206 */
[----:B------:R-:W-:Y:S06]  /*0a60*/  @!P0 BAR.ARV 0x8, 0x100 ;  /* 0x0204000000008b1d */ /* 0x000fec0000002000 */
[----:B------:R-:W-:-:S13]  /*0a70*/  ISETP.GE.U32.AND P0, PT, R2, 0x100, PT ;  /* 0x000001000200780c */ /* 0x000fda0003f06070 */
[----:B------:R-:W-:Y:S06]  /*0a80*/  @P0 BAR.ARV 0xf, 0x100 ;  /* 0x03c4000000000b1d */ /* 0x000fec0000002000 */
[----:B--2---:R-:W-:-:S13]  /*0a90*/  ISETP.LE.AND P0, PT, RZ, UR8, PT ;  /* 0x00000008ff007c0c */ /* 0x004fda000bf03270 */
[----:B------:R-:W-:Y:S05]  /*0aa0*/  @!P0 BRA `(.L_x_1747) ;  /* 0x0000013800008947 */ /* 0x000fea0003800000 */
[----:B------:R-:W-:Y:S01]  /*0ab0*/  ULDC.64 UR6, c[0x0][0x418] ;  /* 0x0001060000067ab9 */ /* 0x000fe20000000a00 */
[----:B------:R-:W0:Y:S01]  /*0ac0*/  S2UR UR41, SR_CTAID.X ;  /* 0x00000000002979c3 */ /* 0x000e220000002500 */
[----:B------:R-:W-:Y:S01]  /*0ad0*/  UISETP.NE.U32.AND UP0, UPT, UR6, URZ, UPT ;  /* 0x0000003f0600728c */ /* 0x000fe2000bf05070 */
[----:B------:R-:W-:Y:S01]  /*0ae0*/  VIADD R16, R2, 0xffffff80 ;  /* 0xffffff8002107836 */ /* 0x000fe20000000000 */
[----:B------:R-:W-:Y:S01]  /*0af0*/  ULDC UR39, c[0x0][0x424] ;  /* 0x0001090000277ab9 */ /* 0x000fe20000000800 */
[----:B------:R-:W-:Y:S01]  /*0b00*/  ULDC UR8, c[0x0][0x2f0] ;  /* 0x0000bc0000087ab9 */ /* 0x000fe20000000800 */
[----:B------:R-:W-:-:S04]  /*0b10*/  UISETP.NE.AND.EX UP0, UPT, UR7, URZ, UPT, UP0 ;  /* 0x0000003f0700728c */ /* 0x000fc8000bf05300 */
[----:B------:R-:W-:Y:S02]  /*0b20*/  USEL UR39, UR39, 0x1, UP0 ;  /* 0x0000000127277887 */ /* 0x000fe40008000000 */
[----:B------:R-:W-:Y:S02]  /*0b30*/  UISETP.NE.AND UP0, UPT, UR9, 0x1, UPT ;  /* 0x000000010900788c */ /* 0x000fe4000bf05270 */
[----:B------:R-:W-:-:S04]  /*0b40*/  UIMAD UR5, UR39, UR8, 0x3f ;  /* 0x0000003f270574a4 */ /* 0x000fc8000f8e0208 */
[----:B------:R-:W-:Y:S01]  /*0b50*/  PLOP3.LUT P0, PT, PT, PT, UP0, 0x80, 0x0 ;  /* 0x000000000000781c */ /* 0x000fe20003f0f008 */
[----:B------:R-:W-:-:S04]  /*0b60*/  USHF.R.S32.HI UR6, URZ, 0x1f, UR5 ;  /* 0x0000001f3f067899 */ /* 0x000fc80008011405 */
[----:B------:R-:W-:Y:S02]  /*0b70*/  ULEA.HI UR5, UR6, UR5, URZ, 0x6 ;  /* 0x0000000506057291 */ /* 0x000fe4000f8f303f */
[----:B0-----:R-:W-:Y:S02]  /*0b80*/  USHF.L.U32 UR41, UR41, 0x6, URZ ;  /* 0x0000000629297899 */ /* 0x001fe4000800063f */
[----:B------:R-:W-:-:S04]  /*0b90*/  USHF.R.S32.HI UR5, URZ, 0x6, UR5 ;  /* 0x000000063f057899 */ /* 0x000fc80008011405 */
[----:B------:R-:W-:Y:S08]  /*0ba0*/  @!P0 BRA `(.L_x_1748) ;  /* 0x0000002400148947 */ /* 0x000ff00003800000 */
[----:B------:R-:W-:Y:S01]  /*0bb0*/  ULDC UR6, c[0x0][0x448] ;  /* 0x0001120000067ab9 */ /* 0x000fe20000000800 */
[----:B------:R-:W-:Y:S02]  /*0bc0*/  UIADD3 UR9, UR41, 0x3f, URZ ;  /* 0x0000003f29097890 */ /* 0x000fe4000fffe03f */
[----:B------:R-:W-:Y:S01]  /*0bd0*/  UISETP.NE.AND UP1, UPT, UR6, 0x1, UPT ;  /* 0x000000010600788c */ /* 0x000fe2000bf25270 */
[----:B------:R-:W-:Y:S02]  /*0be0*/  ULDC UR13, c[0x0][0x288] ;  /* 0x0000a200000d7ab9 */ /* 0x000fe40000000800 */
[----:B------:R-:W-:Y:S01]  /*0bf0*/  ULDC.64 UR6, c[0x0][0x9e0] ;  /* 0x0002780000067ab9 */ /* 0x000fe20000000a00 */
[----:B------:R-:W-:Y:S02]  /*0c00*/  UIADD3 UR12, -UR13, 0x1, URZ ;  /* 0x000000010d0c7890 */ /* 0x000fe4000fffe13f */
[----:B------:R-:W-:Y:S02]  /*0c10*/  UISETP.GE.AND UP0, UPT, UR7, 0x1, UPT ;  /* 0x000000010700788c */ /* 0x000fe4000bf06270 */
[----:B------:R-:W-:-:S03]  /*0c20*/  UIMAD UR12, UR39, UR8, UR12 ;  /* 0x00000008270c72a4 */ /* 0x000fc6000f8e020c */
[----:B------:R-:W-:Y:S01]  /*0c30*/  @UP1 ULDC UR10, c[0x0][0x44c] ;  /* 0x00011300000a1ab9 */ /* 0x000fe20000000800 */
[----:B------:R-:W-:Y:S01]  /*0c40*/  PLOP3.LUT P1, PT, PT, PT, UP0, 0x80, 0x0 ;  /* 0x000000000000781c */ /* 0x000fe20003f2f008 */
[----:B------:R-:W-:Y:S01]  /*0c50*/  UIMAD.WIDE.U32 UR10, UR9, UR10, URZ ;  /* 0x0000000a090a72a5 */ /* 0x000fe2000f8e003f */
[----:B------:R-:W-:-:S03]  /*0c60*/  @UP1 ULDC UR14, c[0x0][0x450] ;  /* 0x00011400000e1ab9 */ /* 0x000fc60000000800 */
[----:B------:R-:W-:-:S04]  /*0c70*/  @UP1 USHF.R.U32.HI UR9, URZ, UR14, UR11 ;  /* 0x0000000e3f091299 */ /* 0x000fc8000801160b */
[----:B------:R-:W-:-:S04]  /*0c80*/  UIADD3 UR12, UR12, UR9, URZ ;  /* 0x000000090c0c7290 */ /* 0x000fc8000fffe03f */
[----:B------:R-:W-:Y:S01]  /*0c90*/  UIADD3 UR6, UR12, UR6, URZ ;  /* 0x000000060c067290 */ /* 0x000fe2000fffe03f */
[----:B------:R-:W-:Y:S11]  /*0ca0*/  @!P1 BRA `(.L_x_1749) ;  /* 0x0000000000449947 */ /* 0x000ff60003800000 */
[----:B------:R-:W-:Y:S01]  /*0cb0*/  ISETP.LT.AND P0, PT, RZ, UR12, PT ;  /* 0x0000000cff007c0c */ /* 0x000fe2000bf01270 */
[----:B------:R-:W-:-:S12]  /*0cc0*/  UIADD3 UR9, UR12, -0x1, URZ ;  /* 0xffffffff0c097890 */ /* 0x000fd8000fffe03f */
[----:B------:R-:W-:Y:S05]  /*0cd0*/  @P0 BRA `(.L_x_1750) ;  /* 0x00000000001c0947 */ /* 0x000fea0003800000 */
[----:B------:R-:W-:Y:S02]  /*0ce0*/  UISETP.NE.AND UP0, UPT, UR7, 0x1, UPT ;  /* 0x000000010700788c */ /* 0x000fe4000bf05270 */
[----:B------:R-:W-:-:S09]  /*0cf0*/  UIADD3 UR9, -UR12, URZ, URZ ;  /* 0x0000003f0c097290 */ /* 0x000fd2000fffe13f */
[----:B------:R-:W-:Y:S02]  /*0d00*/  @UP0 ULDC.64 UR14, c[0x0][0x9e8] ;  /* 0x00027a00000e0ab9 */ /* 0x000fe40000000a00 */
[----:B------:R-:W-:-:S04]  /*0d10*/  UIMAD.WIDE.U32 UR10, UR9, UR14, URZ ;  /* 0x0000000e090a72a5 */ /* 0x000fc8000f8e003f */
[----:B------:R-:W-:-:S04]  /*0d20*/  @UP0 USHF.R.U32.HI UR9, URZ, UR15, UR11 ;  /* 0x0000000f3f090299 */ /* 0x000fc8000801160b */
[----:B------:R-:W-:Y:S01]  /*0d30*/  ULOP3.LUT UR9, URZ, UR9, URZ, 0x33, !UPT ;  /* 0x000000093f097292 */ /* 0x000fe2000f8e333f */
[----:B------:R-:W-:Y:S11]  /*0d40*/  BRA `(.L_x_1751) ;  /* 0x0000000000107947 */ /* 0x000ff60003800000 */
.L_x_1750:
[----:B------:R-:W-:-:S11]  /*0d50*/  UISETP.NE.AND UP0, UPT, UR7, 0x1, UPT ;  /* 0x000000010700788c */ /* 0x000fd6000bf05270 */
[----:B------:R-:W-:Y:S02]  /*0d60*/  @UP0 ULDC.64 UR14, c[0x0][0x9e8] ;  /* 0x00027a00000e0ab9 */ /* 0x000fe40000000a00 */
[----:B------:R-:W-:-:S04]  /*0d70*/  UIMAD.WIDE.U32 UR10, UR9, UR14, URZ ;  /* 0x0000000e090a72a5 */ /* 0x000fc8000f8e003f */
[----:B------:R-:W-:-:S12]  /*0d80*/  @UP0 USHF.R.U32.HI UR9, URZ, UR15, UR11 ;  /* 0x0000000f3f090299 */ /* 0x000fd8000801160b */
.L_x_1751:
[----:B------:R-:W-:-:S04]  /*0d90*/  UIMAD UR9, UR9, UR7, UR7 ;  /* 0x00000007090972a4 */ /* 0x000fc8000f8e0207 */
[----:B------:R-:W-:-:S04]  /*0da0*/  UISETP.LT.AND UP0, UPT, UR6, UR9, UPT ;  /* 0x000000090600728c */ /* 0x000fc8000bf01270 */
[----:B------:R-:W-:-:S12]  /*0db0*/  USEL UR6, UR6, UR9, UP0 ;  /* 0x0000000906067287 */ /* 0x000fd80008000000 */
.L_x_1749:
[----:B------:R-:W-:Y:S01]  /*0dc0*/  UIADD3 UR6, UR6, 0x3f, URZ ;  /* 0x0000003f06067890 */ /* 0x000fe2000fffe03f */
[----:B------:R-:W-:Y:S01]  /*0dd0*/  @UP1 ULDC UR10, c[0x0][0x44c] ;  /* 0x00011300000a1ab9 */ /* 0x000fe20000000800 */
[----:B------:R-:W-:Y:S01]  /*0de0*/  @UP1 ULDC UR12, c[0x0][0x450] ;  /* 0x00011400000c1ab9 */ /* 0x000fe20000000800 */
[----:B------:R-:W-:Y:S02]  /*0df0*/  UIMAD.WIDE.U32 UR10, UR41, UR10, URZ ;  /* 0x0000000a290a72a5 */ /* 0x000fe4000f8e003f */
[----:B------:R-:W-:Y:S02]  /*0e00*/  USHF.R.S32.HI UR9, URZ, 0x1f, UR6 ;  /* 0x0000001f3f097899 */ /* 0x000fe40008011406 */
[----:B------:R-:W-:Y:S02]  /*0e10*/  UIMAD UR8, UR39, UR8, -UR13 ;  /* 0x00000008270872a4 */ /* 0x000fe4000f8e0a0d */
[----:B------:R-:W-:Y:S02]  /*0e20*/  @UP1 USHF.R.U32.HI UR41, URZ, UR12, UR11 ;  /* 0x0000000c3f291299 */ /* 0x000fe4000801160b */
[----:B------:R-:W-:-:S02]  /*0e30*/  ULEA.HI UR9, UR9, UR6, URZ, 0x6 ;  /* 0x0000000609097291 */ /* 0x000fc4000f8f303f */
[----:B------:R-:W-:Y:S02]  /*0e40*/  UIADD3 UR8, UR8, UR41, URZ ;  /* 0x0000002908087290 */ /* 0x000fe4000fffe03f */
[----:B------:R-:W-:Y:S01]  /*0e50*/  USHF.R.S32.HI UR9, URZ, 0x6, UR9 ;  /* 0x000000063f097899 */ /* 0x000fe20008011409 */
[----:B------:R-:W-:Y:S02]  /*0e60*/  ULDC UR6, c[0x0][0x9dc] ;  /* 0x0002770000067ab9 */ /* 0x000fe40000000800 */
[----:B------:R-:W-:Y:S02]  /*0e70*/  UIADD3 UR6, UR8, -UR6, URZ ;  /* 0x8000000608067290 */ /* 0x000fe4000fffe03f */
[----:B------:R-:W-:-:S04]  /*0e80*/  UISETP.LT.AND UP0, UPT, UR5, UR9, UPT ;  /* 0x000000090500728c */ /* 0x000fc8000bf01270 */
[----:B------:R-:W-:Y:S01]  /*0e90*/  USEL UR10, UR5, UR9, UP0 ;  /* 0x00000009050a7287 */ /* 0x000fe20008000000 */
[----:B------:R-:W-:Y:S01]  /*0ea0*/  IMAD.U32 R0, RZ, RZ, UR6 ;  /* 0x00000006ff007e24 */ /* 0x000fe2000f8e00ff */
[----:B------:R-:W-:Y:S10]  /*0eb0*/  @!P1 BRA `(.L_x_1752) ;  /* 0x0000000000449947 */ /* 0x000ff40003800000 */
[----:B------:R-:W-:Y:S02]  /*0ec0*/  UMOV UR5, UR8 ;  /* 0x0000000800057c82 */ /* 0x000fe40008000000 */
[----:B------:R-:W-:-:S06]  /*0ed0*/  UISETP.GT.AND UP0, UPT, UR5, -0x1, UPT ;  /* 0xffffffff0500788c */ /* 0x000fcc000bf04270 */
[----:B------:R-:W-:-:S13]  /*0ee0*/  PLOP3.LUT P0, PT, PT, PT, UP0, 0x80, 0x0 ;  /* 0x000000000000781c */ /* 0x000fda0003f0f008 */
[----:B------:R-:W-:Y:S05]  /*0ef0*/  @P0 BRA `(.L_x_1753) ;  /* 0x00000000001c0947 */ /* 0x000fea0003800000 */
[----:B------:R-:W-:Y:S02]  /*0f00*/  UISETP.NE.AND UP0, UPT, UR7, 0x1, UPT ;  /* 0x000000010700788c */ /* 0x000fe4000bf05270 */
[----:B------:R-:W-:-:S09]  /*0f10*/  ULOP3.LUT UR5, URZ, UR5, URZ, 0x33, !UPT ;  /* 0x000000053f057292 */ /* 0x000fd2000f8e333f */
[----:B------:R-:W-:Y:S02]  /*0f20*/  @UP0 ULDC.64 UR12, c[0x0][0x9e8] ;  /* 0x00027a00000c0ab9 */ /* 0x000fe40000000a00 */
[----:B------:R-:W-:-:S04]  /*0f30*/  UIMAD.WIDE.U32 UR8, UR5, UR12, URZ ;  /* 0x0000000c050872a5 */ /* 0x000fc8000f8e003f */
[----:B------:R-:W-:-:S04]  /*0f40*/  @UP0 USHF.R.U32.HI UR5, URZ, UR13, UR9 ;  /* 0x0000000d3f050299 */ /* 0x000fc80008011609 */
[----:B------:R-:W-:Y:S01]  /*0f50*/  ULOP3.LUT UR5, URZ, UR5, URZ, 0x33, !UPT ;  /* 0x000000053f057292 */ /* 0x000fe2000f8e333f */
[----:B------:R-:W-:Y:S11]  /*0f60*/  BRA `(.L_x_1754) ;  /* 0x0000000000107947 */ /* 0x000ff60003800000 */
.L_x_1753:
[----:B------:R-:W-:-:S11]  /*0f70*/  UISETP.NE.AND UP0, UPT, UR7, 0x1, UPT ;  /* 0x000000010700788c */ /* 0x000fd6000bf05270 */
[----:B------:R-:W-:Y:S02]  /*0f80*/  @UP0 ULDC.64 UR12, c[0x0][0x9e8] ;  /* 0x00027a00000c0ab9 */ /* 0x000fe40000000a00 */
[----:B------:R-:W-:-:S04]  /*0f90*/  UIMAD.WIDE.U32 UR8, UR5, UR12, URZ ;  /* 0x0000000c050872a5 */ /* 0x000fc8000f8e003f */
[----:B------:R-:W-:-:S12]  /*0fa0*/  @UP0 USHF.R.U32.HI UR5, URZ, UR13, UR9 ;  /* 0x0000000d3f050299 */ /* 0x000fd80008011609 */
.L_x_1754:
[----:B------:R-:W-:-:S06]  /*0fb0*/  UIMAD UR5, UR5, UR7, URZ ;  /* 0x00000007050572a4 */ /* 0x000fcc000f8e023f */
[----:B------:R-:W-:-:S07]  /*0fc0*/  VIMNMX R0, R0, UR5, !PT ;  /* 0x0000000500007c48 */ /* 0x000fce000ffe0100 */
.L_x_1752:
[----:B------:R-:W-:Y:S01]  /*0fd0*/  SHF.R.S32.HI R3, RZ, 0x1f, R0 ;  /* 0x0000001fff037819 */ /* 0x000fe20000011400 */
[----:B------:R-:W-:Y:S01]  /*0fe0*/  USHF.R.U32.HI UR5, URZ, 0x10, UR4 ;  /* 0x000000103f057899 */ /* 0x000fe20008011604 */
[----:B------:R-:W-:Y:S01]  /*0ff0*/  PLOP3.LUT P0, PT, PT, PT, PT, 0x80, 0x0 ;  /* 0x000000000000781c */ /* 0x000fe20003f0f070 */
[----:B------:R-:W-:Y:S01]  /*1000*/  ULOP3.LUT UR4, UR4, 0xffff, URZ, 0xc0, !UPT ;  /* 0x0000ffff04047892 */ /* 0x000fe2000f8ec03f */
[----:B------:R-:W-:Y:S01]  /*1010*/  LEA.HI R3, R3, R0, RZ, 0x6 ;  /* 0x0000000003037211 */ /* 0x000fe200078f30ff */
[----:B------:R-:W-:Y:S01]  /*1020*/  UISETP.NE.AND UP0, UPT, UR5, URZ, UPT ;  /* 0x0000003f0500728c */ /* 0x000fe2000bf05270 */
[----:B------:R-:W-:Y:S01]  /*1030*/  CS2R R4, SRZ ;  /* 0x0000000000047805 */ /* 0x000fe2000001ff00 */
[----:B------:R-:W-:Y:S01]  /*1040*/  IMAD.MOV.U32 R2, RZ, RZ, RZ ;  /* 0x000000ffff027224 */ /* 0x000fe200078e00ff */
[----:B------:R-:W-:Y:S02]  /*1050*/  SHF.R.S32.HI R3, RZ, 0x6, R3 ;  /* 0x00000006ff037819 */ /* 0x000fe40000011403 */
[----:B------:R-:W-:-:S02]  /*1060*/  CS2R R150, SRZ ;  /* 0x0000000000967805 */ /* 0x000fc4000001ff00 */
[----:B------:R-:W-:Y:S02]  /*1070*/  CS2R R148, SRZ ;  /* 0x0000000000947805 */ /* 0x000fe4000001ff00 */
[----:B------:R-:W-:Y:S02]  /*1080*/  CS2R R146, SRZ ;  /* 0x0000000000927805 */ /* 0x000fe4000001ff00 */
[----:B------:R-:W-:Y:S02]  /*1090*/  VIMNMX R10, RZ, R3, !PT ;  /* 0x00000003ff0a7248 */ /* 0x000fe40007fe0100 */
[----:B------:R-:W-:Y:S02]  /*10a0*/  CS2R R144, SRZ ;  /* 0x0000000000907805 */ /* 0x000fe4000001ff00 */
[----:B------:R-:W-:Y:S02]  /*10b0*/  CS2R R142, SRZ ;  /* 0x00000000008e7805 */ /* 0x000fe4000001ff00 */
[----:B------:R-:W-:-:S02]  /*10c0*/  CS2R R140, SRZ ;  /* 0x00000000008c7805 */ /* 0x000fc4000001ff00 */
[----:B------:R-:W-:Y:S01]  /*10d0*/  ISETP.LT.AND P1, PT, R10, UR10, PT ;  /* 0x0000000a0a007c0c */ /* 0x000fe2000bf21270 */
[----:B------:R-:W-:Y:S01]  /*10e0*/  @!UP0 ULDC UR5, c[0x0][0x9f0] ;  /* 0x00027c0000058ab9 */ /* 0x000fe20000000800 */
        /* <DEDUP_REMOVED lines=51> */
[----:B------:R-:W-:Y:S01]  /*1420*/  IMAD.MOV.U32 R37, RZ, RZ, RZ ;  /* 0x000000ffff257224 */ /* 0x000fe200078e00ff */
[----:B------:R-:W-:Y:S06]  /*1430*/  @!P1 BRA `(.L_x_1755) ;  /* 0x0000000000749947 */ /* 0x000fec0003800000 */
[----:B------:R-:W-:Y:S01]  /*1440*/  IMAD.U32 R5, RZ, RZ, UR5 ;  /* 0x00000005ff057e24 */ /* 0x000fe2000f8e00ff */
[----:B------:R-:W-:-:S04]  /*1450*/  UIADD3 UR6, UR5, -0x1, UR10 ;  /* 0xffffffff05067890 */ /* 0x000fc8000fffe00a */
[-C--:B------:R-:W-:Y:S02]  /*1460*/  IABS R8, R5.reuse ;  /* 0x0000000500087213 */ /* 0x080fe40000000000 */
[----:B------:R-:W-:Y:S02]  /*1470*/  IADD3 R0, -R10, UR6, RZ ;  /* 0x000000060a007c10 */ /* 0x000fe4000fffe1ff */
[----:B------:R-:W0:Y:S01]  /*1480*/  I2F.RP R3, R8 ;  /* 0x0000000800037306 */ /* 0x000e220000209400 */
[----:B------:R-:W-:-:S07]  /*1490*/  IABS R11, R5 ;  /* 0x00000005000b7213 */ /* 0x000fce0000000000 */
[----:B0-----:R-:W0:Y:S02]  /*14a0*/  MUFU.RCP R3, R3 ;  /* 0x0000000300037308 */ /* 0x001e240000001000 */
[----:B0-----:R-:W-:Y:S01]  /*14b0*/  VIADD R6, R3, 0xffffffe ;  /* 0x0ffffffe03067836 */ /* 0x001fe20000000000 */
[----:B------:R-:W-:-:S05]  /*14c0*/  IADD3 R3, RZ, -R11, RZ ;  /* 0x8000000bff037210 */ /* 0x000fca0007ffe0ff */
[----:B------:R0:W1:Y:S02]  /*14d0*/  F2I.FTZ.U32.TRUNC.NTZ R7, R6 ;  /* 0x0000000600077305 */ /* 0x000064000021f000 */
[----:B0-----:R-:W-:Y:S02]  /*14e0*/  IMAD.MOV.U32 R6, RZ, RZ, RZ ;  /* 0x000000ffff067224 */ /* 0x001fe400078e00ff */
[----:B-1----:R-:W-:-:S04]  /*14f0*/  IMAD.MOV R9, RZ, RZ, -R7 ;  /* 0x000000ffff097224 */ /* 0x002fc800078e0a07 */
[----:B------:R-:W-:Y:S01]  /*1500*/  IMAD R5, R9, R8, RZ ;  /* 0x0000000809057224 */ /* 0x000fe200078e02ff */
[----:B------:R-:W-:Y:S02]  /*1510*/  IABS R9, R0 ;  /* 0x0000000000097213 */ /* 0x000fe40000000000 */
[----:B------:R-:W-:Y:S01]  /*1520*/  LOP3.LUT R0, R0, UR5, RZ, 0x3c, !PT ;  /* 0x0000000500007c12 */ /* 0x000fe2000f8e3cff */
[----:B------:R-:W-:-:S03]  /*1530*/  IMAD.HI.U32 R7, R7, R5, R6 ;  /* 0x0000000507077227 */ /* 0x000fc600078e0006 */
[----:B------:R-:W-:Y:S01]  /*1540*/  ISETP.GE.AND P3, PT, R0, RZ, PT ;  /* 0x000000ff0000720c */ /* 0x000fe20003f66270 */
[----:B------:R-:W-:-:S04]  /*1550*/  IMAD.MOV.U32 R6, RZ, RZ, R9 ;  /* 0x000000ffff067224 */ /* 0x000fc800078e0009 */
        /* <DEDUP_REMOVED lines=8> */
[----:B------:R-:W-:-:S04]  /*15e0*/  IMAD.MOV.U32 R5, RZ, RZ, R7 ;  /* 0x000000ffff057224 */ /* 0x000fc800078e0007 */
[----:B------:R-:W-:Y:S01]  /*15f0*/  @!P3 IMAD.MOV R5, RZ, RZ, -R5 ;  /* 0x000000ffff05b224 */ /* 0x000fe200078e0a05 */
[----:B------:R-:W-:-:S07]  /*1600*/  @!P2 LOP3.LUT R5, RZ, UR5, RZ, 0x33, !PT ;  /* 0x00000005ff05ac12 */ /* 0x000fce000f8e33ff */
.L_x_1755:
[----:B------:R-:W-:Y:S01]  /*1610*/  IMAD R0, R5, UR4, R10 ;  /* 0x0000000405007c24 */ /* 0x000fe2000f8e020a */
        /* <DEDUP_REMOVED lines=11> */
[----:B------:R-:W0:Y:S01]  /*16d0*/  S2UR UR8, SR_CgaCtaId ;  /* 0x00000000000879c3 */ /* 0x000e220000008800 */
[----:B------:R-:W-:Y:S02]  /*16e0*/  UMOV UR7, 0x400 ;  /* 0x0000040000077882 */ /* 0x000fe40000000000 */
[----:B------:R-:W-:-:S04]  /*16f0*/  LEA.HI R5, R5, R16, RZ, 0x7 ;  /* 0x0000001005057211 */ /* 0x000fc800078f38ff */
[----:B------:R-:W-:Y:S02]  /*1700*/  SHF.R.S32.HI R2, RZ, 0x7, R5 ;  /* 0x00000007ff027819 */ /* 0x000fe40000011405 */
[----:B------:R-:W-:-:S04]  /*1710*/  LOP3.LUT R5, R5, 0xffffff80, RZ, 0xc0, !PT ;  /* 0xffffff8005057812 */ /* 0x000fc800078ec0ff */
[----:B------:R-:W1:Y:S01]  /*1720*/  SHFL.IDX PT, R2, R2, RZ, 0x1f ;  /* 0x00001fff02027589 */ /* 0x000e6200000e0000 */
[----:B------:R-:W-:-:S04]  /*1730*/  IADD3 R5, R16, -R5, RZ ;  /* 0x8000000510057210 */ /* 0x000fc80007ffe0ff */
        /* <DEDUP_REMOVED lines=13> */
[----:B------:R-:W-:Y:S01]  /*1810*/  IMAD.IADD R7, R6, 0x1, -R7 ;  /* 0x0000000106077824 */ /* 0x000fe200078e0a07 */
[----:B------:R-:W-:Y:S02]  /*1820*/  ULOP3.LUT UR4, UR45, 0x1, URZ, 0xfc, !UPT ;  /* 0x000000012d047892 */ /* 0x000fe4000f8efc3f */
[----:B------:R-:W-:Y:S01]  /*1830*/  ULEA UR6, UR6, UR5, 0xf ;  /* 0x0000000506067291 */ /* 0x000fe2000f8e783f */
[----:B------:R-:W-:Y:S01]  /*1840*/  IMAD R4, R4, 0x10, R7 ;  /* 0x0000001004047824 */ /* 0x000fe200078e0207 */
[----:B------:R-:W-:-:S02]  /*1850*/  UISETP.NE.AND UP0, UPT, UR4, 0x3, UPT ;  /* 0x000000030400788c */ /* 0x000fc4000bf05270 */
[----:B------:R-:W-:-:S04]  /*1860*/  UIADD3 UR6, UR6, 0x400, URZ ;  /* 0x0000040006067890 */ /* 0x000fc8000fffe03f */
[----:B------:R-:W-:Y:S01]  /*1870*/  PLOP3.LUT P0, PT, PT, PT, UP0, 0x80, 0x0 ;  /* 0x000000000000781c */ /* 0x000fe20003f0f008 */
[----:B------:R-:W-:-:S04]  /*1880*/  USHF.R.U32.HI UR6, URZ, 0x4, UR6 ;  /* 0x000000043f067899 */ /* 0x000fc80008011606 */
[----:B------:R-:W-:-:S04]  /*1890*/  ULOP3.LUT UR6, UR6, 0x3fff, URZ, 0xc0, !UPT ;  /* 0x00003fff06067892 */ /* 0x000fc8000f8ec03f */
[----:B------:R-:W-:-:S04]  /*18a0*/  ULOP3.LUT UR6, UR6, 0x2000000, URZ, 0xfc, !UPT ;  /* 0x0200000006067892 */ /* 0x000fc8000f8efc3f */
[----:B------:R-:W-:Y:S08]  /*18b0*/  @!P0 BRA `(.L_x_1757) ;  /* 0x0000000000048947 */ /* 0x000ff00003800000 */
[----:B------:R-:W-:Y:S01]  /*18c0*/  BPT.TRAP 0x1 ;  /* 0x000000040000795c */ /* 0x000fe20000300000 */
.L_x_1757:
[----:B------:R-:W-:-:S04]  /*18d0*/  SHF.L.U32 R2, RZ, 0x1f, RZ ;  /* 0x0000001fff027819 */ /* 0x000fc800000006ff */
[----:B------:R-:W0:Y:S02]  /*18e0*/  SYNCS.PHASECHK.TRANS64.TRYWAIT P1, [UR5+0x28c50], R2 ;  /* 0x028c5002ff0075a7 */ /* 0x000e240008020145 */
[----:B0-----:R-:W-:Y:S05]  /*18f0*/  @!P1 BRA `(.L_x_1758) ;  /* 0x0000012800749947 */ /* 0x001fea0003800000 */
.L_x_1952:
[----:B------:R-:W-:Y:S01]  /*1900*/  BAR.SYNC.DEFER_BLOCKING 0xe, 0x100 ;  /* 0x0384000000007b1d */ /* 0x000fe20000010000 */
[----:B------:R-:W-:Y:S01]  /*1910*/  UIADD3 UR4, UR5, 0x26800, URZ ;  /* 0x0002680005047890 */ /* 0x000fe2000fffe03f */
[----:B------:R-:W-:Y:S01]  /*1920*/  VIADD R3, R3, 0xfffffffe ;  /* 0xfffffffe03037836 */ /* 0x000fe20000000000 */
[----:B------:R-:W-:Y:S01]  /*1930*/  UIADD3 UR14, UR6, 0x80, URZ ;  /* 0x00000080060e7890 */ /* 0x000fe2000fffe03f */
[----:B0-----:R-:W-:Y:S01]  /*1940*/  IMAD.U32 R2, RZ, RZ, UR5 ;  /* 0x00000005ff027e24 */ /* 0x001fe2000f8e00ff */
        /* <DEDUP_REMOVED lines=44> */
.L_x_1764:
[----:B------:R-:W-:Y:S01]  /*1c10*/  BAR.SYNC.DEFER_BLOCKING 0xe, 0x100 ;  /* 0x0384000000007b1d */ /* 0x000fe20000010000 */
[----:B------:R-:W-:Y:S01]  /*1c20*/  IMAD.U32 R5, RZ, RZ, UR4 ;  /* 0x00000004ff057e24 */ /* 0x000fe2000f8e00ff */
[----:B------:R-:W-:Y:S01]  /*1c30*/  UIADD3 UR4, UR4, 0x1, URZ ;  /* 0x0000000104047890 */ /* 0x000fe2000fffe03f */
[----:B------:R-:W-:Y:S02]  /*1c40*/  ISETP.GT.AND P3, PT, R3, R0, PT ;  /* 0x000000000300720c */ /* 0x000fe40003f64270 */
[----:B01----:R-:W-:Y:S01]  /*1c50*/  IMAD R2, R5, 0x40, R4 ;  /* 0x0000004005027824 */ /* 0x003fe200078e0204 */
[----:B------:R-:W-:Y:S01]  /*1c60*/  UISETP.NE.AND UP0, UPT, UR4, 0x2, UPT ;  /* 0x000000020400788c */ /* 0x000fe2000bf05270 */
[----:B------:R-:W-:-:S03]  /*1c70*/  IADD3 R3, R3, -0x1, RZ ;  /* 0xffffffff03037810 */ /* 0x000fc60007ffe0ff */
        /* <DEDUP_REMOVED lines=136> */
.L_x_1760:
[----:B------:R-:W-:Y:S01]  /*2500*/  ULEA UR7, UR4, UR5, 0x3 ;  /* 0x0000000504077291 */ /* 0x000fe2000f8e183f */
[----:B------:R-:W-:-:S08]  /*2510*/  SHF.L.U32 R2, R7, 0x1f, RZ ;  /* 0x0000001f07027819 */ /* 0x000fd000000006ff */
[----:B------:R0:W1:Y:S01]  /*2520*/  SYNCS.PHASECHK.TRANS64.TRYWAIT P1, [UR7+0x28c50], R2 ;  /* 0x028c5002ff0075a7 */ /* 0x0000620008020147 */
[----:B------:R-:W-:Y:S05]  /*2530*/  @!P0 BRA `(.L_x_1761) ;  /* 0x0000000000048947 */ /* 0x000fea0003800000 */
[----:B------:R-:W-:Y:S01]  /*2540*/  BPT.TRAP 0x1 ;  /* 0x000000040000795c */ /* 0x000fe20000300000 */
.L_x_1761:
[----:B-1----:R-:W-:Y:S05]  /*2550*/  @P1 BRA `(.L_x_1762) ;  /* 0x0000000000081947 */ /* 0x002fea0003800000 */
[----:B------:R-:W1:Y:S02]  /*2560*/  SYNCS.PHASECHK.TRANS64.TRYWAIT P1, [UR7+0x28c50], R2 ;  /* 0x028c5002ff0075a7 */ /* 0x000e640008020147 */
[----:B-1----:R-:W-:Y:S05]  /*2570*/  @!P1 BRA `(.L_x_1763) ;  /* 0x0000011c006c9947 */ /* 0x002fea0003800000 */
.L_x_1762:
        /* <DEDUP_REMOVED lines=30> */
.L_x_1759:
[----:B------:R-:W-:Y:S01]  /*2760*/  BAR.SYNC.DEFER_BLOCKING 0xe, 0x100 ;  /* 0x0384000000007b1d */ /* 0x000fe20000010000 */
[----:B------:R-:W-:Y:S01]  /*2770*/  VIADD R4, R4, UR4 ;  /* 0x0000000404047c36 */ /* 0x000fe20008000000 */
[----:B------:R-:W-:-:S04]  /*2780*/  PLOP3.LUT P0, PT, PT, PT, PT, 0x8, 0x0 ;  /* 0x000000000000781c */ /* 0x000fc80003f0e170 */
[----:B------:R-:W-:-:S05]  /*2790*/  LEA R4, R4, UR5, 0x2 ;  /* 0x0000000504047c11 */ /* 0x000fca000f8e10ff */
[----:B01----:R-:W0:Y:S04]  /*27a0*/  LDS R2, [R4+0x28800] ;  /* 0x0288000004027984 */ /* 0x003e280000000800 */
[----:B------:R1:W2:Y:S02]  /*27b0*/  LDS R0, [R4+0x28820] ;  /* 0x0288200004007984 */ /* 0x0002a40000000800 */
[----:B-1----:R-:W-:Y:S02]  /*27c0*/  IMAD.MOV.U32 R4, RZ, RZ, RZ ;  /* 0x000000ffff047224 */ /* 0x002fe400078e00ff */
        /* <DEDUP_REMOVED lines=131> */
.L_x_1748:
        /* <DEDUP_REMOVED lines=26> */
.L_x_1766:
[----:B------:R-:W-:-:S11]  /*31a0*/  UISETP.NE.AND UP1, UPT, UR7, 0x1, UPT ;  /* 0x000000010700788c */ /* 0x000fd6000bf25270 */
[----:B------:R-:W-:Y:S02]  /*31b0*/  @UP1 ULDC.64 UR14, c[0x0][0x9e8] ;  /* 0x00027a00000e1ab9 */ /* 0x000fe40000000a00 */
[----:B------:R-:W-:-:S04]  /*31c0*/  UIMAD.WIDE.U32 UR10, UR9, UR14, URZ ;  /* 0x0000000e090a72a5 */ /* 0x000fc8000f8e003f */
[----:B------:R-:W-:-:S12]  /*31d0*/  @UP1 USHF.R.U32.HI UR9, URZ, UR15, UR11 ;  /* 0x0000000f3f091299 */ /* 0x000fd8000801160b */
.L_x_1767:
[----:B------:R-:W-:-:S04]  /*31e0*/  UIMAD UR9, UR9, UR7, UR7 ;  /* 0x00000007090972a4 */ /* 0x000fc8000f8e0207 */
[----:B------:R-:W-:-:S04]  /*31f0*/  UISETP.LT.AND UP1, UPT, UR6, UR9, UPT ;  /* 0x000000090600728c */ /* 0x000fc8000bf21270 */
[----:B------:R-:W-:-:S12]  /*3200*/  USEL UR6, UR6, UR9, UP1 ;  /* 0x0000000906067287 */ /* 0x000fd80008800000 */
.L_x_1765:
[----:B------:R-:W-:Y:S01]  /*3210*/  UIADD3 UR6, UR6, 0x3f, URZ ;  /* 0x0000003f06067890 */ /* 0x000fe2000fffe03f */
[----:B------:R-:W-:Y:S01]  /*3220*/  @UP0 ULDC UR10, c[0x0][0x44c] ;  /* 0x00011300000a0ab9 */ /* 0x000fe20000000800 */
[----:B------:R-:W-:Y:S02]  /*3230*/  @UP0 ULDC UR13, c[0x0][0x450] ;  /* 0x00011400000d0ab9 */ /* 0x000fe40000000800 */
[----:B------:R-:W-:Y:S02]  /*3240*/  USHF.R.S32.HI UR9, URZ, 0x1f, UR6 ;  /* 0x0000001f3f097899 */ /* 0x000fe40008011406 */
[----:B------:R-:W-:Y:S02]  /*3250*/  UIMAD.WIDE.U32 UR10, UR41, UR10, URZ ;  /* 0x0000000a290a72a5 */ /* 0x000fe4000f8e003f */
[----:B------:R-:W-:Y:S02]  /*3260*/  ULEA.HI UR9, UR9, UR6, URZ, 0x6 ;  /* 0x0000000609097291 */ /* 0x000fe4000f8f303f */
[----:B------:R-:W-:Y:S01]  /*3270*/  UIMAD UR8, UR39, UR8, -UR12 ;  /* 0x00000008270872a4 */ /* 0x000fe2000f8e0a0c */
[----:B------:R-:W-:Y:S01]  /*3280*/  UMOV UR6, UR41 ;  /* 0x0000002900067c82 */ /* 0x000fe20008000000 */
[----:B------:R-:W-:-:S02]  /*3290*/  USHF.R.S32.HI UR9, URZ, 0x6, UR9 ;  /* 0x000000063f097899 */ /* 0x000fc40008011409 */
[----:B------:R-:W-:Y:S02]  /*32a0*/  @UP0 USHF.R.U32.HI UR6, URZ, UR13, UR11 ;  /* 0x0000000d3f060299 */ /* 0x000fe4000801160b */
[----:B------:R-:W-:Y:S02]  /*32b0*/  UISETP.LT.AND UP0, UPT, UR5, UR9, UPT ;  /* 0x000000090500728c */ /* 0x000fe4000bf01270 */
[----:B------:R-:W-:Y:S02]  /*32c0*/  UIADD3 UR6, UR8, UR6, URZ ;  /* 0x0000000608067290 */ /* 0x000fe4000fffe03f */
[----:B------:R-:W-:Y:S01]  /*32d0*/  USEL UR10, UR5, UR9, UP0 ;  /* 0x00000009050a7287 */ /* 0x000fe20008000000 */
[----:B------:R-:W-:Y:S02]  /*32e0*/  ULDC UR8, c[0x0][0x9dc] ;  /* 0x0002770000087ab9 */ /* 0x000fe40000000800 */
[----:B------:R-:W-:Y:S01]  /*32f0*/  UIADD3 UR5, UR6, -UR8, URZ ;  /* 0x8000000806057290 */ /* 0x000fe2000fffe03f */
[----:B------:R-:W-:Y:S11]  /*3300*/  @!P1 BRA `(.L_x_1768) ;  /* 0x0000000000449947 */ /* 0x000ff60003800000 */
        /* <DEDUP_REMOVED lines=10> */
.L_x_1769:
[----:B------:R-:W-:-:S11]  /*33b0*/  UISETP.NE.AND UP0, UPT, UR7, 0x1, UPT ;  /* 0x000000010700788c */ /* 0x000fd6000bf05270 */
[----:B------:R-:W-:Y:S02]  /*33c0*/  @UP0 ULDC.64 UR12, c[0x0][0x9e8] ;  /* 0x00027a00000c0ab9 */ /* 0x000fe40000000a00 */
[----:B------:R-:W-:-:S04]  /*33d0*/  UIMAD.WIDE.U32 UR8, UR6, UR12, URZ ;  /* 0x0000000c060872a5 */ /* 0x000fc8000f8e003f */
[----:B------:R-:W-:-:S12]  /*33e0*/  @UP0 USHF.R.U32.HI UR6, URZ, UR13, UR9 ;  /* 0x0000000d3f060299 */ /* 0x000fd80008011609 */
.L_x_1770:
[----:B------:R-:W-:-:S04]  /*33f0*/  UIMAD UR6, UR6, UR7, URZ ;  /* 0x00000007060672a4 */ /* 0x000fc8000f8e023f */
[----:B------:R-:W-:-:S04]  /*3400*/  UISETP.LT.AND UP0, UPT, UR5, UR6, UPT ;  /* 0x000000060500728c */ /* 0x000fc8000bf01270 */
[----:B------:R-:W-:-:S12]  /*3410*/  USEL UR5, UR5, UR6, !UP0 ;  /* 0x0000000605057287 */ /* 0x000fd8000c000000 */
.L_x_1768:
[----:B------:R-:W-:Y:S02]  /*3420*/  USHF.R.S32.HI UR6, URZ, 0x1f, UR5 ;  /* 0x0000001f3f067899 */ /* 0x000fe40008011405 */
[----:B------:R-:W-:Y:S02]  /*3430*/  USHF.R.U32.HI UR12, URZ, 0x10, UR4 ;  /* 0x000000103f0c7899 */ /* 0x000fe40008011604 */
[----:B------:R-:W-:Y:S02]  /*3440*/  ULEA.HI UR6, UR6, UR5, URZ, 0x6 ;  /* 0x0000000506067291 */ /* 0x000fe4000f8f303f */
[----:B------:R-:W-:Y:S02]  /*3450*/  UISETP.NE.AND UP1, UPT, UR12, URZ, UPT ;  /* 0x0000003f0c00728c */ /* 0x000fe4000bf25270 */
[----:B------:R-:W-:Y:S02]  /*3460*/  USHF.R.S32.HI UR6, URZ, 0x6, UR6 ;  /* 0x000000063f067899 */ /* 0x000fe40008011406 */
[----:B------:R-:W-:-:S02]  /*3470*/  ULOP3.LUT UR9, UR4, 0xffff, URZ, 0xc0, !UPT ;  /* 0x0000ffff04097892 */ /* 0x000fc4000f8ec03f */
[----:B------:R-:W-:Y:S01]  /*3480*/  UISETP.LT.AND UP0, UPT, URZ, UR6, UPT ;  /* 0x000000063f00728c */ /* 0x000fe2000bf01270 */
[----:B------:R-:W-:-:S03]  /*3490*/  UMOV UR4, URZ ;  /* 0x0000003f00047c82 */ /* 0x000fc60008000000 */
[----:B------:R-:W-:Y:S01]  /*34a0*/  USEL UR38, URZ, UR6, !UP0 ;  /* 0x000000063f267287 */ /* 0x000fe2000c000000 */
[----:B------:R-:W-:-:S03]  /*34b0*/  @!UP1 ULDC UR12, c[0x0][0x9f0] ;  /* 0x00027c00000c9ab9 */ /* 0x000fc60000000800 */
[----:B------:R-:W-:-:S06]  /*34c0*/  UISETP.GT.AND UP0, UPT, UR10, UR38, UPT ;  /* 0x000000260a00728c */ /* 0x000fcc000bf04270 */
[----:B------:R-:W-:-:S13]  /*34d0*/  PLOP3.LUT P0, PT, PT, PT, UP0, 0x80, 0x0 ;  /* 0x000000000000781c */ /* 0x000fda0003f0f008 */
[----:B------:R-:W-:Y:S05]  /*34e0*/  @!P0 BRA `(.L_x_1771) ;  /* 0x0000000000888947 */ /* 0x000fea0003800000 */
[----:B------:R-:W-:Y:S01]  /*34f0*/  IMAD.U32 R3, RZ, RZ, UR12 ;  /* 0x0000000cff037e24 */ /* 0x000fe2000f8e00ff */
[----:B------:R-:W-:-:S04]  /*3500*/  UIADD3 UR4, UR12, -0x1, UR10 ;  /* 0xffffffff0c047890 */ /* 0x000fc8000fffe00a */
[-C--:B------:R-:W-:Y:S01]  /*3510*/  IABS R0, R3.reuse ;  /* 0x0000000300007213 */ /* 0x080fe20000000000 */
[----:B------:R-:W-:Y:S01]  /*3520*/  UIADD3 UR6, -UR38, UR4, URZ ;  /* 0x0000000426067290 */ /* 0x000fe2000fffe13f */
[----:B------:R-:W-:Y:S02]  /*3530*/  IABS R5, R3 ;  /* 0x0000000300057213 */ /* 0x000fe40000000000 */
[----:B------:R-:W-:Y:S01]  /*3540*/  R2UR UR11, R0 ;  /* 0x00000000000b72ca */ /* 0x000fe200000e0000 */
[----:B------:R-:W-:Y:S02]  /*3550*/  UMOV UR4, URZ ;  /* 0x0000003f00047c82 */ /* 0x000fe40008000000 */
[----:B------:R-:W-:Y:S01]  /*3560*/  IMAD.U32 R4, RZ, RZ, UR6 ;  /* 0x00000006ff047e24 */ /* 0x000fe2000f8e00ff */
[----:B------:R-:W-:-:S04]  /*3570*/  ULOP3.LUT UR6, UR6, UR12, URZ, 0x3c, !UPT ;  /* 0x0000000c06067292 */ /* 0x000fc8000f8e3c3f */
[----:B------:R-:W-:-:S04]  /*3580*/  IABS R4, R4 ;  /* 0x0000000400047213 */ /* 0x000fc80000000000 */
[----:B------:R-:W-:Y:S01]  /*3590*/  MOV R3, R4 ;  /* 0x0000000400037202 */ /* 0x000fe20000000f00 */
[----:B------:R-:W0:Y:S03]  /*35a0*/  I2F.RP R0, UR11 ;  /* 0x0000000b00007d06 */ /* 0x000e260008209400 */
[----:B------:R-:W-:-:S05]  /*35b0*/  R2UR UR8, R3 ;  /* 0x00000000030872ca */ /* 0x000fca00000e0000 */
[----:B0-----:R-:W0:Y:S02]  /*35c0*/  MUFU.RCP R0, R0 ;  /* 0x0000000000007308 */ /* 0x001e240000001000 */
[----:B0-----:R-:W-:Y:S02]  /*35d0*/  VIADD R2, R0, 0xffffffe ;  /* 0x0ffffffe00027836 */ /* 0x001fe40000000000 */
        /* <DEDUP_REMOVED lines=19> */
.L_x_1771:
[----:B------:R-:W-:Y:S01]  /*3710*/  UIMAD UR38, UR9, UR4, UR38 ;  /* 0x00000004092672a4 */ /* 0x000fe2000f8e0226 */
[----:B------:R-:W-:Y:S01]  /*3720*/  IMAD.U32 R0, RZ, RZ, UR10 ;  /* 0x0000000aff007e24 */ /* 0x000fe2000f8e00ff */
[----:B------:R-:W-:Y:S01]  /*3730*/  PLOP3.LUT P0, PT, PT, PT, PT, 0x80, 0x0 ;  /* 0x000000000000781c */ /* 0x000fe20003f0f070 */
[----:B------:R-:W-:Y:S01]  /*3740*/  IMAD.U32 R3, RZ, RZ, UR4 ;  /* 0x00000004ff037e24 */ /* 0x000fe2000f8e00ff */
[----:B------:R-:W-:Y:S01]  /*3750*/  CS2R R150, SRZ ;  /* 0x0000000000967805 */ /* 0x000fe2000001ff00 */
[----:B------:R-:W-:Y:S01]  /*3760*/  IMAD.MOV.U32 R2, RZ, RZ, RZ ;  /* 0x000000ffff027224 */ /* 0x000fe200078e00ff */
[----:B------:R-:W-:Y:S01]  /*3770*/  CS2R R148, SRZ ;  /* 0x0000000000947805 */ /* 0x000fe2000001ff00 */
[----:B------:R-:W-:Y:S01]  /*3780*/  IMAD.MOV.U32 R4, RZ, RZ, RZ ;  /* 0x000000ffff047224 */ /* 0x000fe200078e00ff */
[----:B------:R-:W-:Y:S02]  /*3790*/  VIADDMNMX R0, R3, UR38, R0, PT ;  /* 0x0000002603007c46 */ /* 0x000fe4000b800100 */
[----:B------:R-:W-:-:S02]  /*37a0*/  CS2R R146, SRZ ;  /* 0x0000000000927805 */ /* 0x000fc4000001ff00 */
[----:B------:R-:W-:Y:S02]  /*37b0*/  CS2R R144, SRZ ;  /* 0x0000000000907805 */ /* 0x000fe4000001ff00 */
[----:B------:R-:W-:Y:S02]  /*37c0*/  CS2R R142, SRZ ;  /* 0x00000000008e7805 */ /* 0x000fe4000001ff00 */
[----:B------:R-:W-:Y:S02]  /*37d0*/  R2UR UR42, R0 ;  /* 0x00000000002a72ca */ /* 0x000fe400000e0000 */
        /* <DEDUP_REMOVED lines=11> */
[----:B------:R-:W-:Y:S01]  /*3890*/  CS2R R118, SRZ ;  /* 0x0000000000767805 */ /* 0x000fe2000001ff00 */
[----:B------:R-:W-:Y:S01]  /*38a0*/  UISETP.GT.AND UP0, UPT, UR42, UR38, UPT ;  /* 0x000000262a00728c */ /* 0x000fe2000bf04270 */
[----:B------:R-:W-:Y:S02]  /*38b0*/  CS2R R116, SRZ ;  /* 0x0000000000747805 */ /* 0x000fe4000001ff00 */
[----:B------:R-:W-:Y:S02]  /*38c0*/  CS2R R114, SRZ ;  /* 0x0000000000727805 */ /* 0x000fe4000001ff00 */
[----:B------:R-:W-:-:S02]  /*38d0*/  CS2R R112, SRZ ;  /* 0x0000000000707805 */ /* 0x000fc4000001ff00 */
[----:B------:R-:W-:Y:S02]  /*38e0*/  CS2R R110, SRZ ;  /* 0x00000000006e7805 */ /* 0x000fe4000001ff00 */
[----:B------:R-:W-:Y:S02]  /*38f0*/  CS2R R108, SRZ ;  /* 0x00000000006c7805 */ /* 0x000fe4000001ff00 */
[----:B------:R-:W-:Y:S02]  /*3900*/  PLOP3.LUT P1, PT, PT, PT, UP0, 0x80, 0x0 ;  /* 0x000000000000781c */ /* 0x000fe40003f2f008 */
        /* <DEDUP_REMOVED lines=60> */
[----:B------:R-:W-:-:S04]  /*3cd0*/  ULOP3.LUT UR5, UR5, 0x3fff, URZ, 0xc0, !UPT ;  /* 0x00003fff05057892 */ /* 0x000fc8000f8ec03f */
[----:B------:R-:W-:-:S04]  /*3ce0*/  ULOP3.LUT UR36, UR5, 0x2000000, URZ, 0xfc, !UPT ;  /* 0x0200000005247892 */ /* 0x000fc8000f8efc3f */
[----:B------:R-:W-:Y:S08]  /*3cf0*/  @!P0 BRA `(.L_x_1772) ;  /* 0x0000000000408947 */ /* 0x000ff00003800000 */
[----:B------:R-:W-:Y:S01]  /*3d00*/  MOV R0, 0x0 ;  /* 0x0000000000007802 */ /* 0x000fe20000000f00 */
[----:B------:R-:W-:Y:S01]  /*3d10*/  ULDC.64 UR4, c[0x4][0x90] ;  /* 0x0100240000047ab9 */ /* 0x000fe20000000a00 */
[----:B------:R-:W-:Y:S01]  /*3d20*/  ULDC.64 UR6, c[0x4][0x20] ;  /* 0x0100080000067ab9 */ /* 0x000fe20000000a00 */
[----:B------:R-:W-:Y:S01]  /*3d30*/  IMAD.U32 R4, RZ, RZ, UR4 ;  /* 0x00000004ff047e24 */ /* 0x000fe2000f8e00ff */
[----:B------:R0:W1:Y:S01]  /*3d40*/  LDC.64 R2, c[0x4][R0] ;  /* 0x0100000000027b82 */ /* 0x0000620000000a00 */
[----:B------:R-:W-:Y:S01]  /*3d50*/  IMAD.U32 R5, RZ, RZ, UR5 ;  /* 0x00000005ff057e24 */ /* 0x000fe2000f8e00ff */
[----:B------:R-:W-:Y:S01]  /*3d60*/  ULDC.64 UR4, c[0x4][0x98] ;  /* 0x0100260000047ab9 */ /* 0x000fe20000000a00 */
[----:B------:R-:W-:Y:S01]  /*3d70*/  IMAD.U32 R10, RZ, RZ, UR6 ;  /* 0x00000006ff0a7e24 */ /* 0x000fe2000f8e00ff */
[----:B------:R-:W-:Y:S01]  /*3d80*/  MOV R7, UR5 ;  /* 0x0000000500077c02 */ /* 0x000fe20008000f00 */
[----:B------:R-:W-:Y:S02]  /*3d90*/  IMAD.U32 R6, RZ, RZ, UR4 ;  /* 0x00000004ff067e24 */ /* 0x000fe4000f8e00ff */
[----:B------:R-:W-:-:S02]  /*3da0*/  IMAD.U32 R11, RZ, RZ, UR7 ;  /* 0x00000007ff0b7e24 */ /* 0x000fc4000f8e00ff */
[----:B------:R-:W-:Y:S02]  /*3db0*/  IMAD.MOV.U32 R8, RZ, RZ, 0x70 ;  /* 0x00000070ff087424 */ /* 0x000fe400078e00ff */
[----:B------:R-:W-:Y:S02]  /*3dc0*/  IMAD.MOV.U32 R12, RZ, RZ, 0x1 ;  /* 0x00000001ff0c7424 */ /* 0x000fe400078e00ff */
[----:B0-----:R-:W-:-:S07]  /*3dd0*/  IMAD.MOV.U32 R13, RZ, RZ, RZ ;  /* 0x000000ffff0d7224 */ /* 0x001fce00078e00ff */
[----:B------:R-:W-:-:S07]  /*3de0*/  LEPC R20, `(.L_x_1772) ;  /* 0x000000001014794e */ /* 0x000fce0000000000 */
[----:B-1----:R-:W-:Y:S05]  /*3df0*/  CALL.ABS.NOINC R2 ;  /* 0x0000000002007343 */ /* 0x002fea0003c00000 */
.L_x_1772:
[----:B------:R-:W-:Y:S02]  /*3e00*/  SHF.L.U32 R14, RZ, 0x1f, RZ ;  /* 0x0000001fff0e7819 */ /* 0x000fe400000006ff */
[----:B------:R-:W-:Y:S02]  /*3e10*/  LOP3.LUT R3, R18, 0xffffff80, RZ, 0xc0, !PT ;  /* 0xffffff8012037812 */ /* 0x000fe400078ec0ff */
[----:B------:R-:W0:Y:S01]  /*3e20*/  SYNCS.PHASECHK.TRANS64.TRYWAIT P0, [UR37+0x28c00], R14 ;  /* 0x028c000eff0075a7 */ /* 0x000e220008000165 */
        /* <DEDUP_REMOVED lines=8> */
.L_x_1953:
[----:B------:R-:W-:Y:S01]  /*3eb0*/  ULOP3.LUT UR4, UR45, 0x1, URZ, 0xfc, !UPT ;  /* 0x000000012d047892 */ /* 0x000fe2000f8efc3f */
[----:B------:R-:W-:Y:S01]  /*3ec0*/  LOP3.LUT R0, R3, 0x7ffffffc, RZ, 0xc0, !PT ;  /* 0x7ffffffc03007812 */ /* 0x000fe200078ec0ff */
[----:B------:R-:W-:Y:S01]  /*3ed0*/  IMAD.IADD R3, R19, 0x1, -R2 ;  /* 0x0000000113037824 */ /* 0x000fe200078e0a02 */
[----:B------:R-:W-:Y:S02]  /*3ee0*/  LEA.HI R7, R7, R6, RZ, 0x3 ;  /* 0x0000000607077211 */ /* 0x000fe400078f18ff */
[-C--:B------:R-:W-:Y:S01]  /*3ef0*/  IADD3 R0, -R0, R5.reuse, RZ ;  /* 0x0000000500007210 */ /* 0x080fe20007ffe1ff */
[----:B------:R-:W-:Y:S01]  /*3f00*/  IMAD.U32 R2, RZ, RZ, UR4 ;  /* 0x00000004ff027e24 */ /* 0x000fe2000f8e00ff */
[----:B------:R-:W-:Y:S02]  /*3f10*/  LOP3.LUT R7, R7, 0xfffffff8, RZ, 0xc0, !PT ;  /* 0xfffffff807077812 */ /* 0x000fe400078ec0ff */
[----:B------:R-:W-:Y:S01]  /*3f20*/  LEA.HI R4, R4, R5, RZ, 0x5 ;  /* 0x0000000504047211 */ /* 0x000fe200078f28ff */
[----:B------:R-:W-:Y:S01]  /*3f30*/  IMAD.SHL.U32 R0, R0, 0x2, RZ ;  /* 0x0000000200007824 */ /* 0x000fe200078e00ff */
[----:B------:R-:W-:Y:S01]  /*3f40*/  ISETP.NE.AND P5, PT, R2, 0x3, PT ;  /* 0x000000030200780c */ /* 0x000fe20003fa5270 */
[----:B------:R-:W-:Y:S01]  /*3f50*/  IMAD.IADD R7, R6, 0x1, -R7 ;  /* 0x0000000106077824 */ /* 0x000fe200078e0a07 */
[----:B------:R-:W-:Y:S01]  /*3f60*/  SHF.R.S32.HI R2, RZ, 0x5, R4 ;  /* 0x00000005ff027819 */ /* 0x000fe20000011404 */
[----:B------:R-:W-:-:S04]  /*3f70*/  IMAD R4, R3, 0x100, R0 ;  /* 0x0000010003047824 */ /* 0x000fc800078e0200 */
[----:B------:R-:W-:-:S06]  /*3f80*/  IMAD R3, R2, 0x10, R7 ;  /* 0x0000001002037824 */ /* 0x000fcc00078e0207 */
[----:B------:R-:W-:Y:S05]  /*3f90*/  @!P5 BRA `(.L_x_1774) ;  /* 0x000000000004d947 */ /* 0x000fea0003800000 */
[----:B------:R-:W-:Y:S01]  /*3fa0*/  BPT.TRAP 0x1 ;  /* 0x000000040000795c */ /* 0x000fe20000300000 */
.L_x_1774:
[----:B------:R1:W2:Y:S01]  /*3fb0*/  SYNCS.PHASECHK.TRANS64.TRYWAIT P0, [UR37+0x28c30], R14 ;  /* 0x028c300eff0075a7 */ /* 0x0002a20008000165 */
[----:B------:R-:W-:Y:S05]  /*3fc0*/  @!P5 BRA `(.L_x_1775) ;  /* 0x000000000004d947 */ /* 0x000fea0003800000 */
[----:B------:R-:W-:Y:S01]  /*3fd0*/  BPT.TRAP 0x1 ;  /* 0x000000040000795c */ /* 0x000fe20000300000 */
.L_x_1775:
[----:B------:R-:W3:Y:S02]  /*3fe0*/  S2R R2, SR_TID.X ;  /* 0x0000000000027919 */ /* 0x000ee40000002100 */
[----:B---3--:R-:W-:-:S04]  /*3ff0*/  LOP3.LUT R2, R2, 0x7f, RZ, 0xc0, !PT ;  /* 0x0000007f02027812 */ /* 0x008fc800078ec0ff */
[----:B------:R-:W-:Y:S01]  /*4000*/  ISETP.NE.AND P6, PT, R2, RZ, PT ;  /* 0x000000ff0200720c */ /* 0x000fe20003fc5270 */
[----:B--2---:R-:W-:-:S12]  /*4010*/  @P0 BRA `(.L_x_1776) ;  /* 0x0000000000080947 */ /* 0x004fd80003800000 */
[----:B------:R-:W2:Y:S02]  /*4020*/  SYNCS.PHASECHK.TRANS64.TRYWAIT P0, [UR37+0x28c30], R14 ;  /* 0x028c300eff0075a7 */ /* 0x000ea40008000165 */
[----:B--2---:R-:W-:Y:S05]  /*4030*/  @!P0 BRA `(.L_x_1777) ;  /* 0x0000010000ec8947 */ /* 0x004fea0003800000 */
.L_x_1776:
[----:B------:R-:W-:Y:S05]  /*4040*/  WARPSYNC.ALL ;  /* 0x0000000000007948 */ /* 0x000fea0003800000 */
[----:B------:R-:W-:Y:S01]  /*4050*/  UIADD3 UR4, UR37, 0x20400, URZ ;  /* 0x0002040025047890 */ /* 0x000fe2000fffe03f */
[----:B------:R-:W-:Y:S01]  /*4060*/  WARPGROUP.ARRIVE ;  /* 0x00000000000079c5 */ /* 0x000fe20000000000 */
[----:B------:R-:W-:Y:S01]  /*4070*/  UIADD3 UR5, UR37, 0x22400, URZ ;  /* 0x0002240025057890 */ /* 0x000fe2000fffe03f */
[----:B------:R-:W-:Y:S01]  /*4080*/  LEA.HI R2, R17, R16, RZ, 0x2 ;  /* 0x0000001011027211 */ /* 0x000fe200078f10ff */
[----:B------:R-:W-:Y:S01]  /*4090*/  USHF.R.U32.HI UR4, URZ, 0x4, UR4 ;  /* 0x000000043f047899 */ /* 0x000fe20008011604 */
[----:B------:R-:W-:Y:S01]  /*40a0*/  IMAD.U32 R13, RZ, RZ, UR37 ;  /* 0x00000025ff0d7e24 */ /* 0x000fe2000f8e00ff */
[----:B------:R-:W-:Y:S01]  /*40b0*/  USHF.R.U32.HI UR5, URZ, 0x4, UR5 ;  /* 0x000000043f057899 */ /* 0x000fe20008011605 */
[----:B--2---:R-:W-:Y:S01]  /*40c0*/  LOP3.LUT R5, R2, 0xfffffffc, RZ, 0xc0, !PT ;  /* 0xfffffffc02057812 */ /* 0x004fe200078ec0ff */
[----:B------:R-:W-:-:S02]  /*40d0*/  ULOP3.LUT UR4, UR4, 0x3fff, URZ, 0xc0, !UPT ;  /* 0x00003fff04047892 */ /* 0x000fc4000f8ec03f */
[----:B------:R-:W-:Y:S02]  /*40e0*/  ULOP3.LUT UR5, UR5, 0x3fff, URZ, 0xc0, !UPT ;  /* 0x00003fff05057892 */ /* 0x000fe4000f8ec03f */
[----:B------:R-:W-:Y:S01]  /*40f0*/  ULOP3.LUT UR20, UR4, 0x10000, URZ, 0xfc, !UPT ;  /* 0x0001000004147892 */ /* 0x000fe2000f8efc3f */
[----:B------:R-:W-:Y:S01]  /*4100*/  IMAD.IADD R5, R16, 0x1, -R5 ;  /* 0x0000000110057824 */ /* 0x000fe200078e0a05 */
[----:B------:R-:W-:Y:S01]  /*4110*/  ULOP3.LUT UR6, UR5, 0x10000, URZ, 0xfc, !UPT ;  /* 0x0001000005067892 */ /* 0x000fe2000f8efc3f */
[----:B------:R-:W-:Y:S01]  /*4120*/  UMOV UR21, 0x40000040 ;  /* 0x4000004000157882 */ /* 0x000fe20000000000 */
[----:B------:R-:W-:Y:S01]  /*4130*/  UMOV UR7, 0x40000040 ;  /* 0x4000004000077882 */ /* 0x000fe20000000000 */
[----:B------:R-:W-:Y:S02]  /*4140*/  UMOV UR5, UR21 ;  /* 0x0000001500057c82 */ /* 0x000fe40008000000 */
[----:B------:R-:W-:Y:S01]  /*4150*/  UMOV UR4, UR20 ;  /* 0x0000001400047c82 */ /* 0x000fe20008000000 */
[----:B------:R-:W-:Y:S01]  /*4160*/  UIADD3 UR8, UR20, 0x2, URZ ;  /* 0x0000000214087890 */ /* 0x000fe2000fffe03f */
[----:B------:R-:W-:Y:S01]  /*4170*/  LEA.HI R2, R5, R5, RZ, 0x1 ;  /* 0x0000000505027211 */ /* 0x000fe200078f08ff */
[----:B------:R-:W-:-:S02]  /*4180*/  UIADD3 UR10, UR6, 0x2, URZ ;  /* 0x00000002060a7890 */ /* 0x000fc4000fffe03f */
[----:B------:R-:W-:Y:S01]  /*4190*/  HGMMA.64x64x16.F32.BF16 R24, gdesc[UR4], RZ, !UPT, gsb0 ;  /* 0x00e00000041879f0 */ /* 0x000fe2000c0018ff */
[----:B------:R-:W-:Y:S01]  /*41a0*/  UMOV UR9, 0x40000040 ;  /* 0x4000004000097882 */ /* 0x000fe20000000000 */
[----:B------:R-:W-:Y:S01]  /*41b0*/  UMOV UR11, 0x40000040 ;  /* 0x40000040000b7882 */ /* 0x000fe20000000000 */
[----:B------:R-:W-:Y:S01]  /*41c0*/  UIADD3 UR12, UR20, 0x4, URZ ;  /* 0x00000004140c7890 */ /* 0x000fe2000fffe03f */
[----:B------:R-:W-:Y:S01]  /*41d0*/  LOP3.LUT R2, R2, 0x1ffffffe, RZ, 0xc0, !PT ;  /* 0x1ffffffe02027812 */ /* 0x000fe200078ec0ff */
[----:B------:R-:W-:Y:S01]  /*41e0*/  UIADD3 UR14, UR6, 0x4, URZ ;  /* 0x00000004060e7890 */ /* 0x000fe2000fffe03f */
[----:B------:R-:W-:Y:S01]  /*41f0*/  UMOV UR13, 0x40000040 ;  /* 0x40000040000d7882 */ /* 0x000fe20000000000 */
[----:B------:R-:W-:Y:S01]  /*4200*/  UMOV UR15, 0x40000040 ;  /* 0x40000040000f7882 */ /* 0x000fe20000000000 */
[----:B------:R-:W-:Y:S01]  /*4210*/  UIADD3 UR16, UR20, 0x6, URZ ;  /* 0x0000000614107890 */ /* 0x000fe2000fffe03f */
[----:B------:R-:W-:Y:S01]  /*4220*/  IMAD.IADD R2, R5, 0x1, -R2 ;  /* 0x0000000105027824 */ /* 0x000fe200078e0a02 */
[----:B------:R-:W-:Y:S01]  /*4230*/  UIADD3 UR18, UR6, 0x6, URZ ;  /* 0x0000000606127890 */ /* 0x000fe2000fffe03f */
[----:B------:R-:W-:Y:S01]  /*4240*/  VIADD R5, R3, UR41 ;  /* 0x0000002903057c36 */ /* 0x000fe20008000000 */
[----:B------:R-:W-:Y:S01]  /*4250*/  UMOV UR17, 0x40000040 ;  /* 0x4000004000117882 */ /* 0x000fe20000000000 */
[----:B------:R-:W-:Y:S01]  /*4260*/  UMOV UR19, 0x40000040 ;  /* 0x4000004000137882 */ /* 0x000fe20000000000 */
[----:B------:R-:W-:Y:S01]  /*4270*/  ULDC UR4, c[0x0][0x448] ;  /* 0x0001120000047ab9 */ /* 0x000fe20000000800 */
[----:B------:R-:W-:Y:S01]  /*4280*/  IMAD R2, R2, 0x8, R5 ;  /* 0x0000000802027824 */ /* 0x000fe200078e0205 */
[----:B------:R-:W-:-:S04]  /*4290*/  UISETP.NE.AND UP0, UPT, UR4, 0x1, UPT ;  /* 0x000000010400788c */ /* 0x000fc8000bf05270 */
[----:B------:R-:W-:Y:S02]  /*42a0*/  MOV R6, R2 ;  /* 0x0000000200067202 */ /* 0x000fe40000000f00 */
[----:B------:R-:W-:Y:S02]  /*42b0*/  PLOP3.LUT P0, PT, PT, PT, UP0, 0x80, 0x0 ;  /* 0x000000000000781c */ /* 0x000fe40003f0f008 */
[----:B------:R-:W-:-:S03]  /*42c0*/  PLOP3.LUT P1, PT, PT, PT, UP0, 0x80, 0x0 ;  /* 0x000000000000781c */ /* 0x000fc60003f2f008 */
[----:B------:R-:W-:-:S08]  /*42d0*/  @UP0 ULDC UR4, c[0x0][0x44c] ;  /* 0x0001130000040ab9 */ /* 0x000fd00000000800 */
[----:B------:R-:W-:Y:S01]  /*42e0*/  @P0 IMAD.HI.U32 R5, R2, UR4, RZ ;  /* 0x0000000402050c27 */ /* 0x000fe2000f8e00ff */
[----:B------:R-:W-:-:S04]  /*42f0*/  @UP0 ULDC UR4, c[0x0][0x450] ;  /* 0x0001140000040ab9 */ /* 0x000fc80000000800 */
[----:B------:R-:W-:Y:S01]  /*4300*/  @P1 SHF.R.U32.HI R6, RZ, UR4, R5 ;  /* 0x00000004ff061c19 */ /* 0x000fe20008011605 */
[----:B------:R-:W-:-:S04]  /*4310*/  @!P6 VIADD R5, R13, 0x28c40 ;  /* 0x00028c400d05e836 */ /* 0x000fc80000000000 */
[----:B0-----:R-:W0:Y:S01]  /*4320*/  SHFL.IDX PT, R9, R6, RZ, 0x1c1f ;  /* 0x001c1fff06097589 */ /* 0x001e2200000e0000 */
[----:B------:R-:W-:Y:S01]  /*4330*/  @!P6 PRMT R5, RZ, 0x654, R5 ;  /* 0x00000654ff05e816 */ /* 0x000fe20000000005 */
[----:B------:R-:W-:Y:S02]  /*4340*/  WARPGROUP.DEPBAR.LE gsb0, 0x0 ;  /* 0x00008000000079c5 */ /* 0x000fe40000010000 */
[----:B------:R-:W-:-:S06]  /*4350*/  WARPGROUP.ARRIVE ;  /* 0x00000000000079c5 */ /* 0x000fcc0000000000 */
[----:B------:R-:W-:Y:S01]  /*4360*/  HGMMA.64x64x16.F32.BF16 R24, gdesc[UR8], R24, gsb0 ;  /* 0x00e00000081879f0 */ /* 0x000fe20008001818 */
[----:B------:R-:W-:Y:S01]  /*4370*/  UMOV UR10, 0xffffffc0 ;  /* 0xffffffc0000a7882 */ /* 0x000fe20000000000 */
[----:B------:R-:W-:Y:S01]  /*4380*/  ULDC UR11, c[0x0][0x2f0] ;  /* 0x0000bc00000b7ab9 */ /* 0x000fe20000000800 */
[----:B------:R-:W-:-:S04]  /*4390*/  UIMAD UR4, UR42, UR10, 0x41 ;  /* 0x000000412a0474a4 */ /* 0x000fc8000f8e020a */
[----:B------:R-:W-:-:S03]  /*43a0*/  UIMAD UR7, UR39, UR11, UR4 ;  /* 0x0000000b270772a4 */ /* 0x000fc6000f8e0204 */
[----:B------:R-:W-:Y:S02]  /*43b0*/  ULDC.64 UR4, c[0x0][0x9e0] ;  /* 0x0002780000047ab9 */ /* 0x000fe40000000a00 */
[----:B------:R-:W-:-:S06]  /*43c0*/  UISETP.GE.AND UP1, UPT, UR5, 0x1, UPT ;  /* 0x000000010500788c */ /* 0x000fcc000bf26270 */
[----:B------:R-:W-:Y:S01]  /*43d0*/  PLOP3.LUT P0, PT, PT, PT, UP1, 0x40, 0x0 ;  /* 0x000000000000781c */ /* 0x000fe20003f0e818 */
[----:B------:R-:W-:Y:S02]  /*43e0*/  WARPGROUP.DEPBAR.LE gsb0, 0x0 ;  /* 0x00008000000079c5 */ /* 0x000fe40000010000 */
[----:B------:R-:W-:-:S06]  /*43f0*/  WARPGROUP.ARRIVE ;  /* 0x00000000000079c5 */ /* 0x000fcc0000000000 */
[----:B------:R-:W-:Y:S01]  /*4400*/  HGMMA.64x64x16.F32.BF16 R24, gdesc[UR12], R24, gsb0 ;  /* 0x00e000000c1879f0 */ /* 0x000fe20008001818 */
[----:B------:R-:W-:Y:S02]  /*4410*/  ULDC UR14, c[0x0][0x9dc] ;  /* 0x00027700000e7ab9 */ /* 0x000fe40000000800 */
[----:B------:R-:W-:Y:S02]  /*4420*/  WARPGROUP.DEPBAR.LE gsb0, 0x0 ;  /* 0x00008000000079c5 */ /* 0x000fe40000010000 */
[----:B------:R-:W-:-:S06]  /*4430*/  WARPGROUP.ARRIVE ;  /* 0x00000000000079c5 */ /* 0x000fcc0000000000 */
[----:B------:R-:W-:Y:S01]  /*4440*/  HGMMA.64x64x16.F32.BF16 R24, gdesc[UR16], R24, gsb0 ;  /* 0x00e00000101879f0 */ /* 0x000fe20008001818 */
[----:B------:R-:W-:Y:S01]  /*4450*/  ULEA UR19, UR42, 0xffffffc0, 0x6 ;  /* 0xffffffc02a137891 */ /* 0x000fe2000f8e303f */
[----:B------:R-:W-:-:S03]  /*4460*/  ULDC UR18, c[0x0][0x288] ;  /* 0x0000a20000127ab9 */ /* 0x000fc60000000800 */
[----:B------:R-:W-:-:S06]  /*4470*/  UIMAD UR15, UR39, UR11, -UR19 ;  /* 0x0000000b270f72a4 */ /* 0x000fcc000f8e0a13 */
[----:B------:R-:W-:Y:S01]  /*4480*/  IADD3 R10, -R0, UR15, RZ ;  /* 0x0000000f000a7c10 */ /* 0x000fe2000fffe1ff */
[----:B------:R-:W-:Y:S02]  /*4490*/  WARPGROUP.DEPBAR.LE gsb0, 0x0 ;  /* 0x00008000000079c5 */ /* 0x000fe40000010000 */
[----:B------:R2:W-:Y:S02]  /*44a0*/  @!P6 SYNCS.ARRIVE.TRANS64.RED.A1T0 RZ, [R5+URZ], RZ ;  /* 0x000000ff05ffe9a7 */ /* 0x0005e4000810043f */
[----:B--2---:R-:W-:Y:S01]  /*44b0*/  IMAD.U32 R5, RZ, RZ, UR7 ;  /* 0x00000007ff057e24 */ /* 0x004fe2000f8e00ff */
[----:B------:R-:W-:-:S04]  /*44c0*/  ULOP3.LUT UR7, URZ, UR14, URZ, 0x33, !UPT ;  /* 0x0000000e3f077292 */ /* 0x000fc8000f8e333f */
[----:B------:R-:W-:-:S05]  /*44d0*/  IADD3 R5, R5, -UR18, -R0 ;  /* 0x8000001205057c10 */ /* 0x000fca000fffe800 */
[C---:B------:R-:W-:Y:S02]  /*44e0*/  VIADD R11, R5.reuse, UR4 ;  /* 0x00000004050b7c36 */ /* 0x040fe40008000000 */
[----:B------:R-:W-:-:S03]  /*44f0*/  VIADD R12, R5, UR7 ;  /* 0x00000007050c7c36 */ /* 0x000fc60008000000 */
[----:B0-----:R-:W-:Y:S01]  /*4500*/  VIADDMNMX R5, R9, R11, R10, PT ;  /* 0x0000000b09057246 */ /* 0x001fe2000380010a */
[----:B------:R-:W-:Y:S01]  /*4510*/  IMAD.IADD R7, R12, 0x1, R9 ;  /* 0x000000010c077824 */ /* 0x000fe200078e0209 */
[----:B------:R-:W-:Y:S06]  /*4520*/  @P0 BRA `(.L_x_1778) ;  /* 0x0000000000640947 */ /* 0x000fec0003800000 */
[----:B------:R-:W-:Y:S01]  /*4530*/  IMAD.U32 R8, RZ, RZ, UR11 ;  /* 0x0000000bff087e24 */ /* 0x000fe2000f8e00ff */
[----:B------:R-:W-:Y:S03]  /*4540*/  BSSY B0, `(.L_x_1779) ;  /* 0x0000012000007945 */ /* 0x000fe60003800000 */
[----:B------:R-:W-:-:S04]  /*4550*/  IMAD R8, R8, UR39, R9 ;  /* 0x0000002708087c24 */ /* 0x000fc8000f8e0209 */
[----:B------:R-:W-:-:S05]  /*4560*/  VIADD R8, R8, -UR18 ;  /* 0x8000001208087c36 */ /* 0x000fca0008000000 */
[----:B------:R-:W-:-:S13]  /*4570*/  ISETP.GT.AND P0, PT, R8, -0x1, PT ;  /* 0xffffffff0800780c */ /* 0x000fda0003f04270 */
[----:B------:R-:W-:Y:S05]  /*4580*/  @P0 BRA `(.L_x_1780) ;  /* 0x0000000000200947 */ /* 0x000fea0003800000 */
[----:B------:R-:W-:Y:S01]  /*4590*/  UISETP.NE.AND UP2, UPT, UR5, 0x1, UPT ;  /* 0x000000010500788c */ /* 0x000fe2000bf45270 */
[----:B------:R-:W-:-:S05]  /*45a0*/  LOP3.LUT R8, RZ, R8, RZ, 0x33, !PT ;  /* 0x00000008ff087212 */ /* 0x000fca00078e33ff */
[----:B------:R-:W-:-:S05]  /*45b0*/  PLOP3.LUT P0, PT, PT, PT, UP2, 0x80, 0x0 ;  /* 0x000000000000781c */ /* 0x000fca0003f0f028 */
[----:B------:R-:W-:-:S08]  /*45c0*/  @UP2 ULDC.64 UR14, c[0x0][0x9e8] ;  /* 0x00027a00000e2ab9 */ /* 0x000fd00000000a00 */
[----:B------:R-:W-:-:S05]  /*45d0*/  @P0 IMAD.HI.U32 R9, R8, UR14, RZ ;  /* 0x0000000e08090c27 */ /* 0x000fca000f8e00ff */
[----:B------:R-:W-:-:S04]  /*45e0*/  @P0 SHF.R.U32.HI R8, RZ, UR15, R9 ;  /* 0x0000000fff080c19 */ /* 0x000fc80008011609 */
[----:B------:R-:W-:Y:S01]  /*45f0*/  LOP3.LUT R8, RZ, R8, RZ, 0x33, !PT ;  /* 0x00000008ff087212 */ /* 0x000fe200078e33ff */
[----:B------:R-:W-:Y:S06]  /*4600*/  BRA `(.L_x_1781) ;  /* 0x0000000000147947 */ /* 0x000fec0003800000 */
.L_x_1780:
[----:B------:R-:W-:-:S06]  /*4610*/  UISETP.NE.AND UP2, UPT, UR5, 0x1, UPT ;  /* 0x000000010500788c */ /* 0x000fcc000bf45270 */
[----:B------:R-:W-:-:S05]  /*4620*/  PLOP3.LUT P0, PT, PT, PT, UP2, 0x80, 0x0 ;  /* 0x000000000000781c */ /* 0x000fca0003f0f028 */
[----:B------:R-:W-:-:S08]  /*4630*/  @UP2 ULDC.64 UR14, c[0x0][0x9e8] ;  /* 0x00027a00000e2ab9 */ /* 0x000fd00000000a00 */
[----:B------:R-:W-:-:S05]  /*4640*/  @P0 IMAD.HI.U32 R9, R8, UR14, RZ ;  /* 0x0000000e08090c27 */ /* 0x000fca000f8e00ff */
[----:B------:R-:W-:-:S07]  /*4650*/  @P0 SHF.R.U32.HI R8, RZ, UR15, R9 ;  /* 0x0000000fff080c19 */ /* 0x000fce0008011609 */
.L_x_1781:
[----:B------:R-:W-:Y:S05]  /*4660*/  BSYNC B0 ;  /* 0x0000000000007941 */ /* 0x000fea0003800000 */
.L_x_1779:
[----:B------:R-:W-:-:S05]  /*4670*/  MOV R9, UR19 ;  /* 0x0000001300097c02 */ /* 0x000fca0008000f00 */
[----:B------:R-:W-:-:S04]  /*4680*/  IMAD R9, R8, UR5, -R9 ;  /* 0x0000000508097c24 */ /* 0x000fc8000f8e0a09 */
[----:B------:R-:W-:-:S05]  /*4690*/  IMAD.IADD R8, R9, 0x1, -R0 ;  /* 0x0000000109087824 */ /* 0x000fca00078e0a00 */
[----:B------:R-:W-:Y:S02]  /*46a0*/  VIMNMX R7, R7, R8, !PT ;  /* 0x0000000807077248 */ /* 0x000fe40007fe0100 */
[----:B------:R-:W-:-:S07]  /*46b0*/  VIADDMNMX R5, R8, UR5, R5, PT ;  /* 0x0000000508057c46 */ /* 0x000fce000b800105 */
.L_x_1778:
[----:B------:R-:W0:Y:S01]  /*46c0*/  SHFL.IDX PT, R15, R6, 0x1, 0x1c1f ;  /* 0x003c1f00060f7f89 */ /* 0x000e2200000e0000 */
[----:B------:R-:W-:Y:S02]  /*46d0*/  PLOP3.LUT P0, PT, PT, PT, UP1, 0x40, 0x0 ;  /* 0x000000000000781c */ /* 0x000fe40003f0e818 */
[----:B0-----:R-:W-:Y:S01]  /*46e0*/  VIADDMNMX R8, R15, R11, R10, PT ;  /* 0x0000000b0f087246 */ /* 0x001fe2000380010a */
[----:B------:R-:W-:-:S10]  /*46f0*/  IMAD.IADD R9, R12, 0x1, R15 ;  /* 0x000000010c097824 */ /* 0x000fd400078e020f */
[----:B------:R-:W-:Y:S05]  /*4700*/  @P0 BRA `(.L_x_1782) ;  /* 0x0000000000640947 */ /* 0x000fea0003800000 */
        /* <DEDUP_REMOVED lines=14> */
.L_x_1784:
[----:B------:R-:W-:-:S06]  /*47f0*/  UISETP.NE.AND UP2, UPT, UR5, 0x1, UPT ;  /* 0x000000010500788c */ /* 0x000fcc000bf45270 */
[----:B------:R-:W-:-:S05]  /*4800*/  PLOP3.LUT P0, PT, PT, PT, UP2, 0x80, 0x0 ;  /* 0x000000000000781c */ /* 0x000fca0003f0f028 */
[----:B------:R-:W-:-:S08]  /*4810*/  @UP2 ULDC.64 UR14, c[0x0][0x9e8] ;  /* 0x00027a00000e2ab9 */ /* 0x000fd00000000a00 */
[----:B------:R-:W-:-:S05]  /*4820*/  @P0 IMAD.HI.U32 R10, R6, UR14, RZ ;  /* 0x0000000e060a0c27 */ /* 0x000fca000f8e00ff */
[----:B------:R-:W-:-:S07]  /*4830*/  @P0 SHF.R.U32.HI R6, RZ, UR15, R10 ;  /* 0x0000000fff060c19 */ /* 0x000fce000801160a */
.L_x_1785:
[----:B------:R-:W-:Y:S05]  /*4840*/  BSYNC B0 ;  /* 0x0000000000007941 */ /* 0x000fea0003800000 */
.L_x_1783:
[----:B------:R-:W-:-:S04]  /*4850*/  IMAD.U32 R11, RZ, RZ, UR19 ;  /* 0x00000013ff0b7e24 */ /* 0x000fc8000f8e00ff */
[----:B------:R-:W-:-:S04]  /*4860*/  IMAD R11, R6, UR5, -R11 ;  /* 0x00000005060b7c24 */ /* 0x000fc8000f8e0a0b */
[----:B------:R-:W-:-:S05]  /*4870*/  IMAD.IADD R11, R11, 0x1, -R0 ;  /* 0x000000010b0b7824 */ /* 0x000fca00078e0a00 */
[----:B------:R-:W-:Y:S02]  /*4880*/  VIMNMX R9, R9, R11, !PT ;  /* 0x0000000b09097248 */ /* 0x000fe40007fe0100 */
[----:B------:R-:W-:-:S07]  /*4890*/  VIADDMNMX R8, R11, UR5, R8, PT ;  /* 0x000000050b087c46 */ /* 0x000fce000b800108 */
.L_x_1782:
[----:B------:R-:W-:Y:S01]  /*48a0*/  UIMAD UR10, UR42, UR10, 0x40 ;  /* 0x000000402a0a74a4 */ /* 0x000fe2000f8e020a */
[----:B------:R-:W-:Y:S01]  /*48b0*/  BAR.SYNC.DEFER_BLOCKING 0xf, 0x100 ;  /* 0x03c4000000007b1d */ /* 0x000fe20000010000 */
[----:B------:R-:W-:Y:S02]  /*48c0*/  UP2UR UR14, UPR, URZ, 0x1 ;  /* 0x000000013f0e7883 */ /* 0x000fe40008000000 */
[----:B------:R-:W-:Y:S02]  /*48d0*/  UISETP.GE.AND UP6, UPT, UR10, 0x1, UPT ;  /* 0x000000010a00788c */ /* 0x000fe4000bfc6270 */
[----:B------:R-:W-:Y:S02]  /*48e0*/  UISETP.GE.AND UP2, UPT, UR10, 0x2, UPT ;  /* 0x000000020a00788c */ /* 0x000fe4000bf46270 */
[----:B------:R-:W-:Y:S02]  /*48f0*/  UISETP.GE.AND UP3, UPT, UR10, 0x9, UPT ;  /* 0x000000090a00788c */ /* 0x000fe4000bf66270 */
[----:B------:R-:W-:Y:S01]  /*4900*/  PLOP3.LUT P4, PT, PT, PT, UP6, 0x40, 0x0 ;  /* 0x000000000000781c */ /* 0x000fe20003f8e868 */
[----:B------:R-:W-:Y:S01]  /*4910*/  UISETP.GE.AND UP4, UPT, UR10, 0xa, UPT ;  /* 0x0000000a0a00788c */ /* 0x000fe2000bf86270 */
[----:B------:R-:W-:Y:S01]  /*4920*/  PLOP3.LUT P0, PT, PT, PT, UP2, 0x40, 0x0 ;  /* 0x000000000000781c */ /* 0x000fe20003f0e828 */
[----:B------:R-:W-:Y:S01]  /*4930*/  UISETP.GE.AND UP5, UPT, UR10, 0x11, UPT ;  /* 0x000000110a00788c */ /* 0x000fe2000bfa6270 */
[----:B------:R-:W-:Y:S01]  /*4940*/  ISETP.GT.AND P4, PT, R9, RZ, P4 ;  /* 0x000000ff0900720c */ /* 0x000fe20002784270 */
[----:B------:R-:W-:Y:S01]  /*4950*/  UISETP.GE.AND UP0, UPT, UR10, 0x29, UPT ;  /* 0x000000290a00788c */ /* 0x000fe2000bf06270 */
[----:B------:R-:W-:-:S02]  /*4960*/  PLOP3.LUT P3, PT, PT, PT, UP3, 0x40, 0x0 ;  /* 0x000000000000781c */ /* 0x000fc40003f6e838 */
[----:B------:R-:W-:Y:S02]  /*4970*/  ISETP.LT.OR P4, PT, R8, 0x1, P4 ;  /* 0x000000010800780c */ /* 0x000fe40002781670 */
[C---:B------:R-:W-:Y:S02]  /*4980*/  ISETP.GT.AND P0, PT, R7.reuse, 0x1, P0 ;  /* 0x000000010700780c */ /* 0x040fe40000704270 */
[----:B------:R-:W-:Y:S02]  /*4990*/  ISETP.GT.AND P3, PT, R7, 0x8, P3 ;  /* 0x000000080700780c */ /* 0x000fe40001f64270 */
[----:B------:R-:W-:Y:S01]  /*49a0*/  PLOP3.LUT P1, PT, PT, PT, UP6, 0x40, 0x0 ;  /* 0x000000000000781c */ /* 0x000fe20003f2e868 */
[----:B------:R-:W-:Y:S01]  /*49b0*/  UISETP.GE.AND UP6, UPT, UR10, 0x12, UPT ;  /* 0x000000120a00788c */ /* 0x000fe2000bfc6270 */
[----:B------:R-:W-:Y:S02]  /*49c0*/  FSEL R26, R26, -INF , !P4 ;  /* 0xff8000001a1a7808 */ /* 0x000fe40006000000 */
[----:B------:R-:W-:-:S02]  /*49d0*/  PLOP3.LUT P4, PT, PT, PT, UP4, 0x40, 0x0 ;  /* 0x000000000000781c */ /* 0x000fc40003f8e848 */
[C---:B------:R-:W-:Y:S02]  /*49e0*/  ISETP.LT.OR P0, PT, R5.reuse, 0x2, P0 ;  /* 0x000000020500780c */ /* 0x040fe40000701670 */
[----:B------:R-:W-:Y:S02]  /*49f0*/  ISETP.LT.OR P3, PT, R5, 0x9, P3 ;  /* 0x000000090500780c */ /* 0x000fe40001f61670 */
[C---:B------:R-:W-:Y:S02]  /*4a00*/  ISETP.GT.AND P1, PT, R7.reuse, RZ, P1 ;  /* 0x000000ff0700720c */ /* 0x040fe40000f24270 */
[----:B------:R-:W-:Y:S02]  /*4a10*/  ISETP.GT.AND P4, PT, R7, 0x9, P4 ;  /* 0x000000090700780c */ /* 0x000fe40002784270 */
[----:B------:R-:W-:Y:S02]  /*4a20*/  FSEL R25, R25, -INF , !P0 ;  /* 0xff80000019197808 */ /* 0x000fe40004000000 */
[----:B------:R-:W-:-:S02]  /*4a30*/  FSEL R28, R28, -INF , !P3 ;  /* 0xff8000001c1c7808 */ /* 0x000fc40005800000 */
[----:B------:R-:W-:Y:S01]  /*4a40*/  PLOP3.LUT P2, PT, PT, PT, UP2, 0x40, 0x0 ;  /* 0x000000000000781c */ /* 0x000fe20003f4e828 */
[----:B------:R-:W-:Y:S01]  /*4a50*/  UISETP.GE.AND UP2, UPT, UR10, 0x19, UPT ;  /* 0x000000190a00788c */ /* 0x000fe2000bf46270 */
[----:B------:R-:W-:Y:S01]  /*4a60*/  PLOP3.LUT P0, PT, PT, PT, UP4, 0x40, 0x0 ;  /* 0x000000000000781c */ /* 0x000fe20003f0e848 */
[----:B------:R-:W-:Y:S01]  /*4a70*/  UISETP.GE.AND UP4, UPT, UR10, 0x21, UPT ;  /* 0x000000210a00788c */ /* 0x000fe2000bf86270 */
[----:B------:R-:W-:Y:S02]  /*4a80*/  PLOP3.LUT P3, PT, PT, PT, UP5, 0x40, 0x0 ;  /* 0x000000000000781c */ /* 0x000fe40003f6e858 */
[C---:B------:R-:W-:Y:S02]  /*4a90*/  ISETP.LT.OR P1, PT, R5.reuse, 0x1, P1 ;  /* 0x000000010500780c */ /* 0x040fe40000f21670 */
[----:B------:R-:W-:Y:S02]  /*4aa0*/  ISETP.LT.OR P4, PT, R5, 0xa, P4 ;  /* 0x0000000a0500780c */ /* 0x000fe40002781670 */
[----:B------:R-:W-:-:S02]  /*4ab0*/  ISETP.GT.AND P2, PT, R9, 0x1, P2 ;  /* 0x000000010900780c */ /* 0x000fc40001744270 */
[C---:B------:R-:W-:Y:S02]  /*4ac0*/  ISETP.GT.AND P0, PT, R9.reuse, 0x9, P0 ;  /* 0x000000090900780c */ /* 0x040fe40000704270 */
[----:B------:R-:W-:Y:S02]  /*4ad0*/  ISETP.GT.AND P3, PT, R9, 0x10, P3 ;  /* 0x000000100900780c */ /* 0x000fe40001f64270 */
[----:B------:R-:W-:Y:S02]  /*4ae0*/  FSEL R24, R24, -INF , !P1 ;  /* 0xff80000018187808 */ /* 0x000fe40004800000 */
[----:B------:R-:W-:Y:S01]  /*4af0*/  PLOP3.LUT P1, PT, PT, PT, UP3, 0x40, 0x0 ;  /* 0x000000000000781c */ /* 0x000fe20003f2e838 */
[----:B------:R-:W-:Y:S01]  /*4b00*/  UISETP.GE.AND UP3, UPT, UR10, 0x1a, UPT ;  /* 0x0000001a0a00788c */ /* 0x000fe2000bf66270 */
[----:B------:R-:W-:Y:S02]  /*4b10*/  FSEL R29, R29, -INF , !P4 ;  /* 0xff8000001d1d7808 */ /* 0x000fe40006000000 */
[----:B------:R-:W-:-:S02]  /*4b20*/  PLOP3.LUT P4, PT, PT, PT, UP6, 0x40, 0x0 ;  /* 0x000000000000781c */ /* 0x000fc40003f8e868 */
[C---:B------:R-:W-:Y:S02]  /*4b30*/  ISETP.LT.OR P2, PT, R8.reuse, 0x2, P2 ;  /* 0x000000020800780c */ /* 0x040fe40001741670 */
[C---:B------:R-:W-:Y:S02]  /*4b40*/  ISETP.LT.OR P0, PT, R8.reuse, 0xa, P0 ;  /* 0x0000000a0800780c */ /* 0x040fe40000701670 */
[----:B------:R-:W-:Y:S02]  /*4b50*/  ISETP.LT.OR P3, PT, R8, 0x11, P3 ;  /* 0x000000110800780c */ /* 0x000fe40001f61670 */
[C---:B------:R-:W-:Y:S02]  /*4b60*/  ISETP.GT.AND P1, PT, R9.reuse, 0x8, P1 ;  /* 0x000000080900780c */ /* 0x040fe40000f24270 */
[----:B------:R-:W-:Y:S02]  /*4b70*/  ISETP.GT.AND P4, PT, R9, 0x11, P4 ;  /* 0x000000110900780c */ /* 0x000fe40002784270 */
[----:B------:R-:W-:-:S02]  /*4b80*/  FSEL R27, R27, -INF , !P2 ;  /* 0xff8000001b1b7808 */ /* 0x000fc40005000000 */
[----:B------:R-:W-:Y:S02]  /*4b90*/  FSEL R31, R31, -INF , !P0 ;  /* 0xff8000001f1f7808 */ /* 0x000fe40004000000 */
[----:B------:R-:W-:Y:S02]  /*4ba0*/  FSEL R34, R34, -INF , !P3 ;  /* 0xff80000022227808 */ /* 0x000fe40005800000 */
[----:B------:R-:W-:Y:S01]  /*4bb0*/  PLOP3.LUT P2, PT, PT, PT, UP5, 0x40, 0x0 ;  /* 0x000000000000781c */ /* 0x000fe20003f4e858 */
[----:B------:R-:W-:Y:S01]  /*4bc0*/  UISETP.GE.AND UP5, UPT, UR10, 0x22, UPT ;  /* 0x000000220a00788c */ /* 0x000fe2000bfa6270 */
[----:B------:R-:W-:Y:S02]  /*4bd0*/  PLOP3.LUT P0, PT, PT, PT, UP2, 0x40, 0x0 ;  /* 0x000000000000781c */ /* 0x000fe40003f0e828 */
[----:B------:R-:W-:Y:S02]  /*4be0*/  PLOP3.LUT P3, PT, PT, PT, UP3, 0x40, 0x0 ;  /* 0x000000000000781c */ /* 0x000fe40003f6e838 */
[----:B------:R-:W-:-:S02]  /*4bf0*/  ISETP.LT.OR P1, PT, R8, 0x9, P1 ;  /* 0x000000090800780c */ /* 0x000fc40000f21670 */
[----:B------:R-:W-:Y:S02]  /*4c00*/  ISETP.LT.OR P4, PT, R8, 0x12, P4 ;  /* 0x000000120800780c */ /* 0x000fe40002781670 */
[C---:B------:R-:W-:Y:S02]  /*4c10*/  ISETP.GT.AND P2, PT, R7.reuse, 0x10, P2 ;  /* 0x000000100700780c */ /* 0x040fe40001744270 */
[C---:B------:R-:W-:Y:S02]  /*4c20*/  ISETP.GT.AND P0, PT, R7.reuse, 0x18, P0 ;  /* 0x000000180700780c */ /* 0x040fe40000704270 */
[----:B------:R-:W-:Y:S02]  /*4c30*/  ISETP.GT.AND P3, PT, R7, 0x19, P3 ;  /* 0x000000190700780c */ /* 0x000fe40001f64270 */
[----:B------:R-:W-:Y:S02]  /*4c40*/  FSEL R30, R30, -INF , !P1 ;  /* 0xff8000001e1e7808 */ /* 0x000fe40004800000 */
[----:B------:R-:W-:Y:S01]  /*4c50*/  PLOP3.LUT P1, PT, PT, PT, UP6, 0x40, 0x0 ;  /* 0x000000000000781c */ /* 0x000fe20003f2e868 */
[----:B------:R-:W-:Y:S01]  /*4c60*/  UISETP.GE.AND UP6, UPT, UR10, 0x3a, UPT ;  /* 0x0000003a0a00788c */ /* 0x000fe2000bfc6270 */
[----:B------:R-:W-:-:S02]  /*4c70*/  FSEL R35, R35, -INF , !P4 ;  /* 0xff80000023237808 */ /* 0x000fc40006000000 */
[----:B------:R-:W-:Y:S02]  /*4c80*/  PLOP3.LUT P4, PT, PT, PT, UP4, 0x40, 0x0 ;  /* 0x000000000000781c */ /* 0x000fe40003f8e848 */
[C---:B------:R-:W-:Y:S02]  /*4c90*/  ISETP.LT.OR P2, PT, R5.reuse, 0x11, P2 ;  /* 0x000000110500780c */ /* 0x040fe40001741670 */
[C---:B------:R-:W-:Y:S02]  /*4ca0*/  ISETP.LT.OR P0, PT, R5.reuse, 0x19, P0 ;  /* 0x000000190500780c */ /* 0x040fe40000701670 */
[----:B------:R-:W-:Y:S02]  /*4cb0*/  ISETP.LT.OR P3, PT, R5, 0x1a, P3 ;  /* 0x0000001a0500780c */ /* 0x000fe40001f61670 */
[C---:B------:R-:W-:Y:S02]  /*4cc0*/  ISETP.GT.AND P1, PT, R7.reuse, 0x11, P1 ;  /* 0x000000110700780c */ /* 0x040fe40000f24270 */
[----:B------:R-:W-:-:S02]  /*4cd0*/  ISETP.GT.AND P4, PT, R7, 0x20, P4 ;  /* 0x000000200700780c */ /* 0x000fc40002784270 */
[----:B------:R-:W-:Y:S02]  /*4ce0*/  FSEL R32, R32, -INF , !P2 ;  /* 0xff80000020207808 */ /* 0x000fe40005000000 */
[----:B------:R-:W-:Y:S02]  /*4cf0*/  FSEL R36, R36, -INF , !P0 ;  /* 0xff80000024247808 */ /* 0x000fe40004000000 */
[----:B------:R-:W-:Y:S02]  /*4d00*/  FSEL R37, R37, -INF , !P3 ;  /* 0xff80000025257808 */ /* 0x000fe40005800000 */
[----:B------:R-:W-:Y:S01]  /*4d10*/  PLOP3.LUT P2, PT, PT, PT, UP2, 0x40, 0x0 ;  /* 0x000000000000781c */ /* 0x000fe20003f4e828 */
[----:B------:R-:W-:Y:S01]  /*4d20*/  UISETP.GE.AND UP2, UPT, UR10, 0x2a, UPT ;  /* 0x0000002a0a00788c */ /* 0x000fe2000bf46270 */
[----:B------:R-:W-:Y:S02]  /*4d30*/  PLOP3.LUT P0, PT, PT, PT, UP5, 0x40, 0x0 ;  /* 0x000000000000781c */ /* 0x000fe40003f0e858 */
[----:B------:R-:W-:-:S02]  /*4d40*/  PLOP3.LUT P3, PT, PT, PT, UP0, 0x40, 0x0 ;  /* 0x000000000000781c */ /* 0x000fc40003f6e808 */
[C---:B------:R-:W-:Y:S02]  /*4d50*/  ISETP.LT.OR P1, PT, R5.reuse, 0x12, P1 ;  /* 0x000000120500780c */ /* 0x040fe40000f21670 */
[----:B------:R-:W-:Y:S02]  /*4d60*/  ISETP.LT.OR P4, PT, R5, 0x21, P4 ;  /* 0x000000210500780c */ /* 0x000fe40002781670 */
        /* <DEDUP_REMOVED lines=8> */
[----:B------:R-:W-:Y:S02]  /*4df0*/  ISETP.LT.OR P3, PT, R5, 0x29, P3 ;  /* 0x000000290500780c */ /* 0x000fe40001f61670 */
[----:B------:R-:W-:Y:S02]  /*4e00*/  ISETP.GT.AND P4, PT, R7, 0x29, P4 ;  /* 0x000000290700780c */ /* 0x000fe40002784270 */
[----:B------:R-:W-:Y:S02]  /*4e10*/  FSEL R41, R41, -INF , !P0 ;  /* 0xff80000029297808 */ /* 0x000fe40004000000 */
[----:B------:R-:W-:-:S02]  /*4e20*/  FSEL R44, R44, -INF , !P3 ;  /* 0xff8000002c2c7808 */ /* 0x000fc40005800000 */
[----:B------:R-:W-:Y:S01]  /*4e30*/  PLOP3.LUT P0, PT, PT, PT, UP4, 0x40, 0x0 ;  /* 0x000000000000781c */ /* 0x000fe20003f0e848 */
[----:B------:R-:W-:Y:S01]  /*4e40*/  UISETP.GE.AND UP4, UPT, UR10, 0x32, UPT ;  /* 0x000000320a00788c */ /* 0x000fe2000bf86270 */
[----:B------:R-:W-:Y:S02]  /*4e50*/  PLOP3.LUT P3, PT, PT, PT, UP3, 0x40, 0x0 ;  /* 0x000000000000781c */ /* 0x000fe40003f6e838 */
[----:B------:R-:W-:Y:S02]  /*4e60*/  ISETP.LT.OR P4, PT, R5, 0x2a, P4 ;  /* 0x0000002a0500780c */ /* 0x000fe40002781670 */
[----:B------:R-:W-:Y:S02]  /*4e70*/  ISETP.GT.AND P3, PT, R7, 0x30, P3 ;  /* 0x000000300700780c */ /* 0x000fe40001f64270 */
[----:B------:R-:W-:Y:S02]  /*4e80*/  FSEL R45, R45, -INF , !P4 ;  /* 0xff8000002d2d7808 */ /* 0x000fe40006000000 */
[----:B------:R-:W-:-:S02]  /*4e90*/  PLOP3.LUT P4, PT, PT, PT, UP4, 0x40, 0x0 ;  /* 0x000000000000781c */ /* 0x000fc40003f8e848 */
[----:B------:R-:W-:Y:S02]  /*4ea0*/  ISETP.LT.OR P3, PT, R5, 0x31, P3 ;  /* 0x000000310500780c */ /* 0x000fe40001f61670 */
[----:B------:R-:W-:Y:S02]  /*4eb0*/  ISETP.GT.AND P4, PT, R7, 0x31, P4 ;  /* 0x000000310700780c */ /* 0x000fe40002784270 */
[----:B------:R-:W-:Y:S02]  /*4ec0*/  FSEL R48, R48, -INF , !P3 ;  /* 0xff80000030307808 */ /* 0x000fe40005800000 */
[----:B------:R-:W-:Y:S01]  /*4ed0*/  PLOP3.LUT P3, PT, PT, PT, UP5, 0x40, 0x0 ;  /* 0x000000000000781c */ /* 0x000fe20003f6e858 */
[----:B------:R-:W-:Y:S01]  /*4ee0*/  UISETP.GE.AND UP5, UPT, UR10, 0x39, UPT ;  /* 0x000000390a00788c */ /* 0x000fe2000bfa6270 */
[----:B------:R-:W-:Y:S02]  /*4ef0*/  ISETP.LT.OR P4, PT, R5, 0x32, P4 ;  /* 0x000000320500780c */ /* 0x000fe40002781670 */
[----:B------:R-:W-:Y:S01]  /*4f00*/  ISETP.GT.AND P2, PT, R9, 0x18, P2 ;  /* 0x000000180900780c */ /* 0x000fe20001744270 */
[----:B------:R-:W-:Y:S01]  /*4f10*/  ULDC UR10, c[0x0][0x988] ;  /* 0x00026200000a7ab9 */ /* 0x000fe20000000800 */
[----:B------:R-:W-:-:S02]  /*4f20*/  FSEL R49, R49, -INF , !P4 ;  /* 0xff80000031317808 */ /* 0x000fc40006000000 */
[----:B------:R-:W-:Y:S02]  /*4f30*/  PLOP3.LUT P4, PT, PT, PT, UP5, 0x40, 0x0 ;  /* 0x000000000000781c */ /* 0x000fe40003f8e858 */
[----:B------:R-:W-:Y:S02]  /*4f40*/  ISETP.GT.AND P1, PT, R9, 0x19, P1 ;  /* 0x000000190900780c */ /* 0x000fe40000f24270 */
[----:B------:R-:W-:Y:S02]  /*4f50*/  ISETP.GT.AND P4, PT, R7, 0x38, P4 ;  /* 0x000000380700780c */ /* 0x000fe40002784270 */
[C---:B------:R-:W-:Y:S02]  /*4f60*/  ISETP.LT.OR P2, PT, R8.reuse, 0x19, P2 ;  /* 0x000000190800780c */ /* 0x040fe40001741670 */
[----:B------:R-:W-:Y:S02]  /*4f70*/  ISETP.LT.OR P4, PT, R5, 0x39, P4 ;  /* 0x000000390500780c */ /* 0x000fe40002781670 */
[----:B------:R-:W-:-:S02]  /*4f80*/  ISETP.LT.OR P1, PT, R8, 0x1a, P1 ;  /* 0x0000001a0800780c */ /* 0x000fc40000f21670 */
[----:B------:R-:W-:Y:S02]  /*4f90*/  FSEL R52, R52, -INF , !P4 ;  /* 0xff80000034347808 */ /* 0x000fe40006000000 */
[----:B------:R-:W-:Y:S02]  /*4fa0*/  PLOP3.LUT P4, PT, PT, PT, UP6, 0x40, 0x0 ;  /* 0x000000000000781c */ /* 0x000fe40003f8e868 */
[----:B------:R-:W-:Y:S02]  /*4fb0*/  FSEL R38, R38, -INF , !P2 ;  /* 0xff80000026267808 */ /* 0x000fe40005000000 */
[----:B------:R-:W-:Y:S02]  /*4fc0*/  ISETP.GT.AND P4, PT, R7, 0x39, P4 ;  /* 0x000000390700780c */ /* 0x000fe40002784270 */
[----:B------:R-:W-:Y:S02]  /*4fd0*/  FMNMX.FTZ R7, R26, R27, !PT ;  /* 0x0000001b1a077209 */ /* 0x000fe40007810000 */
[----:B------:R-:W-:-:S02]  /*4fe0*/  ISETP.LT.OR P4, PT, R5, 0x3a, P4 ;  /* 0x0000003a0500780c */ /* 0x000fc40002781670 */
[----:B------:R-:W-:Y:S02]  /*4ff0*/  FMNMX.FTZ R5, R24, R25, !PT ;  /* 0x0000001918057209 */ /* 0x000fe40007810000 */
[----:B------:R-:W-:Y:S02]  /*5000*/  FSEL R53, R53, -INF , !P4 ;  /* 0xff80000035357808 */ /* 0x000fe40006000000 */
[----:B------:R-:W-:Y:S02]  /*5010*/  FMNMX.FTZ R6, R28, R5, !PT ;  /* 0x000000051c067209 */ /* 0x000fe40007810000 */
[----:B------:R-:W-:Y:S02]  /*5020*/  ISETP.GT.AND P0, PT, R9, 0x20, P0 ;  /* 0x000000200900780c */ /* 0x000fe40000704270 */
[----:B------:R-:W-:Y:S02]  /*5030*/  FMNMX.FTZ R5, R29, R6, !PT ;  /* 0x000000061d057209 */ /* 0x000fe40007810000 */
[----:B------:R-:W-:Y:S01]  /*5040*/  PLOP3.LUT P4, PT, PT, PT, UP0, 0x40, 0x0 ;  /* 0x000000000000781c */ /* 0x000fe20003f8e808 */
[----:B------:R-:W-:Y:S01]  /*5050*/  UISETP.NE.AND UP0, UPT, UR14, URZ, UPT ;  /* 0x0000003f0e00728c */ /* 0x000fe2000bf05270 */
[----:B------:R-:W-:-:S02]  /*5060*/  FMNMX.FTZ R6, R32, R5, !PT ;  /* 0x0000000520067209 */ /* 0x000fc40007810000 */
[----:B------:R-:W-:Y:S02]  /*5070*/  FSEL R39, R39, -INF , !P1 ;  /* 0xff80000027277808 */ /* 0x000fe40004800000 */
[----:B------:R-:W-:Y:S02]  /*5080*/  FMNMX.FTZ R5, R33, R6, !PT ;  /* 0x0000000621057209 */ /* 0x000fe40007810000 */
[----:B------:R-:W-:Y:S02]  /*5090*/  ISETP.GT.AND P3, PT, R9, 0x21, P3 ;  /* 0x000000210900780c */ /* 0x000fe40001f64270 */
[----:B------:R-:W-:Y:S02]  /*50a0*/  FMNMX.FTZ R6, R36, R5, !PT ;  /* 0x0000000524067209 */ /* 0x000fe40007810000 */
[----:B------:R-:W-:Y:S02]  /*50b0*/  ISETP.LT.OR P0, PT, R8, 0x21, P0 ;  /* 0x000000210800780c */ /* 0x000fe40000701670 */
[----:B------:R-:W-:-:S02]  /*50c0*/  FMNMX.FTZ R5, R37, R6, !PT ;  /* 0x0000000625057209 */ /* 0x000fc40007810000 */
[----:B------:R-:W-:Y:S02]  /*50d0*/  PLOP3.LUT P2, PT, PT, PT, UP2, 0x40, 0x0 ;  /* 0x000000000000781c */ /* 0x000fe40003f4e828 */
[----:B------:R-:W-:Y:S02]  /*50e0*/  FMNMX.FTZ R6, R40, R5, !PT ;  /* 0x0000000528067209 */ /* 0x000fe40007810000 */
[----:B------:R-:W-:Y:S02]  /*50f0*/  ISETP.GT.AND P4, PT, R9, 0x28, P4 ;  /* 0x000000280900780c */ /* 0x000fe40002784270 */
[----:B------:R-:W-:Y:S02]  /*5100*/  FMNMX.FTZ R5, R41, R6, !PT ;  /* 0x0000000629057209 */ /* 0x000fe40007810000 */
[----:B------:R-:W-:Y:S02]  /*5110*/  ISETP.LT.OR P3, PT, R8, 0x22, P3 ;  /* 0x000000220800780c */ /* 0x000fe40001f61670 */
[----:B------:R-:W-:-:S02]  /*5120*/  FMNMX.FTZ R6, R44, R5, !PT ;  /* 0x000000052c067209 */ /* 0x000fc40007810000 */
[----:B------:R-:W-:Y:S02]  /*5130*/  FSEL R42, R42, -INF , !P0 ;  /* 0xff8000002a2a7808 */ /* 0x000fe40004000000 */
[----:B------:R-:W-:Y:S02]  /*5140*/  FMNMX.FTZ R5, R45, R6, !PT ;  /* 0x000000062d057209 */ /* 0x000fe40007810000 */
[----:B------:R-:W-:Y:S02]  /*5150*/  PLOP3.LUT P1, PT, PT, PT, UP3, 0x40, 0x0 ;  /* 0x000000000000781c */ /* 0x000fe40003f2e838 */
[----:B------:R-:W-:Y:S02]  /*5160*/  FMNMX.FTZ R6, R48, R5, !PT ;  /* 0x0000000530067209 */ /* 0x000fe40007810000 */
[----:B------:R-:W-:Y:S02]  /*5170*/  ISETP.LT.OR P4, PT, R8, 0x29, P4 ;  /* 0x000000290800780c */ /* 0x000fe40002781670 */
[----:B------:R-:W-:-:S02]  /*5180*/  FMNMX.FTZ R5, R49, R6, !PT ;  /* 0x0000000631057209 */ /* 0x000fc40007810000 */
[----:B------:R-:W-:Y:S02]  /*5190*/  FSEL R43, R43, -INF , !P3 ;  /* 0xff8000002b2b7808 */ /* 0x000fe40005800000 */
[----:B------:R-:W-:Y:S02]  /*51a0*/  FMNMX.FTZ R6, R52, R5, !PT ;  /* 0x0000000534067209 */ /* 0x000fe40007810000 */
[----:B------:R-:W-:Y:S02]  /*51b0*/  ISETP.GT.AND P2, PT, R9, 0x29, P2 ;  /* 0x000000290900780c */ /* 0x000fe40001744270 */
[----:B------:R-:W-:Y:S02]  /*51c0*/  FMNMX.FTZ R6, R53, R6, !PT ;  /* 0x0000000635067209 */ /* 0x000fe40007810000 */
[----:B------:R-:W-:Y:S02]  /*51d0*/  PLOP3.LUT P0, PT, PT, PT, UP4, 0x40, 0x0 ;  /* 0x000000000000781c */ /* 0x000fe40003f0e848 */
[----:B------:R-:W-:Y:S01]  /*51e0*/  FSEL R46, R46, -INF , !P4 ;  /* 0xff8000002e2e7808 */ /* 0x000fe20006000000 */
[----:B------:R-:W0:Y:S01]  /*51f0*/  SHFL.BFLY PT, R5, R6, 0x2, 0x1f ;  /* 0x0c401f0006057f89 */ /* 0x000e2200000e0000 */
[----:B------:R-:W-:-:S02]  /*5200*/  ISETP.LT.OR P2, PT, R8, 0x2a, P2 ;  /* 0x0000002a0800780c */ /* 0x000fc40001741670 */
[C---:B------:R-:W-:Y:S02]  /*5210*/  ISETP.GT.AND P1, PT, R9.reuse, 0x30, P1 ;  /* 0x000000300900780c */ /* 0x040fe40000f24270 */
[----:B------:R-:W-:Y:S02]  /*5220*/  PLOP3.LUT P3, PT, PT, PT, UP5, 0x40, 0x0 ;  /* 0x000000000000781c */ /* 0x000fe40003f6e858 */
[----:B------:R-:W-:Y:S02]  /*5230*/  ISETP.GT.AND P0, PT, R9, 0x31, P0 ;  /* 0x000000310900780c */ /* 0x000fe40000704270 */
[----:B------:R-:W-:Y:S02]  /*5240*/  FSEL R47, R47, -INF , !P2 ;  /* 0xff8000002f2f7808 */ /* 0x000fe40005000000 */
[----:B------:R-:W-:Y:S02]  /*5250*/  ISETP.LT.OR P1, PT, R8, 0x31, P1 ;  /* 0x000000310800780c */ /* 0x000fe40000f21670 */
[----:B------:R-:W-:-:S02]  /*5260*/  PLOP3.LUT P4, PT, PT, PT, UP6, 0x40, 0x0 ;  /* 0x000000000000781c */ /* 0x000fc40003f8e868 */
[C---:B------:R-:W-:Y:S02]  /*5270*/  ISETP.GT.AND P3, PT, R9.reuse, 0x38, P3 ;  /* 0x000000380900780c */ /* 0x040fe40001f64270 */
[----:B------:R-:W-:Y:S02]  /*5280*/  ISETP.LT.OR P0, PT, R8, 0x32, P0 ;  /* 0x000000320800780c */ /* 0x000fe40000701670 */
[----:B------:R-:W-:Y:S02]  /*5290*/  FSEL R50, R50, -INF , !P1 ;  /* 0xff80000032327808 */ /* 0x000fe40004800000 */
[----:B------:R-:W-:Y:S02]  /*52a0*/  ISETP.GT.AND P4, PT, R9, 0x39, P4 ;  /* 0x000000390900780c */ /* 0x000fe40002784270 */
[----:B------:R-:W-:Y:S02]  /*52b0*/  ISETP.LT.OR P3, PT, R8, 0x39, P3 ;  /* 0x000000390800780c */ /* 0x000fe40001f61670 */
[----:B0-----:R-:W-:-:S02]  /*52c0*/  FMNMX.FTZ R10, R6, R5, !PT ;  /* 0x00000005060a7209 */ /* 0x001fc40007810000 */
[----:B------:R-:W-:Y:S02]  /*52d0*/  FMNMX.FTZ R6, R30, R7, !PT ;  /* 0x000000071e067209 */ /* 0x000fe40007810000 */
[----:B------:R-:W-:Y:S01]  /*52e0*/  FSEL R51, R51, -INF , !P0 ;  /* 0xff80000033337808 */ /* 0x000fe20004000000 */
[----:B------:R-:W0:Y:S01]  /*52f0*/  SHFL.BFLY PT, R5, R10, 0x1, 0x1f ;  /* 0x0c201f000a057f89 */ /* 0x000e2200000e0000 */
[----:B------:R-:W-:Y:S02]  /*5300*/  FMNMX.FTZ R7, R31, R6, !PT ;  /* 0x000000061f077209 */ /* 0x000fe40007810000 */
[----:B------:R-:W-:Y:S02]  /*5310*/  ISETP.LT.OR P4, PT, R8, 0x3a, P4 ;  /* 0x0000003a0800780c */ /* 0x000fe40002781670 */
[----:B------:R-:W-:Y:S02]  /*5320*/  FMNMX.FTZ R6, R34, R7, !PT ;  /* 0x0000000722067209 */ /* 0x000fe40007810000 */
[----:B------:R-:W-:-:S02]  /*5330*/  FSEL R54, R54, -INF , !P3 ;  /* 0xff80000036367808 */ /* 0x000fc40005800000 */
[----:B------:R-:W-:Y:S02]  /*5340*/  FMNMX.FTZ R7, R35, R6, !PT ;  /* 0x0000000623077209 */ /* 0x000fe40007810000 */
[----:B------:R-:W-:Y:S02]  /*5350*/  FSEL R55, R55, -INF , !P4 ;  /* 0xff80000037377808 */ /* 0x000fe40006000000 */
        /* <DEDUP_REMOVED lines=27> */
[--C-:B------:R-:W-:Y:S01]  /*5510*/  FFMA.FTZ R48, R48, UR10, -R10.reuse ;  /* 0x0000000a30307c23 */ /* 0x100fe2000801080a */
[--C-:B------:R-:W-:Y:S01]  /*5520*/  FFMA.FTZ R49, R49, UR10, -R10.reuse ;  /* 0x0000000a31317c23 */ /* 0x100fe2000801080a */
[--C-:B------:R-:W-:Y:S01]  /*5530*/  FFMA.FTZ R52, R52, UR10, -R10.reuse ;  /* 0x0000000a34347c23 */ /* 0x100fe2000801080a */
[----:B------:R-:W-:Y:S01]  /*5540*/  FFMA.FTZ R10, R53, UR10, -R10 ;  /* 0x0000000a350a7c23 */ /* 0x000fe2000801080a */
[----:B------:R-:W-:Y:S08]  /*5550*/  MUFU.EX2 R24, R24 ;  /* 0x0000001800187308 */ /* 0x000ff00000000800 */
[----:B------:R-:W-:Y:S08]  /*5560*/  MUFU.EX2 R15, R10 ;  /* 0x0000000a000f7308 */ /* 0x000ff00000000800 */
[----:B------:R-:W2:Y:S01]  /*5570*/  MUFU.EX2 R25, R25 ;  /* 0x0000001900197308 */ /* 0x000ea20000000800 */
[----:B0-----:R-:W-:-:S05]  /*5580*/  FMNMX.FTZ R7, R6, R7, !PT ;  /* 0x0000000706077209 */ /* 0x001fca0007810000 */
[----:B------:R-:W0:Y:S02]  /*5590*/  SHFL.BFLY PT, R6, R7, 0x1, 0x1f ;  /* 0x0c201f0007067f89 */ /* 0x000e2400000e0000 */
[----:B------:R-:W-:Y:S08]  /*55a0*/  MUFU.EX2 R28, R28 ;  /* 0x0000001c001c7308 */ /* 0x000ff00000000800 */
[----:B------:R-:W3:Y:S01]  /*55b0*/  MUFU.EX2 R29, R29 ;  /* 0x0000001d001d7308 */ /* 0x000ee20000000800 */
[----:B--2---:R-:W-:-:S07]  /*55c0*/  F2FP.BF16.F32.PACK_AB R152, R25, R24 ;  /* 0x000000181998723e */ /* 0x004fce00000010ff */
[----:B------:R-:W-:Y:S01]  /*55d0*/  MUFU.EX2 R32, R32 ;  /* 0x0000002000207308 */ /* 0x000fe20000000800 */
[----:B0-----:R-:W-:-:S07]  /*55e0*/  FMNMX.FTZ R6, R7, R6, !PT ;  /* 0x0000000607067209 */ /* 0x001fce0007810000 */
[----:B------:R-:W-:Y:S01]  /*55f0*/  MUFU.EX2 R33, R33 ;  /* 0x0000002100217308 */ /* 0x000fe20000000800 */
[----:B---3--:R-:W-:Y:S02]  /*5600*/  F2FP.BF16.F32.PACK_AB R154, R29, R28 ;  /* 0x0000001c1d9a723e */ /* 0x008fe400000010ff */
[C---:B------:R-:W-:Y:S01]  /*5610*/  FSETP.NEU.FTZ.AND P0, PT, R6.reuse, -INF , PT ;  /* 0xff8000000600780b */ /* 0x040fe20003f1d000 */
[----:B------:R-:W-:-:S04]  /*5620*/  FMUL.FTZ R7, R6, UR10 ;  /* 0x0000000a06077c20 */ /* 0x000fc80008410000 */
[----:B------:R-:W-:Y:S01]  /*5630*/  MUFU.EX2 R36, R36 ;  /* 0x0000002400247308 */ /* 0x000fe20000000800 */
[----:B------:R-:W-:Y:S02]  /*5640*/  FSEL R11, R7, RZ, P0 ;  /* 0x000000ff070b7208 */ /* 0x000fe40000000000 */
[----:B------:R-:W-:-:S03]  /*5650*/  LEA.HI R7, R17, R16, RZ, 0x4 ;  /* 0x0000001011077211 */ /* 0x000fc600078f20ff */
[--C-:B------:R-:W-:Y:S01]  /*5660*/  FFMA.FTZ R26, R26, UR10, -R11.reuse ;  /* 0x0000000a1a1a7c23 */ /* 0x100fe2000801080b */
[----:B------:R-:W-:Y:S01]  /*5670*/  LOP3.LUT R9, R7, 0xfffffff0, RZ, 0xc0, !PT ;  /* 0xfffffff007097812 */ /* 0x000fe200078ec0ff */
[--C-:B------:R-:W-:Y:S01]  /*5680*/  FFMA.FTZ R27, R27, UR10, -R11.reuse ;  /* 0x0000000a1b1b7c23 */ /* 0x100fe2000801080b */
[--C-:B------:R-:W-:Y:S01]  /*5690*/  FFMA.FTZ R30, R30, UR10, -R11.reuse ;  /* 0x0000000a1e1e7c23 */ /* 0x100fe2000801080b */
[--C-:B------:R-:W-:Y:S01]  /*56a0*/  FFMA.FTZ R31, R31, UR10, -R11.reuse ;  /* 0x0000000a1f1f7c23 */ /* 0x100fe2000801080b */
[----:B------:R-:W-:Y:S01]  /*56b0*/  FFMA.FTZ R34, R34, UR10, -R11 ;  /* 0x0000000a22227c23 */ /* 0x000fe2000801080b */
[----:B------:R-:W-:Y:S01]  /*56c0*/  IMAD.IADD R9, R16, 0x1, -R9 ;  /* 0x0000000110097824 */ /* 0x000fe200078e0a09 */
[----:B------:R-:W-:Y:S01]  /*56d0*/  MUFU.EX2 R26, R26 ;  /* 0x0000001a001a7308 */ /* 0x000fe20000000800 */
[----:B------:R-:W-:Y:S01]  /*56e0*/  LEA.HI R16, R17, R16, RZ, 0x5 ;  /* 0x0000001011107211 */ /* 0x000fe200078f28ff */
[--C-:B------:R-:W-:Y:S01]  /*56f0*/  FFMA.FTZ R35, R35, UR10, -R11.reuse ;  /* 0x0000000a23237c23 */ /* 0x100fe2000801080b */
[----:B------:R-:W-:Y:S01]  /*5700*/  FFMA.FTZ R38, R38, UR10, -R11 ;  /* 0x0000000a26267c23 */ /* 0x000fe2000801080b */
[----:B------:R-:W-:Y:S01]  /*5710*/  SHF.R.S32.HI R8, RZ, 0x1f, R9 ;  /* 0x0000001fff087819 */ /* 0x000fe20000011409 */
[----:B------:R-:W-:Y:S01]  /*5720*/  FFMA.FTZ R39, R39, UR10, -R11 ;  /* 0x0000000a27277c23 */ /* 0x000fe2000801080b */
[----:B------:R-:W-:-:S02]  /*5730*/  IMAD.SHL.U32 R16, R16, 0x20, RZ ;  /* 0x0000002010107824 */ /* 0x000fc400078e00ff */
[--C-:B------:R-:W-:Y:S01]  /*5740*/  FFMA.FTZ R42, R42, UR10, -R11.reuse ;  /* 0x0000000a2a2a7c23 */ /* 0x100fe2000801080b */
[----:B------:R-:W-:Y:S01]  /*5750*/  LEA.HI R8, R8, R9, RZ, 0x3 ;  /* 0x0000000908087211 */ /* 0x000fe200078f18ff */
[----:B------:R-:W0:Y:S01]  /*5760*/  MUFU.EX2 R27, R27 ;  /* 0x0000001b001b7308 */ /* 0x000e220000000800 */
[--C-:B------:R-:W-:Y:S01]  /*5770*/  FFMA.FTZ R43, R43, UR10, -R11.reuse ;  /* 0x0000000a2b2b7c23 */ /* 0x100fe2000801080b */
[--C-:B------:R-:W-:Y:S01]  /*5780*/  FFMA.FTZ R46, R46, UR10, -R11.reuse ;  /* 0x0000000a2e2e7c23 */ /* 0x100fe2000801080b */
[C---:B------:R-:W-:Y:S01]  /*5790*/  LOP3.LUT R10, R8.reuse, 0xfffffff8, RZ, 0xc0, !PT ;  /* 0xfffffff8080a7812 */ /* 0x040fe200078ec0ff */
[----:B------:R-:W-:Y:S02]  /*57a0*/  IMAD.SHL.U32 R17, R8, 0x40, RZ ;  /* 0x0000004008117824 */ /* 0x000fe400078e00ff */
[--C-:B------:R-:W-:Y:S01]  /*57b0*/  FFMA.FTZ R47, R47, UR10, -R11.reuse ;  /* 0x0000000a2f2f7c23 */ /* 0x100fe2000801080b */
[--C-:B------:R-:W-:Y:S01]  /*57c0*/  FFMA.FTZ R50, R50, UR10, -R11.reuse ;  /* 0x0000000a32327c23 */ /* 0x100fe2000801080b */
[----:B------:R-:W-:Y:S01]  /*57d0*/  FFMA.FTZ R51, R51, UR10, -R11 ;  /* 0x0000000a33337c23 */ /* 0x000fe2000801080b */
[----:B------:R-:W-:Y:S01]  /*57e0*/  IMAD.IADD R10, R9, 0x1, -R10 ;  /* 0x00000001090a7824 */ /* 0x000fe200078e0a0a */
[----:B------:R-:W-:Y:S01]  /*57f0*/  SHF.R.S32.HI R9, RZ, 0x4, R7 ;  /* 0x00000004ff097819 */ /* 0x000fe20000011407 */
[----:B------:R-:W-:Y:S01]  /*5800*/  MUFU.EX2 R30, R30 ;  /* 0x0000001e001e7308 */ /* 0x000fe20000000800 */
[----:B------:R-:W-:Y:S01]  /*5810*/  LOP3.LUT R17, R17, 0x7ffffe00, RZ, 0xc0, !PT ;  /* 0x7ffffe0011117812 */ /* 0x000fe200078ec0ff */
[--C-:B------:R-:W-:Y:S01]  /*5820*/  FFMA.FTZ R54, R54, UR10, -R11.reuse ;  /* 0x0000000a36367c23 */ /* 0x100fe2000801080b */
[----:B------:R-:W-:Y:S01]  /*5830*/  SHF.L.U32 R7, R10, 0x6, RZ ;  /* 0x000000060a077819 */ /* 0x000fe200000006ff */
[----:B------:R-:W-:Y:S01]  /*5840*/  IMAD.SHL.U32 R12, R9, 0x8, RZ ;  /* 0x00000008090c7824 */ /* 0x000fe200078e00ff */
[----:B------:R-:W-:Y:S01]  /*5850*/  LOP3.LUT R9, R16, 0x7ffffc00, RZ, 0xc0, !PT ;  /* 0x7ffffc0010097812 */ /* 0x000fe200078ec0ff */
[----:B------:R-:W-:Y:S01]  /*5860*/  FFMA.FTZ R55, R55, UR10, -R11 ;  /* 0x0000000a37377c23 */ /* 0x000fe2000801080b */
[----:B------:R-:W-:Y:S01]  /*5870*/  LOP3.LUT R7, R7, 0x1c0, RZ, 0xc0, !PT ;  /* 0x000001c007077812 */ /* 0x000fe200078ec0ff */
[----:B------:R-:W2:Y:S01]  /*5880*/  MUFU.EX2 R31, R31 ;  /* 0x0000001f001f7308 */ /* 0x000ea20000000800 */
[----:B------:R-:W-:-:S02]  /*5890*/  LOP3.LUT P0, RZ, R10, 0x4, RZ, 0xc0, !PT ;  /* 0x000000040aff7812 */ /* 0x000fc4000780c0ff */
[----:B------:R-:W-:Y:S02]  /*58a0*/  LOP3.LUT R12, R7, 0x8, R12, 0xf8, !PT ;  /* 0x00000008070c7812 */ /* 0x000fe400078ef80c */
[----:B------:R-:W-:Y:S02]  /*58b0*/  SHF.R.U32.HI R7, RZ, 0x3, R7 ;  /* 0x00000003ff077819 */ /* 0x000fe40000011607 */
[----:B------:R-:W-:Y:S01]  /*58c0*/  LOP3.LUT P1, RZ, R10, 0x2, RZ, 0xc0, !PT ;  /* 0x000000020aff7812 */ /* 0x000fe2000782c0ff */
[----:B------:R-:W-:Y:S01]  /*58d0*/  MUFU.EX2 R34, R34 ;  /* 0x0000002200227308 */ /* 0x000fe20000000800 */
[----:B------:R-:W-:Y:S01]  /*58e0*/  LOP3.LUT R12, R12, R7, RZ, 0x3c, !PT ;  /* 0x000000070c0c7212 */ /* 0x000fe200078e3cff */
[----:B------:R-:W-:Y:S01]  /*58f0*/  FADD.FTZ R7, R24, R25 ;  /* 0x0000001918077221 */ /* 0x000fe20000010000 */
[----:B0-----:R-:W-:Y:S02]  /*5900*/  F2FP.BF16.F32.PACK_AB R153, R27, R26 ;  /* 0x0000001a1b99723e */ /* 0x001fe400000010ff */
[----:B------:R-:W-:Y:S01]  /*5910*/  IADD3 R12, R12, R17, R9 ;  /* 0x000000110c0c7210 */ /* 0x000fe20007ffe009 */
[----:B------:R-:W-:Y:S01]  /*5920*/  FADD.FTZ R8, R28, R7 ;  /* 0x000000071c087221 */ /* 0x000fe20000010000 */
[----:B------:R-:W-:Y:S01]  /*5930*/  F2FP.BF16.F32.PACK_AB R156, R33, R32 ;  /* 0x00000020219c723e */ /* 0x000fe200000010ff */
[----:B------:R-:W0:Y:S01]  /*5940*/  MUFU.EX2 R35, R35 ;  /* 0x0000002300237308 */ /* 0x000e220000000800 */
[----:B------:R-:W-:Y:S01]  /*5950*/  LEA R12, R12, UR37, 0x1 ;  /* 0x000000250c0c7c11 */ /* 0x000fe2000f8e08ff */
[----:B------:R-:W-:Y:S01]  /*5960*/  FADD.FTZ R7, R29, R8 ;  /* 0x000000081d077221 */ /* 0x000fe20000010000 */
[----:B--2---:R-:W-:-:S03]  /*5970*/  F2FP.BF16.F32.PACK_AB R155, R31, R30 ;  /* 0x0000001e1f9b723e */ /* 0x004fc600000010ff */
[----:B------:R-:W-:Y:S01]  /*5980*/  FADD.FTZ R8, R32, R7 ;  /* 0x0000000720087221 */ /* 0x000fe20000010000 */
[----:B------:R-:W-:Y:S01]  /*5990*/  FADD.FTZ R7, R26, R27 ;  /* 0x0000001b1a077221 */ /* 0x000fe20000010000 */
[----:B------:R-:W2:Y:S01]  /*59a0*/  MUFU.EX2 R38, R38 ;  /* 0x0000002600267308 */ /* 0x000ea20000000800 */
[----:B------:R-:W-:Y:S02]  /*59b0*/  VIADD R11, R12, 0x26820 ;  /* 0x000268200c0b7836 */ /* 0x000fe40000000000 */
[----:B------:R-:W-:Y:S01]  /*59c0*/  FADD.FTZ R9, R33, R8 ;  /* 0x0000000821097221 */ /* 0x000fe20000010000 */
[----:B------:R-:W-:Y:S01]  /*59d0*/  FADD.FTZ R8, R30, R7 ;  /* 0x000000071e087221 */ /* 0x000fe20000010000 */
[----:B------:R3:W-:Y:S02]  /*59e0*/  STSM.16.M88.4 [R12+0x26800], R152 ;  /* 0x026800980c007844 */ /* 0x0007e40000000200 */
[----:B------:R-:W-:Y:S01]  /*59f0*/  FADD.FTZ R10, R36, R9 ;  /* 0x00000009240a7221 */ /* 0x000fe20000010000 */
[----:B------:R-:W-:Y:S01]  /*5a00*/  FADD.FTZ R7, R31, R8 ;  /* 0x000000081f077221 */ /* 0x000fe20000010000 */
[----:B------:R-:W4:Y:S01]  /*5a10*/  MUFU.EX2 R37, R37 ;  /* 0x0000002500257308 */ /* 0x000f220000000800 */
[----:B0-----:R-:W-:-:S02]  /*5a20*/  F2FP.BF16.F32.PACK_AB R157, R35, R34 ;  /* 0x00000022239d723e */ /* 0x001fc400000010ff */
[----:B------:R-:W-:-:S04]  /*5a30*/  FADD.FTZ R8, R34, R7 ;  /* 0x0000000722087221 */ /* 0x000fc80000010000 */
[----:B------:R-:W-:Y:S01]  /*5a40*/  FADD.FTZ R7, R35, R8 ;  /* 0x0000000823077221 */ /* 0x000fe20000010000 */
[----:B------:R-:W0:Y:S03]  /*5a50*/  MUFU.EX2 R39, R39 ;  /* 0x0000002700277308 */ /* 0x000e260000000800 */
[----:B--2---:R-:W-:-:S05]  /*5a60*/  FADD.FTZ R8, R38, R7 ;  /* 0x0000000726087221 */ /* 0x004fca0000010000 */
[----:B------:R-:W2:Y:S01]  /*5a70*/  MUFU.EX2 R40, R40 ;  /* 0x0000002800287308 */ /* 0x000ea20000000800 */
[C---:B----4-:R-:W-:Y:S01]  /*5a80*/  FADD.FTZ R9, R37.reuse, R10 ;  /* 0x0000000a25097221 */ /* 0x050fe20000010000 */
[----:B------:R-:W-:-:S06]  /*5a90*/  F2FP.BF16.F32.PACK_AB R158, R37, R36 ;  /* 0x00000024259e723e */ /* 0x000fcc00000010ff */
[----:B------:R-:W4:Y:S01]  /*5aa0*/  MUFU.EX2 R42, R42 ;  /* 0x0000002a002a7308 */ /* 0x000f220000000800 */
[C---:B0-----:R-:W-:Y:S01]  /*5ab0*/  FADD.FTZ R7, R39.reuse, R8 ;  /* 0x0000000827077221 */ /* 0x041fe20000010000 */
[----:B------:R-:W-:-:S06]  /*5ac0*/  F2FP.BF16.F32.PACK_AB R159, R39, R38 ;  /* 0x00000026279f723e */ /* 0x000fcc00000010ff */
[----:B------:R-:W0:Y:S01]  /*5ad0*/  MUFU.EX2 R41, R41 ;  /* 0x0000002900297308 */ /* 0x000e220000000800 */
[----:B--2---:R-:W-:Y:S01]  /*5ae0*/  FADD.FTZ R10, R40, R9 ;  /* 0x00000009280a7221 */ /* 0x004fe20000010000 */
[----:B------:R-:W-:-:S05]  /*5af0*/  IMAD.MOV.U32 R9, RZ, RZ, -0x40 ;  /* 0xffffffc0ff097424 */ /* 0x000fca00078e00ff */
[----:B------:R-:W-:Y:S01]  /*5b00*/  SEL R9, R9, 0x40, P0 ;  /* 0x0000004009097807 */ /* 0x000fe20000000000 */
[----:B------:R-:W2:Y:S01]  /*5b10*/  MUFU.EX2 R43, R43 ;  /* 0x0000002b002b7308 */ /* 0x000ea20000000800 */
[----:B----4-:R-:W-:-:S07]  /*5b20*/  FADD.FTZ R8, R42, R7 ;  /* 0x000000072a087221 */ /* 0x010fce0000010000 */
[----:B------:R-:W4:Y:S01]  /*5b30*/  MUFU.EX2 R44, R44 ;  /* 0x0000002c002c7308 */ /* 0x000f220000000800 */
[C---:B0-----:R-:W-:Y:S01]  /*5b40*/  FADD.FTZ R17, R41.reuse, R10 ;  /* 0x0000000a29117221 */ /* 0x041fe20000010000 */
[----:B------:R-:W-:Y:S01]  /*5b50*/  VIADD R10, R12, 0x26800 ;  /* 0x000268000c0a7836 */ /* 0x000fe20000000000 */
[----:B------:R-:W-:-:S03]  /*5b60*/  F2FP.BF16.F32.PACK_AB R160, R41, R40 ;  /* 0x0000002829a0723e */ /* 0x000fc600000010ff */
[C---:B------:R-:W-:Y:S02]  /*5b70*/  @P1 VIADD R11, R10.reuse, 0xffffffe0 ;  /* 0xffffffe00a0b1836 */ /* 0x040fe40000000000 */
[----:B------:R-:W0:Y:S01]  /*5b80*/  MUFU.EX2 R46, R46 ;  /* 0x0000002e002e7308 */ /* 0x000e220000000800 */
[C---:B--2---:R-:W-:Y:S01]  /*5b90*/  FADD.FTZ R7, R43.reuse, R8 ;  /* 0x000000082b077221 */ /* 0x044fe20000010000 */
[----:B------:R-:W-:Y:S01]  /*5ba0*/  F2FP.BF16.F32.PACK_AB R161, R43, R42 ;  /* 0x0000002a2ba1723e */ /* 0x000fe200000010ff */
[----:B------:R-:W-:Y:S01]  /*5bb0*/  IMAD.IADD R10, R10, 0x1, R9 ;  /* 0x000000010a0a7824 */ /* 0x000fe200078e0209 */
[----:B------:R-:W-:Y:S01]  /*5bc0*/  IADD3 R9, R9, R11, RZ ;  /* 0x0000000b09097210 */ /* 0x000fe20007ffe0ff */
[----:B------:R3:W-:Y:S03]  /*5bd0*/  STSM.16.M88.4 [R11], R156 ;  /* 0x0000009c0b007844 */ /* 0x0007e60000000200 */
[----:B------:R-:W2:Y:S01]  /*5be0*/  MUFU.EX2 R45, R45 ;  /* 0x0000002d002d7308 */ /* 0x000ea20000000800 */
[----:B----4-:R-:W-:-:S07]  /*5bf0*/  FADD.FTZ R8, R44, R17 ;  /* 0x000000112c087221 */ /* 0x010fce0000010000 */
[----:B------:R-:W4:Y:S01]  /*5c00*/  MUFU.EX2 R47, R47 ;  /* 0x0000002f002f7308 */ /* 0x000f220000000800 */
[----:B0-----:R-:W-:-:S07]  /*5c10*/  FADD.FTZ R16, R46, R7 ;  /* 0x000000072e107221 */ /* 0x001fce0000010000 */
[----:B------:R-:W-:Y:S01]  /*5c20*/  MUFU.EX2 R48, R48 ;  /* 0x0000003000307308 */ /* 0x000fe20000000800 */
[C---:B--2---:R-:W-:Y:S01]  /*5c30*/  F2FP.BF16.F32.PACK_AB R162, R45.reuse, R44 ;  /* 0x0000002c2da2723e */ /* 0x044fe200000010ff */
[----:B------:R-:W-:-:S06]  /*5c40*/  FADD.FTZ R45, R45, R8 ;  /* 0x000000082d2d7221 */ /* 0x000fcc0000010000 */
[----:B------:R-:W0:Y:S01]  /*5c50*/  MUFU.EX2 R49, R49 ;  /* 0x0000003100317308 */ /* 0x000e220000000800 */
[C---:B----4-:R-:W-:Y:S01]  /*5c60*/  F2FP.BF16.F32.PACK_AB R163, R47.reuse, R46 ;  /* 0x0000002e2fa3723e */ /* 0x050fe200000010ff */
[----:B------:R-:W-:-:S04]  /*5c70*/  FADD.FTZ R47, R47, R16 ;  /* 0x000000102f2f7221 */ /* 0x000fc80000010000 */
[----:B------:R3:W-:Y:S02]  /*5c80*/  STSM.16.M88.4 [R10], R160 ;  /* 0x000000a00a007844 */ /* 0x0007e40000000200 */
[----:B------:R-:W-:Y:S08]  /*5c90*/  MUFU.EX2 R50, R50 ;  /* 0x0000003200327308 */ /* 0x000ff00000000800 */
[----:B------:R-:W2:Y:S01]  /*5ca0*/  MUFU.EX2 R51, R51 ;  /* 0x0000003300337308 */ /* 0x000ea20000000800 */
[----:B0-----:R-:W-:Y:S01]  /*5cb0*/  F2FP.BF16.F32.PACK_AB R164, R49, R48 ;  /* 0x0000003031a4723e */ /* 0x001fe200000010ff */
[----:B------:R-:W-:-:S04]  /*5cc0*/  FADD.FTZ R48, R48, R45 ;  /* 0x0000002d30307221 */ /* 0x000fc80000010000 */
[----:B------:R-:W-:Y:S02]  /*5cd0*/  FADD.FTZ R49, R49, R48 ;  /* 0x0000003031317221 */ /* 0x000fe40000010000 */
[----:B------:R-:W0:Y:S08]  /*5ce0*/  MUFU.EX2 R52, R52 ;  /* 0x0000003400347308 */ /* 0x000e300000000800 */
[----:B------:R-:W-:Y:S01]  /*5cf0*/  MUFU.EX2 R54, R54 ;  /* 0x0000003600367308 */ /* 0x000fe20000000800 */
[----:B--2---:R-:W-:Y:S01]  /*5d00*/  F2FP.BF16.F32.PACK_AB R165, R51, R50 ;  /* 0x0000003233a5723e */ /* 0x004fe200000010ff */
[----:B------:R-:W-:-:S04]  /*5d10*/  FADD.FTZ R50, R50, R47 ;  /* 0x0000002f32327221 */ /* 0x000fc80000010000 */
[----:B------:R-:W-:Y:S02]  /*5d20*/  FADD.FTZ R51, R51, R50 ;  /* 0x0000003233337221 */ /* 0x000fe40000010000 */
        /* <DEDUP_REMOVED lines=10> */
.L_x_1786:
[----:B------:R0:W2:Y:S01]  /*5dd0*/  SYNCS.PHASECHK.TRANS64.TRYWAIT P0, [UR37+0x28c50], R14 ;  /* 0x028c500eff0075a7 */ /* 0x0000a20008000165 */
[----:B------:R-:W-:Y:S05]  /*5de0*/  @!P5 BRA `(.L_x_1787) ;  /* 0x000000000004d947 */ /* 0x000fea0003800000 */
[----:B------:R-:W-:Y:S01]  /*5df0*/  BPT.TRAP 0x1 ;  /* 0x000000040000795c */ /* 0x000fe20000300000 */
.L_x_1787:
[----:B--2---:R-:W-:Y:S05]  /*5e00*/  @P0 BRA `(.L_x_1788) ;  /* 0x0000000000080947 */ /* 0x004fea0003800000 */
[----:B------:R-:W2:Y:S02]  /*5e10*/  SYNCS.PHASECHK.TRANS64.TRYWAIT P0, [UR37+0x28c50], R14 ;  /* 0x028c500eff0075a7 */ /* 0x000ea40008000165 */
[----:B--2---:R-:W-:Y:S05]  /*5e20*/  @!P0 BRA `(.L_x_1789) ;  /* 0x000000e400888947 */ /* 0x004fea0003800000 */
.L_x_1788:
[----:B------:R-:W-:Y:S01]  /*5e30*/  WARPGROUP.ARRIVE ;  /* 0x00000000000079c5 */ /* 0x000fe20000000000 */
[----:B------:R-:W-:Y:S01]  /*5e40*/  UMOV UR14, UR36 ;  /* 0x00000024000e7c82 */ /* 0x000fe20008000000 */
[----:B------:R-:W-:Y:S01]  /*5e50*/  UMOV UR15, 0x40000040 ;  /* 0x40000040000f7882 */ /* 0x000fe20000000000 */
[----:B------:R-:W-:Y:S01]  /*5e60*/  PLOP3.LUT P0, PT, PT, PT, UP1, 0x40, 0x0 ;  /* 0x000000000000781c */ /* 0x000fe20003f0e818 */
[----:B------:R-:W-:Y:S01]  /*5e70*/  @UP0 ULDC UR23, c[0x0][0x450] ;  /* 0x0001140000170ab9 */ /* 0x000fe20000000800 */
[----:B--2---:R-:W-:Y:S01]  /*5e80*/  @!P6 VIADD R13, R13, 0x28c60 ;  /* 0x00028c600d0de836 */ /* 0x004fe20000000000 */
[----:B------:R-:W-:Y:S01]  /*5e90*/  HGMMA.64x256x16.F32.BF16 R24, R152, gdesc[UR12].tnspB, RZ, !UPT, gsb0 ;  /* 0x43e0000c98187df0 */ /* 0x000fe2000c0018ff */
[----:B------:R-:W-:Y:S01]  /*5ea0*/  UIADD3 UR14, UR36, 0x80, URZ ;  /* 0x00000080240e7890 */ /* 0x000fe2000fffe03f */
[----:B------:R-:W-:Y:S01]  /*5eb0*/  UMOV UR15, 0x40000040 ;  /* 0x40000040000f7882 */ /* 0x000fe20000000000 */
[----:B------:R-:W-:Y:S01]  /*5ec0*/  UIMAD UR22, UR39, UR11, -UR18 ;  /* 0x0000000b271672a4 */ /* 0x000fe2000f8e0a12 */
[----:B------:R-:W-:Y:S01]  /*5ed0*/  @!P6 PRMT R13, RZ, 0x654, R13 ;  /* 0x00000654ff0de816 */ /* 0x000fe2000000000d */
[----:B------:R-:W-:Y:S01]  /*5ee0*/  UIADD3 UR42, UR42, -0x2, URZ ;  /* 0xfffffffe2a2a7890 */ /* 0x000fe2000fffe03f */
[----:B------:R-:W-:-:S02]  /*5ef0*/  WARPGROUP.DEPBAR.LE gsb0, 0x0 ;  /* 0x00008000000079c5 */ /* 0x000fc40000010000 */
        /* <DEDUP_REMOVED lines=15> */
[----:B------:R-:W2:Y:S02]  /*5ff0*/  S2UR UR14, SR_CTAID.X ;  /* 0x00000000000e79c3 */ /* 0x000ea40000002500 */
[----:B--2---:R-:W-:-:S03]  /*6000*/  USHF.L.U32 UR19, UR14, 0x6, URZ ;  /* 0x000000060e137899 */ /* 0x004fc6000800063f */
[----:B------:R-:W-:Y:S02]  /*6010*/  @UP0 ULDC UR14, c[0x0][0x44c] ;  /* 0x00011300000e0ab9 */ /* 0x000fe40000000800 */
[----:B------:R-:W-:-:S04]  /*6020*/  UIMAD.WIDE.U32 UR14, UR19, UR14, URZ ;  /* 0x0000000e130e72a5 */ /* 0x000fc8000f8e003f */
[----:B------:R-:W-:-:S04]  /*6030*/  @UP0 USHF.R.U32.HI UR19, URZ, UR23, UR15 ;  /* 0x000000173f130299 */ /* 0x000fc8000801160f */
[----:B------:R-:W-:-:S04]  /*6040*/  UIADD3 UR14, UR22, UR19, URZ ;  /* 0x00000013160e7290 */ /* 0x000fc8000fffe03f */
[----:B------:R-:W-:Y:S01]  /*6050*/  UIADD3 UR4, UR14, UR4, URZ ;  /* 0x000000040e047290 */ /* 0x000fe2000fffe03f */
        /* <DEDUP_REMOVED lines=21> */
.L_x_1791:
[----:B------:R-:W-:-:S11]  /*61b0*/  UISETP.NE.AND UP2, UPT, UR5, 0x1, UPT ;  /* 0x000000010500788c */ /* 0x000fd6000bf45270 */
[----:B------:R-:W-:Y:S02]  /*61c0*/  @UP2 ULDC.64 UR22, c[0x0][0x9e8] ;  /* 0x00027a0000162ab9 */ /* 0x000fe40000000a00 */
[----:B------:R-:W-:-:S04]  /*61d0*/  UIMAD.WIDE.U32 UR14, UR19, UR22, URZ ;  /* 0x00000016130e72a5 */ /* 0x000fc8000f8e003f */
[----:B------:R-:W-:-:S12]  /*61e0*/  @UP2 USHF.R.U32.HI UR19, URZ, UR23, UR15 ;  /* 0x000000173f132299 */ /* 0x000fd8000801160f */
.L_x_1792:
[----:B------:R-:W-:-:S04]  /*61f0*/  UIMAD UR5, UR19, UR5, UR5 ;  /* 0x00000005130572a4 */ /* 0x000fc8000f8e0205 */
[----:B------:R-:W-:-:S04]  /*6200*/  UISETP.LT.AND UP2, UPT, UR4, UR5, UPT ;  /* 0x000000050400728c */ /* 0x000fc8000bf41270 */
[----:B------:R-:W-:-:S12]  /*6210*/  USEL UR4, UR4, UR5, UP2 ;  /* 0x0000000504047287 */ /* 0x000fd80009000000 */
.L_x_1790:
[----:B------:R-:W-:-:S04]  /*6220*/  USHF.R.S32.HI UR5, URZ, 0x1f, UR4 ;  /* 0x0000001f3f057899 */ /* 0x000fc80008011404 */
[----:B------:R-:W-:-:S03]  /*6230*/  ULEA.HI UR5, UR5, UR4, URZ, 0x6 ;  /* 0x0000000405057291 */ /* 0x000fc6000f8f303f */
[----:B------:R-:W-:Y:S01]  /*6240*/  UMOV UR4, URZ ;  /* 0x0000003f00047c82 */ /* 0x000fe20008000000 */
[----:B------:R-:W-:-:S04]  /*6250*/  USHF.R.S32.HI UR5, URZ, 0x6, UR5 ;  /* 0x000000063f057899 */ /* 0x000fc80008011405 */
[----:B------:R-:W-:-:S04]  /*6260*/  UISETP.LT.AND UP2, UPT, UR38, UR5, UPT ;  /* 0x000000052600728c */ /* 0x000fc8000bf41270 */
[----:B------:R-:W-:-:S03]  /*6270*/  USEL UR25, UR38, UR5, !UP2 ;  /* 0x0000000526197287 */ /* 0x000fc6000d000000 */
[----:B------:R-:W-:Y:S01]  /*6280*/  UMOV UR5, URZ ;  /* 0x0000003f00057c82 */ /* 0x000fe20008000000 */
[----:B------:R-:W-:-:S06]  /*6290*/  UISETP.GE.AND UP2, UPT, UR42, UR25, UPT ;  /* 0x000000192a00728c */ /* 0x000fcc000bf46270 */
[----:B------:R-:W-:-:S13]  /*62a0*/  PLOP3.LUT P0, PT, PT, PT, UP2, 0x80, 0x0 ;  /* 0x000000000000781c */ /* 0x000fda0003f0f028 */
[----:B------:R-:W-:Y:S05]  /*62b0*/  @!P0 BRA `(.L_x_1793) ;  /* 0x0000002400088947 */ /* 0x000fea0003800000 */
[----:B------:R-:W-:Y:S01]  /*62c0*/  UMOV UR5, URZ ;  /* 0x0000003f00057c82 */ /* 0x000fe20008000000 */
[----:B------:R-:W-:Y:S01]  /*62d0*/  UMOV UR24, URZ ;  /* 0x0000003f00187c82 */ /* 0x000fe20008000000 */
[----:B------:R-:W-:Y:S01]  /*62e0*/  ULDC UR30, c[0x0][0x9e4] ;  /* 0x00027900001e7ab9 */ /* 0x000fe20000000800 */
[----:B------:R-:W-:Y:S01]  /*62f0*/  ULDC UR28, c[0x0][0x288] ;  /* 0x0000a200001c7ab9 */ /* 0x000fe20000000800 */
[----:B------:R-:W-:Y:S01]  /*6300*/  ULDC UR27, c[0x0][0x2f0] ;  /* 0x0000bc00001b7ab9 */ /* 0x000fe20000000800 */
[----:B------:R-:W-:Y:S01]  /*6310*/  ULDC UR26, c[0x0][0x988] ;  /* 0x00026200001a7ab9 */ /* 0x000fe20000000800 */
[----:B------:R-:W-:-:S05]  /*6320*/  ULDC UR29, c[0x0][0x9e0] ;  /* 0x00027800001d7ab9 */ /* 0x000fca0000000800 */
.L_x_1810:
[----:B------:R-:W-:-:S04]  /*6330*/  UIADD3 UR4, UR24, 0x1, URZ ;  /* 0x0000000118047890 */ /* 0x000fc8000fffe03f */
[----:B------:R-:W-:-:S04]  /*6340*/  UISETP.NE.AND UP2, UPT, UR4, 0x2, UPT ;  /* 0x000000020400788c */ /* 0x000fc8000bf45270 */
[----:B------:R-:W-:Y:S02]  /*6350*/  USEL UR10, URZ, 0x1, UP2 ;  /* 0x000000013f0a7887 */ /* 0x000fe40009000000 */
[----:B------:R-:W-:Y:S02]  /*6360*/  USEL UR4, UR4, URZ, UP2 ;  /* 0x0000003f04047287 */ /* 0x000fe40009000000 */
[----:B------:R-:W-:Y:S01]  /*6370*/  ULOP3.LUT UR5, UR5, UR10, URZ, 0x3c, !UPT ;  /* 0x0000000a05057292 */ /* 0x000fe2000f8e3c3f */
[----:B0---4-:R-:W-:Y:S11]  /*6380*/  @!P5 BRA `(.L_x_1794) ;  /* 0x000000000004d947 */ /* 0x011ff60003800000 */
[----:B------:R-:W-:Y:S01]  /*6390*/  BPT.TRAP 0x1 ;  /* 0x000000040000795c */ /* 0x000fe20000300000 */
.L_x_1794:
[----:B------:R-:W-:Y:S01]  /*63a0*/  ULEA UR31, UR4, UR37, 0x3 ;  /* 0x00000025041f7291 */ /* 0x000fe2000f8e183f */
[----:B--2---:R-:W-:-:S05]  /*63b0*/  IMAD.U32 R13, RZ, RZ, UR5 ;  /* 0x00000005ff0d7e24 */ /* 0x004fca000f8e00ff */
[----:B------:R-:W-:-:S04]  /*63c0*/  SHF.L.U32 R13, R13, 0x1f, RZ ;  /* 0x0000001f0d0d7819 */ /* 0x000fc800000006ff */
[----:B------:R2:W4:Y:S01]  /*63d0*/  SYNCS.PHASECHK.TRANS64.TRYWAIT P0, [UR31+0x28c30], R13 ;  /* 0x028c300dff0075a7 */ /* 0x000522000800015f */
[----:B------:R-:W-:Y:S05]  /*63e0*/  @!P5 BRA `(.L_x_1795) ;  /* 0x000000000004d947 */ /* 0x000fea0003800000 */
[----:B------:R-:W-:Y:S01]  /*63f0*/  BPT.TRAP 0x1 ;  /* 0x000000040000795c */ /* 0x000fe20000300000 */
.L_x_1795:
[----:B----4-:R-:W-:Y:S05]  /*6400*/  @P0 BRA `(.L_x_1796) ;  /* 0x0000000000080947 */ /* 0x010fea0003800000 */
[----:B------:R-:W4:Y:S02]  /*6410*/  SYNCS.PHASECHK.TRANS64.TRYWAIT P0, [UR31+0x28c30], R13 ;  /* 0x028c300dff0075a7 */ /* 0x000f24000800015f */
[----:B----4-:R-:W-:Y:S05]  /*6420*/  @!P0 BRA `(.L_x_1797) ;  /* 0x000000e0001c8947 */ /* 0x010fea0003800000 */
.L_x_1796:
[----:B------:R-:W-:Y:S01]  /*6430*/  ULEA UR22, UR4, UR6, 0x9 ;  /* 0x0000000604167291 */ /* 0x000fe2000f8e483f */
[----:B---3--:R-:W-:Y:S01]  /*6440*/  WARPGROUP.ARRIVE ;  /* 0x00000000000079c5 */ /* 0x008fe20000000000 */
[----:B------:R-:W-:Y:S01]  /*6450*/  UMOV UR23, 0x40000040 ;  /* 0x4000004000177882 */ /* 0x000fe20000000000 */
[----:B------:R-:W-:Y:S01]  /*6460*/  UMOV UR11, 0x40000040 ;  /* 0x40000040000b7882 */ /* 0x000fe20000000000 */
[----:B------:R-:W-:Y:S01]  /*6470*/  UIADD3 UR10, UR22, 0x2, URZ ;  /* 0x00000002160a7890 */ /* 0x000fe2000fffe03f */
[----:B------:R-:W-:Y:S01]  /*6480*/  PLOP3.LUT P0, PT, PT, PT, UP0, 0x80, 0x0 ;  /* 0x000000000000781c */ /* 0x000fe20003f0f008 */
[----:B------:R-:W-:Y:S01]  /*6490*/  UIADD3 UR14, UR22, 0x4, URZ ;  /* 0x00000004160e7890 */ /* 0x000fe2000fffe03f */
[----:B------:R-:W-:Y:S01]  /*64a0*/  PLOP3.LUT P1, PT, PT, PT, UP0, 0x80, 0x0 ;  /* 0x000000000000781c */ /* 0x000fe20003f2f008 */
[----:B------:R-:W-:Y:S01]  /*64b0*/  UMOV UR15, 0x40000040 ;  /* 0x40000040000f7882 */ /* 0x000fe20000000000 */
[----:B------:R-:W-:Y:S01]  /*64c0*/  HGMMA.64x64x16.F32.BF16 R152, gdesc[UR20], RZ, !UPT, gsb0 ;  /* 0x00e00000149879f0 */ /* 0x000fe2000c0018ff */
[----:B------:R-:W-:Y:S01]  /*64d0*/  UIADD3 UR18, UR22, 0x6, URZ ;  /* 0x0000000616127890 */ /* 0x000fe2000fffe03f */
[----:B------:R-:W-:Y:S01]  /*64e0*/  IMAD.MOV.U32 R16, RZ, RZ, R2 ;  /* 0x000000ffff107224 */ /* 0x000fe200078e0002 */
[----:B------:R-:W-:Y:S01]  /*64f0*/  UMOV UR19, 0x40000040 ;  /* 0x4000004000137882 */ /* 0x000fe20000000000 */
[----:B01----:R-:W-:Y:S01]  /*6500*/  IMAD.U32 R14, RZ, RZ, UR31 ;  /* 0x0000001fff0e7e24 */ /* 0x003fe2000f8e00ff */
[----:B------:R-:W-:-:S02]  /*6510*/  WARPGROUP.DEPBAR.LE gsb0, 0x0 ;  /* 0x00008000000079c5 */ /* 0x000fc40000010000 */
[----:B------:R-:W-:-:S06]  /*6520*/  WARPGROUP.ARRIVE ;  /* 0x00000000000079c5 */ /* 0x000fcc0000000000 */
[----:B------:R-:W-:Y:S01]  /*6530*/  HGMMA.64x64x16.F32.BF16 R152, gdesc[UR8], R152, gsb0 ;  /* 0x00e00000089879f0 */ /* 0x000fe20008001898 */
[----:B------:R-:W-:Y:S01]  /*6540*/  @UP0 ULDC UR10, c[0x0][0x44c] ;  /* 0x00011300000a0ab9 */ /* 0x000fe20000000800 */
[----:B------:R-:W-:Y:S01]  /*6550*/  UMOV UR11, UR27 ;  /* 0x0000001b000b7c82 */ /* 0x000fe20008000000 */
[----:B------:R-:W-:Y:S01]  /*6560*/  @P0 IMAD.HI.U32 R15, R2, UR10, RZ ;  /* 0x0000000a020f0c27 */ /* 0x000fe2000f8e00ff */
[----:B------:R-:W-:Y:S01]  /*6570*/  @UP0 ULDC UR10, c[0x0][0x450] ;  /* 0x00011400000a0ab9 */ /* 0x000fe20000000800 */
[----:B------:R-:W-:Y:S02]  /*6580*/  PLOP3.LUT P0, PT, PT, PT, UP1, 0x40, 0x0 ;  /* 0x000000000000781c */ /* 0x000fe40003f0e818 */
[----:B------:R-:W-:Y:S01]  /*6590*/  IMAD.U32 R20, RZ, RZ, UR11 ;  /* 0x0000000bff147e24 */ /* 0x000fe2000f8e00ff */
[----:B------:R-:W-:Y:S01]  /*65a0*/  @P1 SHF.R.U32.HI R16, RZ, UR10, R15 ;  /* 0x0000000aff101c19 */ /* 0x000fe2000801160f */
[----:B------:R-:W-:Y:S01]  /*65b0*/  USHF.L.U32 UR10, UR42, 0x6, URZ ;  /* 0x000000062a0a7899 */ /* 0x000fe2000800063f */
[----:B------:R-:W-:-:S03]  /*65c0*/  @!P6 VIADD R15, R14, 0x28c40 ;  /* 0x00028c400e0fe836 */ /* 0x000fc60000000000 */
[----:B------:R-:W0:Y:S02]  /*65d0*/  SHFL.IDX PT, R18, R16, RZ, 0x1c1f ;  /* 0x001c1fff10127589 */ /* 0x000e2400000e0000 */
[----:B------:R-:W-:Y:S01]  /*65e0*/  IMAD.U32 R17, RZ, RZ, UR10 ;  /* 0x0000000aff117e24 */ /* 0x000fe2000f8e00ff */
[----:B------:R-:W-:-:S04]  /*65f0*/  @!P6 PRMT R15, RZ, 0x654, R15 ;  /* 0x00000654ff0fe816 */ /* 0x000fc8000000000f */
[----:B------:R-:W-:-:S05]  /*6600*/  IADD3 R17, -R0, 0x1, -R17 ;  /* 0x0000000100117810 */ /* 0x000fca0007ffe911 */
[----:B------:R-:W-:Y:S01]  /*6610*/  IMAD R17, R20, UR39, R17 ;  /* 0x0000002714117c24 */ /* 0x000fe2000f8e0211 */
[----:B------:R-:W-:Y:S02]  /*6620*/  WARPGROUP.DEPBAR.LE gsb0, 0x0 ;  /* 0x00008000000079c5 */ /* 0x000fe40000010000 */
[----:B------:R-:W-:-:S06]  /*6630*/  WARPGROUP.ARRIVE ;  /* 0x00000000000079c5 */ /* 0x000fcc0000000000 */
[----:B------:R-:W-:Y:S03]  /*6640*/  HGMMA.64x64x16.F32.BF16 R152, gdesc[UR12], R152, gsb0 ;  /* 0x00e000000c9879f0 */ /* 0x000fe60008001898 */
[----:B------:R-:W-:Y:S02]  /*6650*/  WARPGROUP.DEPBAR.LE gsb0, 0x0 ;  /* 0x00008000000079c5 */ /* 0x000fe40000010000 */
[----:B------:R-:W-:-:S06]  /*6660*/  WARPGROUP.ARRIVE ;  /* 0x00000000000079c5 */ /* 0x000fcc0000000000 */
[----:B------:R-:W-:Y:S01]  /*6670*/  HGMMA.64x64x16.F32.BF16 R152, gdesc[UR16], R152, gsb0 ;  /* 0x00e00000109879f0 */ /* 0x000fe20008001898 */
[----:B------:R-:W-:Y:S02]  /*6680*/  UMOV UR18, UR28 ;  /* 0x0000001c00127c82 */ /* 0x000fe40008000000 */
[----:B------:R-:W-:-:S04]  /*6690*/  VIADD R17, R17, -UR18 ;  /* 0x8000001211117c36 */ /* 0x000fc80008000000 */
[C---:B------:R-:W-:Y:S01]  /*66a0*/  VIADD R23, R17.reuse, UR7 ;  /* 0x0000000711177c36 */ /* 0x040fe20008000000 */
[----:B------:R-:W-:-:S03]  /*66b0*/  IADD3 R21, R17, UR29, RZ ;  /* 0x0000001d11157c10 */ /* 0x000fc6000fffe0ff */
[C---:B0-----:R-:W-:Y:S01]  /*66c0*/  IMAD.IADD R17, R18.reuse, 0x1, R23 ;  /* 0x0000000112117824 */ /* 0x041fe200078e0217 */
[----:B------:R-:W-:Y:S02]  /*66d0*/  WARPGROUP.DEPBAR.LE gsb0, 0x0 ;  /* 0x00008000000079c5 */ /* 0x000fe40000010000 */
[----:B------:R0:W-:Y:S02]  /*66e0*/  @!P6 SYNCS.ARRIVE.TRANS64.RED.A1T0 RZ, [R15+URZ], RZ ;  /* 0x000000ff0fffe9a7 */ /* 0x0001e4000810043f */
[----:B0-----:R-:W-:Y:S01]  /*66f0*/  IMAD.IADD R15, R18, 0x1, R21 ;  /* 0x00000001120f7824 */ /* 0x001fe200078e0215 */
[----:B------:R-:W-:Y:S06]  /*6700*/  @P0 BRA `(.L_x_1798) ;  /* 0x0000000000600947 */ /* 0x000fec0003800000 */
[----:B------:R-:W-:Y:S01]  /*6710*/  IMAD.U32 R19, RZ, RZ, UR11 ;  /* 0x0000000bff137e24 */ /* 0x000fe2000f8e00ff */
[----:B------:R-:W-:Y:S03]  /*6720*/  BSSY B0, `(.L_x_1799) ;  /* 0x0000012000007945 */ /* 0x000fe60003800000 */
[----:B------:R-:W-:-:S04]  /*6730*/  IMAD R18, R19, UR39, R18 ;  /* 0x0000002713127c24 */ /* 0x000fc8000f8e0212 */
[----:B------:R-:W-:-:S05]  /*6740*/  VIADD R19, R18, -UR18 ;  /* 0x8000001212137c36 */ /* 0x000fca0008000000 */
[----:B------:R-:W-:-:S13]  /*6750*/  ISETP.GT.AND P0, PT, R19, -0x1, PT ;  /* 0xffffffff1300780c */ /* 0x000fda0003f04270 */
[----:B------:R-:W-:Y:S05]  /*6760*/  @P0 BRA `(.L_x_1800) ;  /* 0x0000000000200947 */ /* 0x000fea0003800000 */
[----:B------:R-:W-:Y:S01]  /*6770*/  IMAD.U32 R20, RZ, RZ, UR30 ;  /* 0x0000001eff147e24 */ /* 0x000fe2000f8e00ff */
[----:B------:R-:W-:-:S04]  /*6780*/  LOP3.LUT R19, RZ, R19, RZ, 0x33, !PT ;  /* 0x00000013ff137212 */ /* 0x000fc800078e33ff */
[----:B------:R-:W-:-:S13]  /*6790*/  ISETP.NE.AND P0, PT, R20, 0x1, PT ;  /* 0x000000011400780c */ /* 0x000fda0003f05270 */
[----:B------:R-:W0:Y:S02]  /*67a0*/  @P0 LDC.64 R184, c[0x0][0x9e8] ;  /* 0x00027a00ffb80b82 */ /* 0x000e240000000a00 */
[----:B0-----:R-:W-:-:S05]  /*67b0*/  @P0 IMAD.HI.U32 R18, R19, R184, RZ ;  /* 0x000000b813120227 */ /* 0x001fca00078e00ff */
[----:B------:R-:W-:-:S04]  /*67c0*/  @P0 SHF.R.U32.HI R19, RZ, R185, R18 ;  /* 0x000000b9ff130219 */ /* 0x000fc80000011612 */
[----:B------:R-:W-:Y:S01]  /*67d0*/  LOP3.LUT R19, RZ, R19, RZ, 0x33, !PT ;  /* 0x00000013ff137212 */ /* 0x000fe200078e33ff */
[----:B------:R-:W-:Y:S06]  /*67e0*/  BRA `(.L_x_1801) ;  /* 0x0000000000147947 */ /* 0x000fec0003800000 */
.L_x_1800:
[----:B------:R-:W-:-:S05]  /*67f0*/  IMAD.U32 R20, RZ, RZ, UR30 ;  /* 0x0000001eff147e24 */ /* 0x000fca000f8e00ff */
[----:B------:R-:W-:-:S13]  /*6800*/  ISETP.NE.AND P0, PT, R20, 0x1, PT ;  /* 0x000000011400780c */ /* 0x000fda0003f05270 */
[----:B------:R-:W0:Y:S02]  /*6810*/  @P0 LDC.64 R184, c[0x0][0x9e8] ;  /* 0x00027a00ffb80b82 */ /* 0x000e240000000a00 */
[----:B0-----:R-:W-:-:S05]  /*6820*/  @P0 IMAD.HI.U32 R18, R19, R184, RZ ;  /* 0x000000b813120227 */ /* 0x001fca00078e00ff */
[----:B------:R-:W-:-:S07]  /*6830*/  @P0 SHF.R.U32.HI R19, RZ, R185, R18 ;  /* 0x000000b9ff130219 */ /* 0x000fce0000011612 */
.L_x_1801:
[----:B------:R-:W-:Y:S05]  /*6840*/  BSYNC B0 ;  /* 0x0000000000007941 */ /* 0x000fea0003800000 */
.L_x_1799:
[----:B------:R-:W-:-:S04]  /*6850*/  IMAD R19, R19, R20, -UR10 ;  /* 0x8000000a13137e24 */ /* 0x000fc8000f8e0214 */
[----:B------:R-:W-:-:S05]  /*6860*/  IMAD.IADD R18, R19, 0x1, -R0 ;  /* 0x0000000113127824 */ /* 0x000fca00078e0a00 */
[----:B------:R-:W-:Y:S02]  /*6870*/  VIADDMNMX R15, R18, R20, R15, PT ;  /* 0x00000014120f7246 */ /* 0x000fe4000380010f */
[----:B------:R-:W-:-:S07]  /*6880*/  VIMNMX R17, R17, R18, !PT ;  /* 0x0000001211117248 */ /* 0x000fce0007fe0100 */
.L_x_1798:
[----:B------:R-:W-:Y:S01]  /*6890*/  UISETP.GT.AND UP2, UPT, UR42, -0x1, UPT ;  /* 0xffffffff2a00788c */ /* 0x000fe2000bf44270 */
[----:B------:R-:W0:Y:S05]  /*68a0*/  SHFL.IDX PT, R20, R16, 0x1, 0x1c1f ;  /* 0x003c1f0010147f89 */ /* 0x000e2a00000e0000 */
[----:B------:R-:W-:-:S04]  /*68b0*/  PLOP3.LUT P0, PT, PT, PT, UP2, 0x80, 0x0 ;  /* 0x000000000000781c */ /* 0x000fc80003f0f028 */
[C---:B------:R-:W-:Y:S02]  /*68c0*/  ISETP.GT.AND P3, PT, R17.reuse, RZ, P0 ;  /* 0x000000ff1100720c */ /* 0x040fe40000764270 */
[----:B------:R-:W-:Y:S02]  /*68d0*/  ISETP.GT.AND P2, PT, R17, 0x1, P0 ;  /* 0x000000011100780c */ /* 0x000fe40000744270 */
[----:B------:R-:W-:Y:S02]  /*68e0*/  ISETP.LT.OR P3, PT, R15, 0x1, P3 ;  /* 0x000000010f00780c */ /* 0x000fe40001f61670 */
[C---:B------:R-:W-:Y:S02]  /*68f0*/  ISETP.GT.AND P4, PT, R17.reuse, 0x8, P0 ;  /* 0x000000081100780c */ /* 0x040fe40000784270 */
[----:B------:R-:W-:Y:S02]  /*6900*/  FSEL R152, R152, -INF , !P3 ;  /* 0xff80000098987808 */ /* 0x000fe40005800000 */
[----:B------:R-:W-:-:S02]  /*6910*/  ISETP.GT.AND P3, PT, R17, 0x10, P0 ;  /* 0x000000101100780c */ /* 0x000fc40000764270 */
[----:B------:R-:W-:Y:S02]  /*6920*/  ISETP.GT.AND P1, PT, R17, 0x9, P0 ;  /* 0x000000091100780c */ /* 0x000fe40000724270 */
[----:B------:R-:W-:Y:S01]  /*6930*/  ISETP.LT.OR P3, PT, R15, 0x11, P3 ;  /* 0x000000110f00780c */ /* 0x000fe20001f61670 */
[----:B0-----:R-:W-:Y:S01]  /*6940*/  IMAD.IADD R18, R23, 0x1, R20 ;  /* 0x0000000117127824 */ /* 0x001fe200078e0214 */
[----:B------:R-:W-:Y:S02]  /*6950*/  ISETP.LT.OR P2, PT, R15, 0x2, P2 ;  /* 0x000000020f00780c */ /* 0x000fe40001741670 */
[----:B------:R-:W-:Y:S02]  /*6960*/  FSEL R160, R160, -INF , !P3 ;  /* 0xff800000a0a07808 */ /* 0x000fe40005800000 */
[----:B------:R-:W-:Y:S02]  /*6970*/  ISETP.GT.AND P3, PT, R17, 0x20, P0 ;  /* 0x000000201100780c */ /* 0x000fe40000764270 */
[----:B------:R-:W-:-:S02]  /*6980*/  ISETP.LT.OR P4, PT, R15, 0x9, P4 ;  /* 0x000000090f00780c */ /* 0x000fc40002781670 */
[C---:B------:R-:W-:Y:S02]  /*6990*/  ISETP.LT.OR P1, PT, R15.reuse, 0xa, P1 ;  /* 0x0000000a0f00780c */ /* 0x040fe40000f21670 */
[----:B------:R-:W-:Y:S02]  /*69a0*/  ISETP.LT.OR P3, PT, R15, 0x21, P3 ;  /* 0x000000210f00780c */ /* 0x000fe40001f61670 */
[----:B------:R-:W-:Y:S02]  /*69b0*/  FSEL R153, R153, -INF , !P2 ;  /* 0xff80000099997808 */ /* 0x000fe40005000000 */
[----:B------:R-:W-:Y:S02]  /*69c0*/  FSEL R156, R156, -INF , !P4 ;  /* 0xff8000009c9c7808 */ /* 0x000fe40006000000 */
[----:B------:R-:W-:Y:S02]  /*69d0*/  FSEL R157, R157, -INF , !P1 ;  /* 0xff8000009d9d7808 */ /* 0x000fe40004800000 */
[----:B------:R-:W-:-:S02]  /*69e0*/  ISETP.GT.AND P2, PT, R17, 0x11, P0 ;  /* 0x000000111100780c */ /* 0x000fc40000744270 */
[C---:B------:R-:W-:Y:S02]  /*69f0*/  ISETP.GT.AND P4, PT, R17.reuse, 0x18, P0 ;  /* 0x000000181100780c */ /* 0x040fe40000784270 */
[C---:B------:R-:W-:Y:S02]  /*6a00*/  ISETP.GT.AND P1, PT, R17.reuse, 0x19, P0 ;  /* 0x000000191100780c */ /* 0x040fe40000724270 */
[----:B------:R-:W-:Y:S02]  /*6a10*/  FSEL R168, R168, -INF , !P3 ;  /* 0xff800000a8a87808 */ /* 0x000fe40005800000 */
[----:B------:R-:W-:Y:S02]  /*6a20*/  ISETP.GT.AND P3, PT, R17, 0x30, P0 ;  /* 0x000000301100780c */ /* 0x000fe40000764270 */
[C---:B------:R-:W-:Y:S02]  /*6a30*/  ISETP.LT.OR P2, PT, R15.reuse, 0x12, P2 ;  /* 0x000000120f00780c */ /* 0x040fe40001741670 */
        /* <DEDUP_REMOVED lines=8> */
[----:B------:R-:W-:Y:S02]  /*6ac0*/  ISETP.GT.AND P1, PT, R17, 0x29, P0 ;  /* 0x000000291100780c */ /* 0x000fe40000724270 */
[----:B------:R-:W-:Y:S02]  /*6ad0*/  FSEL R176, R176, -INF , !P3 ;  /* 0xff800000b0b07808 */ /* 0x000fe40005800000 */
[----:B------:R-:W-:Y:S02]  /*6ae0*/  PLOP3.LUT P3, PT, PT, PT, UP1, 0x40, 0x0 ;  /* 0x000000000000781c */ /* 0x000fe40003f6e818 */
[C---:B------:R-:W-:Y:S02]  /*6af0*/  ISETP.LT.OR P2, PT, R15.reuse, 0x22, P2 ;  /* 0x000000220f00780c */ /* 0x040fe40001741670 */
[----:B------:R-:W-:-:S02]  /*6b00*/  ISETP.LT.OR P4, PT, R15, 0x29, P4 ;  /* 0x000000290f00780c */ /* 0x000fc40002781670 */
[----:B------:R-:W-:Y:S02]  /*6b10*/  ISETP.LT.OR P1, PT, R15, 0x2a, P1 ;  /* 0x0000002a0f00780c */ /* 0x000fe40000f21670 */
[----:B------:R-:W-:Y:S02]  /*6b20*/  FSEL R169, R169, -INF , !P2 ;  /* 0xff800000a9a97808 */ /* 0x000fe40005000000 */
[----:B------:R-:W-:Y:S02]  /*6b30*/  FSEL R172, R172, -INF , !P4 ;  /* 0xff800000acac7808 */ /* 0x000fe40006000000 */
[----:B------:R-:W-:Y:S02]  /*6b40*/  FSEL R173, R173, -INF , !P1 ;  /* 0xff800000adad7808 */ /* 0x000fe40004800000 */
[C---:B------:R-:W-:Y:S02]  /*6b50*/  ISETP.GT.AND P2, PT, R17.reuse, 0x31, P0 ;  /* 0x000000311100780c */ /* 0x040fe40000744270 */
[----:B------:R-:W-:-:S02]  /*6b60*/  ISETP.GT.AND P4, PT, R17, 0x38, P0 ;  /* 0x000000381100780c */ /* 0x000fc40000784270 */
[----:B------:R-:W-:Y:S02]  /*6b70*/  ISETP.GT.AND P1, PT, R17, 0x39, P0 ;  /* 0x000000391100780c */ /* 0x000fe40000724270 */
[C---:B------:R-:W-:Y:S02]  /*6b80*/  ISETP.LT.OR P2, PT, R15.reuse, 0x32, P2 ;  /* 0x000000320f00780c */ /* 0x040fe40001741670 */
[C---:B------:R-:W-:Y:S02]  /*6b90*/  ISETP.LT.OR P4, PT, R15.reuse, 0x39, P4 ;  /* 0x000000390f00780c */ /* 0x040fe40002781670 */
[----:B------:R-:W-:Y:S02]  /*6ba0*/  ISETP.LT.OR P1, PT, R15, 0x3a, P1 ;  /* 0x0000003a0f00780c */ /* 0x000fe40000f21670 */
[----:B------:R-:W-:Y:S02]  /*6bb0*/  IADD3 R16, R21, R20, RZ ;  /* 0x0000001415107210 */ /* 0x000fe40007ffe0ff */
[----:B------:R-:W-:-:S02]  /*6bc0*/  FSEL R177, R177, -INF , !P2 ;  /* 0xff800000b1b17808 */ /* 0x000fc40005000000 */
[----:B------:R-:W-:Y:S02]  /*6bd0*/  FSEL R180, R180, -INF , !P4 ;  /* 0xff800000b4b47808 */ /* 0x000fe40006000000 */
[----:B------:R-:W-:Y:S01]  /*6be0*/  FSEL R181, R181, -INF , !P1 ;  /* 0xff800000b5b57808 */ /* 0x000fe20004800000 */
        /* <DEDUP_REMOVED lines=15> */
.L_x_1804:
[----:B------:R-:W-:-:S05]  /*6ce0*/  IMAD.U32 R22, RZ, RZ, UR30 ;  /* 0x0000001eff167e24 */ /* 0x000fca000f8e00ff */
[----:B------:R-:W-:-:S13]  /*6cf0*/  ISETP.NE.AND P1, PT, R22, 0x1, PT ;  /* 0x000000011600780c */ /* 0x000fda0003f25270 */
[----:B------:R-:W0:Y:S02]  /*6d00*/  @P1 LDC.64 R20, c[0x0][0x9e8] ;  /* 0x00027a00ff141b82 */ /* 0x000e240000000a00 */
[----:B0-----:R-:W-:-:S05]  /*6d10*/  @P1 IMAD.HI.U32 R20, R15, R20, RZ ;  /* 0x000000140f141227 */ /* 0x001fca00078e00ff */
[----:B------:R-:W-:-:S07]  /*6d20*/  @P1 SHF.R.U32.HI R15, RZ, R21, R20 ;  /* 0x00000015ff0f1219 */ /* 0x000fce0000011614 */
.L_x_1805:
[----:B------:R-:W-:Y:S05]  /*6d30*/  BSYNC B0 ;  /* 0x0000000000007941 */ /* 0x000fea0003800000 */
.L_x_1803:
[----:B------:R-:W-:-:S04]  /*6d40*/  IMAD R15, R15, R22, -UR10 ;  /* 0x8000000a0f0f7e24 */ /* 0x000fc8000f8e0216 */
[----:B------:R-:W-:-:S05]  /*6d50*/  IMAD.IADD R15, R15, 0x1, -R0 ;  /* 0x000000010f0f7824 */ /* 0x000fca00078e0a00 */
[----:B------:R-:W-:Y:S02]  /*6d60*/  VIADDMNMX R16, R15, R22, R16, PT ;  /* 0x000000160f107246 */ /* 0x000fe40003800110 */
[----:B------:R-:W-:-:S07]  /*6d70*/  VIMNMX R18, R18, R15, !PT ;  /* 0x0000000f12127248 */ /* 0x000fce0007fe0100 */
.L_x_1802:
[----:B------:R-:W-:Y:S01]  /*6d80*/  FMNMX.FTZ R20, R152, R5, !PT ;  /* 0x0000000598147209 */ /* 0x000fe20007810000 */
[----:B------:R-:W-:Y:S01]  /*6d90*/  UMOV UR10, UR26 ;  /* 0x0000001a000a7c82 */ /* 0x000fe20008000000 */
[C---:B------:R-:W-:Y:S02]  /*6da0*/  ISETP.GT.AND P2, PT, R18.reuse, RZ, P0 ;  /* 0x000000ff1200720c */ /* 0x040fe40000744270 */
[----:B------:R-:W-:Y:S02]  /*6db0*/  FMNMX.FTZ R15, R153, R20, !PT ;  /* 0x00000014990f7209 */ /* 0x000fe40007810000 */
[----:B------:R-:W-:Y:S02]  /*6dc0*/  ISETP.GT.AND P1, PT, R18, 0x1, P0 ;  /* 0x000000011200780c */ /* 0x000fe40000724270 */
[----:B------:R-:W-:Y:S02]  /*6dd0*/  FMNMX.FTZ R20, R156, R15, !PT ;  /* 0x0000000f9c147209 */ /* 0x000fe40007810000 */
[----:B------:R-:W-:-:S02]  /*6de0*/  ISETP.LT.OR P2, PT, R16, 0x1, P2 ;  /* 0x000000011000780c */ /* 0x000fc40001741670 */
[----:B------:R-:W-:Y:S02]  /*6df0*/  FMNMX.FTZ R15, R157, R20, !PT ;  /* 0x000000149d0f7209 */ /* 0x000fe40007810000 */
[----:B------:R-:W-:Y:S02]  /*6e00*/  ISETP.GT.AND P3, PT, R18, 0x8, P0 ;  /* 0x000000081200780c */ /* 0x000fe40000764270 */
[----:B------:R-:W-:Y:S02]  /*6e10*/  FMNMX.FTZ R20, R160, R15, !PT ;  /* 0x0000000fa0147209 */ /* 0x000fe40007810000 */
[----:B------:R-:W-:Y:S02]  /*6e20*/  ISETP.LT.OR P1, PT, R16, 0x2, P1 ;  /* 0x000000021000780c */ /* 0x000fe40000f21670 */
[----:B------:R-:W-:Y:S02]  /*6e30*/  FMNMX.FTZ R15, R161, R20, !PT ;  /* 0x00000014a10f7209 */ /* 0x000fe40007810000 */
[----:B------:R-:W-:-:S02]  /*6e40*/  ISETP.GT.AND P4, PT, R18, 0x9, P0 ;  /* 0x000000091200780c */ /* 0x000fc40000784270 */
[----:B------:R-:W-:Y:S02]  /*6e50*/  FMNMX.FTZ R20, R164, R15, !PT ;  /* 0x0000000fa4147209 */ /* 0x000fe40007810000 */
[----:B------:R-:W-:Y:S02]  /*6e60*/  ISETP.LT.OR P3, PT, R16, 0x9, P3 ;  /* 0x000000091000780c */ /* 0x000fe40001f61670 */
[----:B------:R-:W-:Y:S02]  /*6e70*/  FMNMX.FTZ R15, R165, R20, !PT ;  /* 0x00000014a50f7209 */ /* 0x000fe40007810000 */
[----:B------:R-:W-:Y:S02]  /*6e80*/  FSEL R155, R155, -INF , !P1 ;  /* 0xff8000009b9b7808 */ /* 0x000fe40004800000 */
        /* <DEDUP_REMOVED lines=9> */
[----:B------:R-:W-:Y:S02]  /*6f20*/  FSEL R159, R159, -INF , !P4 ;  /* 0xff8000009f9f7808 */ /* 0x000fe40006000000 */
[----:B------:R-:W-:Y:S02]  /*6f30*/  FMNMX.FTZ R15, R177, R20, !PT ;  /* 0x00000014b10f7209 */ /* 0x000fe40007810000 */
[----:B------:R-:W-:Y:S02]  /*6f40*/  ISETP.LT.OR P1, PT, R16, 0x11, P1 ;  /* 0x000000111000780c */ /* 0x000fe40000f21670 */
[----:B------:R-:W-:Y:S02]  /*6f50*/  FMNMX.FTZ R20, R180, R15, !PT ;  /* 0x0000000fb4147209 */ /* 0x000fe40007810000 */
[----:B------:R-:W-:-:S02]  /*6f60*/  ISETP.GT.AND P4, PT, R18, 0x18, P0 ;  /* 0x000000181200780c */ /* 0x000fc40000784270 */
[----:B------:R-:W-:Y:S02]  /*6f70*/  FMNMX.FTZ R20, R181, R20, !PT ;  /* 0x00000014b5147209 */ /* 0x000fe40007810000 */
[----:B------:R-:W-:Y:S02]  /*6f80*/  ISETP.LT.OR P3, PT, R16, 0x12, P3 ;  /* 0x000000121000780c */ /* 0x000fe40001f61670 */
[----:B------:R-:W-:Y:S01]  /*6f90*/  FSEL R162, R162, -INF , !P1 ;  /* 0xff800000a2a27808 */ /* 0x000fe20004800000 */
[----:B------:R-:W0:Y:S01]  /*6fa0*/  SHFL.BFLY PT, R15, R20, 0x2, 0x1f ;  /* 0x0c401f00140f7f89 */ /* 0x000e2200000e0000 */
[----:B------:R-:W-:Y:S02]  /*6fb0*/  ISETP.LT.OR P4, PT, R16, 0x19, P4 ;  /* 0x000000191000780c */ /* 0x000fe40002781670 */
[----:B------:R-:W-:Y:S02]  /*6fc0*/  FSEL R163, R163, -INF , !P3 ;  /* 0xff800000a3a37808 */ /* 0x000fe40005800000 */
[----:B------:R-:W-:-:S02]  /*6fd0*/  ISETP.GT.AND P1, PT, R18, 0x20, P0 ;  /* 0x000000201200780c */ /* 0x000fc40000724270 */
[----:B------:R-:W-:Y:S02]  /*6fe0*/  FSEL R166, R166, -INF , !P4 ;  /* 0xff800000a6a67808 */ /* 0x000fe40006000000 */
[----:B------:R-:W-:Y:S02]  /*6ff0*/  ISETP.GT.AND P3, PT, R18, 0x21, P0 ;  /* 0x000000211200780c */ /* 0x000fe40000764270 */
[----:B------:R-:W-:Y:S02]  /*7000*/  ISETP.LT.OR P1, PT, R16, 0x21, P1 ;  /* 0x000000211000780c */ /* 0x000fe40000f21670 */
[----:B------:R-:W-:Y:S02]  /*7010*/  ISETP.GT.AND P4, PT, R18, 0x28, P0 ;  /* 0x000000281200780c */ /* 0x000fe40000784270 */
[----:B------:R-:W-:Y:S02]  /*7020*/  ISETP.LT.OR P3, PT, R16, 0x22, P3 ;  /* 0x000000221000780c */ /* 0x000fe40001f61670 */
[----:B------:R-:W-:-:S02]  /*7030*/  FSEL R170, R170, -INF , !P1 ;  /* 0xff800000aaaa7808 */ /* 0x000fc40004800000 */
[----:B------:R-:W-:Y:S02]  /*7040*/  ISETP.GT.AND P1, PT, R18, 0x29, P0 ;  /* 0x000000291200780c */ /* 0x000fe40000724270 */
[----:B------:R-:W-:Y:S02]  /*7050*/  FSEL R171, R171, -INF , !P3 ;  /* 0xff800000abab7808 */ /* 0x000fe40005800000 */
[----:B------:R-:W-:Y:S02]  /*7060*/  ISETP.LT.OR P4, PT, R16, 0x29, P4 ;  /* 0x000000291000780c */ /* 0x000fe40002781670 */
[----:B0-----:R-:W-:Y:S02]  /*7070*/  FMNMX.FTZ R17, R20, R15, !PT ;  /* 0x0000000f14117209 */ /* 0x001fe40007810000 */
[----:B------:R-:W-:Y:S02]  /*7080*/  ISETP.LT.OR P1, PT, R16, 0x2a, P1 ;  /* 0x0000002a1000780c */ /* 0x000fe40000f21670 */
[----:B------:R-:W-:Y:S01]  /*7090*/  ISETP.GT.AND P3, PT, R18, 0x30, P0 ;  /* 0x000000301200780c */ /* 0x000fe20000764270 */
[----:B------:R-:W0:Y:S01]  /*70a0*/  SHFL.BFLY PT, R22, R17, 0x1, 0x1f ;  /* 0x0c201f0011167f89 */ /* 0x000e2200000e0000 */
[----:B------:R-:W-:-:S02]  /*70b0*/  FSEL R174, R174, -INF , !P4 ;  /* 0xff800000aeae7808 */ /* 0x000fc40006000000 */
[----:B------:R-:W-:Y:S02]  /*70c0*/  FSEL R175, R175, -INF , !P1 ;  /* 0xff800000afaf7808 */ /* 0x000fe40004800000 */
[C---:B------:R-:W-:Y:S02]  /*70d0*/  ISETP.GT.AND P4, PT, R18.reuse, 0x31, P0 ;  /* 0x000000311200780c */ /* 0x040fe40000784270 */
[----:B------:R-:W-:Y:S02]  /*70e0*/  ISETP.GT.AND P1, PT, R18, 0x38, P0 ;  /* 0x000000381200780c */ /* 0x000fe40000724270 */
[C---:B------:R-:W-:Y:S02]  /*70f0*/  ISETP.LT.OR P3, PT, R16.reuse, 0x31, P3 ;  /* 0x000000311000780c */ /* 0x040fe40001f61670 */
[----:B------:R-:W-:Y:S02]  /*7100*/  ISETP.LT.OR P4, PT, R16, 0x32, P4 ;  /* 0x000000321000780c */ /* 0x000fe40002781670 */
[----:B------:R-:W-:-:S02]  /*7110*/  FSEL R178, R178, -INF , !P3 ;  /* 0xff800000b2b27808 */ /* 0x000fc40005800000 */
[----:B------:R-:W-:Y:S02]  /*7120*/  ISETP.LT.OR P1, PT, R16, 0x39, P1 ;  /* 0x000000391000780c */ /* 0x000fe40000f21670 */
[----:B------:R-:W-:Y:S02]  /*7130*/  FSEL R179, R179, -INF , !P4 ;  /* 0xff800000b3b37808 */ /* 0x000fe40006000000 */
[----:B------:R-:W-:Y:S02]  /*7140*/  FSEL R182, R182, -INF , !P1 ;  /* 0xff800000b6b67808 */ /* 0x000fe40004800000 */
[----:B0-----:R-:W-:Y:S02]  /*7150*/  FMNMX.FTZ R15, R17, R22, !PT ;  /* 0x00000016110f7209 */ /* 0x001fe40007810000 */
[----:B------:R-:W-:Y:S02]  /*7160*/  FSEL R17, R154, -INF , !P2 ;  /* 0xff8000009a117808 */ /* 0x000fe40005000000 */
[----:B------:R-:W-:Y:S01]  /*7170*/  ISETP.GT.AND P2, PT, R18, 0x19, P0 ;  /* 0x000000191200780c */ /* 0x000fe20000744270 */
[----:B------:R-:W-:Y:S01]  /*7180*/  FMUL.FTZ R21, R15, UR10 ;  /* 0x0000000a0f157c20 */ /* 0x000fe20008410000 */
[----:B------:R-:W-:-:S02]  /*7190*/  FMNMX.FTZ R20, R17, R6, !PT ;  /* 0x0000000611147209 */ /* 0x000fc40007810000 */
[----:B------:R-:W-:Y:S02]  /*71a0*/  ISETP.LT.OR P2, PT, R16, 0x1a, P2 ;  /* 0x0000001a1000780c */ /* 0x000fe40001741670 */
[----:B------:R-:W-:Y:S02]  /*71b0*/  FMNMX.FTZ R19, R155, R20, !PT ;  /* 0x000000149b137209 */ /* 0x000fe40007810000 */
[----:B------:R-:W-:Y:S02]  /*71c0*/  FSEL R167, R167, -INF , !P2 ;  /* 0xff800000a7a77808 */ /* 0x000fe40005000000 */
[----:B------:R-:W-:Y:S02]  /*71d0*/  FMNMX.FTZ R20, R158, R19, !PT ;  /* 0x000000139e147209 */ /* 0x000fe40007810000 */
[----:B------:R-:W-:Y:S02]  /*71e0*/  FSETP.NEU.FTZ.AND P2, PT, R15, -INF , PT ;  /* 0xff8000000f00780b */ /* 0x000fe40003f5d000 */
[----:B------:R-:W-:-:S02]  /*71f0*/  FMNMX.FTZ R19, R159, R20, !PT ;  /* 0x000000149f137209 */ /* 0x000fc40007810000 */
[----:B------:R-:W-:Y:S02]  /*7200*/  FSEL R184, R21, RZ, P2 ;  /* 0x000000ff15b87208 */ /* 0x000fe40001000000 */
[----:B------:R-:W-:Y:S02]  /*7210*/  FMNMX.FTZ R20, R162, R19, !PT ;  /* 0x00000013a2147209 */ /* 0x000fe40007810000 */
[----:B------:R-:W-:Y:S01]  /*7220*/  ISETP.GT.AND P0, PT, R18, 0x39, P0 ;  /* 0x000000391200780c */ /* 0x000fe20000704270 */
[--C-:B------:R-:W-:Y:S01]  /*7230*/  FFMA.FTZ R154, R156, UR10, -R184.reuse ;  /* 0x0000000a9c9a7c23 */ /* 0x100fe200080108b8 */
[----:B------:R-:W-:Y:S01]  /*7240*/  FMNMX.FTZ R19, R163, R20, !PT ;  /* 0x00000014a3137209 */ /* 0x000fe20007810000 */
[--C-:B------:R-:W-:Y:S01]  /*7250*/  FFMA.FTZ R156, R160, UR10, -R184.reuse ;  /* 0x0000000aa09c7c23 */ /* 0x100fe200080108b8 */
[----:B------:R-:W-:Y:S01]  /*7260*/  ISETP.LT.OR P0, PT, R16, 0x3a, P0 ;  /* 0x0000003a1000780c */ /* 0x000fe20000701670 */
[--C-:B------:R-:W-:Y:S01]  /*7270*/  FFMA.FTZ R160, R168, UR10, -R184.reuse ;  /* 0x0000000aa8a07c23 */ /* 0x100fe200080108b8 */
[----:B------:R-:W-:Y:S01]  /*7280*/  FMNMX.FTZ R20, R166, R19, !PT ;  /* 0x00000013a6147209 */ /* 0x000fe20007810000 */
[--C-:B------:R-:W-:Y:S01]  /*7290*/  FFMA.FTZ R19, R152, UR10, -R184.reuse ;  /* 0x0000000a98137c23 */ /* 0x100fe200080108b8 */
[----:B------:R-:W-:Y:S01]  /*72a0*/  FSEL R183, R183, -INF , !P0 ;  /* 0xff800000b7b77808 */ /* 0x000fe20004000000 */
[--C-:B------:R-:W-:Y:S01]  /*72b0*/  FFMA.FTZ R152, R153, UR10, -R184.reuse ;  /* 0x0000000a99987c23 */ /* 0x100fe200080108b8 */
[----:B------:R-:W-:Y:S01]  /*72c0*/  FMNMX.FTZ R21, R167, R20, !PT ;  /* 0x00000014a7157209 */ /* 0x000fe20007810000 */
[--C-:B------:R-:W-:Y:S01]  /*72d0*/  FFMA.FTZ R153, R165, UR10, -R184.reuse ;  /* 0x0000000aa5997c23 */ /* 0x100fe200080108b8 */
[----:B------:R-:W-:Y:S01]  /*72e0*/  MUFU.EX2 R154, R154 ;  /* 0x0000009a009a7308 */ /* 0x000fe20000000800 */
[--C-:B------:R-:W-:Y:S01]  /*72f0*/  FFMA.FTZ R176, R176, UR10, -R184.reuse ;  /* 0x0000000ab0b07c23 */ /* 0x100fe200080108b8 */
[----:B------:R-:W-:Y:S01]  /*7300*/  FMNMX.FTZ R20, R170, R21, !PT ;  /* 0x00000015aa147209 */ /* 0x000fe20007810000 */
[--C-:B------:R-:W-:Y:S01]  /*7310*/  FFMA.FTZ R177, R177, UR10, -R184.reuse ;  /* 0x0000000ab1b17c23 */ /* 0x100fe200080108b8 */
[--C-:B------:R-:W-:Y:S01]  /*7320*/  FFMA.FTZ R180, R180, UR10, -R184.reuse ;  /* 0x0000000ab4b47c23 */ /* 0x100fe200080108b8 */
[----:B------:R-:W-:Y:S01]  /*7330*/  ISETP.NE.AND P0, PT, R4, RZ, PT ;  /* 0x000000ff0400720c */ /* 0x000fe20003f05270 */
[--C-:B------:R-:W-:Y:S01]  /*7340*/  FFMA.FTZ R181, R181, UR10, -R184.reuse ;  /* 0x0000000ab5b57c23 */ /* 0x100fe200080108b8 */
[----:B------:R-:W-:Y:S01]  /*7350*/  FMNMX.FTZ R21, R171, R20, !PT ;  /* 0x00000014ab157209 */ /* 0x000fe20007810000 */
[----:B------:R-:W-:Y:S01]  /*7360*/  MUFU.EX2 R19, R19 ;  /* 0x0000001300137308 */ /* 0x000fe20000000800 */
[--C-:B------:R-:W-:Y:S01]  /*7370*/  FFMA.FTZ R20, R164, UR10, -R184.reuse ;  /* 0x0000000aa4147c23 */ /* 0x100fe200080108b8 */
[----:B------:R-:W-:Y:S01]  /*7380*/  FFMA.FTZ R164, R173, UR10, -R184 ;  /* 0x0000000aada47c23 */ /* 0x000fe200080108b8 */
[----:B------:R-:W-:-:S04]  /*7390*/  FMNMX.FTZ R18, R174, R21, !PT ;  /* 0x00000015ae127209 */ /* 0x000fc80007810000 */
[----:B------:R-:W-:Y:S01]  /*73a0*/  FMNMX.FTZ R21, R175, R18, !PT ;  /* 0x00000012af157209 */ /* 0x000fe20007810000 */
[----:B------:R-:W-:Y:S03]  /*73b0*/  MUFU.EX2 R152, R152 ;  /* 0x0000009800987308 */ /* 0x000fe60000000800 */
[----:B------:R-:W-:Y:S01]  /*73c0*/  FMNMX.FTZ R18, R178, R21, !PT ;  /* 0x00000015b2127209 */ /* 0x000fe20007810000 */
[--C-:B------:R-:W-:Y:S01]  /*73d0*/  FFMA.FTZ R21, R157, UR10, -R184.reuse ;  /* 0x0000000a9d157c23 */ /* 0x100fe200080108b8 */
[--C-:B------:R-:W-:Y:S02]  /*73e0*/  FFMA.FTZ R157, R169, UR10, -R184.reuse ;  /* 0x0000000aa99d7c23 */ /* 0x100fe400080108b8 */
[----:B------:R-:W-:Y:S01]  /*73f0*/  FMNMX.FTZ R23, R179, R18, !PT ;  /* 0x00000012b3177209 */ /* 0x000fe20007810000 */
[----:B------:R-:W-:Y:S03]  /*7400*/  MUFU.EX2 R156, R156 ;  /* 0x0000009c009c7308 */ /* 0x000fe60000000800 */
[----:B------:R-:W-:Y:S01]  /*7410*/  FMNMX.FTZ R16, R182, R23, !PT ;  /* 0x00000017b6107209 */ /* 0x000fe20007810000 */
[----:B------:R-:W-:-:S03]  /*7420*/  FFMA.FTZ R23, R161, UR10, -R184 ;  /* 0x0000000aa1177c23 */ /* 0x000fc600080108b8 */
[----:B------:R-:W-:Y:S01]  /*7430*/  FMNMX.FTZ R16, R183, R16, !PT ;  /* 0x00000010b7107209 */ /* 0x000fe20007810000 */
[----:B------:R-:W-:Y:S04]  /*7440*/  MUFU.EX2 R21, R21 ;  /* 0x0000001500157308 */ /* 0x000fe80000000800 */
[----:B------:R-:W0:Y:S04]  /*7450*/  SHFL.BFLY PT, R161, R16, 0x2, 0x1f ;  /* 0x0c401f0010a17f89 */ /* 0x000e2800000e0000 */
[----:B------:R-:W-:Y:S08]  /*7460*/  MUFU.EX2 R23, R23 ;  /* 0x0000001700177308 */ /* 0x000ff00000000800 */
[----:B------:R-:W-:Y:S08]  /*7470*/  MUFU.EX2 R20, R20 ;  /* 0x0000001400147308 */ /* 0x000ff00000000800 */
[----:B------:R-:W-:Y:S01]  /*7480*/  MUFU.EX2 R153, R153 ;  /* 0x0000009900997308 */ /* 0x000fe20000000800 */
[----:B0-----:R-:W-:Y:S01]  /*7490*/  FMNMX.FTZ R22, R16, R161, !PT ;  /* 0x000000a110167209 */ /* 0x001fe20007810000 */
[----:B------:R-:W-:Y:S01]  /*74a0*/  FFMA.FTZ R161, R172, UR10, -R184 ;  /* 0x0000000aaca17c23 */ /* 0x000fe200080108b8 */
[----:B------:R-:W-:-:S05]  /*74b0*/  FSEL R16, R15, RZ, P2 ;  /* 0x000000ff0f107208 */ /* 0x000fca0001000000 */
[----:B------:R-:W-:Y:S01]  /*74c0*/  MUFU.EX2 R160, R160 ;  /* 0x000000a000a07308 */ /* 0x000fe20000000800 */
[----:B------:R-:W0:Y:S01]  /*74d0*/  SHFL.BFLY PT, R165, R22, 0x1, 0x1f ;  /* 0x0c201f0016a57f89 */ /* 0x000e2200000e0000 */
[----:B------:R-:W-:-:S04]  /*74e0*/  FADD.FTZ R16, -R16, R5 ;  /* 0x0000000510107221 */ /* 0x000fc80000010100 */
[----:B------:R-:W-:Y:S02]  /*74f0*/  FMUL.FTZ R18, R16, UR10 ;  /* 0x0000000a10127c20 */ /* 0x000fe40008410000 */
[----:B------:R-:W-:Y:S08]  /*7500*/  MUFU.EX2 R157, R157 ;  /* 0x0000009d009d7308 */ /* 0x000ff00000000800 */
[----:B------:R-:W1:Y:S08]  /*7510*/  MUFU.EX2 R18, R18 ;  /* 0x0000001200127308 */ /* 0x000e700000000800 */
[----:B------:R-:W3:Y:S01]  /*7520*/  MUFU.EX2 R161, R161 ;  /* 0x000000a100a17308 */ /* 0x000ee20000000800 */
[----:B0-----:R-:W-:-:S04]  /*7530*/  FMNMX.FTZ R16, R22, R165, !PT ;  /* 0x000000a516107209 */ /* 0x001fc80007810000 */
[C---:B------:R-:W-:Y:S01]  /*7540*/  FSETP.NEU.FTZ.AND P1, PT, R16.reuse, -INF , PT ;  /* 0xff8000001000780b */ /* 0x040fe20003f3d000 */
[----:B------:R-:W-:Y:S02]  /*7550*/  FMUL.FTZ R5, R16, UR10 ;  /* 0x0000000a10057c20 */ /* 0x000fe40008410000 */
[----:B------:R-:W0:Y:S01]  /*7560*/  MUFU.EX2 R164, R164 ;  /* 0x000000a400a47308 */ /* 0x000e220000000800 */
[----:B-1----:R-:W-:Y:S01]  /*7570*/  FFMA.FTZ R165, R18, R8, R19 ;  /* 0x0000000812a57223 */ /* 0x002fe20000010013 */
[-C--:B------:R-:W-:Y:S01]  /*7580*/  FMUL.FTZ R24, R24, R18.reuse ;  /* 0x0000001218187220 */ /* 0x080fe20000410000 */
[----:B------:R-:W-:Y:S01]  /*7590*/  FSEL R168, R5, RZ, P1 ;  /* 0x000000ff05a87208 */ /* 0x000fe20000800000 */
[-C--:B------:R-:W-:Y:S01]  /*75a0*/  FMUL.FTZ R25, R25, R18.reuse ;  /* 0x0000001219197220 */ /* 0x080fe20000410000 */
[----:B------:R-:W-:Y:S01]  /*75b0*/  FADD.FTZ R165, R152, R165 ;  /* 0x000000a598a57221 */ /* 0x000fe20000010000 */
[----:B------:R-:W-:Y:S01]  /*75c0*/  FSEL R5, R16, RZ, P1 ;  /* 0x000000ff10057208 */ /* 0x000fe20000800000 */
[----:B------:R-:W-:Y:S01]  /*75d0*/  FMUL.FTZ R28, R28, R18 ;  /* 0x000000121c1c7220 */ /* 0x000fe20000410000 */
[--C-:B------:R-:W-:Y:S01]  /*75e0*/  FFMA.FTZ R22, R17, UR10, -R168.reuse ;  /* 0x0000000a11167c23 */ /* 0x100fe200080108a8 */
[----:B------:R-:W-:Y:S01]  /*75f0*/  FADD.FTZ R8, R154, R165 ;  /* 0x000000a59a087221 */ /* 0x000fe20000010000 */
[----:B------:R-:W1:Y:S01]  /*7600*/  MUFU.EX2 R176, R176 ;  /* 0x000000b000b07308 */ /* 0x000e620000000800 */
[----:B------:R-:W-:Y:S01]  /*7610*/  FFMA.FTZ R165, R162, UR10, -R168 ;  /* 0x0000000aa2a57c23 */ /* 0x000fe200080108a8 */
[----:B------:R-:W-:Y:S01]  /*7620*/  FADD.FTZ R6, -R5, R6 ;  /* 0x0000000605067221 */ /* 0x000fe20000010100 */
[----:B------:R-:W-:Y:S01]  /*7630*/  FADD.FTZ R17, R21, R8 ;  /* 0x0000000815117221 */ /* 0x000fe20000010000 */
[----:B------:R-:W-:Y:S01]  /*7640*/  FFMA.FTZ R155, R155, UR10, -R168 ;  /* 0x0000000a9b9b7c23 */ /* 0x000fe200080108a8 */
[----:B------:R-:W-:-:S02]  /*7650*/  IMAD.U32 R8, RZ, RZ, UR24 ;  /* 0x00000018ff087e24 */ /* 0x000fc4000f8e00ff */
[----:B------:R-:W-:Y:S01]  /*7660*/  FMUL.FTZ R6, R6, UR10 ;  /* 0x0000000a06067c20 */ /* 0x000fe20008410000 */
[----:B------:R-:W-:Y:S01]  /*7670*/  FADD.FTZ R172, R156, R17 ;  /* 0x000000119cac7221 */ /* 0x000fe20000010000 */
[----:B------:R-:W4:Y:S01]  /*7680*/  MUFU.EX2 R177, R177 ;  /* 0x000000b100b17308 */ /* 0x000f220000000800 */
[----:B------:R-:W-:Y:S01]  /*7690*/  FFMA.FTZ R158, R158, UR10, -R168 ;  /* 0x0000000a9e9e7c23 */ /* 0x000fe200080108a8 */
[----:B------:R-:W-:Y:S02]  /*76a0*/  @!P0 IMAD R8, R8, 0x40, R3 ;  /* 0x0000004008088824 */ /* 0x000fe400078e0203 */
[----:B------:R-:W-:Y:S01]  /*76b0*/  FADD.FTZ R17, R23, R172 ;  /* 0x000000ac17117221 */ /* 0x000fe20000010000 */
[--C-:B------:R-:W-:Y:S01]  /*76c0*/  FFMA.FTZ R159, R159, UR10, -R168.reuse ;  /* 0x0000000a9f9f7c23 */ /* 0x100fe200080108a8 */
[----:B------:R-:W-:Y:S01]  /*76d0*/  F2FP.BF16.F32.PACK_AB R152, R152, R19 ;  /* 0x000000139898723e */ /* 0x000fe200000010ff */
[--C-:B------:R-:W-:Y:S01]  /*76e0*/  FFMA.FTZ R170, R170, UR10, -R168.reuse ;  /* 0x0000000aaaaa7c23 */ /* 0x100fe200080108a8 */
[----:B------:R-:W-:Y:S01]  /*76f0*/  FADD.FTZ R172, R20, R17 ;  /* 0x0000001114ac7221 */ /* 0x000fe20000010000 */
[----:B------:R-:W-:Y:S01]  /*7700*/  MUFU.EX2 R180, R180 ;  /* 0x000000b400b47308 */ /* 0x000fe20000000800 */
[----:B------:R-:W-:Y:S01]  /*7710*/  @!P0 LEA R8, R8, UR37, 0x2 ;  /* 0x0000002508088c11 */ /* 0x000fe2000f8e10ff */
[----:B------:R-:W-:Y:S01]  /*7720*/  FFMA.FTZ R163, R163, UR10, -R168 ;  /* 0x0000000aa3a37c23 */ /* 0x000fe200080108a8 */
[----:B------:R-:W-:Y:S01]  /*7730*/  FADD.FTZ R173, R153, R172 ;  /* 0x000000ac99ad7221 */ /* 0x000fe20000010000 */
[--C-:B------:R-:W-:Y:S01]  /*7740*/  FFMA.FTZ R169, R166, UR10, -R168.reuse ;  /* 0x0000000aa6a97c23 */ /* 0x100fe200080108a8 */
[--C-:B------:R-:W-:Y:S01]  /*7750*/  FFMA.FTZ R167, R167, UR10, -R168.reuse ;  /* 0x0000000aa7a77c23 */ /* 0x100fe200080108a8 */
[----:B------:R-:W-:Y:S01]  /*7760*/  @!P0 STS [R8+0x28800], R18 ;  /* 0x0288001208008388 */ /* 0x000fe20000000800 */
[----:B------:R-:W-:Y:S01]  /*7770*/  FADD.FTZ R162, R160, R173 ;  /* 0x000000ada0a27221 */ /* 0x000fe20000010000 */
[----:B------:R-:W-:Y:S01]  /*7780*/  MUFU.EX2 R22, R22 ;  /* 0x0000001600167308 */ /* 0x000fe20000000800 */
[--C-:B------:R-:W-:Y:S01]  /*7790*/  FFMA.FTZ R171, R171, UR10, -R168.reuse ;  /* 0x0000000aabab7c23 */ /* 0x100fe200080108a8 */
[----:B------:R-:W-:Y:S01]  /*77a0*/  FFMA.FTZ R174, R174, UR10, -R168 ;  /* 0x0000000aaeae7c23 */ /* 0x000fe200080108a8 */
[----:B------:R-:W-:Y:S01]  /*77b0*/  FADD.FTZ R162, R157, R162 ;  /* 0x000000a29da27221 */ /* 0x000fe20000010000 */
[--C-:B------:R-:W-:Y:S01]  /*77c0*/  FFMA.FTZ R175, R175, UR10, -R168.reuse ;  /* 0x0000000aafaf7c23 */ /* 0x100fe200080108a8 */
[--C-:B------:R-:W-:Y:S01]  /*77d0*/  FFMA.FTZ R178, R178, UR10, -R168.reuse ;  /* 0x0000000ab2b27c23 */ /* 0x100fe200080108a8 */
[----:B------:R-:W-:Y:S01]  /*77e0*/  FFMA.FTZ R179, R179, UR10, -R168 ;  /* 0x0000000ab3b37c23 */ /* 0x000fe200080108a8 */
[----:B---3--:R-:W-:Y:S01]  /*77f0*/  FADD.FTZ R173, R161, R162 ;  /* 0x000000a2a1ad7221 */ /* 0x008fe20000010000 */
[----:B------:R-:W3:Y:S01]  /*7800*/  MUFU.EX2 R17, R6 ;  /* 0x0000000600117308 */ /* 0x000ee20000000800 */
[--C-:B------:R-:W-:Y:S01]  /*7810*/  FFMA.FTZ R182, R182, UR10, -R168.reuse ;  /* 0x0000000ab6b67c23 */ /* 0x100fe200080108a8 */
[----:B------:R-:W-:Y:S01]  /*7820*/  FFMA.FTZ R183, R183, UR10, -R168 ;  /* 0x0000000ab7b77c23 */ /* 0x000fe200080108a8 */
[----:B0-----:R-:W-:Y:S01]  /*7830*/  FADD.FTZ R173, R164, R173 ;  /* 0x000000ada4ad7221 */ /* 0x001fe20000010000 */
[----:B------:R-:W-:Y:S01]  /*7840*/  F2FP.BF16.F32.PACK_AB R154, R21, R154 ;  /* 0x0000009a159a723e */ /* 0x000fe200000010ff */
[----:B------:R-:W-:Y:S01]  /*7850*/  FMUL.FTZ R29, R29, R18 ;  /* 0x000000121d1d7220 */ /* 0x000fe20000410000 */
[----:B------:R-:W-:Y:S01]  /*7860*/  F2FP.BF16.F32.PACK_AB R160, R157, R160 ;  /* 0x000000a09da0723e */ /* 0x000fe200000010ff */
[----:B-1----:R-:W-:Y:S01]  /*7870*/  FADD.FTZ R162, R176, R173 ;  /* 0x000000adb0a27221 */ /* 0x002fe20000010000 */
[----:B------:R-:W0:Y:S01]  /*7880*/  MUFU.EX2 R181, R181 ;  /* 0x000000b500b57308 */ /* 0x000e220000000800 */
[----:B------:R-:W-:Y:S01]  /*7890*/  F2FP.BF16.F32.PACK_AB R156, R23, R156 ;  /* 0x0000009c179c723e */ /* 0x000fe200000010ff */
[-C--:B------:R-:W-:Y:S01]  /*78a0*/  FMUL.FTZ R32, R32, R18.reuse ;  /* 0x0000001220207220 */ /* 0x080fe20000410000 */
[----:B----4-:R-:W-:Y:S01]  /*78b0*/  FADD.FTZ R19, R177, R162 ;  /* 0x000000a2b1137221 */ /* 0x010fe20000010000 */
[----:B------:R-:W-:Y:S01]  /*78c0*/  F2FP.BF16.F32.PACK_AB R162, R164, R161 ;  /* 0x000000a1a4a2723e */ /* 0x000fe200000010ff */
[----:B------:R-:W-:Y:S01]  /*78d0*/  FMUL.FTZ R33, R33, R18 ;  /* 0x0000001221217220 */ /* 0x000fe20000410000 */
[----:B------:R-:W-:Y:S01]  /*78e0*/  F2FP.BF16.F32.PACK_AB R164, R177, R176 ;  /* 0x000000b0b1a4723e */ /* 0x000fe200000010ff */
[-C--:B------:R-:W-:Y:S01]  /*78f0*/  FMUL.FTZ R36, R36, R18.reuse ;  /* 0x0000001224247220 */ /* 0x080fe20000410000 */
[----:B------:R-:W1:Y:S01]  /*7900*/  MUFU.EX2 R5, R155 ;  /* 0x0000009b00057308 */ /* 0x000e620000000800 */
[----:B---3--:R3:W-:Y:S01]  /*7910*/  @!P0 STS [R8+0x28820], R17 ;  /* 0x0288201108008388 */ /* 0x0087e20000000800 */
[-C--:B------:R-:W-:Y:S01]  /*7920*/  FMUL.FTZ R37, R37, R18.reuse ;  /* 0x0000001225257220 */ /* 0x080fe20000410000 */
[-C--:B------:R-:W-:Y:S01]  /*7930*/  FMUL.FTZ R40, R40, R18.reuse ;  /* 0x0000001228287220 */ /* 0x080fe20000410000 */
[-C--:B------:R-:W-:Y:S01]  /*7940*/  FMUL.FTZ R41, R41, R18.reuse ;  /* 0x0000001229297220 */ /* 0x080fe20000410000 */
[-C--:B------:R-:W-:Y:S01]  /*7950*/  FMUL.FTZ R44, R44, R18.reuse ;  /* 0x000000122c2c7220 */ /* 0x080fe20000410000 */
[-C--:B------:R-:W-:Y:S01]  /*7960*/  FMUL.FTZ R45, R45, R18.reuse ;  /* 0x000000122d2d7220 */ /* 0x080fe20000410000 */
[----:B------:R-:W-:Y:S01]  /*7970*/  FMUL.FTZ R48, R48, R18 ;  /* 0x0000001230307220 */ /* 0x000fe20000410000 */
[----:B------:R4:W5:Y:S01]  /*7980*/  MUFU.EX2 R155, R158 ;  /* 0x0000009e009b7308 */ /* 0x0009620000000800 */
        /* <DEDUP_REMOVED lines=8> */
[----:B----4-:R-:W-:Y:S01]  /*7a10*/  F2FP.BF16.F32.PACK_AB R158, R153, R20 ;  /* 0x00000014999e723e */ /* 0x010fe200000010ff */
[----:B------:R-:W-:Y:S01]  /*7a20*/  FADD.FTZ R20, R180, R19 ;  /* 0x00000013b4147221 */ /* 0x000fe20000010000 */
[----:B-1----:R-:W-:Y:S01]  /*7a30*/  F2FP.BF16.F32.PACK_AB R153, R5, R22 ;  /* 0x000000160599723e */ /* 0x002fe200000010ff */
[-C--:B------:R-:W-:Y:S01]  /*7a40*/  FMUL.FTZ R61, R61, R18.reuse ;  /* 0x000000123d3d7220 */ /* 0x080fe20000410000 */
[-C--:B------:R-:W-:Y:S01]  /*7a50*/  FMUL.FTZ R64, R64, R18.reuse ;  /* 0x0000001240407220 */ /* 0x080fe20000410000 */
[----:B---3--:R-:W-:Y:S01]  /*7a60*/  FADD.FTZ R8, R181, R20 ;  /* 0x00000014b5087221 */ /* 0x008fe20000010000 */
        /* <DEDUP_REMOVED lines=17> */
[----:B------:R-:W4:Y:S01]  /*7b80*/  MUFU.EX2 R20, R163 ;  /* 0x000000a300147308 */ /* 0x000f220000000800 */
[----:B---3--:R-:W-:Y:S01]  /*7b90*/  FFMA.FTZ R170, R17, R7, R22 ;  /* 0x0000000711aa7223 */ /* 0x008fe20000010016 */
[-C--:B------:R-:W-:Y:S01]  /*7ba0*/  FMUL.FTZ R96, R96, R18.reuse ;  /* 0x0000001260607220 */ /* 0x080fe20000410000 */
[-C--:B------:R-:W-:Y:S01]  /*7bb0*/  FMUL.FTZ R97, R97, R18.reuse ;  /* 0x0000001261617220 */ /* 0x080fe20000410000 */
[-C--:B------:R-:W-:Y:S01]  /*7bc0*/  FMUL.FTZ R100, R100, R18.reuse ;  /* 0x0000001264647220 */ /* 0x080fe20000410000 */
[----:B------:R-:W-:Y:S01]  /*7bd0*/  FADD.FTZ R170, R5, R170 ;  /* 0x000000aa05aa7221 */ /* 0x000fe20000010000 */
[-C--:B------:R-:W-:Y:S01]  /*7be0*/  FMUL.FTZ R101, R101, R18.reuse ;  /* 0x0000001265657220 */ /* 0x080fe20000410000 */
[-C--:B------:R-:W-:Y:S01]  /*7bf0*/  FMUL.FTZ R104, R104, R18.reuse ;  /* 0x0000001268687220 */ /* 0x080fe20000410000 */
[----:B------:R-:W3:Y:S01]  /*7c00*/  MUFU.EX2 R159, R169 ;  /* 0x000000a9009f7308 */ /* 0x000ee20000000800 */
[----:B-----5:R-:W-:Y:S01]  /*7c10*/  FADD.FTZ R7, R155, R170 ;  /* 0x000000aa9b077221 */ /* 0x020fe20000010000 */
[C---:B0-----:R-:W-:Y:S01]  /*7c20*/  F2FP.BF16.F32.PACK_AB R155, R6.reuse, R155 ;  /* 0x0000009b069b723e */ /* 0x041fe200000010ff */
[----:B------:R-:W-:Y:S01]  /*7c30*/  BAR.SYNC.DEFER_BLOCKING 0xf, 0x100 ;  /* 0x03c4000000007b1d */ /* 0x000fe20000010000 */
[-C--:B------:R-:W-:Y:S01]  /*7c40*/  FMUL.FTZ R105, R105, R18.reuse ;  /* 0x0000001269697220 */ /* 0x080fe20000410000 */
[----:B------:R-:W-:Y:S01]  /*7c50*/  FADD.FTZ R176, R6, R7 ;  /* 0x0000000706b07221 */ /* 0x000fe20000010000 */
[-C--:B------:R-:W-:Y:S01]  /*7c60*/  FMUL.FTZ R108, R108, R18.reuse ;  /* 0x000000126c6c7220 */ /* 0x080fe20000410000 */
[-C--:B------:R-:W-:Y:S01]  /*7c70*/  FMUL.FTZ R109, R109, R18.reuse ;  /* 0x000000126d6d7220 */ /* 0x080fe20000410000 */
[-C--:B------:R-:W-:Y:S01]  /*7c80*/  FMUL.FTZ R112, R112, R18.reuse ;  /* 0x0000001270707220 */ /* 0x080fe20000410000 */
[----:B------:R-:W0:Y:S01]  /*7c90*/  MUFU.EX2 R168, R167 ;  /* 0x000000a700a87308 */ /* 0x000e220000000800 */
[----:B-1----:R-:W-:Y:S01]  /*7ca0*/  FADD.FTZ R7, R165, R176 ;  /* 0x000000b0a5077221 */ /* 0x002fe20000010000 */
[----:B----4-:R-:W-:Y:S01]  /*7cb0*/  F2FP.BF16.F32.PACK_AB R157, R20, R165 ;  /* 0x000000a5149d723e */ /* 0x010fe200000010ff */
        /* <DEDUP_REMOVED lines=14> */
[-C--:B------:R-:W-:Y:S01]  /*7da0*/  FMUL.FTZ R137, R137, R18.reuse ;  /* 0x0000001289897220 */ /* 0x080fe20000410000 */
[----:B------:R1:W-:Y:S01]  /*7db0*/  STSM.16.M88.4 [R12+0x26800], R152 ;  /* 0x026800980c007844 */ /* 0x0003e20000000200 */
[-C--:B------:R-:W-:Y:S01]  /*7dc0*/  FMUL.FTZ R140, R140, R18.reuse ;  /* 0x000000128c8c7220 */ /* 0x080fe20000410000 */
[-C--:B------:R-:W-:Y:S01]  /*7dd0*/  FMUL.FTZ R141, R141, R18.reuse ;  /* 0x000000128d8d7220 */ /* 0x080fe20000410000 */
[-C--:B------:R-:W-:Y:S01]  /*7de0*/  FMUL.FTZ R144, R144, R18.reuse ;  /* 0x0000001290907220 */ /* 0x080fe20000410000 */
[-C--:B------:R-:W-:Y:S01]  /*7df0*/  FMUL.FTZ R145, R145, R18.reuse ;  /* 0x0000001291917220 */ /* 0x080fe20000410000 */
[-C--:B------:R-:W-:Y:S01]  /*7e00*/  FMUL.FTZ R148, R148, R18.reuse ;  /* 0x0000001294947220 */ /* 0x080fe20000410000 */
[----:B------:R-:W2:Y:S01]  /*7e10*/  MUFU.EX2 R170, R175 ;  /* 0x000000af00aa7308 */ /* 0x000ea20000000800 */
[----:B----4-:R-:W-:Y:S01]  /*7e20*/  FADD.FTZ R174, R20, R7 ;  /* 0x0000000714ae7221 */ /* 0x010fe20000010000 */
[----:B------:R-:W-:Y:S01]  /*7e30*/  FMUL.FTZ R149, R149, R18 ;  /* 0x0000001295957220 */ /* 0x000fe20000410000 */
[-C--:B------:R-:W-:Y:S01]  /*7e40*/  FMUL.FTZ R26, R26, R17.reuse ;  /* 0x000000111a1a7220 */ /* 0x080fe20000410000 */
[----:B------:R-:W-:Y:S01]  /*7e50*/  FMUL.FTZ R27, R27, R17 ;  /* 0x000000111b1b7220 */ /* 0x000fe20000410000 */
[----:B---3--:R-:W-:Y:S01]  /*7e60*/  FADD.FTZ R7, R159, R174 ;  /* 0x000000ae9f077221 */ /* 0x008fe20000010000 */
[----:B0-----:R-:W-:Y:S01]  /*7e70*/  F2FP.BF16.F32.PACK_AB R159, R168, R159 ;  /* 0x0000009fa89f723e */ /* 0x001fe200000010ff */
[-C--:B------:R-:W-:Y:S01]  /*7e80*/  FMUL.FTZ R30, R30, R17.reuse ;  /* 0x000000111e1e7220 */ /* 0x080fe20000410000 */
[----:B------:R-:W0:Y:S01]  /*7e90*/  MUFU.EX2 R178, R178 ;  /* 0x000000b200b27308 */ /* 0x000e220000000800 */
[----:B------:R-:W-:Y:S01]  /*7ea0*/  FADD.FTZ R174, R168, R7 ;  /* 0x00000007a8ae7221 */ /* 0x000fe20000010000 */
[-C--:B------:R-:W-:Y:S01]  /*7eb0*/  FMUL.FTZ R31, R31, R17.reuse ;  /* 0x000000111f1f7220 */ /* 0x080fe20000410000 */
[----:B------:R3:W-:Y:S01]  /*7ec0*/  STSM.16.M88.4 [R11], R156 ;  /* 0x0000009c0b007844 */ /* 0x0007e20000000200 */
[----:B------:R-:W-:Y:S01]  /*7ed0*/  FMUL.FTZ R34, R34, R17 ;  /* 0x0000001122227220 */ /* 0x000fe20000410000 */
[----:B------:R-:W-:Y:S01]  /*7ee0*/  FADD.FTZ R7, R161, R174 ;  /* 0x000000aea1077221 */ /* 0x000fe20000010000 */
[C---:B-1----:R-:W-:Y:S01]  /*7ef0*/  F2FP.BF16.F32.PACK_AB R161, R172.reuse, R161 ;  /* 0x000000a1aca1723e */ /* 0x042fe200000010ff */
[-C--:B------:R-:W-:Y:S01]  /*7f00*/  FMUL.FTZ R35, R35, R17.reuse ;  /* 0x0000001123237220 */ /* 0x080fe20000410000 */
[----:B------:R-:W1:Y:S01]  /*7f10*/  MUFU.EX2 R179, R179 ;  /* 0x000000b300b37308 */ /* 0x000e620000000800 */
[----:B------:R-:W-:Y:S01]  /*7f20*/  FADD.FTZ R174, R172, R7 ;  /* 0x00000007acae7221 */ /* 0x000fe20000010000 */
[-C--:B------:R-:W-:Y:S01]  /*7f30*/  FMUL.FTZ R38, R38, R17.reuse ;  /* 0x0000001126267220 */ /* 0x080fe20000410000 */
[-C--:B------:R-:W-:Y:S01]  /*7f40*/  FMUL.FTZ R39, R39, R17.reuse ;  /* 0x0000001127277220 */ /* 0x080fe20000410000 */
[----:B------:R-:W-:Y:S01]  /*7f50*/  FMUL.FTZ R42, R42, R17 ;  /* 0x000000112a2a7220 */ /* 0x000fe20000410000 */
[----:B-----5:R-:W-:Y:S01]  /*7f60*/  FADD.FTZ R7, R163, R174 ;  /* 0x000000aea3077221 */ /* 0x020fe20000010000 */
[C---:B--2---:R-:W-:Y:S01]  /*7f70*/  F2FP.BF16.F32.PACK_AB R163, R170.reuse, R163 ;  /* 0x000000a3aaa3723e */ /* 0x044fe200000010ff */
[-C--:B------:R-:W-:Y:S01]  /*7f80*/  FMUL.FTZ R43, R43, R17.reuse ;  /* 0x000000112b2b7220 */ /* 0x080fe20000410000 */
[----:B------:R-:W2:Y:S01]  /*7f90*/  MUFU.EX2 R167, R182 ;  /* 0x000000b600a77308 */ /* 0x000ea20000000800 */
[----:B------:R-:W-:Y:S01]  /*7fa0*/  FADD.FTZ R7, R170, R7 ;  /* 0x00000007aa077221 */ /* 0x000fe20000010000 */
[-C--:B------:R-:W-:Y:S01]  /*7fb0*/  FMUL.FTZ R46, R46, R17.reuse ;  /* 0x000000112e2e7220 */ /* 0x080fe20000410000 */
[----:B------:R3:W-:Y:S01]  /*7fc0*/  STSM.16.M88.4 [R10], R160 ;  /* 0x000000a00a007844 */ /* 0x0007e20000000200 */
[-C--:B------:R-:W-:Y:S01]  /*7fd0*/  FMUL.FTZ R47, R47, R17.reuse ;  /* 0x000000112f2f7220 */ /* 0x080fe20000410000 */
[----:B0-----:R-:W-:Y:S01]  /*7fe0*/  FADD.FTZ R176, R178, R7 ;  /* 0x00000007b2b07221 */ /* 0x001fe20000010000 */
[-C--:B------:R-:W-:Y:S01]  /*7ff0*/  FMUL.FTZ R50, R50, R17.reuse ;  /* 0x0000001132327220 */ /* 0x080fe20000410000 */
[-C--:B------:R-:W-:Y:S01]  /*8000*/  FMUL.FTZ R51, R51, R17.reuse ;  /* 0x0000001133337220 */ /* 0x080fe20000410000 */
[----:B------:R-:W0:Y:S01]  /*8010*/  MUFU.EX2 R174, R183 ;  /* 0x000000b700ae7308 */ /* 0x000e220000000800 */
[C---:B-1----:R-:W-:Y:S01]  /*8020*/  FADD.FTZ R176, R179.reuse, R176 ;  /* 0x000000b0b3b07221 */ /* 0x042fe20000010000 */
[----:B------:R-:W-:Y:S01]  /*8030*/  F2FP.BF16.F32.PACK_AB R165, R179, R178 ;  /* 0x000000b2b3a5723e */ /* 0x000fe200000010ff */
[-C--:B------:R-:W-:Y:S01]  /*8040*/  FMUL.FTZ R54, R54, R17.reuse ;  /* 0x0000001136367220 */ /* 0x080fe20000410000 */
[-C--:B------:R-:W-:Y:S01]  /*8050*/  FMUL.FTZ R55, R55, R17.reuse ;  /* 0x0000001137377220 */ /* 0x080fe20000410000 */
[-C--:B------:R-:W-:Y:S01]  /*8060*/  FMUL.FTZ R58, R58, R17.reuse ;  /* 0x000000113a3a7220 */ /* 0x080fe20000410000 */
[-C--:B------:R-:W-:Y:S01]  /*8070*/  FMUL.FTZ R59, R59, R17.reuse ;  /* 0x000000113b3b7220 */ /* 0x080fe20000410000 */
[-C--:B------:R-:W-:Y:S01]  /*8080*/  FMUL.FTZ R62, R62, R17.reuse ;  /* 0x000000113e3e7220 */ /* 0x080fe20000410000 */
[-C--:B------:R-:W-:Y:S01]  /*8090*/  FMUL.FTZ R63, R63, R17.reuse ;  /* 0x000000113f3f7220 */ /* 0x080fe20000410000 */
[----:B--2---:R-:W-:Y:S01]  /*80a0*/  FADD.FTZ R7, R167, R176 ;  /* 0x000000b0a7077221 */ /* 0x004fe20000010000 */
[-C--:B------:R-:W-:Y:S01]  /*80b0*/  FMUL.FTZ R66, R66, R17.reuse ;  /* 0x0000001142427220 */ /* 0x080fe20000410000 */
[-C--:B------:R-:W-:Y:S01]  /*80c0*/  FMUL.FTZ R67, R67, R17.reuse ;  /* 0x0000001143437220 */ /* 0x080fe20000410000 */
[-C--:B------:R-:W-:Y:S01]  /*80d0*/  FMUL.FTZ R70, R70, R17.reuse ;  /* 0x0000001146467220 */ /* 0x080fe20000410000 */
[-C--:B------:R-:W-:Y:S01]  /*80e0*/  FMUL.FTZ R71, R71, R17.reuse ;  /* 0x0000001147477220 */ /* 0x080fe20000410000 */
[-C--:B------:R-:W-:Y:S01]  /*80f0*/  FMUL.FTZ R74, R74, R17.reuse ;  /* 0x000000114a4a7220 */ /* 0x080fe20000410000 */
[-C--:B------:R-:W-:Y:S01]  /*8100*/  FMUL.FTZ R75, R75, R17.reuse ;  /* 0x000000114b4b7220 */ /* 0x080fe20000410000 */
[----:B------:R-:W-:Y:S01]  /*8110*/  FMUL.FTZ R78, R78, R17 ;  /* 0x000000114e4e7220 */ /* 0x000fe20000410000 */
[C---:B0-----:R-:W-:Y:S01]  /*8120*/  F2FP.BF16.F32.PACK_AB R167, R174.reuse, R167 ;  /* 0x000000a7aea7723e */ /* 0x041fe200000010ff */
[----:B------:R-:W-:Y:S01]  /*8130*/  FADD.FTZ R7, R174, R7 ;  /* 0x00000007ae077221 */ /* 0x000fe20000010000 */
[-C--:B------:R-:W-:Y:S01]  /*8140*/  FMUL.FTZ R79, R79, R17.reuse ;  /* 0x000000114f4f7220 */ /* 0x080fe20000410000 */
[-C--:B------:R-:W-:Y:S01]  /*8150*/  FMUL.FTZ R82, R82, R17.reuse ;  /* 0x0000001152527220 */ /* 0x080fe20000410000 */
[-C--:B------:R-:W-:Y:S01]  /*8160*/  FMUL.FTZ R83, R83, R17.reuse ;  /* 0x0000001153537220 */ /* 0x080fe20000410000 */
[----:B------:R3:W-:Y:S01]  /*8170*/  STSM.16.M88.4 [R9], R164 ;  /* 0x000000a409007844 */ /* 0x0007e20000000200 */
        /* <DEDUP_REMOVED lines=34> */
[----:B---3--:R-:W-:Y:S06]  /*83a0*/  @!P5 BRA `(.L_x_1806) ;  /* 0x000000000004d947 */ /* 0x008fec0003800000 */
[----:B------:R-:W-:Y:S01]  /*83b0*/  BPT.TRAP 0x1 ;  /* 0x000000040000795c */ /* 0x000fe20000300000 */
.L_x_1806:
[----:B------:R0:W1:Y:S01]  /*83c0*/  SYNCS.PHASECHK.TRANS64.TRYWAIT P0, [UR31+0x28c50], R13 ;  /* 0x028c500dff0075a7 */ /* 0x000062000800015f */
[----:B------:R-:W-:Y:S05]  /*83d0*/  @!P5 BRA `(.L_x_1807) ;  /* 0x000000000004d947 */ /* 0x000fea0003800000 */
[----:B------:R-:W-:Y:S01]  /*83e0*/  BPT.TRAP 0x1 ;  /* 0x000000040000795c */ /* 0x000fe20000300000 */
.L_x_1807:
[----:B-1----:R-:W-:Y:S05]  /*83f0*/  @P0 BRA `(.L_x_1808) ;  /* 0x0000000000080947 */ /* 0x002fea0003800000 */
[----:B------:R-:W1:Y:S02]  /*8400*/  SYNCS.PHASECHK.TRANS64.TRYWAIT P0, [UR31+0x28c50], R13 ;  /* 0x028c500dff0075a7 */ /* 0x000e64000800015f */
[----:B-1----:R-:W-:Y:S05]  /*8410*/  @!P0 BRA `(.L_x_1809) ;  /* 0x000000c000388947 */ /* 0x002fea0003800000 */
.L_x_1808:
[----:B------:R-:W-:Y:S01]  /*8420*/  ULEA UR19, UR4, UR36, 0xc ;  /* 0x0000002404137291 */ /* 0x000fe2000f8e603f */
[----:B------:R-:W-:Y:S01]  /*8430*/  WARPGROUP.ARRIVE ;  /* 0x00000000000079c5 */ /* 0x000fe20000000000 */
[----:B------:R-:W-:Y:S01]  /*8440*/  UMOV UR15, 0x40000040 ;  /* 0x40000040000f7882 */ /* 0x000fe20000000000 */
[----:B------:R-:W-:Y:S01]  /*8450*/  UISETP.GT.AND UP2, UPT, UR42, UR25, UPT ;  /* 0x000000192a00728c */ /* 0x000fe2000bf44270 */
[----:B-1----:R-:W-:Y:S01]  /*8460*/  @!P6 IADD3 R14, R14, 0x28c60, RZ ;  /* 0x00028c600e0ee810 */ /* 0x002fe20007ffe0ff */
[----:B------:R-:W-:Y:S01]  /*8470*/  UIADD3 UR42, UR42, -0x1, URZ ;  /* 0xffffffff2a2a7890 */ /* 0x000fe2000fffe03f */
[----:B------:R-:W-:Y:S01]  /*8480*/  IMAD.MOV.U32 R6, RZ, RZ, R16 ;  /* 0x000000ffff067224 */ /* 0x000fe200078e0010 */
[----:B------:R-:W-:Y:S01]  /*8490*/  UMOV UR14, UR19 ;  /* 0x00000013000e7c82 */ /* 0x000fe20008000000 */
[----:B------:R-:W-:Y:S01]  /*84a0*/  @!P6 PRMT R14, RZ, 0x654, R14 ;  /* 0x00000654ff0ee816 */ /* 0x000fe2000000000e */
[----:B------:R-:W-:Y:S01]  /*84b0*/  HGMMA.64x256x16.F32.BF16 R24, R152, gdesc[UR12].tnspB, R24, gsb0 ;  /* 0x43e0000c98187df0 */ /* 0x000fe20008001818 */
[----:B------:R-:W-:Y:S01]  /*84c0*/  UIADD3 UR14, UR19, 0x80, URZ ;  /* 0x00000080130e7890 */ /* 0x000fe2000fffe03f */
[----:B------:R-:W-:Y:S01]  /*84d0*/  PLOP3.LUT P0, PT, PT, PT, UP2, 0x80, 0x0 ;  /* 0x000000000000781c */ /* 0x000fe20003f0f028 */
[----:B------:R-:W-:Y:S01]  /*84e0*/  UMOV UR15, 0x40000040 ;  /* 0x40000040000f7882 */ /* 0x000fe20000000000 */
[----:B------:R-:W-:Y:S01]  /*84f0*/  UMOV UR24, UR4 ;  /* 0x0000000400187c82 */ /* 0x000fe20008000000 */
[----:B------:R-:W-:Y:S01]  /*8500*/  IMAD.MOV.U32 R5, RZ, RZ, R15 ;  /* 0x000000ffff057224 */ /* 0x000fe200078e000f */
        /* <DEDUP_REMOVED lines=27> */
[----:B------:R-:W-:Y:S02]  /*86c0*/  IMAD.MOV.U32 R6, RZ, RZ, R16 ;  /* 0x000000ffff067224 */ /* 0x000fe400078e0010 */
[----:B------:R-:W-:-:S07]  /*86d0*/  IMAD.MOV.U32 R5, RZ, RZ, R15 ;  /* 0x000000ffff057224 */ /* 0x000fce00078e000f */
.L_x_1793:
[----:B------:R-:W5:Y:S01]  /*86e0*/  S2UR UR19, SR_CTAID.X ;  /* 0x00000000001379c3 */ /* 0x000f620000002500 */
[----:B------:R-:W-:Y:S01]  /*86f0*/  ULDC UR14, c[0x0][0x448] ;  /* 0x00011200000e7ab9 */ /* 0x000fe20000000800 */
[----:B------:R-:W-:Y:S01]  /*8700*/  ULDC UR22, c[0x0][0x9e4] ;  /* 0x0002790000167ab9 */ /* 0x000fe20000000800 */
[----:B------:R-:W-:Y:S02]  /*8710*/  UISETP.NE.AND UP0, UPT, UR14, 0x1, UPT ;  /* 0x000000010e00788c */ /* 0x000fe4000bf05270 */
[----:B------:R-:W-:Y:S02]  /*8720*/  UISETP.GE.AND UP1, UPT, UR22, 0x1, UPT ;  /* 0x000000011600788c */ /* 0x000fe4000bf26270 */
[----:B------:R-:W-:-:S04]  /*8730*/  UIADD3 UR18, -UR18, 0x1, URZ ;  /* 0x0000000112127890 */ /* 0x000fc8000fffe13f */
[----:B------:R-:W-:Y:S01]  /*8740*/  PLOP3.LUT P4, PT, PT, PT, UP1, 0x80, 0x0 ;  /* 0x000000000000781c */ /* 0x000fe20003f8f018 */
[----:B------:R-:W-:Y:S02]  /*8750*/  UIMAD UR18, UR39, UR11, UR18 ;  /* 0x0000000b271272a4 */ /* 0x000fe4000f8e0212 */
[----:B------:R-:W-:Y:S01]  /*8760*/  @UP0 ULDC UR14, c[0x0][0x44c] ;  /* 0x00011300000e0ab9 */ /* 0x000fe20000000800 */
[----:B------:R-:W-:Y:S01]  /*8770*/  @UP0 ULDC UR11, c[0x0][0x450] ;  /* 0x00011400000b0ab9 */ /* 0x000fe20000000800 */
[----:B-----5:R-:W-:-:S04]  /*8780*/  ULEA UR19, UR19, 0x3f, 0x6 ;  /* 0x0000003f13137891 */ /* 0x020fc8000f8e303f */
[----:B------:R-:W-:-:S04]  /*8790*/  UIMAD.WIDE.U32 UR14, UR19, UR14, URZ ;  /* 0x0000000e130e72a5 */ /* 0x000fc8000f8e003f */
[----:B------:R-:W-:-:S03]  /*87a0*/  @UP0 USHF.R.U32.HI UR19, URZ, UR11, UR15 ;  /* 0x0000000b3f130299 */ /* 0x000fc6000801160f */
[----:B------:R-:W-:Y:S01]  /*87b0*/  ULDC UR11, c[0x0][0x9dc] ;  /* 0x00027700000b7ab9 */ /* 0x000fe20000000800 */
[----:B------:R-:W-:-:S04]  /*87c0*/  UIADD3 UR19, UR18, UR19, URZ ;  /* 0x0000001312137290 */ /* 0x000fc8000fffe03f */
        /* <DEDUP_REMOVED lines=12> */
.L_x_1812:
[----:B------:R-:W-:-:S11]  /*8890*/  UISETP.NE.AND UP1, UPT, UR22, 0x1, UPT ;  /* 0x000000011600788c */ /* 0x000fd6000bf25270 */
[----:B------:R-:W-:Y:S02]  /*88a0*/  @UP1 ULDC.64 UR24, c[0x0][0x9e8] ;  /* 0x00027a0000181ab9 */ /* 0x000fe40000000a00 */
[----:B------:R-:W-:-:S04]  /*88b0*/  UIMAD.WIDE.U32 UR14, UR19, UR24, URZ ;  /* 0x00000018130e72a5 */ /* 0x000fc8000f8e003f */
[----:B------:R-:W-:-:S12]  /*88c0*/  @UP1 USHF.R.U32.HI UR19, URZ, UR25, UR15 ;  /* 0x000000193f131299 */ /* 0x000fd8000801160f */
.L_x_1813:
[----:B------:R-:W-:-:S04]  /*88d0*/  UIMAD UR19, UR19, UR22, URZ ;  /* 0x00000016131372a4 */ /* 0x000fc8000f8e023f */
[----:B------:R-:W-:-:S04]  /*88e0*/  UISETP.LT.AND UP1, UPT, UR11, UR19, UPT ;  /* 0x000000130b00728c */ /* 0x000fc8000bf21270 */
[----:B------:R-:W-:-:S12]  /*88f0*/  USEL UR11, UR11, UR19, !UP1 ;  /* 0x000000130b0b7287 */ /* 0x000fd8000c800000 */
.L_x_1811:
[----:B------:R-:W-:-:S04]  /*8900*/  UIADD3 UR11, UR11, 0x3f, URZ ;  /* 0x0000003f0b0b7890 */ /* 0x000fc8000fffe03f */
[----:B------:R-:W-:-:S04]  /*8910*/  USHF.R.S32.HI UR14, URZ, 0x1f, UR11 ;  /* 0x0000001f3f0e7899 */ /* 0x000fc8000801140b */
[----:B------:R-:W-:-:S04]  /*8920*/  ULEA.HI UR14, UR14, UR11, URZ, 0x6 ;  /* 0x0000000b0e0e7291 */ /* 0x000fc8000f8f303f */
[----:B------:R-:W-:-:S04]  /*8930*/  USHF.R.S32.HI UR14, URZ, 0x6, UR14 ;  /* 0x000000063f0e7899 */ /* 0x000fc8000801140e */
[----:B------:R-:W-:-:S04]  /*8940*/  UISETP.LT.AND UP1, UPT, UR38, UR14, UPT ;  /* 0x0000000e2600728c */ /* 0x000fc8000bf21270 */
[----:B------:R-:W-:-:S04]  /*8950*/  USEL UR24, UR38, UR14, !UP1 ;  /* 0x0000000e26187287 */ /* 0x000fc8000c800000 */
[----:B------:R-:W-:-:S06]  /*8960*/  UISETP.GE.AND UP1, UPT, UR42, UR24, UPT ;  /* 0x000000182a00728c */ /* 0x000fcc000bf26270 */
[----:B------:R-:W-:-:S13]  /*8970*/  PLOP3.LUT P0, PT, PT, PT, UP1, 0x80, 0x0 ;  /* 0x000000000000781c */ /* 0x000fda0003f0f018 */
[----:B------:R-:W-:Y:S05]  /*8980*/  @!P0 BRA `(.L_x_1814) ;  /* 0x0000001800308947 */ /* 0x000fea0003800000 */
[----:B------:R-:W-:Y:S01]  /*8990*/  IMAD.MOV.U32 R15, RZ, RZ, R6 ;  /* 0x000000ffff0f7224 */ /* 0x000fe200078e0006 */
[----:B------:R-:W-:Y:S01]  /*89a0*/  UMOV UR27, UR4 ;  /* 0x00000004001b7c82 */ /* 0x000fe20008000000 */
[----:B01--4-:R-:W-:Y:S01]  /*89b0*/  IMAD.MOV.U32 R14, RZ, RZ, R5 ;  /* 0x000000ffff0e7224 */ /* 0x013fe200078e0005 */
[----:B------:R-:W-:-:S06]  /*89c0*/  ULDC UR26, c[0x0][0x988] ;  /* 0x00026200001a7ab9 */ /* 0x000fcc0000000800 */
.L_x_1823:
[----:B------:R-:W-:Y:S01]  /*89d0*/  UIADD3 UR4, UR27, 0x1, URZ ;  /* 0x000000011b047890 */ /* 0x000fe2000fffe03f */
[----:B------:R-:W-:Y:S01]  /*89e0*/  IMAD.U32 R5, RZ, RZ, UR42 ;  /* 0x0000002aff057e24 */ /* 0x000fe2000f8e00ff */
[----:B------:R-:W-:Y:S02]  /*89f0*/  UIADD3 UR25, UR42, -0x1, URZ ;  /* 0xffffffff2a197890 */ /* 0x000fe4000fffe03f */
[----:B------:R-:W-:Y:S02]  /*8a00*/  UISETP.NE.AND UP1, UPT, UR4, 0x2, UPT ;  /* 0x000000020400788c */ /* 0x000fe4000bf25270 */
[----:B------:R-:W-:Y:S02]  /*8a10*/  ISETP.GT.AND P0, PT, R5, UR24, PT ;  /* 0x0000001805007c0c */ /* 0x000fe4000bf04270 */
[----:B------:R-:W-:Y:S02]  /*8a20*/  USEL UR10, URZ, 0x1, UP1 ;  /* 0x000000013f0a7887 */ /* 0x000fe40008800000 */
[----:B------:R-:W-:-:S02]  /*8a30*/  USEL UR4, UR4, URZ, UP1 ;  /* 0x0000003f04047287 */ /* 0x000fc40008800000 */
[----:B------:R-:W-:Y:S01]  /*8a40*/  ULOP3.LUT UR5, UR5, UR10, URZ, 0x3c, !UPT ;  /* 0x0000000a05057292 */ /* 0x000fe2000f8e3c3f */
[----:B------:R-:W-:Y:S01]  /*8a50*/  UMOV UR42, UR25 ;  /* 0x00000019002a7c82 */ /* 0x000fe20008000000 */
[----:B01----:R-:W-:Y:S10]  /*8a60*/  @!P5 BRA `(.L_x_1815) ;  /* 0x000000000004d947 */ /* 0x003ff40003800000 */
[----:B------:R-:W-:Y:S01]  /*8a70*/  BPT.TRAP 0x1 ;  /* 0x000000040000795c */ /* 0x000fe20000300000 */
.L_x_1815:
[----:B------:R-:W-:Y:S01]  /*8a80*/  ULEA UR28, UR4, UR37, 0x3 ;  /* 0x00000025041c7291 */ /* 0x000fe2000f8e183f */
[----:B--2---:R-:W-:-:S04]  /*8a90*/  MOV R13, UR5 ;  /* 0x00000005000d7c02 */ /* 0x004fc80008000f00 */
[----:B------:R-:W-:-:S04]  /*8aa0*/  SHF.L.U32 R13, R13, 0x1f, RZ ;  /* 0x0000001f0d0d7819 */ /* 0x000fc800000006ff */
[----:B------:R0:W1:Y:S01]  /*8ab0*/  SYNCS.PHASECHK.TRANS64.TRYWAIT P1, [UR28+0x28c30], R13 ;  /* 0x028c300dff0075a7 */ /* 0x000062000802015c */
[----:B------:R-:W-:Y:S05]  /*8ac0*/  @!P5 BRA `(.L_x_1816) ;  /* 0x000000000004d947 */ /* 0x000fea0003800000 */
[----:B------:R-:W-:Y:S01]  /*8ad0*/  BPT.TRAP 0x1 ;  /* 0x000000040000795c */ /* 0x000fe20000300000 */
.L_x_1816:
[----:B-1----:R-:W-:Y:S05]  /*8ae0*/  @P1 BRA `(.L_x_1817) ;  /* 0x0000000000081947 */ /* 0x002fea0003800000 */
[----:B------:R-:W1:Y:S02]  /*8af0*/  SYNCS.PHASECHK.TRANS64.TRYWAIT P1, [UR28+0x28c30], R13 ;  /* 0x028c300dff0075a7 */ /* 0x000e64000802015c */
[----:B-1----:R-:W-:Y:S05]  /*8b00*/  @!P1 BRA `(.L_x_1818) ;  /* 0x000000b800909947 */ /* 0x002fea0003800000 */
.L_x_1817:
[----:B------:R-:W-:Y:S01]  /*8b10*/  ULEA UR22, UR4, UR6, 0x9 ;  /* 0x0000000604167291 */ /* 0x000fe2000f8e483f */
[----:B---3--:R-:W-:Y:S01]  /*8b20*/  WARPGROUP.ARRIVE ;  /* 0x00000000000079c5 */ /* 0x008fe20000000000 */
        /* <DEDUP_REMOVED lines=11> */
[----:B------:R-:W-:Y:S01]  /*8be0*/  HGMMA.64x64x16.F32.BF16 R152, gdesc[UR8], R152, gsb0 ;  /* 0x00e00000089879f0 */ /* 0x000fe20008001898 */
[----:B------:R-:W-:Y:S02]  /*8bf0*/  UMOV UR10, UR26 ;  /* 0x0000001a000a7c82 */ /* 0x000fe40008000000 */
[----:B------:R-:W-:Y:S02]  /*8c00*/  WARPGROUP.DEPBAR.LE gsb0, 0x0 ;  /* 0x00008000000079c5 */ /* 0x000fe40000010000 */
[----:B------:R-:W-:-:S06]  /*8c10*/  WARPGROUP.ARRIVE ;  /* 0x00000000000079c5 */ /* 0x000fcc0000000000 */
[----:B------:R-:W-:Y:S03]  /*8c20*/  HGMMA.64x64x16.F32.BF16 R152, gdesc[UR12], R152, gsb0 ;  /* 0x00e000000c9879f0 */ /* 0x000fe60008001898 */
[----:B------:R-:W-:Y:S02]  /*8c30*/  WARPGROUP.DEPBAR.LE gsb0, 0x0 ;  /* 0x00008000000079c5 */ /* 0x000fe40000010000 */
[----:B------:R-:W-:-:S06]  /*8c40*/  WARPGROUP.ARRIVE ;  /* 0x00000000000079c5 */ /* 0x000fcc0000000000 */
[----:B------:R-:W-:Y:S03]  /*8c50*/  HGMMA.64x64x16.F32.BF16 R152, gdesc[UR16], R152, gsb0 ;  /* 0x00e00000109879f0 */ /* 0x000fe60008001898 */
[----:B------:R-:W-:Y:S02]  /*8c60*/  WARPGROUP.DEPBAR.LE gsb0, 0x0 ;  /* 0x00008000000079c5 */ /* 0x000fe40000010000 */
[----:B-1----:R-:W-:-:S04]  /*8c70*/  FMNMX.FTZ R6, R152, R14, !PT ;  /* 0x0000000e98067209 */ /* 0x002fc80007810000 */
        /* <DEDUP_REMOVED lines=16> */
[----:B------:R-:W1:Y:S02]  /*8d80*/  SHFL.BFLY PT, R5, R16, 0x2, 0x1f ;  /* 0x0c401f0010057f89 */ /* 0x000e6400000e0000 */
[----:B-1----:R-:W-:Y:S02]  /*8d90*/  FMNMX.FTZ R18, R16, R5, !PT ;  /* 0x0000000510127209 */ /* 0x002fe40007810000 */
[----:B------:R-:W-:-:S03]  /*8da0*/  FMNMX.FTZ R5, R155, R6, !PT ;  /* 0x000000069b057209 */ /* 0x000fc60007810000 */
[----:B------:R-:W1:Y:S01]  /*8db0*/  SHFL.BFLY PT, R17, R18, 0x1, 0x1f ;  /* 0x0c201f0012117f89 */ /* 0x000e6200000e0000 */
[----:B------:R-:W-:-:S04]  /*8dc0*/  FMNMX.FTZ R6, R158, R5, !PT ;  /* 0x000000059e067209 */ /* 0x000fc80007810000 */
[----:B------:R-:W-:-:S04]  /*8dd0*/  FMNMX.FTZ R5, R159, R6, !PT ;  /* 0x000000069f057209 */ /* 0x000fc80007810000 */
[----:B------:R-:W-:Y:S02]  /*8de0*/  FMNMX.FTZ R6, R162, R5, !PT ;  /* 0x00000005a2067209 */ /* 0x000fe40007810000 */
[----:B-1----:R-:W-:Y:S02]  /*8df0*/  FMNMX.FTZ R5, R18, R17, !PT ;  /* 0x0000001112057209 */ /* 0x002fe40007810000 */
[----:B------:R-:W-:-:S03]  /*8e00*/  FMNMX.FTZ R17, R163, R6, !PT ;  /* 0x00000006a3117209 */ /* 0x000fc60007810000 */
[C---:B------:R-:W-:Y:S01]  /*8e10*/  FMUL.FTZ R184, R5.reuse, UR10 ;  /* 0x0000000a05b87c20 */ /* 0x040fe20008410000 */
[----:B------:R-:W-:Y:S01]  /*8e20*/  FMNMX.FTZ R6, R166, R17, !PT ;  /* 0x00000011a6067209 */ /* 0x000fe20007810000 */
[----:B------:R-:W-:Y:S02]  /*8e30*/  FADD.FTZ R14, -R5, R14 ;  /* 0x0000000e050e7221 */ /* 0x000fe40000010100 */
[--C-:B------:R-:W-:Y:S01]  /*8e40*/  FFMA.FTZ R152, R152, UR10, -R184.reuse ;  /* 0x0000000a98987c23 */ /* 0x100fe200080108b8 */
[----:B------:R-:W-:Y:S01]  /*8e50*/  FMNMX.FTZ R19, R167, R6, !PT ;  /* 0x00000006a7137209 */ /* 0x000fe20007810000 */
[----:B------:R-:W-:Y:S01]  /*8e60*/  FMUL.FTZ R14, R14, UR10 ;  /* 0x0000000a0e0e7c20 */ /* 0x000fe20008410000 */
[--C-:B------:R-:W-:Y:S01]  /*8e70*/  FFMA.FTZ R23, R161, UR10, -R184.reuse ;  /* 0x0000000aa1177c23 */ /* 0x100fe200080108b8 */
[--C-:B------:R-:W-:Y:S01]  /*8e80*/  FFMA.FTZ R161, R173, UR10, -R184.reuse ;  /* 0x0000000aada17c23 */ /* 0x100fe200080108b8 */
[----:B------:R-:W-:Y:S01]  /*8e90*/  FMNMX.FTZ R6, R170, R19, !PT ;  /* 0x00000013aa067209 */ /* 0x000fe20007810000 */
[----:B------:R-:W1:Y:S01]  /*8ea0*/  MUFU.EX2 R17, R14 ;  /* 0x0000000e00117308 */ /* 0x000e620000000800 */
        /* <DEDUP_REMOVED lines=8> */
[----:B------:R-:W2:Y:S01]  /*8f30*/  MUFU.EX2 R152, R152 ;  /* 0x0000009800987308 */ /* 0x000ea20000000800 */
[--C-:B------:R-:W-:Y:S01]  /*8f40*/  FFMA.FTZ R22, R180, UR10, -R184.reuse ;  /* 0x0000000ab4167c23 */ /* 0x100fe200080108b8 */
[----:B------:R-:W-:Y:S01]  /*8f50*/  FMNMX.FTZ R21, R175, R6, !PT ;  /* 0x00000006af157209 */ /* 0x000fe20007810000 */
[--C-:B------:R-:W-:Y:S01]  /*8f60*/  FFMA.FTZ R153, R165, UR10, -R184.reuse ;  /* 0x0000000aa5997c23 */ /* 0x100fe200080108b8 */
[--C-:B------:R-:W-:Y:S01]  /*8f70*/  FFMA.FTZ R165, R177, UR10, -R184.reuse ;  /* 0x0000000ab1a57c23 */ /* 0x100fe200080108b8 */
[----:B------:R-:W-:Y:S01]  /*8f80*/  FFMA.FTZ R181, R181, UR10, -R184 ;  /* 0x0000000ab5b57c23 */ /* 0x000fe200080108b8 */
[----:B------:R-:W-:-:S02]  /*8f90*/  FMNMX.FTZ R6, R178, R21, !PT ;  /* 0x00000015b2067209 */ /* 0x000fc40007810000 */
[----:B------:R-:W-:Y:S01]  /*8fa0*/  MUFU.EX2 R19, R19 ;  /* 0x0000001300137308 */ /* 0x000fe20000000800 */
[-C--:B-1----:R-:W-:Y:S01]  /*8fb0*/  FMUL.FTZ R24, R24, R17.reuse ;  /* 0x0000001118187220 */ /* 0x082fe20000410000 */
[----:B------:R-:W-:Y:S01]  /*8fc0*/  FMNMX.FTZ R21, R179, R6, !PT ;  /* 0x00000006b3157209 */ /* 0x000fe20007810000 */
[-C--:B------:R-:W-:Y:S01]  /*8fd0*/  FMUL.FTZ R25, R25, R17.reuse ;  /* 0x0000001119197220 */ /* 0x080fe20000410000 */
[-C--:B------:R-:W-:Y:S01]  /*8fe0*/  FMUL.FTZ R28, R28, R17.reuse ;  /* 0x000000111c1c7220 */ /* 0x080fe20000410000 */
[----:B------:R-:W-:Y:S01]  /*8ff0*/  FMUL.FTZ R29, R29, R17 ;  /* 0x000000111d1d7220 */ /* 0x000fe20000410000 */
[----:B------:R-:W-:Y:S01]  /*9000*/  FMNMX.FTZ R6, R182, R21, !PT ;  /* 0x00000015b6067209 */ /* 0x000fe20007810000 */
[----:B------:R-:W-:Y:S01]  /*9010*/  FFMA.FTZ R21, R157, UR10, -R184 ;  /* 0x0000000a9d157c23 */ /* 0x000fe200080108b8 */
[----:B------:R-:W-:Y:S01]  /*9020*/  MUFU.EX2 R14, R16 ;  /* 0x00000010000e7308 */ /* 0x000fe20000000800 */
[----:B--2---:R-:W-:Y:S01]  /*9030*/  FFMA.FTZ R8, R17, R8, R152 ;  /* 0x0000000811087223 */ /* 0x004fe20000010098 */
[----:B------:R-:W-:Y:S01]  /*9040*/  FMNMX.FTZ R6, R183, R6, !PT ;  /* 0x00000006b7067209 */ /* 0x000fe20007810000 */
[-C--:B------:R-:W-:Y:S01]  /*9050*/  FMUL.FTZ R32, R32, R17.reuse ;  /* 0x0000001120207220 */ /* 0x080fe20000410000 */
[-C--:B------:R-:W-:Y:S01]  /*9060*/  FMUL.FTZ R33, R33, R17.reuse ;  /* 0x0000001121217220 */ /* 0x080fe20000410000 */
[-C--:B------:R-:W-:Y:S01]  /*9070*/  FMUL.FTZ R36, R36, R17.reuse ;  /* 0x0000001124247220 */ /* 0x080fe20000410000 */
[-C--:B------:R-:W-:Y:S01]  /*9080*/  FMUL.FTZ R37, R37, R17.reuse ;  /* 0x0000001125257220 */ /* 0x080fe20000410000 */
[----:B------:R-:W1:Y:S01]  /*9090*/  SHFL.BFLY PT, R157, R6, 0x2, 0x1f ;  /* 0x0c401f00069d7f89 */ /* 0x000e6200000e0000 */
        /* <DEDUP_REMOVED lines=22> */
[----:B------:R-:W-:Y:S01]  /*9200*/  FMUL.FTZ R77, R77, R17 ;  /* 0x000000114d4d7220 */ /* 0x000fe20000410000 */
[----:B-1----:R-:W-:Y:S01]  /*9210*/  FMNMX.FTZ R20, R6, R157, !PT ;  /* 0x0000009d06147209 */ /* 0x002fe20007810000 */
[--C-:B------:R-:W-:Y:S01]  /*9220*/  FFMA.FTZ R157, R169, UR10, -R184.reuse ;  /* 0x0000000aa99d7c23 */ /* 0x100fe200080108b8 */
[----:B--2---:R-:W-:Y:S01]  /*9230*/  FFMA.FTZ R164, R176, UR10, -R184 ;  /* 0x0000000ab0a47c23 */ /* 0x004fe200080108b8 */
[----:B------:R-:W-:Y:S01]  /*9240*/  IMAD.U32 R184, RZ, RZ, UR28 ;  /* 0x0000001cffb87e24 */ /* 0x000fe2000f8e00ff */
[----:B------:R-:W-:Y:S01]  /*9250*/  MUFU.EX2 R23, R23 ;  /* 0x0000001700177308 */ /* 0x000fe20000000800 */
[----:B------:R-:W1:Y:S01]  /*9260*/  SHFL.BFLY PT, R169, R20, 0x1, 0x1f ;  /* 0x0c201f0014a97f89 */ /* 0x000e6200000e0000 */
        /* <DEDUP_REMOVED lines=23> */
[----:B-1----:R-:W-:Y:S01]  /*93e0*/  FMNMX.FTZ R6, R20, R169, !PT ;  /* 0x000000a914067209 */ /* 0x002fe20007810000 */
[-C--:B------:R-:W-:Y:S01]  /*93f0*/  FMUL.FTZ R120, R120, R17.reuse ;  /* 0x0000001178787220 */ /* 0x080fe20000410000 */
[-C--:B------:R-:W-:Y:S01]  /*9400*/  FMUL.FTZ R121, R121, R17.reuse ;  /* 0x0000001179797220 */ /* 0x080fe20000410000 */
[-C--:B------:R-:W-:Y:S01]  /*9410*/  FMUL.FTZ R124, R124, R17.reuse ;  /* 0x000000117c7c7220 */ /* 0x080fe20000410000 */
[-C--:B------:R-:W-:Y:S01]  /*9420*/  FMUL.FTZ R125, R125, R17.reuse ;  /* 0x000000117d7d7220 */ /* 0x080fe20000410000 */
[C---:B------:R-:W-:Y:S01]  /*9430*/  FADD.FTZ R20, -R6.reuse, R15 ;  /* 0x0000000f06147221 */ /* 0x040fe20000010100 */
[----:B------:R-:W-:Y:S01]  /*9440*/  FMUL.FTZ R173, R6, UR10 ;  /* 0x0000000a06ad7c20 */ /* 0x000fe20008410000 */
[----:B------:R-:W-:Y:S01]  /*9450*/  MUFU.EX2 R18, R18 ;  /* 0x0000001200127308 */ /* 0x000fe20000000800 */
[----:B------:R-:W-:Y:S01]  /*9460*/  FMUL.FTZ R128, R128, R17 ;  /* 0x0000001180807220 */ /* 0x000fe20000410000 */
[----:B------:R-:W-:Y:S01]  /*9470*/  FMUL.FTZ R20, R20, UR10 ;  /* 0x0000000a14147c20 */ /* 0x000fe20008410000 */
[--C-:B------:R-:W-:Y:S01]  /*9480*/  FFMA.FTZ R169, R154, UR10, -R173.reuse ;  /* 0x0000000a9aa97c23 */ /* 0x100fe200080108ad */
[--C-:B------:R-:W-:Y:S01]  /*9490*/  FFMA.FTZ R168, R155, UR10, -R173.reuse ;  /* 0x0000000a9ba87c23 */ /* 0x100fe200080108ad */
        /* <DEDUP_REMOVED lines=8> */
[----:B------:R-:W-:Y:S01]  /*9520*/  FFMA.FTZ R163, R166, UR10, -R173 ;  /* 0x0000000aa6a37c23 */ /* 0x000fe200080108ad */
[----:B------:R-:W-:-:S02]  /*9530*/  @!P6 VIADD R154, R184, 0x28c40 ;  /* 0x00028c40b89ae836 */ /* 0x000fc40000000000 */
[--C-:B------:R-:W-:Y:S01]  /*9540*/  FFMA.FTZ R174, R174, UR10, -R173.reuse ;  /* 0x0000000aaeae7c23 */ /* 0x100fe200080108ad */
[----:B------:R-:W1:Y:S01]  /*9550*/  MUFU.EX2 R169, R169 ;  /* 0x000000a900a97308 */ /* 0x000e620000000800 */
[----:B------:R-:W-:Y:S02]  /*9560*/  IMAD.U32 R158, RZ, RZ, UR27 ;  /* 0x0000001bff9e7e24 */ /* 0x000fe4000f8e00ff */
[--C-:B------:R-:W-:Y:S01]  /*9570*/  FFMA.FTZ R175, R175, UR10, -R173.reuse ;  /* 0x0000000aafaf7c23 */ /* 0x100fe200080108ad */
[----:B------:R-:W-:Y:S01]  /*9580*/  @!P6 PRMT R154, RZ, 0x654, R154 ;  /* 0x00000654ff9ae816 */ /* 0x000fe2000000009a */
[----:B------:R-:W-:Y:S01]  /*9590*/  FFMA.FTZ R178, R178, UR10, -R173 ;  /* 0x0000000ab2b27c23 */ /* 0x000fe200080108ad */
[----:B------:R-:W-:Y:S02]  /*95a0*/  @!P1 IMAD R158, R158, 0x40, R3 ;  /* 0x000000409e9e9824 */ /* 0x000fe400078e0203 */
[--C-:B------:R-:W-:Y:S01]  /*95b0*/  FFMA.FTZ R179, R179, UR10, -R173.reuse ;  /* 0x0000000ab3b37c23 */ /* 0x100fe200080108ad */
[----:B------:R2:W-:Y:S01]  /*95c0*/  @!P6 SYNCS.ARRIVE.TRANS64.RED.A1T0 RZ, [R154+URZ], RZ ;  /* 0x000000ff9affe9a7 */ /* 0x0005e2000810043f */
[----:B------:R-:W3:Y:S01]  /*95d0*/  MUFU.EX2 R168, R168 ;  /* 0x000000a800a87308 */ /* 0x000ee20000000800 */
[--C-:B------:R-:W-:Y:S01]  /*95e0*/  FFMA.FTZ R182, R182, UR10, -R173.reuse ;  /* 0x0000000ab6b67c23 */ /* 0x100fe200080108ad */
[----:B------:R-:W-:Y:S01]  /*95f0*/  @!P1 LEA R158, R158, UR37, 0x2 ;  /* 0x000000259e9e9c11 */ /* 0x000fe2000f8e10ff */
[----:B------:R-:W-:Y:S01]  /*9600*/  FFMA.FTZ R173, R183, UR10, -R173 ;  /* 0x0000000ab7ad7c23 */ /* 0x000fe200080108ad */
[-C--:B------:R-:W-:Y:S01]  /*9610*/  FMUL.FTZ R129, R129, R17.reuse ;  /* 0x0000001181817220 */ /* 0x080fe20000410000 */
[-C--:B------:R-:W-:Y:S01]  /*9620*/  FMUL.FTZ R132, R132, R17.reuse ;  /* 0x0000001184847220 */ /* 0x080fe20000410000 */
[----:B------:R-:W-:Y:S01]  /*9630*/  FMUL.FTZ R133, R133, R17 ;  /* 0x0000001185857220 */ /* 0x000fe20000410000 */
[----:B------:R-:W-:Y:S01]  /*9640*/  @!P1 STS [R158+0x28800], R17 ;  /* 0x028800119e009388 */ /* 0x000fe20000000800 */
[----:B------:R-:W4:Y:S01]  /*9650*/  MUFU.EX2 R155, R155 ;  /* 0x0000009b009b7308 */ /* 0x000f220000000800 */
[----:B-1----:R-:W-:Y:S01]  /*9660*/  FFMA.FTZ R7, R20, R7, R169 ;  /* 0x0000000714077223 */ /* 0x002fe200000100a9 */
[-C--:B------:R-:W-:Y:S01]  /*9670*/  FMUL.FTZ R136, R136, R17.reuse ;  /* 0x0000001188887220 */ /* 0x080fe20000410000 */
[----:B------:R1:W-:Y:S01]  /*9680*/  @!P1 STS [R158+0x28820], R20 ;  /* 0x028820149e009388 */ /* 0x0003e20000000800 */
[-C--:B------:R-:W-:Y:S01]  /*9690*/  FMUL.FTZ R137, R137, R17.reuse ;  /* 0x0000001189897220 */ /* 0x080fe20000410000 */
[-C--:B------:R-:W-:Y:S01]  /*96a0*/  FMUL.FTZ R140, R140, R17.reuse ;  /* 0x000000118c8c7220 */ /* 0x080fe20000410000 */
[-C--:B------:R-:W-:Y:S01]  /*96b0*/  FMUL.FTZ R141, R141, R17.reuse ;  /* 0x000000118d8d7220 */ /* 0x080fe20000410000 */
[-C--:B------:R-:W-:Y:S01]  /*96c0*/  FMUL.FTZ R144, R144, R17.reuse ;  /* 0x0000001190907220 */ /* 0x080fe20000410000 */
[----:B------:R5:W-:Y:S01]  /*96d0*/  MUFU.EX2 R170, R171 ;  /* 0x000000ab00aa7308 */ /* 0x000be20000000800 */
[-C--:B------:R-:W-:Y:S01]  /*96e0*/  FMUL.FTZ R145, R145, R17.reuse ;  /* 0x0000001191917220 */ /* 0x080fe20000410000 */
[-C--:B------:R-:W-:Y:S01]  /*96f0*/  FMUL.FTZ R148, R148, R17.reuse ;  /* 0x0000001194947220 */ /* 0x080fe20000410000 */
[----:B------:R-:W-:Y:S01]  /*9700*/  FMUL.FTZ R149, R149, R17 ;  /* 0x0000001195957220 */ /* 0x000fe20000410000 */
[----:B------:R-:W-:Y:S01]  /*9710*/  F2FP.BF16.F32.PACK_AB R152, R19, R152 ;  /* 0x000000981398723e */ /* 0x000fe200000010ff */
[----:B------:R-:W-:Y:S01]  /*9720*/  FMUL.FTZ R26, R26, R20 ;  /* 0x000000141a1a7220 */ /* 0x000fe20000410000 */
[----:B-1----:R-:W-:Y:S01]  /*9730*/  F2FP.BF16.F32.PACK_AB R158, R153, R16 ;  /* 0x00000010999e723e */ /* 0x002fe200000010ff */
[-C--:B------:R-:W-:Y:S01]  /*9740*/  FMUL.FTZ R27, R27, R20.reuse ;  /* 0x000000141b1b7220 */ /* 0x080fe20000410000 */
[----:B------:R-:W1:Y:S01]  /*9750*/  MUFU.EX2 R172, R172 ;  /* 0x000000ac00ac7308 */ /* 0x000e620000000800 */
[----:B-----5:R-:W-:Y:S01]  /*9760*/  FADD.FTZ R171, R19, R8 ;  /* 0x0000000813ab7221 */ /* 0x020fe20000010000 */
[-C--:B------:R-:W-:Y:S01]  /*9770*/  FMUL.FTZ R30, R30, R20.reuse ;  /* 0x000000141e1e7220 */ /* 0x080fe20000410000 */
[-C--:B------:R-:W-:Y:S01]  /*9780*/  FMUL.FTZ R31, R31, R20.reuse ;  /* 0x000000141f1f7220 */ /* 0x080fe20000410000 */
[-C--:B------:R-:W-:Y:S01]  /*9790*/  FMUL.FTZ R34, R34, R20.reuse ;  /* 0x0000001422227220 */ /* 0x080fe20000410000 */
[----:B------:R-:W-:Y:S01]  /*97a0*/  FADD.FTZ R8, R14, R171 ;  /* 0x000000ab0e087221 */ /* 0x000fe20000010000 */
[-C--:B------:R-:W-:Y:S01]  /*97b0*/  FMUL.FTZ R35, R35, R20.reuse ;  /* 0x0000001423237220 */ /* 0x080fe20000410000 */
[-C--:B------:R-:W-:Y:S01]  /*97c0*/  FMUL.FTZ R38, R38, R20.reuse ;  /* 0x0000001426267220 */ /* 0x080fe20000410000 */
[----:B------:R-:W5:Y:S01]  /*97d0*/  MUFU.EX2 R159, R159 ;  /* 0x0000009f009f7308 */ /* 0x000f620000000800 */
[----:B------:R-:W-:Y:S01]  /*97e0*/  FADD.FTZ R171, R21, R8 ;  /* 0x0000000815ab7221 */ /* 0x000fe20000010000 */
[----:B---3--:R-:W-:Y:S01]  /*97f0*/  FADD.FTZ R8, R168, R7 ;  /* 0x00000007a8087221 */ /* 0x008fe20000010000 */
[-C--:B------:R-:W-:Y:S01]  /*9800*/  FMUL.FTZ R39, R39, R20.reuse ;  /* 0x0000001427277220 */ /* 0x080fe20000410000 */
[----:B------:R-:W-:Y:S01]  /*9810*/  FMUL.FTZ R42, R42, R20 ;  /* 0x000000142a2a7220 */ /* 0x000fe20000410000 */
[----:B--2---:R-:W-:Y:S01]  /*9820*/  FADD.FTZ R154, R156, R171 ;  /* 0x000000ab9c9a7221 */ /* 0x004fe20000010000 */
[----:B----4-:R-:W-:Y:S01]  /*9830*/  FADD.FTZ R7, R155, R8 ;  /* 0x000000089b077221 */ /* 0x010fe20000010000 */
[C---:B------:R-:W-:Y:S01]  /*9840*/  F2FP.BF16.F32.PACK_AB R156, R23.reuse, R156 ;  /* 0x0000009c179c723e */ /* 0x040fe200000010ff */
[----:B------:R-:W2:Y:S01]  /*9850*/  MUFU.EX2 R176, R176 ;  /* 0x000000b000b07308 */ /* 0x000ea20000000800 */
[----:B------:R-:W-:Y:S01]  /*9860*/  FADD.FTZ R171, R23, R154 ;  /* 0x0000009a17ab7221 */ /* 0x000fe20000010000 */
[C---:B-1----:R-:W-:Y:S01]  /*9870*/  FADD.FTZ R8, R172.reuse, R7 ;  /* 0x00000007ac087221 */ /* 0x042fe20000010000 */
[----:B------:R-:W-:Y:S01]  /*9880*/  F2FP.BF16.F32.PACK_AB R155, R172, R155 ;  /* 0x0000009bac9b723e */ /* 0x000fe200000010ff */
[-C--:B------:R-:W-:Y:S01]  /*9890*/  FMUL.FTZ R43, R43, R20.reuse ;  /* 0x000000142b2b7220 */ /* 0x080fe20000410000 */
[----:B------:R-:W-:Y:S01]  /*98a0*/  FADD.FTZ R154, R16, R171 ;  /* 0x000000ab109a7221 */ /* 0x000fe20000010000 */
[-C--:B------:R-:W-:Y:S01]  /*98b0*/  FMUL.FTZ R46, R46, R20.reuse ;  /* 0x000000142e2e7220 */ /* 0x080fe20000410000 */
[-C--:B------:R-:W-:Y:S01]  /*98c0*/  FMUL.FTZ R47, R47, R20.reuse ;  /* 0x000000142f2f7220 */ /* 0x080fe20000410000 */
[----:B------:R-:W1:Y:S01]  /*98d0*/  MUFU.EX2 R163, R163 ;  /* 0x000000a300a37308 */ /* 0x000e620000000800 */
[----:B-----5:R-:W-:Y:S01]  /*98e0*/  FADD.FTZ R7, R159, R8 ;  /* 0x000000089f077221 */ /* 0x020fe20000010000 */
[----:B------:R-:W-:Y:S01]  /*98f0*/  FADD.FTZ R171, R153, R154 ;  /* 0x0000009a99ab7221 */ /* 0x000fe20000010000 */
[----:B------:R-:W-:Y:S01]  /*9900*/  F2FP.BF16.F32.PACK_AB R153, R168, R169 ;  /* 0x000000a9a899723e */ /* 0x000fe200000010ff */
[-C--:B------:R-:W-:Y:S01]  /*9910*/  FMUL.FTZ R50, R50, R20.reuse ;  /* 0x0000001432327220 */ /* 0x080fe20000410000 */
[----:B------:R-:W-:Y:S01]  /*9920*/  FMUL.FTZ R51, R51, R20 ;  /* 0x0000001433337220 */ /* 0x000fe20000410000 */
[----:B------:R-:W-:Y:S01]  /*9930*/  FADD.FTZ R154, R160, R171 ;  /* 0x000000aba09a7221 */ /* 0x000fe20000010000 */
[C---:B------:R-:W-:Y:S01]  /*9940*/  F2FP.BF16.F32.PACK_AB R160, R157.reuse, R160 ;  /* 0x000000a09da0723e */ /* 0x040fe200000010ff */
[----:B------:R-:W3:Y:S01]  /*9950*/  MUFU.EX2 R180, R180 ;  /* 0x000000b400b47308 */ /* 0x000ee20000000800 */
[C---:B--2---:R-:W-:Y:S01]  /*9960*/  FADD.FTZ R8, R176.reuse, R7 ;  /* 0x00000007b0087221 */ /* 0x044fe20000010000 */
[----:B------:R-:W-:Y:S01]  /*9970*/  FADD.FTZ R171, R157, R154 ;  /* 0x0000009a9dab7221 */ /* 0x000fe20000010000 */
[----:B------:R-:W-:Y:S01]  /*9980*/  F2FP.BF16.F32.PACK_AB R157, R176, R159 ;  /* 0x0000009fb09d723e */ /* 0x000fe200000010ff */
[-C--:B------:R-:W-:Y:S01]  /*9990*/  FMUL.FTZ R54, R54, R20.reuse ;  /* 0x0000001436367220 */ /* 0x080fe20000410000 */
[-C--:B------:R-:W-:Y:S01]  /*99a0*/  FMUL.FTZ R55, R55, R20.reuse ;  /* 0x0000001437377220 */ /* 0x080fe20000410000 */
[----:B------:R-:W-:Y:S01]  /*99b0*/  FADD.FTZ R154, R18, R171 ;  /* 0x000000ab129a7221 */ /* 0x000fe20000010000 */
        /* <DEDUP_REMOVED lines=22> */
[----:B------:R-:W-:Y:S01]  /*9b20*/  FADD.FTZ R7, R170, R7 ;  /* 0x00000007aa077221 */ /* 0x000fe20000010000 */
[-C--:B------:R-:W-:Y:S01]  /*9b30*/  FMUL.FTZ R87, R87, R20.reuse ;  /* 0x0000001457577220 */ /* 0x080fe20000410000 */
[----:B------:R-:W-:Y:S01]  /*9b40*/  FMUL.FTZ R90, R90, R20 ;  /* 0x000000145a5a7220 */ /* 0x000fe20000410000 */
[----:B------:R-:W2:Y:S01]  /*9b50*/  MUFU.EX2 R164, R164 ;  /* 0x000000a400a47308 */ /* 0x000ea20000000800 */
[----:B-1----:R-:W-:Y:S01]  /*9b60*/  FADD.FTZ R17, R161, R154 ;  /* 0x0000009aa1117221 */ /* 0x002fe20000010000 */
[----:B------:R-:W-:Y:S01]  /*9b70*/  F2FP.BF16.F32.PACK_AB R154, R21, R14 ;  /* 0x0000000e159a723e */ /* 0x000fe200000010ff */
[----:B------:R-:W-:Y:S01]  /*9b80*/  BAR.SYNC.DEFER_BLOCKING 0xf, 0x100 ;  /* 0x03c4000000007b1d */ /* 0x000fe20000010000 */
[----:B------:R-:W-:Y:S01]  /*9b90*/  F2FP.BF16.F32.PACK_AB R162, R161, R18 ;  /* 0x00000012a1a2723e */ /* 0x000fe200000010ff */
[-C--:B------:R-:W-:Y:S01]  /*9ba0*/  FMUL.FTZ R91, R91, R20.reuse ;  /* 0x000000145b5b7220 */ /* 0x080fe20000410000 */
[----:B------:R-:W-:Y:S01]  /*9bb0*/  F2FP.BF16.F32.PACK_AB R161, R170, R167 ;  /* 0x000000a7aaa1723e */ /* 0x000fe200000010ff */
        /* <DEDUP_REMOVED lines=19> */
[C---:B-1----:R-:W-:Y:S01]  /*9cf0*/  FADD.FTZ R7, R175.reuse, R8 ;  /* 0x00000008af077221 */ /* 0x042fe20000010000 */
[----:B------:R-:W-:Y:S01]  /*9d00*/  F2FP.BF16.F32.PACK_AB R163, R175, R174 ;  /* 0x000000aeafa3723e */ /* 0x000fe200000010ff */
[----:B------:R1:W-:Y:S01]  /*9d10*/  STSM.16.M88.4 [R12+0x26800], R152 ;  /* 0x026800980c007844 */ /* 0x0003e20000000200 */
[-C--:B------:R-:W-:Y:S01]  /*9d20*/  FMUL.FTZ R122, R122, R20.reuse ;  /* 0x000000147a7a7220 */ /* 0x080fe20000410000 */
[-C--:B------:R-:W-:Y:S01]  /*9d30*/  FMUL.FTZ R123, R123, R20.reuse ;  /* 0x000000147b7b7220 */ /* 0x080fe20000410000 */
[----:B------:R-:W-:Y:S01]  /*9d40*/  FMUL.FTZ R126, R126, R20 ;  /* 0x000000147e7e7220 */ /* 0x000fe20000410000 */
[----:B------:R1:W-:Y:S01]  /*9d50*/  STSM.16.M88.4 [R11], R156 ;  /* 0x0000009c0b007844 */ /* 0x0003e20000000200 */
[----:B------:R-:W4:Y:S01]  /*9d60*/  MUFU.EX2 R22, R22 ;  /* 0x0000001600167308 */ /* 0x000f220000000800 */
[C---:B---3--:R-:W-:Y:S01]  /*9d70*/  FADD.FTZ R17, R165.reuse, R14 ;  /* 0x0000000ea5117221 */ /* 0x048fe20000010000 */
[----:B------:R-:W-:Y:S01]  /*9d80*/  F2FP.BF16.F32.PACK_AB R164, R165, R164 ;  /* 0x000000a4a5a4723e */ /* 0x000fe200000010ff */
[----:B------:R1:W-:Y:S01]  /*9d90*/  STSM.16.M88.4 [R10], R160 ;  /* 0x000000a00a007844 */ /* 0x0003e20000000200 */
        /* <DEDUP_REMOVED lines=16> */
[----:B------:R-:W-:-:S04]  /*9ea0*/  FMUL.FTZ R151, R151, R20 ;  /* 0x0000001497977220 */ /* 0x000fc80000410000 */
[----:B------:R-:W4:Y:S01]  /*9eb0*/  MUFU.EX2 R182, R182 ;  /* 0x000000b600b67308 */ /* 0x000f220000000800 */
[C---:B---3--:R-:W-:Y:S01]  /*9ec0*/  F2FP.BF16.F32.PACK_AB R166, R15.reuse, R22 ;  /* 0x000000160fa6723e */ /* 0x048fe200000010ff */
[----:B------:R-:W-:-:S06]  /*9ed0*/  FADD.FTZ R8, R15, R8 ;  /* 0x000000080f087221 */ /* 0x000fcc0000010000 */
[----:B------:R-:W3:Y:S01]  /*9ee0*/  MUFU.EX2 R173, R173 ;  /* 0x000000ad00ad7308 */ /* 0x000ee20000000800 */
[C---:B--2---:R-:W-:Y:S01]  /*9ef0*/  FADD.FTZ R7, R179.reuse, R14 ;  /* 0x0000000eb3077221 */ /* 0x044fe20000010000 */
[----:B------:R-:W-:-:S03]  /*9f00*/  F2FP.BF16.F32.PACK_AB R165, R179, R178 ;  /* 0x000000b2b3a5723e */ /* 0x000fc600000010ff */
[----:B----4-:R-:W-:Y:S01]  /*9f10*/  FADD.FTZ R14, R182, R7 ;  /* 0x00000007b60e7221 */ /* 0x010fe20000010000 */
[----:B---3--:R-:W-:-:S03]  /*9f20*/  F2FP.BF16.F32.PACK_AB R167, R173, R182 ;  /* 0x000000b6ada7723e */ /* 0x008fc600000010ff */
[----:B------:R-:W-:Y:S02]  /*9f30*/  FADD.FTZ R7, R173, R14 ;  /* 0x0000000ead077221 */ /* 0x000fe40000010000 */
[----:B------:R1:W-:Y:S01]  /*9f40*/  STSM.16.M88.4 [R9], R164 ;  /* 0x000000a409007844 */ /* 0x0003e20000000200 */
[----:B------:R-:W-:Y:S05]  /*9f50*/  @!P5 BRA `(.L_x_1819) ;  /* 0x000000000004d947 */ /* 0x000fea0003800000 */
[----:B------:R-:W-:Y:S01]  /*9f60*/  BPT.TRAP 0x1 ;  /* 0x000000040000795c */ /* 0x000fe20000300000 */
.L_x_1819:
[----:B------:R2:W3:Y:S01]  /*9f70*/  SYNCS.PHASECHK.TRANS64.TRYWAIT P1, [UR28+0x28c50], R13 ;  /* 0x028c500dff0075a7 */ /* 0x0004e2000802015c */
[----:B------:R-:W-:Y:S05]  /*9f80*/  @!P5 BRA `(.L_x_1820) ;  /* 0x000000000004d947 */ /* 0x000fea0003800000 */
[----:B------:R-:W-:Y:S01]  /*9f90*/  BPT.TRAP 0x1 ;  /* 0x000000040000795c */ /* 0x000fe20000300000 */
.L_x_1820:
[----:B---3--:R-:W-:Y:S05]  /*9fa0*/  @P1 BRA `(.L_x_1821) ;  /* 0x0000000000081947 */ /* 0x008fea0003800000 */
[----:B------:R-:W3:Y:S02]  /*9fb0*/  SYNCS.PHASECHK.TRANS64.TRYWAIT P1, [UR28+0x28c50], R13 ;  /* 0x028c500dff0075a7 */ /* 0x000ee4000802015c */
[----:B---3--:R-:W-:Y:S05]  /*9fc0*/  @!P1 BRA `(.L_x_1822) ;  /* 0x000000a400789947 */ /* 0x008fea0003800000 */
.L_x_1821:
[----:B------:R-:W-:Y:S01]  /*9fd0*/  ULEA UR11, UR4, UR36, 0xc ;  /* 0x00000024040b7291 */ /* 0x000fe2000f8e603f */
[----:B------:R-:W-:Y:S01]  /*9fe0*/  WARPGROUP.ARRIVE ;  /* 0x00000000000079c5 */ /* 0x000fe20000000000 */
[----:B------:R-:W-:Y:S01]  /*9ff0*/  UMOV UR15, 0x40000040 ;  /* 0x40000040000f7882 */ /* 0x000fe20000000000 */
[----:B0-23--:R-:W-:Y:S01]  /*a000*/  @!P6 VIADD R13, R184, 0x28c60 ;  /* 0x00028c60b80de836 */ /* 0x00dfe20000000000 */
[----:B------:R-:W-:Y:S01]  /*a010*/  UMOV UR27, UR4 ;  /* 0x00000004001b7c82 */ /* 0x000fe20008000000 */
[----:B------:R-:W-:Y:S02]  /*a020*/  IMAD.MOV.U32 R15, RZ, RZ, R6 ;  /* 0x000000ffff0f7224 */ /* 0x000fe400078e0006 */
[----:B------:R-:W-:Y:S01]  /*a030*/  UMOV UR14, UR11 ;  /* 0x0000000b000e7c82 */ /* 0x000fe20008000000 */
[----:B------:R-:W-:Y:S01]  /*a040*/  @!P6 PRMT R13, RZ, 0x654, R13 ;  /* 0x00000654ff0de816 */ /* 0x000fe2000000000d */
[----:B------:R-:W-:Y:S01]  /*a050*/  HGMMA.64x256x16.F32.BF16 R24, R152, gdesc[UR12].tnspB, R24, gsb0 ;  /* 0x43e0000c98187df0 */ /* 0x000fe20008001818 */
[----:B------:R-:W-:Y:S01]  /*a060*/  UIADD3 UR14, UR11, 0x80, URZ ;  /* 0x000000800b0e7890 */ /* 0x000fe2000fffe03f */
[----:B------:R-:W-:Y:S01]  /*a070*/  IMAD.MOV.U32 R14, RZ, RZ, R5 ;  /* 0x000000ffff0e7224 */ /* 0x000fe200078e0005 */
        /* <DEDUP_REMOVED lines=28> */
[----:B------:R-:W-:-:S05]  /*a240*/  UMOV UR42, UR25 ;  /* 0x00000019002a7c82 */ /* 0x000fca0008000000 */
.L_x_1814:
[----:B------:R-:W-:-:S06]  /*a250*/  UISETP.GE.AND UP1, UPT, UR42, UR38, UPT ;  /* 0x000000262a00728c */ /* 0x000fcc000bf26270 */
[----:B------:R-:W-:-:S13]  /*a260*/  PLOP3.LUT P0, PT, PT, PT, UP1, 0x80, 0x0 ;  /* 0x000000000000781c */ /* 0x000fda0003f0f018 */
[----:B------:R-:W-:Y:S05]  /*a270*/  @!P0 BRA `(.L_x_1824) ;  /* 0x0000002000e88947 */ /* 0x000fea0003800000 */
[----:B------:R-:W-:Y:S01]  /*a280*/  MOV R15, R6 ;  /* 0x00000006000f7202 */ /* 0x000fe20000000f00 */
[----:B------:R-:W-:Y:S01]  /*a290*/  IMAD.MOV.U32 R16, RZ, RZ, R5 ;  /* 0x000000ffff107224 */ /* 0x000fe200078e0005 */
[----:B------:R-:W-:Y:S01]  /*a2a0*/  UMOV UR25, UR4 ;  /* 0x0000000400197c82 */ /* 0x000fe20008000000 */
[----:B------:R-:W-:Y:S01]  /*a2b0*/  ULDC UR27, c[0x0][0x9e4] ;  /* 0x00027900001b7ab9 */ /* 0x000fe20000000800 */
[----:B------:R-:W-:Y:S01]  /*a2c0*/  ULDC UR28, c[0x0][0x288] ;  /* 0x0000a200001c7ab9 */ /* 0x000fe20000000800 */
[----:B------:R-:W-:Y:S01]  /*a2d0*/  ULDC UR29, c[0x0][0x2f0] ;  /* 0x0000bc00001d7ab9 */ /* 0x000fe20000000800 */
[----:B------:R-:W-:Y:S01]  /*a2e0*/  ULDC UR24, c[0x0][0x988] ;  /* 0x0002620000187ab9 */ /* 0x000fe20000000800 */
[----:B------:R-:W-:-:S05]  /*a2f0*/  ULDC UR26, c[0x0][0x9e0] ;  /* 0x00027800001a7ab9 */ /* 0x000fca0000000800 */
.L_x_1841:
[----:B------:R-:W-:-:S04]  /*a300*/  UIADD3 UR4, UR25, 0x1, URZ ;  /* 0x0000000119047890 */ /* 0x000fc8000fffe03f */
[----:B------:R-:W-:-:S04]  /*a310*/  UISETP.NE.AND UP1, UPT, UR4, 0x2, UPT ;  /* 0x000000020400788c */ /* 0x000fc8000bf25270 */
[----:B------:R-:W-:Y:S02]  /*a320*/  USEL UR10, URZ, 0x1, UP1 ;  /* 0x000000013f0a7887 */ /* 0x000fe40008800000 */
[----:B------:R-:W-:Y:S02]  /*a330*/  USEL UR4, UR4, URZ, UP1 ;  /* 0x0000003f04047287 */ /* 0x000fe40008800000 */
[----:B------:R-:W-:Y:S01]  /*a340*/  ULOP3.LUT UR5, UR5, UR10, URZ, 0x3c, !UPT ;  /* 0x0000000a05057292 */ /* 0x000fe2000f8e3c3f */
[----:B--2---:R-:W-:Y:S11]  /*a350*/  @!P5 BRA `(.L_x_1825) ;  /* 0x000000000004d947 */ /* 0x004ff60003800000 */
[----:B------:R-:W-:Y:S01]  /*a360*/  BPT.TRAP 0x1 ;  /* 0x000000040000795c */ /* 0x000fe20000300000 */
.L_x_1825:
[----:B------:R-:W-:Y:S01]  /*a370*/  ULEA UR30, UR4, UR37, 0x3 ;  /* 0x00000025041e7291 */ /* 0x000fe2000f8e183f */
[----:B0-2---:R-:W-:-:S05]  /*a380*/  IMAD.U32 R13, RZ, RZ, UR5 ;  /* 0x00000005ff0d7e24 */ /* 0x005fca000f8e00ff */
[----:B------:R-:W-:-:S04]  /*a390*/  SHF.L.U32 R13, R13, 0x1f, RZ ;  /* 0x0000001f0d0d7819 */ /* 0x000fc800000006ff */
[----:B------:R0:W2:Y:S01]  /*a3a0*/  SYNCS.PHASECHK.TRANS64.TRYWAIT P0, [UR30+0x28c30], R13 ;  /* 0x028c300dff0075a7 */ /* 0x0000a2000800015e */
[----:B------:R-:W-:Y:S05]  /*a3b0*/  @!P5 BRA `(.L_x_1826) ;  /* 0x000000000004d947 */ /* 0x000fea0003800000 */
[----:B------:R-:W-:Y:S01]  /*a3c0*/  BPT.TRAP 0x1 ;  /* 0x000000040000795c */ /* 0x000fe20000300000 */
.L_x_1826:
[----:B--2---:R-:W-:Y:S05]  /*a3d0*/  @P0 BRA `(.L_x_1827) ;  /* 0x0000000000080947 */ /* 0x004fea0003800000 */
[----:B------:R-:W2:Y:S02]  /*a3e0*/  SYNCS.PHASECHK.TRANS64.TRYWAIT P0, [UR30+0x28c30], R13 ;  /* 0x028c300dff0075a7 */ /* 0x000ea4000800015e */
[----:B--2---:R-:W-:Y:S05]  /*a3f0*/  @!P0 BRA `(.L_x_1828) ;  /* 0x000000a000808947 */ /* 0x004fea0003800000 */
.L_x_1827:
[----:B------:R-:W-:Y:S01]  /*a400*/  ULEA UR22, UR4, UR6, 0x9 ;  /* 0x0000000604167291 */ /* 0x000fe2000f8e483f */
[----:B-1-3--:R-:W-:Y:S01]  /*a410*/  WARPGROUP.ARRIVE ;  /* 0x00000000000079c5 */ /* 0x00afe20000000000 */
[----:B------:R-:W-:Y:S01]  /*a420*/  UMOV UR23, 0x40000040 ;  /* 0x4000004000177882 */ /* 0x000fe20000000000 */
[----:B------:R-:W-:Y:S01]  /*a430*/  UMOV UR11, 0x40000040 ;  /* 0x40000040000b7882 */ /* 0x000fe20000000000 */
[----:B------:R-:W-:Y:S01]  /*a440*/  UIADD3 UR10, UR22, 0x2, URZ ;  /* 0x00000002160a7890 */ /* 0x000fe2000fffe03f */
[----:B------:R-:W-:Y:S01]  /*a450*/  PLOP3.LUT P0, PT, PT, PT, UP0, 0x80, 0x0 ;  /* 0x000000000000781c */ /* 0x000fe20003f0f008 */
[----:B------:R-:W-:Y:S01]  /*a460*/  UIADD3 UR14, UR22, 0x4, URZ ;  /* 0x00000004160e7890 */ /* 0x000fe2000fffe03f */
[----:B--2---:R-:W-:Y:S01]  /*a470*/  IMAD.MOV.U32 R6, RZ, RZ, R2 ;  /* 0x000000ffff067224 */ /* 0x004fe200078e0002 */
[----:B------:R-:W-:Y:S01]  /*a480*/  UMOV UR15, 0x40000040 ;  /* 0x40000040000f7882 */ /* 0x000fe20000000000 */
[----:B------:R-:W-:Y:S01]  /*a490*/  HGMMA.64x64x16.F32.BF16 R152, gdesc[UR20], RZ, !UPT, gsb0 ;  /* 0x00e00000149879f0 */ /* 0x000fe2000c0018ff */
[----:B------:R-:W-:Y:S01]  /*a4a0*/  UIADD3 UR18, UR22, 0x6, URZ ;  /* 0x0000000616127890 */ /* 0x000fe2000fffe03f */
[----:B------:R-:W-:Y:S01]  /*a4b0*/  IMAD.U32 R23, RZ, RZ, UR29 ;  /* 0x0000001dff177e24 */ /* 0x000fe2000f8e00ff */
[----:B------:R-:W-:Y:S01]  /*a4c0*/  UMOV UR19, 0x40000040 ;  /* 0x4000004000137882 */ /* 0x000fe20000000000 */
[----:B----4-:R-:W-:Y:S01]  /*a4d0*/  IMAD.U32 R14, RZ, RZ, UR30 ;  /* 0x0000001eff0e7e24 */ /* 0x010fe2000f8e00ff */
[----:B------:R-:W-:-:S02]  /*a4e0*/  WARPGROUP.DEPBAR.LE gsb0, 0x0 ;  /* 0x00008000000079c5 */ /* 0x000fc40000010000 */
[----:B------:R-:W-:-:S06]  /*a4f0*/  WARPGROUP.ARRIVE ;  /* 0x00000000000079c5 */ /* 0x000fcc0000000000 */
[----:B------:R-:W-:Y:S01]  /*a500*/  HGMMA.64x64x16.F32.BF16 R152, gdesc[UR8], R152, gsb0 ;  /* 0x00e00000089879f0 */ /* 0x000fe20008001898 */
[----:B------:R-:W-:Y:S02]  /*a510*/  @UP0 ULDC UR10, c[0x0][0x44c] ;  /* 0x00011300000a0ab9 */ /* 0x000fe40000000800 */
[----:B------:R-:W-:Y:S01]  /*a520*/  @P0 IMAD.HI.U32 R5, R2, UR10, RZ ;  /* 0x0000000a02050c27 */ /* 0x000fe2000f8e00ff */
[----:B------:R-:W-:-:S04]  /*a530*/  @UP0 ULDC UR10, c[0x0][0x450] ;  /* 0x00011400000a0ab9 */ /* 0x000fc80000000800 */
[----:B------:R-:W-:Y:S01]  /*a540*/  @P0 SHF.R.U32.HI R6, RZ, UR10, R5 ;  /* 0x0000000aff060c19 */ /* 0x000fe20008011605 */
[----:B------:R-:W-:Y:S01]  /*a550*/  USHF.L.U32 UR10, UR42, 0x6, URZ ;  /* 0x000000062a0a7899 */ /* 0x000fe2000800063f */
[----:B------:R-:W-:-:S03]  /*a560*/  @!P6 VIADD R5, R14, 0x28c40 ;  /* 0x00028c400e05e836 */ /* 0x000fc60000000000 */
[----:B------:R-:W1:Y:S02]  /*a570*/  SHFL.IDX PT, R20, R6, RZ, 0x1c1f ;  /* 0x001c1fff06147589 */ /* 0x000e6400000e0000 */
[----:B------:R-:W-:Y:S01]  /*a580*/  IMAD.U32 R17, RZ, RZ, UR10 ;  /* 0x0000000aff117e24 */ /* 0x000fe2000f8e00ff */
[----:B------:R-:W-:-:S04]  /*a590*/  @!P6 PRMT R5, RZ, 0x654, R5 ;  /* 0x00000654ff05e816 */ /* 0x000fc80000000005 */
[----:B------:R-:W-:-:S05]  /*a5a0*/  IADD3 R17, -R0, 0x1, -R17 ;  /* 0x0000000100117810 */ /* 0x000fca0007ffe911 */
[----:B------:R-:W-:-:S05]  /*a5b0*/  IMAD R17, R23, UR39, R17 ;  /* 0x0000002717117c24 */ /* 0x000fca000f8e0211 */
[----:B------:R-:W-:-:S05]  /*a5c0*/  IADD3 R17, R17, -UR28, RZ ;  /* 0x8000001c11117c10 */ /* 0x000fca000fffe0ff */
[C---:B------:R-:W-:Y:S02]  /*a5d0*/  VIADD R19, R17.reuse, UR26 ;  /* 0x0000001a11137c36 */ /* 0x040fe40008000000 */
[----:B------:R-:W-:-:S04]  /*a5e0*/  VIADD R21, R17, UR7 ;  /* 0x0000000711157c36 */ /* 0x000fc80008000000 */
[----:B-1----:R-:W-:Y:S01]  /*a5f0*/  IMAD.IADD R18, R21, 0x1, R20 ;  /* 0x0000000115127824 */ /* 0x002fe200078e0214 */
[----:B------:R-:W-:Y:S02]  /*a600*/  WARPGROUP.DEPBAR.LE gsb0, 0x0 ;  /* 0x00008000000079c5 */ /* 0x000fe40000010000 */
[----:B------:R-:W-:-:S06]  /*a610*/  WARPGROUP.ARRIVE ;  /* 0x00000000000079c5 */ /* 0x000fcc0000000000 */
[----:B------:R-:W-:Y:S03]  /*a620*/  HGMMA.64x64x16.F32.BF16 R152, gdesc[UR12], R152, gsb0 ;  /* 0x00e000000c9879f0 */ /* 0x000fe60008001898 */
[----:B------:R-:W-:Y:S02]  /*a630*/  WARPGROUP.DEPBAR.LE gsb0, 0x0 ;  /* 0x00008000000079c5 */ /* 0x000fe40000010000 */
[----:B------:R-:W-:-:S06]  /*a640*/  WARPGROUP.ARRIVE ;  /* 0x00000000000079c5 */ /* 0x000fcc0000000000 */
[----:B------:R-:W-:Y:S03]  /*a650*/  HGMMA.64x64x16.F32.BF16 R152, gdesc[UR16], R152, gsb0 ;  /* 0x00e00000109879f0 */ /* 0x000fe60008001898 */
[----:B------:R-:W-:Y:S02]  /*a660*/  WARPGROUP.DEPBAR.LE gsb0, 0x0 ;  /* 0x00008000000079c5 */ /* 0x000fe40000010000 */
[----:B------:R1:W-:Y:S02]  /*a670*/  @!P6 SYNCS.ARRIVE.TRANS64.RED.A1T0 RZ, [R5+URZ], RZ ;  /* 0x000000ff05ffe9a7 */ /* 0x0003e4000810043f */
[----:B-1----:R-:W-:Y:S01]  /*a680*/  IMAD.IADD R5, R19, 0x1, R20 ;  /* 0x0000000113057824 */ /* 0x002fe200078e0214 */
[----:B------:R-:W-:Y:S06]  /*a690*/  @!P4 BRA `(.L_x_1829) ;  /* 0x00000000005cc947 */ /* 0x000fec0003800000 */
[----:B------:R-:W-:Y:S01]  /*a6a0*/  IMAD R17, R23, UR39, R20 ;  /* 0x0000002717117c24 */ /* 0x000fe2000f8e0214 */
[----:B------:R-:W-:Y:S03]  /*a6b0*/  BSSY B0, `(.L_x_1830) ;  /* 0x0000011000007945 */ /* 0x000fe60003800000 */
[----:B------:R-:W-:-:S05]  /*a6c0*/  VIADD R17, R17, -UR28 ;  /* 0x8000001c11117c36 */ /* 0x000fca0008000000 */
[----:B------:R-:W-:-:S13]  /*a6d0*/  ISETP.GT.AND P0, PT, R17, -0x1, PT ;  /* 0xffffffff1100780c */ /* 0x000fda0003f04270 */
[----:B------:R-:W-:Y:S05]  /*a6e0*/  @P0 BRA `(.L_x_1831) ;  /* 0x0000000000200947 */ /* 0x000fea0003800000 */
[----:B------:R-:W-:Y:S01]  /*a6f0*/  IMAD.U32 R22, RZ, RZ, UR27 ;  /* 0x0000001bff167e24 */ /* 0x000fe2000f8e00ff */
[----:B------:R-:W-:-:S04]  /*a700*/  LOP3.LUT R17, RZ, R17, RZ, 0x33, !PT ;  /* 0x00000011ff117212 */ /* 0x000fc800078e33ff */
[----:B------:R-:W-:-:S13]  /*a710*/  ISETP.NE.AND P0, PT, R22, 0x1, PT ;  /* 0x000000011600780c */ /* 0x000fda0003f05270 */
[----:B------:R-:W1:Y:S02]  /*a720*/  @P0 LDC.64 R184, c[0x0][0x9e8] ;  /* 0x00027a00ffb80b82 */ /* 0x000e640000000a00 */
[----:B-1----:R-:W-:-:S05]  /*a730*/  @P0 IMAD.HI.U32 R20, R17, R184, RZ ;  /* 0x000000b811140227 */ /* 0x002fca00078e00ff */
[----:B------:R-:W-:-:S04]  /*a740*/  @P0 SHF.R.U32.HI R17, RZ, R185, R20 ;  /* 0x000000b9ff110219 */ /* 0x000fc80000011614 */
[----:B------:R-:W-:Y:S01]  /*a750*/  LOP3.LUT R17, RZ, R17, RZ, 0x33, !PT ;  /* 0x00000011ff117212 */ /* 0x000fe200078e33ff */
[----:B------:R-:W-:Y:S06]  /*a760*/  BRA `(.L_x_1832) ;  /* 0x0000000000147947 */ /* 0x000fec0003800000 */
.L_x_1831:
[----:B------:R-:W-:-:S05]  /*a770*/  IMAD.U32 R22, RZ, RZ, UR27 ;  /* 0x0000001bff167e24 */ /* 0x000fca000f8e00ff */
[----:B------:R-:W-:-:S13]  /*a780*/  ISETP.NE.AND P0, PT, R22, 0x1, PT ;  /* 0x000000011600780c */ /* 0x000fda0003f05270 */
[----:B------:R-:W1:Y:S02]  /*a790*/  @P0 LDC.64 R184, c[0x0][0x9e8] ;  /* 0x00027a00ffb80b82 */ /* 0x000e640000000a00 */
[----:B-1----:R-:W-:-:S05]  /*a7a0*/  @P0 IMAD.HI.U32 R20, R17, R184, RZ ;  /* 0x000000b811140227 */ /* 0x002fca00078e00ff */
[----:B------:R-:W-:-:S07]  /*a7b0*/  @P0 SHF.R.U32.HI R17, RZ, R185, R20 ;  /* 0x000000b9ff110219 */ /* 0x000fce0000011614 */
.L_x_1832:
[----:B------:R-:W-:Y:S05]  /*a7c0*/  BSYNC B0 ;  /* 0x0000000000007941 */ /* 0x000fea0003800000 */
.L_x_1830:
[----:B------:R-:W-:-:S05]  /*a7d0*/  IMAD R17, R17, R22, -UR10 ;  /* 0x8000000a11117e24 */ /* 0x000fca000f8e0216 */
[----:B------:R-:W-:-:S04]  /*a7e0*/  IADD3 R17, -R0, R17, RZ ;  /* 0x0000001100117210 */ /* 0x000fc80007ffe1ff */
[----:B------:R-:W-:Y:S02]  /*a7f0*/  VIADDMNMX R5, R17, R22, R5, PT ;  /* 0x0000001611057246 */ /* 0x000fe40003800105 */
[----:B------:R-:W-:-:S07]  /*a800*/  VIMNMX R18, R18, R17, !PT ;  /* 0x0000001112127248 */ /* 0x000fce0007fe0100 */
.L_x_1829:
[----:B------:R-:W-:Y:S01]  /*a810*/  UISETP.GT.AND UP1, UPT, UR42, -0x1, UPT ;  /* 0xffffffff2a00788c */ /* 0x000fe2000bf24270 */
[----:B------:R-:W1:Y:S05]  /*a820*/  SHFL.IDX PT, R20, R6, 0x1, 0x1c1f ;  /* 0x003c1f0006147f89 */ /* 0x000e6a00000e0000 */
[----:B------:R-:W-:-:S04]  /*a830*/  PLOP3.LUT P0, PT, PT, PT, UP1, 0x80, 0x0 ;  /* 0x000000000000781c */ /* 0x000fc80003f0f018 */
[C---:B------:R-:W-:Y:S02]  /*a840*/  ISETP.GT.AND P1, PT, R18.reuse, RZ, P0 ;  /* 0x000000ff1200720c */ /* 0x040fe40000724270 */
[C---:B------:R-:W-:Y:S02]  /*a850*/  ISETP.GT.AND P3, PT, R18.reuse, 0x1, P0 ;  /* 0x000000011200780c */ /* 0x040fe40000764270 */
[----:B------:R-:W-:Y:S02]  /*a860*/  ISETP.LT.OR P2, PT, R5, 0x1, P1 ;  /* 0x000000010500780c */ /* 0x000fe40000f41670 */
[----:B------:R-:W-:Y:S02]  /*a870*/  ISETP.GT.AND P1, PT, R18, 0x8, P0 ;  /* 0x000000081200780c */ /* 0x000fe40000724270 */
[----:B------:R-:W-:Y:S02]  /*a880*/  FSEL R17, R152, -INF , !P2 ;  /* 0xff80000098117808 */ /* 0x000fe40005000000 */
[----:B------:R-:W-:-:S02]  /*a890*/  ISETP.GT.AND P2, PT, R18, 0x9, P0 ;  /* 0x000000091200780c */ /* 0x000fc40000744270 */
[C---:B------:R-:W-:Y:S02]  /*a8a0*/  ISETP.LT.OR P3, PT, R5.reuse, 0x2, P3 ;  /* 0x000000020500780c */ /* 0x040fe40001f61670 */
[----:B------:R-:W-:Y:S01]  /*a8b0*/  ISETP.LT.OR P1, PT, R5, 0x9, P1 ;  /* 0x000000090500780c */ /* 0x000fe20000f21670 */
[----:B-1----:R-:W-:Y:S01]  /*a8c0*/  IMAD.IADD R6, R19, 0x1, R20 ;  /* 0x0000000113067824 */ /* 0x002fe200078e0214 */
[----:B------:R-:W-:Y:S02]  /*a8d0*/  ISETP.LT.OR P2, PT, R5, 0xa, P2 ;  /* 0x0000000a0500780c */ /* 0x000fe40001741670 */
[----:B------:R-:W-:Y:S02]  /*a8e0*/  FSEL R153, R153, -INF , !P3 ;  /* 0xff80000099997808 */ /* 0x000fe40005800000 */
[----:B------:R-:W-:Y:S02]  /*a8f0*/  FSEL R156, R156, -INF , !P1 ;  /* 0xff8000009c9c7808 */ /* 0x000fe40004800000 */
[----:B------:R-:W-:-:S02]  /*a900*/  FSEL R157, R157, -INF , !P2 ;  /* 0xff8000009d9d7808 */ /* 0x000fc40005000000 */
[C---:B------:R-:W-:Y:S02]  /*a910*/  ISETP.GT.AND P3, PT, R18.reuse, 0x10, P0 ;  /* 0x000000101200780c */ /* 0x040fe40000764270 */
[C---:B------:R-:W-:Y:S02]  /*a920*/  ISETP.GT.AND P1, PT, R18.reuse, 0x11, P0 ;  /* 0x000000111200780c */ /* 0x040fe40000724270 */
[----:B------:R-:W-:Y:S02]  /*a930*/  ISETP.GT.AND P2, PT, R18, 0x18, P0 ;  /* 0x000000181200780c */ /* 0x000fe40000744270 */
[C---:B------:R-:W-:Y:S02]  /*a940*/  ISETP.LT.OR P3, PT, R5.reuse, 0x11, P3 ;  /* 0x000000110500780c */ /* 0x040fe40001f61670 */
[C---:B------:R-:W-:Y:S02]  /*a950*/  ISETP.LT.OR P1, PT, R5.reuse, 0x12, P1 ;  /* 0x000000120500780c */ /* 0x040fe40000f21670 */
[----:B------:R-:W-:-:S02]  /*a960*/  ISETP.LT.OR P2, PT, R5, 0x19, P2 ;  /* 0x000000190500780c */ /* 0x000fc40001741670 */
[----:B------:R-:W-:Y:S02]  /*a970*/  FSEL R160, R160, -INF , !P3 ;  /* 0xff800000a0a07808 */ /* 0x000fe40005800000 */
[----:B------:R-:W-:Y:S02]  /*a980*/  FSEL R161, R161, -INF , !P1 ;  /* 0xff800000a1a17808 */ /* 0x000fe40004800000 */
[----:B------:R-:W-:Y:S02]  /*a990*/  FSEL R164, R164, -INF , !P2 ;  /* 0xff800000a4a47808 */ /* 0x000fe40005000000 */
[C---:B------:R-:W-:Y:S02]  /*a9a0*/  ISETP.GT.AND P3, PT, R18.reuse, 0x19, P0 ;  /* 0x000000191200780c */ /* 0x040fe40000764270 */
[C---:B------:R-:W-:Y:S02]  /*a9b0*/  ISETP.GT.AND P1, PT, R18.reuse, 0x20, P0 ;  /* 0x000000201200780c */ /* 0x040fe40000724270 */
[----:B------:R-:W-:-:S02]  /*a9c0*/  ISETP.GT.AND P2, PT, R18, 0x21, P0 ;  /* 0x000000211200780c */ /* 0x000fc40000744270 */
[C---:B------:R-:W-:Y:S02]  /*a9d0*/  ISETP.LT.OR P3, PT, R5.reuse, 0x1a, P3 ;  /* 0x0000001a0500780c */ /* 0x040fe40001f61670 */
[C---:B------:R-:W-:Y:S02]  /*a9e0*/  ISETP.LT.OR P1, PT, R5.reuse, 0x21, P1 ;  /* 0x000000210500780c */ /* 0x040fe40000f21670 */
        /* <DEDUP_REMOVED lines=15> */
[----:B------:R-:W-:Y:S01]  /*aae0*/  ISETP.GT.AND P2, PT, R18, 0x39, P0 ;  /* 0x000000391200780c */ /* 0x000fe20000744270 */
[----:B------:R-:W-:Y:S01]  /*aaf0*/  IMAD.IADD R18, R21, 0x1, R20 ;  /* 0x0000000115127824 */ /* 0x000fe200078e0214 */
[----:B------:R-:W-:-:S02]  /*ab00*/  ISETP.LT.OR P3, PT, R5, 0x32, P3 ;  /* 0x000000320500780c */ /* 0x000fc40001f61670 */
[C---:B------:R-:W-:Y:S02]  /*ab10*/  ISETP.LT.OR P1, PT, R5.reuse, 0x39, P1 ;  /* 0x000000390500780c */ /* 0x040fe40000f21670 */
[----:B------:R-:W-:Y:S02]  /*ab20*/  ISETP.LT.OR P2, PT, R5, 0x3a, P2 ;  /* 0x0000003a0500780c */ /* 0x000fe40001741670 */
[----:B------:R-:W-:Y:S02]  /*ab30*/  FSEL R177, R177, -INF , !P3 ;  /* 0xff800000b1b17808 */ /* 0x000fe40005800000 */
[----:B------:R-:W-:Y:S02]  /*ab40*/  FSEL R180, R180, -INF , !P1 ;  /* 0xff800000b4b47808 */ /* 0x000fe40004800000 */
[----:B------:R-:W-:Y:S01]  /*ab50*/  FSEL R181, R181, -INF , !P2 ;  /* 0xff800000b5b57808 */ /* 0x000fe20005000000 */
        /* <DEDUP_REMOVED lines=14> */
.L_x_1835:
[----:B------:R-:W-:-:S05]  /*ac40*/  IMAD.U32 R22, RZ, RZ, UR27 ;  /* 0x0000001bff167e24 */ /* 0x000fca000f8e00ff */
[----:B------:R-:W-:-:S13]  /*ac50*/  ISETP.NE.AND P1, PT, R22, 0x1, PT ;  /* 0x000000011600780c */ /* 0x000fda0003f25270 */
[----:B------:R-:W1:Y:S02]  /*ac60*/  @P1 LDC.64 R20, c[0x0][0x9e8] ;  /* 0x00027a00ff141b82 */ /* 0x000e640000000a00 */
[----:B-1----:R-:W-:-:S05]  /*ac70*/  @P1 IMAD.HI.U32 R20, R5, R20, RZ ;  /* 0x0000001405141227 */ /* 0x002fca00078e00ff */
[----:B------:R-:W-:-:S07]  /*ac80*/  @P1 SHF.R.U32.HI R5, RZ, R21, R20 ;  /* 0x00000015ff051219 */ /* 0x000fce0000011614 */
.L_x_1836:
[----:B------:R-:W-:Y:S05]  /*ac90*/  BSYNC B0 ;  /* 0x0000000000007941 */ /* 0x000fea0003800000 */
.L_x_1834:
[----:B------:R-:W-:-:S04]  /*aca0*/  IMAD R5, R5, R22, -UR10 ;  /* 0x8000000a05057e24 */ /* 0x000fc8000f8e0216 */
[----:B------:R-:W-:-:S05]  /*acb0*/  IMAD.IADD R5, R5, 0x1, -R0 ;  /* 0x0000000105057824 */ /* 0x000fca00078e0a00 */
[----:B------:R-:W-:Y:S02]  /*acc0*/  VIADDMNMX R6, R5, R22, R6, PT ;  /* 0x0000001605067246 */ /* 0x000fe40003800106 */
[----:B------:R-:W-:-:S07]  /*acd0*/  VIMNMX R18, R18, R5, !PT ;  /* 0x0000000512127248 */ /* 0x000fce0007fe0100 */
.L_x_1833:
[----:B------:R-:W-:Y:S01]  /*ace0*/  FMNMX.FTZ R20, R17, R16, !PT ;  /* 0x0000001011147209 */ /* 0x000fe20007810000 */
[----:B------:R-:W-:Y:S01]  /*acf0*/  UMOV UR10, UR24 ;  /* 0x00000018000a7c82 */ /* 0x000fe20008000000 */
[----:B------:R-:W-:Y:S02]  /*ad00*/  ISETP.GT.AND P1, PT, R18, 0x1, P0 ;  /* 0x000000011200780c */ /* 0x000fe40000724270 */
[----:B------:R-:W-:Y:S02]  /*ad10*/  FMNMX.FTZ R5, R153, R20, !PT ;  /* 0x0000001499057209 */ /* 0x000fe40007810000 */
[----:B------:R-:W-:Y:S02]  /*ad20*/  ISETP.LT.OR P1, PT, R6, 0x2, P1 ;  /* 0x000000020600780c */ /* 0x000fe40000f21670 */
[----:B------:R-:W-:Y:S02]  /*ad30*/  FMNMX.FTZ R20, R156, R5, !PT ;  /* 0x000000059c147209 */ /* 0x000fe40007810000 */
[----:B------:R-:W-:-:S02]  /*ad40*/  FSEL R155, R155, -INF , !P1 ;  /* 0xff8000009b9b7808 */ /* 0x000fc40004800000 */
[----:B------:R-:W-:Y:S02]  /*ad50*/  FMNMX.FTZ R5, R157, R20, !PT ;  /* 0x000000149d057209 */ /* 0x000fe40007810000 */
[----:B------:R-:W-:Y:S02]  /*ad60*/  ISETP.GT.AND P1, PT, R18, RZ, P0 ;  /* 0x000000ff1200720c */ /* 0x000fe40000724270 */
[----:B------:R-:W-:Y:S02]  /*ad70*/  FMNMX.FTZ R20, R160, R5, !PT ;  /* 0x00000005a0147209 */ /* 0x000fe40007810000 */
[----:B------:R-:W-:Y:S02]  /*ad80*/  ISETP.LT.OR P1, PT, R6, 0x1, P1 ;  /* 0x000000010600780c */ /* 0x000fe40000f21670 */
        /* <DEDUP_REMOVED lines=22> */
[----:B------:R-:W-:Y:S01]  /*aef0*/  ISETP.GT.AND P1, PT, R18, 0x18, P0 ;  /* 0x000000181200780c */ /* 0x000fe20000724270 */
[----:B------:R-:W1:Y:S01]  /*af00*/  SHFL.BFLY PT, R5, R20, 0x2, 0x1f ;  /* 0x0c401f0014057f89 */ /* 0x000e6200000e0000 */
[----:B------:R-:W-:Y:S02]  /*af10*/  ISETP.LT.OR P3, PT, R6, 0x12, P3 ;  /* 0x000000120600780c */ /* 0x000fe40001f61670 */
[----:B------:R-:W-:Y:S02]  /*af20*/  ISETP.GT.AND P2, PT, R18, 0x19, P0 ;  /* 0x000000191200780c */ /* 0x000fe40000744270 */
[----:B------:R-:W-:-:S02]  /*af30*/  ISETP.LT.OR P1, PT, R6, 0x19, P1 ;  /* 0x000000190600780c */ /* 0x000fc40000f21670 */
[----:B------:R-:W-:Y:S02]  /*af40*/  FSEL R163, R163, -INF , !P3 ;  /* 0xff800000a3a37808 */ /* 0x000fe40005800000 */
[----:B------:R-:W-:Y:S02]  /*af50*/  ISETP.GT.AND P3, PT, R18, 0x20, P0 ;  /* 0x000000201200780c */ /* 0x000fe40000764270 */
[----:B------:R-:W-:Y:S02]  /*af60*/  ISETP.LT.OR P2, PT, R6, 0x1a, P2 ;  /* 0x0000001a0600780c */ /* 0x000fe40001741670 */
[----:B------:R-:W-:Y:S02]  /*af70*/  FSEL R166, R166, -INF , !P1 ;  /* 0xff800000a6a67808 */ /* 0x000fe40004800000 */
[----:B------:R-:W-:Y:S02]  /*af80*/  ISETP.GT.AND P1, PT, R18, 0x21, P0 ;  /* 0x000000211200780c */ /* 0x000fe40000724270 */
[----:B------:R-:W-:-:S02]  /*af90*/  ISETP.LT.OR P3, PT, R6, 0x21, P3 ;  /* 0x000000210600780c */ /* 0x000fc40001f61670 */
[----:B------:R-:W-:Y:S02]  /*afa0*/  FSEL R167, R167, -INF , !P2 ;  /* 0xff800000a7a77808 */ /* 0x000fe40005000000 */
[----:B------:R-:W-:Y:S02]  /*afb0*/  ISETP.GT.AND P2, PT, R18, 0x28, P0 ;  /* 0x000000281200780c */ /* 0x000fe40000744270 */
[----:B------:R-:W-:Y:S02]  /*afc0*/  ISETP.LT.OR P1, PT, R6, 0x22, P1 ;  /* 0x000000220600780c */ /* 0x000fe40000f21670 */
[----:B-1----:R-:W-:Y:S02]  /*afd0*/  FMNMX.FTZ R19, R20, R5, !PT ;  /* 0x0000000514137209 */ /* 0x002fe40007810000 */
[----:B------:R-:W-:Y:S02]  /*afe0*/  FMNMX.FTZ R20, R154, R15, !PT ;  /* 0x0000000f9a147209 */ /* 0x000fe40007810000 */
[----:B------:R-:W-:Y:S01]  /*aff0*/  FSEL R170, R170, -INF , !P3 ;  /* 0xff800000aaaa7808 */ /* 0x000fe20005800000 */
[----:B------:R-:W1:Y:S01]  /*b000*/  SHFL.BFLY PT, R22, R19, 0x1, 0x1f ;  /* 0x0c201f0013167f89 */ /* 0x000e6200000e0000 */
[----:B------:R-:W-:-:S02]  /*b010*/  ISETP.LT.OR P2, PT, R6, 0x29, P2 ;  /* 0x000000290600780c */ /* 0x000fc40001741670 */
[----:B------:R-:W-:Y:S02]  /*b020*/  FSEL R171, R171, -INF , !P1 ;  /* 0xff800000abab7808 */ /* 0x000fe40004800000 */
[----:B------:R-:W-:Y:S02]  /*b030*/  ISETP.GT.AND P1, PT, R18, 0x29, P0 ;  /* 0x000000291200780c */ /* 0x000fe40000724270 */
[----:B------:R-:W-:Y:S02]  /*b040*/  FSEL R174, R174, -INF , !P2 ;  /* 0xff800000aeae7808 */ /* 0x000fe40005000000 */
[----:B------:R-:W-:Y:S02]  /*b050*/  ISETP.GT.AND P2, PT, R18, 0x30, P0 ;  /* 0x000000301200780c */ /* 0x000fe40000744270 */
[C---:B------:R-:W-:Y:S02]  /*b060*/  ISETP.LT.OR P1, PT, R6.reuse, 0x2a, P1 ;  /* 0x0000002a0600780c */ /* 0x040fe40000f21670 */
[----:B------:R-:W-:-:S02]  /*b070*/  ISETP.LT.OR P2, PT, R6, 0x31, P2 ;  /* 0x000000310600780c */ /* 0x000fc40001741670 */
[----:B------:R-:W-:Y:S02]  /*b080*/  FSEL R175, R175, -INF , !P1 ;  /* 0xff800000afaf7808 */ /* 0x000fe40004800000 */
[----:B------:R-:W-:Y:S02]  /*b090*/  ISETP.GT.AND P1, PT, R18, 0x31, P0 ;  /* 0x000000311200780c */ /* 0x000fe40000724270 */
[----:B------:R-:W-:Y:S02]  /*b0a0*/  FSEL R178, R178, -INF , !P2 ;  /* 0xff800000b2b27808 */ /* 0x000fe40005000000 */
[----:B------:R-:W-:Y:S02]  /*b0b0*/  ISETP.GT.AND P2, PT, R18, 0x38, P0 ;  /* 0x000000381200780c */ /* 0x000fe40000744270 */
[----:B------:R-:W-:Y:S02]  /*b0c0*/  ISETP.LT.OR P1, PT, R6, 0x32, P1 ;  /* 0x000000320600780c */ /* 0x000fe40000f21670 */
[----:B-1----:R-:W-:-:S02]  /*b0d0*/  FMNMX.FTZ R5, R19, R22, !PT ;  /* 0x0000001613057209 */ /* 0x002fc40007810000 */
[----:B------:R-:W-:Y:S02]  /*b0e0*/  FMNMX.FTZ R19, R155, R20, !PT ;  /* 0x000000149b137209 */ /* 0x000fe40007810000 */
[----:B------:R-:W-:Y:S01]  /*b0f0*/  ISETP.GT.AND P0, PT, R18, 0x39, P0 ;  /* 0x000000391200780c */ /* 0x000fe20000704270 */
[----:B------:R-:W-:Y:S01]  /*b100*/  FMUL.FTZ R184, R5, UR10 ;  /* 0x0000000a05b87c20 */ /* 0x000fe20008410000 */
[----:B------:R-:W-:Y:S02]  /*b110*/  FMNMX.FTZ R20, R158, R19, !PT ;  /* 0x000000139e147209 */ /* 0x000fe40007810000 */
[----:B------:R-:W-:Y:S02]  /*b120*/  ISETP.LT.OR P2, PT, R6, 0x39, P2 ;  /* 0x000000390600780c */ /* 0x000fe40001741670 */
[----:B------:R-:W-:Y:S02]  /*b130*/  FMNMX.FTZ R19, R159, R20, !PT ;  /* 0x000000149f137209 */ /* 0x000fe40007810000 */
[----:B------:R-:W-:-:S02]  /*b140*/  FSEL R179, R179, -INF , !P1 ;  /* 0xff800000b3b37808 */ /* 0x000fc40004800000 */
[----:B------:R-:W-:Y:S02]  /*b150*/  FMNMX.FTZ R20, R162, R19, !PT ;  /* 0x00000013a2147209 */ /* 0x000fe40007810000 */
[----:B------:R-:W-:Y:S02]  /*b160*/  ISETP.LT.OR P0, PT, R6, 0x3a, P0 ;  /* 0x0000003a0600780c */ /* 0x000fe40000701670 */
[----:B------:R-:W-:Y:S02]  /*b170*/  FMNMX.FTZ R19, R163, R20, !PT ;  /* 0x00000014a3137209 */ /* 0x000fe40007810000 */
[----:B------:R-:W-:Y:S02]  /*b180*/  FSEL R182, R182, -INF , !P2 ;  /* 0xff800000b6b67808 */ /* 0x000fe40005000000 */
[----:B------:R-:W-:Y:S02]  /*b190*/  FMNMX.FTZ R20, R166, R19, !PT ;  /* 0x00000013a6147209 */ /* 0x000fe40007810000 */
[----:B------:R-:W-:-:S02]  /*b1a0*/  FSETP.NEU.FTZ.AND P3, PT, R5, -INF , PT ;  /* 0xff8000000500780b */ /* 0x000fc40003f7d000 */
[----:B------:R-:W-:Y:S02]  /*b1b0*/  FMNMX.FTZ R19, R167, R20, !PT ;  /* 0x00000014a7137209 */ /* 0x000fe40007810000 */
[----:B------:R-:W-:Y:S02]  /*b1c0*/  FSEL R183, R183, -INF , !P0 ;  /* 0xff800000b7b77808 */ /* 0x000fe40004000000 */
[----:B------:R-:W-:Y:S02]  /*b1d0*/  FMNMX.FTZ R20, R170, R19, !PT ;  /* 0x00000013aa147209 */ /* 0x000fe40007810000 */
[----:B------:R-:W-:Y:S02]  /*b1e0*/  FSEL R184, R184, RZ, P3 ;  /* 0x000000ffb8b87208 */ /* 0x000fe40001800000 */
[----:B------:R-:W-:Y:S02]  /*b1f0*/  FMNMX.FTZ R19, R171, R20, !PT ;  /* 0x00000014ab137209 */ /* 0x000fe40007810000 */
[----:B------:R-:W-:Y:S01]  /*b200*/  ISETP.NE.AND P1, PT, R4, RZ, PT ;  /* 0x000000ff0400720c */ /* 0x000fe20003f25270 */
[--C-:B------:R-:W-:Y:S01]  /*b210*/  FFMA.FTZ R23, R165, UR10, -R184.reuse ;  /* 0x0000000aa5177c23 */ /* 0x100fe200080108b8 */
[----:B------:R-:W-:Y:S01]  /*b220*/  FMNMX.FTZ R20, R174, R19, !PT ;  /* 0x00000013ae147209 */ /* 0x000fe20007810000 */
[--C-:B------:R-:W-:Y:S01]  /*b230*/  FFMA.FTZ R17, R17, UR10, -R184.reuse ;  /* 0x0000000a11117c23 */ /* 0x100fe200080108b8 */
[----:B------:R-:W-:Y:S01]  /*b240*/  FSEL R165, R5, RZ, P3 ;  /* 0x000000ff05a57208 */ /* 0x000fe20001800000 */
[--C-:B------:R-:W-:Y:S01]  /*b250*/  FFMA.FTZ R152, R153, UR10, -R184.reuse ;  /* 0x0000000a99987c23 */ /* 0x100fe200080108b8 */
[----:B------:R-:W-:Y:S01]  /*b260*/  FMNMX.FTZ R19, R175, R20, !PT ;  /* 0x00000014af137209 */ /* 0x000fe20007810000 */
[--C-:B------:R-:W-:Y:S01]  /*b270*/  FFMA.FTZ R18, R156, UR10, -R184.reuse ;  /* 0x0000000a9c127c23 */ /* 0x100fe200080108b8 */
[----:B------:R-:W-:Y:S01]  /*b280*/  FFMA.FTZ R156, R160, UR10, -R184 ;  /* 0x0000000aa09c7c23 */ /* 0x000fe200080108b8 */
[----:B------:R-:W-:Y:S01]  /*b290*/  FADD.FTZ R165, -R165, R16 ;  /* 0x00000010a5a57221 */ /* 0x000fe20000010100 */
[----:B------:R-:W-:Y:S01]  /*b2a0*/  FMNMX.FTZ R20, R178, R19, !PT ;  /* 0x00000013b2147209 */ /* 0x000fe20007810000 */
[--C-:B------:R-:W-:Y:S01]  /*b2b0*/  FFMA.FTZ R19, R157, UR10, -R184.reuse ;  /* 0x0000000a9d137c23 */ /* 0x100fe200080108b8 */
[----:B------:R-:W-:Y:S01]  /*b2c0*/  MUFU.EX2 R17, R17 ;  /* 0x0000001100117308 */ /* 0x000fe20000000800 */
[----:B------:R-:W-:Y:S01]  /*b2d0*/  FMUL.FTZ R16, R165, UR10 ;  /* 0x0000000aa5107c20 */ /* 0x000fe20008410000 */
[----:B------:R-:W-:Y:S01]  /*b2e0*/  FMNMX.FTZ R21, R179, R20, !PT ;  /* 0x00000014b3157209 */ /* 0x000fe20007810000 */
[--C-:B------:R-:W-:Y:S01]  /*b2f0*/  FFMA.FTZ R20, R164, UR10, -R184.reuse ;  /* 0x0000000aa4147c23 */ /* 0x100fe200080108b8 */
[--C-:B------:R-:W-:Y:S01]  /*b300*/  FFMA.FTZ R160, R168, UR10, -R184.reuse ;  /* 0x0000000aa8a07c23 */ /* 0x100fe200080108b8 */
[--C-:B------:R-:W-:Y:S01]  /*b310*/  FFMA.FTZ R153, R169, UR10, -R184.reuse ;  /* 0x0000000aa9997c23 */ /* 0x100fe200080108b8 */
[----:B------:R-:W-:Y:S01]  /*b320*/  FMNMX.FTZ R6, R182, R21, !PT ;  /* 0x00000015b6067209 */ /* 0x000fe20007810000 */
[--C-:B------:R-:W-:Y:S01]  /*b330*/  FFMA.FTZ R21, R161, UR10, -R184.reuse ;  /* 0x0000000aa1157c23 */ /* 0x100fe200080108b8 */
[----:B------:R-:W1:Y:S01]  /*b340*/  MUFU.EX2 R16, R16 ;  /* 0x0000001000107308 */ /* 0x000e620000000800 */
[--C-:B------:R-:W-:Y:S01]  /*b350*/  FFMA.FTZ R164, R173, UR10, -R184.reuse ;  /* 0x0000000aada47c23 */ /* 0x100fe200080108b8 */
[----:B------:R-:W-:Y:S01]  /*b360*/  FMNMX.FTZ R6, R183, R6, !PT ;  /* 0x00000006b7067209 */ /* 0x000fe20007810000 */
[--C-:B------:R-:W-:Y:S01]  /*b370*/  FFMA.FTZ R176, R176, UR10, -R184.reuse ;  /* 0x0000000ab0b07c23 */ /* 0x100fe200080108b8 */
[--C-:B------:R-:W-:Y:S01]  /*b380*/  FFMA.FTZ R177, R177, UR10, -R184.reuse ;  /* 0x0000000ab1b17c23 */ /* 0x100fe200080108b8 */
[--C-:B------:R-:W-:Y:S01]  /*b390*/  FFMA.FTZ R180, R180, UR10, -R184.reuse ;  /* 0x0000000ab4b47c23 */ /* 0x100fe200080108b8 */
[--C-:B------:R-:W-:Y:S01]  /*b3a0*/  FFMA.FTZ R181, R181, UR10, -R184.reuse ;  /* 0x0000000ab5b57c23 */ /* 0x100fe200080108b8 */
[----:B------:R-:W2:Y:S01]  /*b3b0*/  SHFL.BFLY PT, R157, R6, 0x2, 0x1f ;  /* 0x0c401f00069d7f89 */ /* 0x000ea200000e0000 */
[----:B------:R-:W3:Y:S08]  /*b3c0*/  MUFU.EX2 R152, R152 ;  /* 0x0000009800987308 */ /* 0x000ef00000000800 */
[----:B------:R-:W4:Y:S01]  /*b3d0*/  MUFU.EX2 R18, R18 ;  /* 0x0000001200127308 */ /* 0x000f220000000800 */
[-C--:B-1----:R-:W-:Y:S01]  /*b3e0*/  FMUL.FTZ R24, R24, R16.reuse ;  /* 0x0000001018187220 */ /* 0x082fe20000410000 */
        /* <DEDUP_REMOVED lines=13> */
[----:B--2---:R-:W-:Y:S01]  /*b4c0*/  FMNMX.FTZ R22, R6, R157, !PT ;  /* 0x0000009d06167209 */ /* 0x004fe20007810000 */
[----:B------:R-:W2:Y:S01]  /*b4d0*/  MUFU.EX2 R156, R156 ;  /* 0x0000009c009c7308 */ /* 0x000ea20000000800 */
[----:B------:R-:W-:Y:S01]  /*b4e0*/  FFMA.FTZ R157, R172, UR10, -R184 ;  /* 0x0000000aac9d7c23 */ /* 0x000fe200080108b8 */
[-C--:B------:R-:W-:Y:S01]  /*b4f0*/  FMUL.FTZ R49, R49, R16.reuse ;  /* 0x0000001031317220 */ /* 0x080fe20000410000 */
[-C--:B------:R-:W-:Y:S01]  /*b500*/  FMUL.FTZ R52, R52, R16.reuse ;  /* 0x0000001034347220 */ /* 0x080fe20000410000 */
[----:B------:R-:W5:Y:S01]  /*b510*/  SHFL.BFLY PT, R161, R22, 0x1, 0x1f ;  /* 0x0c201f0016a17f89 */ /* 0x000f6200000e0000 */
        /* <DEDUP_REMOVED lines=22> */
[----:B------:R-:W-:Y:S01]  /*b680*/  FMUL.FTZ R92, R92, R16 ;  /* 0x000000105c5c7220 */ /* 0x000fe20000410000 */
[----:B-----5:R-:W-:Y:S01]  /*b690*/  FMNMX.FTZ R6, R22, R161, !PT ;  /* 0x000000a116067209 */ /* 0x020fe20007810000 */
[----:B------:R-:W-:Y:S01]  /*b6a0*/  FFMA.FTZ R161, R16, R8, R17 ;  /* 0x0000000810a17223 */ /* 0x000fe20000010011 */
[-C--:B------:R-:W-:Y:S01]  /*b6b0*/  FMUL.FTZ R93, R93, R16.reuse ;  /* 0x000000105d5d7220 */ /* 0x080fe20000410000 */
[-C--:B------:R-:W-:Y:S01]  /*b6c0*/  FMUL.FTZ R96, R96, R16.reuse ;  /* 0x0000001060607220 */ /* 0x080fe20000410000 */
[C---:B------:R-:W-:Y:S01]  /*b6d0*/  FSETP.NEU.FTZ.AND P0, PT, R6.reuse, -INF , PT ;  /* 0xff8000000600780b */ /* 0x040fe20003f1d000 */
[----:B------:R-:W-:Y:S01]  /*b6e0*/  FMUL.FTZ R8, R6, UR10 ;  /* 0x0000000a06087c20 */ /* 0x000fe20008410000 */
[----:B---3--:R-:W-:Y:S01]  /*b6f0*/  FADD.FTZ R165, R152, R161 ;  /* 0x000000a198a57221 */ /* 0x008fe20000010000 */
[----:B------:R-:W3:Y:S01]  /*b700*/  MUFU.EX2 R160, R160 ;  /* 0x000000a000a07308 */ /* 0x000ee20000000800 */
[-C--:B------:R-:W-:Y:S01]  /*b710*/  FMUL.FTZ R97, R97, R16.reuse ;  /* 0x0000001061617220 */ /* 0x080fe20000410000 */
[-C--:B------:R-:W-:Y:S01]  /*b720*/  FMUL.FTZ R100, R100, R16.reuse ;  /* 0x0000001064647220 */ /* 0x080fe20000410000 */
[----:B------:R-:W-:Y:S01]  /*b730*/  FSEL R161, R8, RZ, P0 ;  /* 0x000000ff08a17208 */ /* 0x000fe20000000000 */
[----:B----4-:R-:W-:Y:S01]  /*b740*/  FADD.FTZ R8, R18, R165 ;  /* 0x000000a512087221 */ /* 0x010fe20000010000 */
[-C--:B------:R-:W-:Y:S01]  /*b750*/  FMUL.FTZ R101, R101, R16.reuse ;  /* 0x0000001065657220 */ /* 0x080fe20000410000 */
[-C--:B------:R-:W-:Y:S01]  /*b760*/  FMUL.FTZ R104, R104, R16.reuse ;  /* 0x0000001068687220 */ /* 0x080fe20000410000 */
[----:B------:R-:W-:Y:S01]  /*b770*/  FMUL.FTZ R105, R105, R16 ;  /* 0x0000001069697220 */ /* 0x000fe20000410000 */
[----:B-1----:R-:W-:Y:S01]  /*b780*/  FADD.FTZ R165, R19, R8 ;  /* 0x0000000813a57221 */ /* 0x002fe20000010000 */
[----:B------:R-:W-:Y:S01]  /*b790*/  FFMA.FTZ R22, R154, UR10, -R161 ;  /* 0x0000000a9a167c23 */ /* 0x000fe200080108a1 */
[----:B------:R-:W-:Y:S01]  /*b7a0*/  FSEL R8, R6, RZ, P0 ;  /* 0x000000ff06087208 */ /* 0x000fe20000000000 */
[----:B------:R-:W-:-:S02]  /*b7b0*/  IMAD.U32 R154, RZ, RZ, UR25 ;  /* 0x00000019ff9a7e24 */ /* 0x000fc4000f8e00ff */
[----:B--2---:R-:W-:Y:S01]  /*b7c0*/  FADD.FTZ R168, R156, R165 ;  /* 0x000000a59ca87221 */ /* 0x004fe20000010000 */
[----:B------:R-:W-:Y:S01]  /*b7d0*/  FFMA.FTZ R165, R155, UR10, -R161 ;  /* 0x0000000a9ba57c23 */ /* 0x000fe200080108a1 */
[----:B------:R-:W1:Y:S01]  /*b7e0*/  MUFU.EX2 R153, R153 ;  /* 0x0000009900997308 */ /* 0x000e620000000800 */
[----:B------:R-:W-:Y:S01]  /*b7f0*/  FADD.FTZ R8, -R8, R15 ;  /* 0x0000000f08087221 */ /* 0x000fe20000010100 */
[----:B------:R-:W-:Y:S01]  /*b800*/  @!P1 LEA R154, R154, R3, 0x6 ;  /* 0x000000039a9a9211 */ /* 0x000fe200078e30ff */
[----:B0-----:R-:W-:Y:S01]  /*b810*/  FADD.FTZ R169, R21, R168 ;  /* 0x000000a815a97221 */ /* 0x001fe20000010000 */
[----:B------:R-:W-:Y:S01]  /*b820*/  FFMA.FTZ R168, R159, UR10, -R161 ;  /* 0x0000000a9fa87c23 */ /* 0x000fe200080108a1 */
[----:B------:R-:W-:Y:S01]  /*b830*/  FMUL.FTZ R8, R8, UR10 ;  /* 0x0000000a08087c20 */ /* 0x000fe20008410000 */
[----:B------:R-:W-:Y:S01]  /*b840*/  @!P1 LEA R155, R154, UR37, 0x2 ;  /* 0x000000259a9b9c11 */ /* 0x000fe2000f8e10ff */
[----:B------:R-:W-:Y:S01]  /*b850*/  FADD.FTZ R154, R20, R169 ;  /* 0x000000a9149a7221 */ /* 0x000fe20000010000 */
[----:B------:R-:W-:Y:S01]  /*b860*/  MUFU.EX2 R22, R22 ;  /* 0x0000001600167308 */ /* 0x000fe20000000800 */
[--C-:B------:R-:W-:Y:S01]  /*b870*/  FFMA.FTZ R158, R158, UR10, -R161.reuse ;  /* 0x0000000a9e9e7c23 */ /* 0x100fe200080108a1 */
[--C-:B------:R-:W-:Y:S01]  /*b880*/  FFMA.FTZ R172, R162, UR10, -R161.reuse ;  /* 0x0000000aa2ac7c23 */ /* 0x100fe200080108a1 */
[----:B------:R-:W-:Y:S01]  /*b890*/  FADD.FTZ R159, R23, R154 ;  /* 0x0000009a179f7221 */ /* 0x000fe20000010000 */
[--C-:B------:R-:W-:Y:S01]  /*b8a0*/  FFMA.FTZ R170, R170, UR10, -R161.reuse ;  /* 0x0000000aaaaa7c23 */ /* 0x100fe200080108a1 */
[--C-:B------:R-:W-:Y:S01]  /*b8b0*/  FFMA.FTZ R163, R163, UR10, -R161.reuse ;  /* 0x0000000aa3a37c23 */ /* 0x100fe200080108a1 */
[----:B------:R-:W-:Y:S01]  /*b8c0*/  FFMA.FTZ R173, R166, UR10, -R161 ;  /* 0x0000000aa6ad7c23 */ /* 0x000fe200080108a1 */
[----:B---3--:R-:W-:Y:S01]  /*b8d0*/  FADD.FTZ R154, R160, R159 ;  /* 0x0000009fa09a7221 */ /* 0x008fe20000010000 */
[----:B------:R-:W0:Y:S01]  /*b8e0*/  MUFU.EX2 R169, R8 ;  /* 0x0000000800a97308 */ /* 0x000e220000000800 */
[--C-:B------:R-:W-:Y:S01]  /*b8f0*/  FFMA.FTZ R167, R167, UR10, -R161.reuse ;  /* 0x0000000aa7a77c23 */ /* 0x100fe200080108a1 */
[--C-:B------:R-:W-:Y:S01]  /*b900*/  FFMA.FTZ R171, R171, UR10, -R161.reuse ;  /* 0x0000000aabab7c23 */ /* 0x100fe200080108a1 */
[----:B-1----:R-:W-:Y:S01]  /*b910*/  FADD.FTZ R154, R153, R154 ;  /* 0x0000009a999a7221 */ /* 0x002fe20000010000 */
[--C-:B------:R-:W-:Y:S01]  /*b920*/  FFMA.FTZ R174, R174, UR10, -R161.reuse ;  /* 0x0000000aaeae7c23 */ /* 0x100fe200080108a1 */
[--C-:B------:R-:W-:Y:S01]  /*b930*/  FFMA.FTZ R175, R175, UR10, -R161.reuse ;  /* 0x0000000aafaf7c23 */ /* 0x100fe200080108a1 */
[--C-:B------:R-:W-:Y:S01]  /*b940*/  FFMA.FTZ R178, R178, UR10, -R161.reuse ;  /* 0x0000000ab2b27c23 */ /* 0x100fe200080108a1 */
[--C-:B------:R-:W-:Y:S01]  /*b950*/  FFMA.FTZ R179, R179, UR10, -R161.reuse ;  /* 0x0000000ab3b37c23 */ /* 0x100fe200080108a1 */
[----:B------:R-:W1:Y:S01]  /*b960*/  MUFU.EX2 R157, R157 ;  /* 0x0000009d009d7308 */ /* 0x000e620000000800 */
[--C-:B------:R-:W-:Y:S01]  /*b970*/  FFMA.FTZ R182, R182, UR10, -R161.reuse ;  /* 0x0000000ab6b67c23 */ /* 0x100fe200080108a1 */
[----:B------:R-:W-:Y:S01]  /*b980*/  FFMA.FTZ R183, R183, UR10, -R161 ;  /* 0x0000000ab7b77c23 */ /* 0x000fe200080108a1 */
[----:B------:R-:W-:Y:S01]  /*b990*/  @!P1 STS [R155+0x28800], R16 ;  /* 0x028800109b009388 */ /* 0x000fe20000000800 */
[-C--:B------:R-:W-:Y:S01]  /*b9a0*/  FMUL.FTZ R108, R108, R16.reuse ;  /* 0x000000106c6c7220 */ /* 0x080fe20000410000 */
[-C--:B------:R-:W-:Y:S01]  /*b9b0*/  FMUL.FTZ R109, R109, R16.reuse ;  /* 0x000000106d6d7220 */ /* 0x080fe20000410000 */
[-C--:B------:R-:W-:Y:S01]  /*b9c0*/  FMUL.FTZ R112, R112, R16.reuse ;  /* 0x0000001070707220 */ /* 0x080fe20000410000 */
[-C--:B------:R-:W-:Y:S01]  /*b9d0*/  FMUL.FTZ R113, R113, R16.reuse ;  /* 0x0000001071717220 */ /* 0x080fe20000410000 */
[----:B------:R-:W2:Y:S01]  /*b9e0*/  MUFU.EX2 R164, R164 ;  /* 0x000000a400a47308 */ /* 0x000ea20000000800 */
[----:B0-----:R0:W-:Y:S01]  /*b9f0*/  @!P1 STS [R155+0x28820], R169 ;  /* 0x028820a99b009388 */ /* 0x0011e20000000800 */
        /* <DEDUP_REMOVED lines=16> */
[C---:B--2---:R-:W-:Y:S01]  /*bb00*/  F2FP.BF16.F32.PACK_AB R162, R164.reuse, R157 ;  /* 0x0000009da4a2723e */ /* 0x044fe200000010ff */
[----:B------:R-:W-:Y:S01]  /*bb10*/  FMUL.FTZ R141, R141, R16 ;  /* 0x000000108d8d7220 */ /* 0x000fe20000410000 */
[----:B------:R-:W-:Y:S01]  /*bb20*/  F2FP.BF16.F32.PACK_AB R154, R19, R18 ;  /* 0x00000012139a723e */ /* 0x000fe200000010ff */
[----:B------:R-:W-:Y:S01]  /*bb30*/  FADD.FTZ R165, R164, R165 ;  /* 0x000000a5a4a57221 */ /* 0x000fe20000010000 */
[-C--:B------:R-:W-:Y:S01]  /*bb40*/  FMUL.FTZ R144, R144, R16.reuse ;  /* 0x0000001090907220 */ /* 0x080fe20000410000 */
[----:B------:R-:W-:Y:S01]  /*bb50*/  FMUL.FTZ R145, R145, R16 ;  /* 0x0000001091917220 */ /* 0x000fe20000410000 */
[----:B------:R-:W0:Y:S01]  /*bb60*/  MUFU.EX2 R168, R168 ;  /* 0x000000a800a87308 */ /* 0x000e220000000800 */
[----:B----4-:R-:W-:Y:S01]  /*bb70*/  F2FP.BF16.F32.PACK_AB R158, R23, R20 ;  /* 0x00000014179e723e */ /* 0x010fe200000010ff */
[-C--:B------:R-:W-:Y:S01]  /*bb80*/  FMUL.FTZ R148, R148, R16.reuse ;  /* 0x0000001094947220 */ /* 0x080fe20000410000 */
[----:B------:R-:W-:Y:S01]  /*bb90*/  FMUL.FTZ R149, R149, R16 ;  /* 0x0000001095957220 */ /* 0x000fe20000410000 */
[----:B------:R-:W-:Y:S01]  /*bba0*/  F2FP.BF16.F32.PACK_AB R160, R153, R160 ;  /* 0x000000a099a0723e */ /* 0x000fe200000010ff */
[----:B------:R-:W-:Y:S01]  /*bbb0*/  FMUL.FTZ R26, R26, R169 ;  /* 0x000000a91a1a7220 */ /* 0x000fe20000410000 */
[----:B------:R-:W-:Y:S01]  /*bbc0*/  F2FP.BF16.F32.PACK_AB R152, R152, R17 ;  /* 0x000000119898723e */ /* 0x000fe200000010ff */
[-C--:B------:R-:W-:Y:S01]  /*bbd0*/  FMUL.FTZ R27, R27, R169.reuse ;  /* 0x000000a91b1b7220 */ /* 0x080fe20000410000 */
[----:B------:R-:W-:Y:S01]  /*bbe0*/  MUFU.EX2 R172, R172 ;  /* 0x000000ac00ac7308 */ /* 0x000fe20000000800 */
[----:B---3--:R-:W-:Y:S01]  /*bbf0*/  F2FP.BF16.F32.PACK_AB R153, R15, R22 ;  /* 0x000000160f99723e */ /* 0x008fe200000010ff */
[-C--:B------:R-:W-:Y:S01]  /*bc00*/  FMUL.FTZ R30, R30, R169.reuse ;  /* 0x000000a91e1e7220 */ /* 0x080fe20000410000 */
[----:B------:R-:W-:Y:S01]  /*bc10*/  F2FP.BF16.F32.PACK_AB R156, R21, R156 ;  /* 0x0000009c159c723e */ /* 0x000fe200000010ff */
[-C--:B------:R-:W-:Y:S01]  /*bc20*/  FMUL.FTZ R31, R31, R169.reuse ;  /* 0x000000a91f1f7220 */ /* 0x080fe20000410000 */
[-C--:B------:R-:W-:Y:S01]  /*bc30*/  FMUL.FTZ R34, R34, R169.reuse ;  /* 0x000000a922227220 */ /* 0x080fe20000410000 */
[-C--:B------:R-:W-:Y:S01]  /*bc40*/  FMUL.FTZ R35, R35, R169.reuse ;  /* 0x000000a923237220 */ /* 0x080fe20000410000 */
[----:B------:R-:W-:Y:S01]  /*bc50*/  FMUL.FTZ R38, R38, R169 ;  /* 0x000000a926267220 */ /* 0x000fe20000410000 */
[----:B------:R1:W-:Y:S01]  /*bc60*/  MUFU.EX2 R161, R170 ;  /* 0x000000aa00a17308 */ /* 0x0003e20000000800 */
[----:B0-----:R-:W-:Y:S01]  /*bc70*/  F2FP.BF16.F32.PACK_AB R155, R168, R159 ;  /* 0x0000009fa89b723e */ /* 0x001fe200000010ff */
[----:B------:R-:W-:Y:S01]  /*bc80*/  BAR.SYNC.DEFER_BLOCKING 0xf, 0x100 ;  /* 0x03c4000000007b1d */ /* 0x000fe20000010000 */
[-C--:B------:R-:W-:Y:S01]  /*bc90*/  FMUL.FTZ R39, R39, R169.reuse ;  /* 0x000000a927277220 */ /* 0x080fe20000410000 */
[-C--:B------:R-:W-:Y:S01]  /*bca0*/  FMUL.FTZ R42, R42, R169.reuse ;  /* 0x000000a92a2a7220 */ /* 0x080fe20000410000 */
[-C--:B------:R-:W-:Y:S01]  /*bcb0*/  FMUL.FTZ R43, R43, R169.reuse ;  /* 0x000000a92b2b7220 */ /* 0x080fe20000410000 */
[-C--:B------:R-:W-:Y:S01]  /*bcc0*/  FMUL.FTZ R46, R46, R169.reuse ;  /* 0x000000a92e2e7220 */ /* 0x080fe20000410000 */
[----:B------:R-:W-:Y:S01]  /*bcd0*/  FMUL.FTZ R47, R47, R169 ;  /* 0x000000a92f2f7220 */ /* 0x000fe20000410000 */
[----:B------:R-:W-:Y:S01]  /*bce0*/  MUFU.EX2 R157, R163 ;  /* 0x000000a3009d7308 */ /* 0x000fe20000000800 */
[----:B-1----:R-:W-:Y:S01]  /*bcf0*/  FFMA.FTZ R170, R169, R7, R22 ;  /* 0x00000007a9aa7223 */ /* 0x002fe20000010016 */
[-C--:B------:R-:W-:Y:S01]  /*bd00*/  FMUL.FTZ R50, R50, R169.reuse ;  /* 0x000000a932327220 */ /* 0x080fe20000410000 */
[-C--:B------:R-:W-:Y:S01]  /*bd10*/  FMUL.FTZ R51, R51, R169.reuse ;  /* 0x000000a933337220 */ /* 0x080fe20000410000 */
[-C--:B------:R-:W-:Y:S01]  /*bd20*/  FMUL.FTZ R54, R54, R169.reuse ;  /* 0x000000a936367220 */ /* 0x080fe20000410000 */
[----:B------:R-:W-:Y:S01]  /*bd30*/  FADD.FTZ R170, R15, R170 ;  /* 0x000000aa0faa7221 */ /* 0x000fe20000010000 */
[-C--:B------:R-:W-:Y:S01]  /*bd40*/  FMUL.FTZ R55, R55, R169.reuse ;  /* 0x000000a937377220 */ /* 0x080fe20000410000 */
[-C--:B------:R-:W-:Y:S01]  /*bd50*/  FMUL.FTZ R58, R58, R169.reuse ;  /* 0x000000a93a3a7220 */ /* 0x080fe20000410000 */
[----:B------:R-:W-:Y:S01]  /*bd60*/  MUFU.EX2 R173, R173 ;  /* 0x000000ad00ad7308 */ /* 0x000fe20000000800 */
[----:B------:R-:W-:Y:S01]  /*bd70*/  FADD.FTZ R7, R159, R170 ;  /* 0x000000aa9f077221 */ /* 0x000fe20000010000 */
[-C--:B------:R-:W-:Y:S01]  /*bd80*/  FMUL.FTZ R59, R59, R169.reuse ;  /* 0x000000a93b3b7220 */ /* 0x080fe20000410000 */
[-C--:B------:R-:W-:Y:S01]  /*bd90*/  FMUL.FTZ R62, R62, R169.reuse ;  /* 0x000000a93e3e7220 */ /* 0x080fe20000410000 */
[-C--:B------:R-:W-:Y:S01]  /*bda0*/  FMUL.FTZ R63, R63, R169.reuse ;  /* 0x000000a93f3f7220 */ /* 0x080fe20000410000 */
[----:B------:R-:W-:Y:S01]  /*bdb0*/  FADD.FTZ R7, R168, R7 ;  /* 0x00000007a8077221 */ /* 0x000fe20000010000 */
[-C--:B------:R-:W-:Y:S01]  /*bdc0*/  FMUL.FTZ R66, R66, R169.reuse ;  /* 0x000000a942427220 */ /* 0x080fe20000410000 */
[-C--:B------:R-:W-:Y:S01]  /*bdd0*/  FMUL.FTZ R67, R67, R169.reuse ;  /* 0x000000a943437220 */ /* 0x080fe20000410000 */
[----:B------:R-:W0:Y:S01]  /*bde0*/  MUFU.EX2 R176, R176 ;  /* 0x000000b000b07308 */ /* 0x000e220000000800 */
        /* <DEDUP_REMOVED lines=23> */
[----:B------:R0:W-:Y:S01]  /*bf60*/  MUFU.EX2 R163, R174 ;  /* 0x000000ae00a37308 */ /* 0x0001e20000000800 */
[C---:B--2---:R-:W-:Y:S01]  /*bf70*/  F2FP.BF16.F32.PACK_AB R164, R177.reuse, R176 ;  /* 0x000000b0b1a4723e */ /* 0x044fe200000010ff */
[----:B------:R-:W-:Y:S01]  /*bf80*/  FADD.FTZ R17, R177, R8 ;  /* 0x00000008b1117221 */ /* 0x000fe20000010000 */
[-C--:B------:R-:W-:Y:S01]  /*bf90*/  FMUL.FTZ R107, R107, R169.reuse ;  /* 0x000000a96b6b7220 */ /* 0x080fe20000410000 */
[-C--:B------:R-:W-:Y:S01]  /*bfa0*/  FMUL.FTZ R110, R110, R169.reuse ;  /* 0x000000a96e6e7220 */ /* 0x080fe20000410000 */
[-C--:B------:R-:W-:Y:S01]  /*bfb0*/  FMUL.FTZ R111, R111, R169.reuse ;  /* 0x000000a96f6f7220 */ /* 0x080fe20000410000 */
[-C--:B------:R-:W-:Y:S01]  /*bfc0*/  FMUL.FTZ R114, R114, R169.reuse ;  /* 0x000000a972727220 */ /* 0x080fe20000410000 */
[----:B------:R-:W-:Y:S01]  /*bfd0*/  FMUL.FTZ R115, R115, R169 ;  /* 0x000000a973737220 */ /* 0x000fe20000410000 */
[----:B------:R-:W2:Y:S01]  /*bfe0*/  MUFU.EX2 R20, R171 ;  /* 0x000000ab00147308 */ /* 0x000ea20000000800 */
[----:B0-----:R-:W-:Y:S01]  /*bff0*/  FADD.FTZ R174, R172, R7 ;  /* 0x00000007acae7221 */ /* 0x001fe20000010000 */
[----:B---3--:R-:W-:Y:S01]  /*c000*/  F2FP.BF16.F32.PACK_AB R159, R18, R173 ;  /* 0x000000ad129f723e */ /* 0x008fe200000010ff */
[-C--:B------:R-:W-:Y:S01]  /*c010*/  FMUL.FTZ R118, R118, R169.reuse ;  /* 0x000000a976767220 */ /* 0x080fe20000410000 */
[-C--:B------:R-:W-:Y:S01]  /*c020*/  FMUL.FTZ R119, R119, R169.reuse ;  /* 0x000000a977777220 */ /* 0x080fe20000410000 */
[C---:B------:R-:W-:Y:S01]  /*c030*/  FADD.FTZ R174, R157.reuse, R174 ;  /* 0x000000ae9dae7221 */ /* 0x040fe20000010000 */
[----:B------:R-:W-:Y:S01]  /*c040*/  F2FP.BF16.F32.PACK_AB R157, R157, R172 ;  /* 0x000000ac9d9d723e */ /* 0x000fe200000010ff */
[-C--:B------:R-:W-:Y:S01]  /*c050*/  FMUL.FTZ R122, R122, R169.reuse ;  /* 0x000000a97a7a7220 */ /* 0x080fe20000410000 */
[----:B------:R-:W0:Y:S01]  /*c060*/  MUFU.EX2 R170, R175 ;  /* 0x000000af00aa7308 */ /* 0x000e220000000800 */
[----:B------:R-:W-:Y:S01]  /*c070*/  FADD.FTZ R7, R173, R174 ;  /* 0x000000aead077221 */ /* 0x000fe20000010000 */
[-C--:B------:R-:W-:Y:S01]  /*c080*/  FMUL.FTZ R123, R123, R169.reuse ;  /* 0x000000a97b7b7220 */ /* 0x080fe20000410000 */
[----:B------:R1:W-:Y:S01]  /*c090*/  STSM.16.M88.4 [R11], R156 ;  /* 0x0000009c0b007844 */ /* 0x0003e20000000200 */
[-C--:B------:R-:W-:Y:S01]  /*c0a0*/  FMUL.FTZ R126, R126, R169.reuse ;  /* 0x000000a97e7e7220 */ /* 0x080fe20000410000 */
[----:B------:R-:W-:Y:S01]  /*c0b0*/  FADD.FTZ R176, R18, R7 ;  /* 0x0000000712b07221 */ /* 0x000fe20000010000 */
[-C--:B------:R-:W-:Y:S01]  /*c0c0*/  FMUL.FTZ R127, R127, R169.reuse ;  /* 0x000000a97f7f7220 */ /* 0x080fe20000410000 */
[----:B------:R-:W-:Y:S01]  /*c0d0*/  FMUL.FTZ R130, R130, R169 ;  /* 0x000000a982827220 */ /* 0x000fe20000410000 */
[----:B------:R3:W4:Y:S01]  /*c0e0*/  MUFU.EX2 R165, R178 ;  /* 0x000000b200a57308 */ /* 0x0007220000000800 */
[----:B------:R-:W-:Y:S01]  /*c0f0*/  FADD.FTZ R7, R161, R176 ;  /* 0x000000b0a1077221 */ /* 0x000fe20000010000 */
[----:B--2---:R-:W-:Y:S01]  /*c100*/  F2FP.BF16.F32.PACK_AB R161, R20, R161 ;  /* 0x000000a114a1723e */ /* 0x004fe200000010ff */
[-C--:B------:R-:W-:Y:S01]  /*c110*/  FMUL.FTZ R131, R131, R169.reuse ;  /* 0x000000a983837220 */ /* 0x080fe20000410000 */
[-C--:B------:R-:W-:Y:S01]  /*c120*/  FMUL.FTZ R134, R134, R169.reuse ;  /* 0x000000a986867220 */ /* 0x080fe20000410000 */
[----:B------:R-:W-:Y:S01]  /*c130*/  FADD.FTZ R176, R20, R7 ;  /* 0x0000000714b07221 */ /* 0x000fe20000010000 */
[-C--:B------:R-:W-:Y:S01]  /*c140*/  FMUL.FTZ R135, R135, R169.reuse ;  /* 0x000000a987877220 */ /* 0x080fe20000410000 */
[----:B------:R-:W-:Y:S01]  /*c150*/  FMUL.FTZ R138, R138, R169 ;  /* 0x000000a98a8a7220 */ /* 0x000fe20000410000 */
[----:B------:R-:W2:Y:S01]  /*c160*/  MUFU.EX2 R174, R179 ;  /* 0x000000b300ae7308 */ /* 0x000ea20000000800 */
[----:B------:R-:W-:Y:S01]  /*c170*/  FADD.FTZ R7, R163, R176 ;  /* 0x000000b0a3077221 */ /* 0x000fe20000010000 */
[----:B0-----:R-:W-:Y:S01]  /*c180*/  F2FP.BF16.F32.PACK_AB R163, R170, R163 ;  /* 0x000000a3aaa3723e */ /* 0x001fe200000010ff */
[-C--:B------:R-:W-:Y:S01]  /*c190*/  FMUL.FTZ R139, R139, R169.reuse ;  /* 0x000000a98b8b7220 */ /* 0x080fe20000410000 */
[-C--:B------:R-:W-:Y:S01]  /*c1a0*/  FMUL.FTZ R142, R142, R169.reuse ;  /* 0x000000a98e8e7220 */ /* 0x080fe20000410000 */
[----:B---3--:R-:W-:Y:S01]  /*c1b0*/  FADD.FTZ R178, R170, R7 ;  /* 0x00000007aab27221 */ /* 0x008fe20000010000 */
[-C--:B------:R-:W-:Y:S01]  /*c1c0*/  FMUL.FTZ R143, R143, R169.reuse ;  /* 0x000000a98f8f7220 */ /* 0x080fe20000410000 */
[----:B------:R1:W-:Y:S01]  /*c1d0*/  STSM.16.M88.4 [R10], R160 ;  /* 0x000000a00a007844 */ /* 0x0003e20000000200 */
[----:B------:R-:W0:Y:S01]  /*c1e0*/  MUFU.EX2 R167, R182 ;  /* 0x000000b600a77308 */ /* 0x000e220000000800 */
[----:B----4-:R-:W-:Y:S01]  /*c1f0*/  FADD.FTZ R7, R165, R178 ;  /* 0x000000b2a5077221 */ /* 0x010fe20000010000 */
[-C--:B------:R-:W-:Y:S01]  /*c200*/  FMUL.FTZ R146, R146, R169.reuse ;  /* 0x000000a992927220 */ /* 0x080fe20000410000 */
[-C--:B------:R-:W-:Y:S01]  /*c210*/  FMUL.FTZ R147, R147, R169.reuse ;  /* 0x000000a993937220 */ /* 0x080fe20000410000 */
[-C--:B------:R-:W-:Y:S01]  /*c220*/  FMUL.FTZ R150, R150, R169.reuse ;  /* 0x000000a996967220 */ /* 0x080fe20000410000 */
[----:B------:R-:W-:-:S03]  /*c230*/  FMUL.FTZ R151, R151, R169 ;  /* 0x000000a997977220 */ /* 0x000fc60000410000 */
[----:B------:R-:W3:Y:S01]  /*c240*/  MUFU.EX2 R180, R180 ;  /* 0x000000b400b47308 */ /* 0x000ee20000000800 */
[C---:B--2---:R-:W-:Y:S01]  /*c250*/  FADD.FTZ R16, R174.reuse, R7 ;  /* 0x00000007ae107221 */ /* 0x044fe20000010000 */
[----:B------:R-:W-:-:S06]  /*c260*/  F2FP.BF16.F32.PACK_AB R165, R174, R165 ;  /* 0x000000a5aea5723e */ /* 0x000fcc00000010ff */
[----:B------:R-:W2:Y:S01]  /*c270*/  MUFU.EX2 R181, R181 ;  /* 0x000000b500b57308 */ /* 0x000ea20000000800 */
[----:B0-----:R-:W-:-:S07]  /*c280*/  FADD.FTZ R7, R167, R16 ;  /* 0x00000010a7077221 */ /* 0x001fce0000010000 */
[----:B------:R-:W0:Y:S01]  /*c290*/  MUFU.EX2 R176, R183 ;  /* 0x000000b700b07308 */ /* 0x000e220000000800 */
[----:B---3--:R-:W-:Y:S01]  /*c2a0*/  FADD.FTZ R8, R180, R17 ;  /* 0x00000011b4087221 */ /* 0x008fe20000010000 */
[----:B--2---:R-:W-:-:S03]  /*c2b0*/  F2FP.BF16.F32.PACK_AB R166, R181, R180 ;  /* 0x000000b4b5a6723e */ /* 0x004fc600000010ff */
[----:B------:R-:W-:Y:S01]  /*c2c0*/  FADD.FTZ R8, R181, R8 ;  /* 0x00000008b5087221 */ /* 0x000fe20000010000 */
[C---:B0-----:R-:W-:Y:S01]  /*c2d0*/  F2FP.BF16.F32.PACK_AB R167, R176.reuse, R167 ;  /* 0x000000a7b0a7723e */ /* 0x041fe200000010ff */
[----:B------:R-:W-:-:S04]  /*c2e0*/  FADD.FTZ R7, R176, R7 ;  /* 0x00000007b0077221 */ /* 0x000fc80000010000 */
[----:B------:R1:W-:Y:S01]  /*c2f0*/  STSM.16.M88.4 [R9], R164 ;  /* 0x000000a409007844 */ /* 0x0003e20000000200 */
[----:B------:R-:W-:Y:S05]  /*c300*/  @!P5 BRA `(.L_x_1837) ;  /* 0x000000000004d947 */ /* 0x000fea0003800000 */
[----:B------:R-:W-:Y:S01]  /*c310*/  BPT.TRAP 0x1 ;  /* 0x000000040000795c */ /* 0x000fe20000300000 */
.L_x_1837:
[----:B------:R0:W2:Y:S01]  /*c320*/  SYNCS.PHASECHK.TRANS64.TRYWAIT P0, [UR30+0x28c50], R13 ;  /* 0x028c500dff0075a7 */ /* 0x0000a2000800015e */
[----:B------:R-:W-:Y:S05]  /*c330*/  @!P5 BRA `(.L_x_1838) ;  /* 0x000000000004d947 */ /* 0x000fea0003800000 */
[----:B------:R-:W-:Y:S01]  /*c340*/  BPT.TRAP 0x1 ;  /* 0x000000040000795c */ /* 0x000fe20000300000 */
.L_x_1838:
[----:B--2---:R-:W-:Y:S05]  /*c350*/  @P0 BRA `(.L_x_1839) ;  /* 0x0000000000080947 */ /* 0x004fea0003800000 */
[----:B------:R-:W2:Y:S02]  /*c360*/  SYNCS.PHASECHK.TRANS64.TRYWAIT P0, [UR30+0x28c50], R13 ;  /* 0x028c500dff0075a7 */ /* 0x000ea4000800015e */
[----:B--2---:R-:W-:Y:S05]  /*c370*/  @!P0 BRA `(.L_x_1840) ;  /* 0x0000008000b88947 */ /* 0x004fea0003800000 */
.L_x_1839:
[----:B------:R-:W-:Y:S01]  /*c380*/  ULEA UR11, UR4, UR36, 0xc ;  /* 0x00000024040b7291 */ /* 0x000fe2000f8e603f */
[----:B------:R-:W-:Y:S01]  /*c390*/  WARPGROUP.ARRIVE ;  /* 0x00000000000079c5 */ /* 0x000fe20000000000 */
[----:B------:R-:W-:Y:S01]  /*c3a0*/  UMOV UR15, 0x40000040 ;  /* 0x40000040000f7882 */ /* 0x000fe20000000000 */
[----:B------:R-:W-:Y:S01]  /*c3b0*/  UISETP.GT.AND UP1, UPT, UR42, UR38, UPT ;  /* 0x000000262a00728c */ /* 0x000fe2000bf24270 */
[----:B--2---:R-:W-:Y:S01]  /*c3c0*/  @!P6 VIADD R14, R14, 0x28c60 ;  /* 0x00028c600e0ee836 */ /* 0x004fe20000000000 */
[----:B------:R-:W-:Y:S01]  /*c3d0*/  UIADD3 UR42, UR42, -0x1, URZ ;  /* 0xffffffff2a2a7890 */ /* 0x000fe2000fffe03f */
[----:B------:R-:W-:Y:S01]  /*c3e0*/  IMAD.MOV.U32 R15, RZ, RZ, R6 ;  /* 0x000000ffff0f7224 */ /* 0x000fe200078e0006 */
[----:B------:R-:W-:Y:S01]  /*c3f0*/  UMOV UR14, UR11 ;  /* 0x0000000b000e7c82 */ /* 0x000fe20008000000 */
[----:B------:R-:W-:Y:S01]  /*c400*/  UMOV UR25, UR4 ;  /* 0x0000000400197c82 */ /* 0x000fe20008000000 */
[----:B------:R-:W-:Y:S01]  /*c410*/  HGMMA.64x256x16.F32.BF16 R24, R152, gdesc[UR12].tnspB, R24, gsb0 ;  /* 0x43e0000c98187df0 */ /* 0x000fe20008001818 */
[----:B------:R-:W-:Y:S01]  /*c420*/  UIADD3 UR14, UR11, 0x80, URZ ;  /* 0x000000800b0e7890 */ /* 0x000fe2000fffe03f */
[----:B------:R-:W-:Y:S01]  /*c430*/  PLOP3.LUT P0, PT, PT, PT, UP1, 0x80, 0x0 ;  /* 0x000000000000781c */ /* 0x000fe20003f0f018 */
[----:B------:R-:W-:Y:S01]  /*c440*/  UMOV UR15, 0x40000040 ;  /* 0x40000040000f7882 */ /* 0x000fe20000000000 */
[----:B------:R-:W-:Y:S01]  /*c450*/  @!P6 PRMT R14, RZ, 0x654, R14 ;  /* 0x00000654ff0ee816 */ /* 0x000fe2000000000e */
        /* <DEDUP_REMOVED lines=28> */
.L_x_1824:
[----:B-1-3--:R-:W1:Y:S01]  /*c620*/  SHFL.BFLY PT, R9, R8, 0x2, 0x1f ;  /* 0x0c401f0008097f89 */ /* 0x00ae6200000e0000 */
[----:B------:R-:W-:Y:S01]  /*c630*/  IMAD.MOV.U32 R10, RZ, RZ, RZ ;  /* 0x000000ffff0a7224 */ /* 0x000fe200078e00ff */
[----:B------:R-:W-:Y:S08]  /*c640*/  BAR.ARV 0x8, 0x100 ;  /* 0x0204000000007b1d */ /* 0x000ff00000002000 */
[----:B------:R-:W-:Y:S01]  /*c650*/  BAR.SYNC.DEFER_BLOCKING 0xf, 0x100 ;  /* 0x03c4000000007b1d */ /* 0x000fe20000010000 */
[----:B------:R-:W-:Y:S01]  /*c660*/  ISETP.NE.AND P0, PT, R4, RZ, PT ;  /* 0x000000ff0400720c */ /* 0x000fe20003f05270 */
[----:B------:R-:W-:-:S04]  /*c670*/  IMAD.U32 R4, RZ, RZ, UR4 ;  /* 0x00000004ff047e24 */ /* 0x000fc8000f8e00ff */
[----:B------:R-:W3:Y:S01]  /*c680*/  SHFL.BFLY PT, R2, R7, 0x2, 0x1f ;  /* 0x0c401f0007027f89 */ /* 0x000ee200000e0000 */
[----:B-1----:R-:W-:Y:S01]  /*c690*/  FADD.FTZ R9, R9, R8 ;  /* 0x0000000809097221 */ /* 0x002fe20000010000 */
[----:B------:R-:W-:-:S04]  /*c6a0*/  MOV R8, UR10 ;  /* 0x0000000a00087c02 */ /* 0x000fc80008000f00 */
[----:B------:R-:W1:Y:S01]  /*c6b0*/  SHFL.BFLY PT, R0, R9, 0x1, 0x1f ;  /* 0x0c201f0009007f89 */ /* 0x000e6200000e0000 */
[----:B---3--:R-:W-:-:S05]  /*c6c0*/  FADD.FTZ R2, R2, R7 ;  /* 0x0000000702027221 */ /* 0x008fca0000010000 */
[----:B------:R-:W3:Y:S01]  /*c6d0*/  SHFL.BFLY PT, R11, R2, 0x1, 0x1f ;  /* 0x0c201f00020b7f89 */ /* 0x000ee200000e0000 */
[----:B-1----:R-:W-:Y:S01]  /*c6e0*/  FADD.FTZ R12, R9, R0 ;  /* 0x00000000090c7221 */ /* 0x002fe20000010000 */
[----:B------:R-:W-:Y:S02]  /*c6f0*/  IMAD.MOV.U32 R0, RZ, RZ, RZ ;  /* 0x000000ffff007224 */ /* 0x000fe400078e00ff */
[----:B------:R-:W-:Y:S02]  /*c700*/  IMAD R9, R4, 0x40, R3 ;  /* 0x0000004004097824 */ /* 0x000fe400078e0203 */
[----:B------:R-:W-:Y:S01]  /*c710*/  FSETP.NE.FTZ.AND P1, PT, R12, RZ, PT ;  /* 0x000000ff0c00720b */ /* 0x000fe20003f35000 */
[----:B------:R-:W-:Y:S02]  /*c720*/  IMAD.MOV.U32 R4, RZ, RZ, -0x800000 ;  /* 0xff800000ff047424 */ /* 0x000fe400078e00ff */
[----:B------:R-:W-:-:S10]  /*c730*/  @!P0 LEA R9, R9, UR37, 0x2 ;  /* 0x0000002509098c11 */ /* 0x000fd4000f8e10ff */
[----:B------:R-:W1:Y:S01]  /*c740*/  @P1 MUFU.RCP R10, R12 ;  /* 0x0000000c000a1308 */ /* 0x000e620000001000 */
[----:B------:R-:W-:Y:S01]  /*c750*/  @P1 FMUL.FTZ R8, R8, 0.69314718246459960938 ;  /* 0x3f31721808081820 */ /* 0x000fe20000410000 */
[----:B---3--:R-:W-:Y:S01]  /*c760*/  FADD.FTZ R11, R2, R11 ;  /* 0x0000000b020b7221 */ /* 0x008fe20000010000 */
[----:B------:R-:W-:-:S04]  /*c770*/  IMAD.MOV.U32 R2, RZ, RZ, -0x800000 ;  /* 0xff800000ff027424 */ /* 0x000fc800078e00ff */
[----:B------:R-:W-:Y:S01]  /*c780*/  FSETP.NE.FTZ.AND P2, PT, R11, RZ, PT ;  /* 0x000000ff0b00720b */ /* 0x000fe20003f55000 */
[----:B------:R-:W-:Y:S01]  /*c790*/  @P1 MUFU.LG2 R3, R12 ;  /* 0x0000000c00031308 */ /* 0x000fe20000000c00 */
[----:B-1----:R1:W-:Y:S01]  /*c7a0*/  @!P0 STS [R9+0x28800], R10 ;  /* 0x0288000a09008388 */ /* 0x0023e20000000800 */
[-C--:B------:R-:W-:Y:S01]  /*c7b0*/  FMUL.FTZ R24, R24, R10.reuse ;  /* 0x0000000a18187220 */ /* 0x080fe20000410000 */
[----:B------:R-:W-:-:S09]  /*c7c0*/  FMUL.FTZ R25, R25, R10 ;  /* 0x0000000a19197220 */ /* 0x000fd20000410000 */
[----:B------:R-:W3:Y:S01]  /*c7d0*/  @P2 MUFU.RCP R0, R11 ;  /* 0x0000000b00002308 */ /* 0x000ee20000001000 */
[-C--:B------:R-:W-:Y:S01]  /*c7e0*/  FMUL.FTZ R28, R28, R10.reuse ;  /* 0x0000000a1c1c7220 */ /* 0x080fe20000410000 */
[-C--:B------:R-:W-:Y:S01]  /*c7f0*/  FMUL.FTZ R29, R29, R10.reuse ;  /* 0x0000000a1d1d7220 */ /* 0x080fe20000410000 */
[-C--:B------:R-:W-:Y:S01]  /*c800*/  FMUL.FTZ R32, R32, R10.reuse ;  /* 0x0000000a20207220 */ /* 0x080fe20000410000 */
[-C--:B------:R-:W-:Y:S01]  /*c810*/  FMUL.FTZ R33, R33, R10.reuse ;  /* 0x0000000a21217220 */ /* 0x080fe20000410000 */
[-C--:B------:R-:W-:Y:S01]  /*c820*/  FMUL.FTZ R36, R36, R10.reuse ;  /* 0x0000000a24247220 */ /* 0x080fe20000410000 */
[-C--:B------:R-:W-:Y:S01]  /*c830*/  FMUL.FTZ R37, R37, R10.reuse ;  /* 0x0000000a25257220 */ /* 0x080fe20000410000 */
[-C--:B------:R-:W-:Y:S01]  /*c840*/  FMUL.FTZ R40, R40, R10.reuse ;  /* 0x0000000a28287220 */ /* 0x080fe20000410000 */
[----:B------:R-:W5:Y:S01]  /*c850*/  @P2 MUFU.LG2 R7, R11 ;  /* 0x0000000b00072308 */ /* 0x000f620000000c00 */
        /* <DEDUP_REMOVED lines=8> */
[----:B---3--:R3:W-:Y:S01]  /*c8e0*/  @!P0 STS [R9+0x28820], R0 ;  /* 0x0288200009008388 */ /* 0x0087e20000000800 */
        /* <DEDUP_REMOVED lines=47> */
[----:B-1----:R-:W-:-:S02]  /*cbe0*/  IMAD.U32 R10, RZ, RZ, UR10 ;  /* 0x0000000aff0a7e24 */ /* 0x002fc4000f8e00ff */
[----:B------:R-:W-:Y:S01]  /*cbf0*/  @P1 FMUL.FTZ R3, R3, 0.69314718246459960938 ;  /* 0x3f31721803031820 */ /* 0x000fe20000410000 */
[----:B-----5:R-:W-:Y:S01]  /*cc00*/  @P2 FMUL.FTZ R7, R7, 0.69314718246459960938 ;  /* 0x3f31721807072820 */ /* 0x020fe20000410000 */
[----:B------:R-:W-:Y:S01]  /*cc10*/  PLOP3.LUT P0, PT, PT, PT, PT, 0x8, 0x0 ;  /* 0x000000000000781c */ /* 0x000fe20003f0e170 */
        /* <DEDUP_REMOVED lines=67> */
[----:B---3--:R-:W-:Y:S06]  /*d050*/  BAR.ARV 0xe, 0x100 ;  /* 0x0384000000007b1d */ /* 0x008fec0000002000 */
.L_x_1756:
[----:B------:R-:W-:Y:S05]  /*d060*/  @P0 BRA `(.L_x_1842) ;  /* 0x0000002000f80947 */ /* 0x000fea0003800000 */
[----:B------:R-:W1:Y:S01]  /*d070*/  S2R R0, SR_TID.X ;  /* 0x0000000000007919 */ /* 0x000e620000002100 */
[----:B------:R-:W3:Y:S01]  /*d080*/  S2UR UR5, SR_CgaCtaId ;  /* 0x00000000000579c3 */ /* 0x000ee20000008800 */
[----:B------:R-:W-:Y:S01]  /*d090*/  UMOV UR4, 0x400 ;  /* 0x0000040000047882 */ /* 0x000fe20000000000 */
[----:B------:R-:W-:-:S06]  /*d0a0*/  IMAD R3, RZ, RZ, -UR40 ;  /* 0x80000028ff037e24 */ /* 0x000fcc000f8e02ff */
[----:B------:R-:W-:Y:S08]  /*d0b0*/  BAR.SYNC.DEFER_BLOCKING 0x1, 0x100 ;  /* 0x0044000000007b1d */ /* 0x000ff00000010000 */
[----:B------:R-:W5:Y:S08]  /*d0c0*/  S2UR UR6, SR_CTAID.Y ;  /* 0x00000000000679c3 */ /* 0x000f700000002600 */
[----:B------:R-:W5:Y:S01]  /*d0d0*/  LDC R10, c[0x0][0xc50] ;  /* 0x00031400ff0a7b82 */ /* 0x000f620000000800 */
[----:B---3--:R-:W-:-:S07]  /*d0e0*/  ULEA UR4, UR5, UR4, 0x18 ;  /* 0x0000000405047291 */ /* 0x008fce000f8ec03f */
[----:B------:R-:W3:Y:S01]  /*d0f0*/  LDC R6, c[0x0][0xbe8] ;  /* 0x0002fa00ff067b82 */ /* 0x000ee20000000800 */
[----:B------:R-:W-:Y:S01]  /*d100*/  UIADD3 UR4, UR4, 0x28c20, URZ ;  /* 0x00028c2004047890 */ /* 0x000fe2000fffe03f */
[----:B-1----:R-:W-:-:S03]  /*d110*/  VIADD R20, R0, 0xffffff80 ;  /* 0xffffff8000147836 */ /* 0x002fc60000000000 */
[----:B------:R-:W-:Y:S02]  /*d120*/  UPRMT UR4, URZ, 0x654, UR4 ;  /* 0x000006543f047896 */ /* 0x000fe40008000004 */
[----:B------:R-:W-:-:S04]  /*d130*/  SHF.R.S32.HI R21, RZ, 0x1f, R20 ;  /* 0x0000001fff157819 */ /* 0x000fc80000011414 */
[----:B------:R-:W-:Y:S01]  /*d140*/  LEA.HI R9, R21, R20, RZ, 0x7 ;  /* 0x0000001415097211 */ /* 0x000fe200078f38ff */
[----:B-----5:R-:W-:Y:S01]  /*d150*/  IMAD R3, R10, R3, UR6 ;  /* 0x000000060a037e24 */ /* 0x020fe2000f8e0203 */
[----:B------:R-:W-:Y:S01]  /*d160*/  USHF.R.S32.HI UR6, URZ, 0x1f, UR40 ;  /* 0x0000001f3f067899 */ /* 0x000fe20008011428 */
[----:B------:R-:W-:Y:S01]  /*d170*/  SYNCS.ARRIVE.TRANS64.RED.A1T0 RZ, [UR4], RZ ;  /* 0x000000ffffff79a7 */ /* 0x000fe20008100404 */
[----:B------:R-:W-:Y:S02]  /*d180*/  SHF.R.S32.HI R0, RZ, 0x7, R9 ;  /* 0x00000007ff007819 */ /* 0x000fe40000011409 */
[----:B------:R-:W-:-:S03]  /*d190*/  LOP3.LUT R5, R9, 0xffffff80, RZ, 0xc0, !PT ;  /* 0xffffff8009057812 */ /* 0x000fc600078ec0ff */
[----:B------:R-:W1:Y:S01]  /*d1a0*/  SHFL.IDX PT, R7, R0, RZ, 0x1f ;  /* 0x00001fff00077589 */ /* 0x000e6200000e0000 */
[----:B---3--:R-:W-:Y:S01]  /*d1b0*/  ISETP.NE.AND P1, PT, R6, 0x1, PT ;  /* 0x000000010600780c */ /* 0x008fe20003f25270 */
[----:B------:R-:W-:Y:S01]  /*d1c0*/  IMAD.IADD R8, R20, 0x1, -R5 ;  /* 0x0000000114087824 */ /* 0x000fe200078e0a05 */
[----:B------:R-:W-:-:S04]  /*d1d0*/  SHF.R.S32.HI R5, RZ, 0x1f, R3 ;  /* 0x0000001fff057819 */ /* 0x000fc80000011403 */
[----:B------:R-:W-:Y:S02]  /*d1e0*/  SHF.R.S32.HI R155, RZ, 0x1f, R8 ;  /* 0x0000001fff9b7819 */ /* 0x000fe40000011408 */
[----:B-1----:R-:W-:Y:S02]  /*d1f0*/  ISETP.NE.AND P0, PT, R7, RZ, PT ;  /* 0x000000ff0700720c */ /* 0x002fe40003f05270 */
[----:B------:R-:W-:-:S04]  /*d200*/  LEA.HI R7, R155, R8, RZ, 0x2 ;  /* 0x000000089b077211 */ /* 0x000fc800078f10ff */
[----:B------:R-:W-:-:S07]  /*d210*/  SHF.R.S32.HI R154, RZ, 0x2, R7 ;  /* 0x00000002ff9a7819 */ /* 0x000fce0000011407 */
[----:B------:R-:W-:Y:S05]  /*d220*/  @P0 BRA `(.L_x_1843) ;  /* 0x0000000400440947 */ /* 0x000fea0003800000 */
[----:B------:R-:W1:Y:S01]  /*d230*/  LDC R16, c[0x0][0xbe8] ;  /* 0x0002fa00ff107b82 */ /* 0x000e620000000800 */
[----:B------:R-:W-:Y:S01]  /*d240*/  LOP3.LUT R9, R9, 0xffffff80, RZ, 0xc0, !PT ;  /* 0xffffff8009097812 */ /* 0x000fe200078ec0ff */
[----:B------:R-:W3:Y:S01]  /*d250*/  S2R R22, SR_CTAID.X ;  /* 0x0000000000167919 */ /* 0x000ee20000002500 */
[----:B------:R-:W-:Y:S01]  /*d260*/  LEA.HI R11, R21, R20, RZ, 0x2 ;  /* 0x00000014150b7211 */ /* 0x000fe200078f10ff */
[----:B------:R-:W-:Y:S02]  /*d270*/  ULDC.64 UR4, c[0x0][0xbd0] ;  /* 0x0002f40000047ab9 */ /* 0x000fe40000000a00 */
[C---:B------:R-:W-:Y:S01]  /*d280*/  IMAD.IADD R23, R20.reuse, 0x1, -R9 ;  /* 0x0000000114177824 */ /* 0x040fe200078e0a09 */
[----:B------:R-:W-:Y:S01]  /*d290*/  LOP3.LUT R11, R11, 0xfffffffc, RZ, 0xc0, !PT ;  /* 0xfffffffc0b0b7812 */ /* 0x000fe200078ec0ff */
[----:B------:R-:W5:Y:S01]  /*d2a0*/  S2UR UR7, SR_CTAID.Z ;  /* 0x00000000000779c3 */ /* 0x000f620000002700 */
[----:B------:R-:W-:Y:S02]  /*d2b0*/  UIMAD.WIDE.U32 UR8, UR40, UR4, URZ ;  /* 0x00000004280872a5 */ /* 0x000fe4000f8e003f */
[----:B------:R-:W-:Y:S01]  /*d2c0*/  SHF.R.S32.HI R10, RZ, 0x1f, R23 ;  /* 0x0000001fff0a7819 */ /* 0x000fe20000011417 */
[----:B------:R-:W-:Y:S01]  /*d2d0*/  UIMAD UR4, UR6, UR4, URZ ;  /* 0x00000004060472a4 */ /* 0x000fe2000f8e023f */
[----:B------:R-:W-:-:S02]  /*d2e0*/  IADD3 R11, R20, -R11, RZ ;  /* 0x8000000b140b7210 */ /* 0x000fc40007ffe0ff */
[CC--:B------:R-:W-:Y:S01]  /*d2f0*/  LEA.HI R152, R10.reuse, R23.reuse, RZ, 0x2 ;  /* 0x000000170a987211 */ /* 0x0c0fe200078f10ff */
[----:B------:R-:W3:Y:S01]  /*d300*/  LDC.64 R18, c[0x0][0xbd8] ;  /* 0x0002f600ff127b82 */ /* 0x000ee20000000a00 */
[----:B------:R-:W-:Y:S01]  /*d310*/  LEA.HI R10, R10, R23, RZ, 0x5 ;  /* 0x000000170a0a7211 */ /* 0x000fe200078f28ff */
[----:B------:R-:W-:Y:S01]  /*d320*/  UIMAD UR4, UR40, UR5, UR4 ;  /* 0x00000005280472a4 */ /* 0x000fe2000f8e0204 */
[--C-:B------:R-:W-:Y:S02]  /*d330*/  SHF.R.S32.HI R9, RZ, 0x2, R152.reuse ;  /* 0x00000002ff097819 */ /* 0x100fe40000011498 */
[----:B------:R-:W-:Y:S01]  /*d340*/  SHF.R.S32.HI R12, RZ, 0x1f, R152 ;  /* 0x0000001fff0c7819 */ /* 0x000fe20000011498 */
[----:B------:R-:W-:Y:S01]  /*d350*/  UIADD3 UR4, UR9, UR4, URZ ;  /* 0x0000000409047290 */ /* 0x000fe2000fffe03f */
[----:B------:R-:W-:Y:S02]  /*d360*/  SHF.R.S32.HI R10, RZ, 0x5, R10 ;  /* 0x00000005ff0a7819 */ /* 0x000fe4000001140a */
[----:B-1----:R-:W-:-:S02]  /*d370*/  ISETP.NE.AND P0, PT, R16, 0x1, PT ;  /* 0x000000011000780c */ /* 0x002fc40003f05270 */
[----:B------:R-:W-:Y:S02]  /*d380*/  LEA.HI R12, R12, R9, RZ, 0x3 ;  /* 0x000000090c0c7211 */ /* 0x000fe400078f18ff */
[----:B------:R-:W-:Y:S02]  /*d390*/  LOP3.LUT R152, R152, 0x7ffffffc, RZ, 0xc0, !PT ;  /* 0x7ffffffc98987812 */ /* 0x000fe400078ec0ff */
[----:B------:R-:W-:Y:S01]  /*d3a0*/  LOP3.LUT R12, R12, 0xfffffff8, RZ, 0xc0, !PT ;  /* 0xfffffff80c0c7812 */ /* 0x000fe200078ec0ff */
[----:B-----5:R-:W-:Y:S02]  /*d3b0*/  USHF.R.S32.HI UR5, URZ, 0x1f, UR7 ;  /* 0x0000001f3f057899 */ /* 0x020fe40008011407 */
[----:B------:R-:W-:Y:S02]  /*d3c0*/  IMAD.IADD R152, R23, 0x1, -R152 ;  /* 0x0000000117987824 */ /* 0x000fe400078e0a98 */
[----:B------:R-:W-:Y:S01]  /*d3d0*/  IMAD.IADD R9, R9, 0x1, -R12 ;  /* 0x0000000109097824 */ /* 0x000fe200078e0a0c */
[----:B------:R-:W-:Y:S01]  /*d3e0*/  LEA.HI R12, R11, R11, RZ, 0x1 ;  /* 0x0000000b0b0c7211 */ /* 0x000fe200078f08ff */
[----:B0-2-4-:R-:W0:Y:S01]  /*d3f0*/  @P0 LDC R14, c[0x0][0xbec] ;  /* 0x0002fb00ff0e0b82 */ /* 0x015e220000000800 */
[----:B------:R-:W-:-:S02]  /*d400*/  IMAD.SHL.U32 R152, R152, 0x2, RZ ;  /* 0x0000000298987824 */ /* 0x000fc400078e00ff */
[----:B------:R-:W-:Y:S01]  /*d410*/  LOP3.LUT R12, R12, 0x1ffffffe, RZ, 0xc0, !PT ;  /* 0x1ffffffe0c0c7812 */ /* 0x000fe200078ec0ff */
[----:B------:R-:W-:Y:S02]  /*d420*/  IMAD R153, R10, 0x10, R9 ;  /* 0x000000100a997824 */ /* 0x000fe400078e0209 */
[----:B------:R-:W-:Y:S02]  /*d430*/  IMAD.U32 R10, RZ, RZ, UR8 ;  /* 0x00000008ff0a7e24 */ /* 0x000fe4000f8e00ff */
[----:B------:R-:W1:Y:S01]  /*d440*/  @P0 LDC R17, c[0x0][0xbf0] ;  /* 0x0002fc00ff110b82 */ /* 0x000e620000000800 */
[----:B------:R-:W-:Y:S02]  /*d450*/  IMAD.IADD R12, R11, 0x1, -R12 ;  /* 0x000000010b0c7824 */ /* 0x000fe400078e0a0c */
[----:B------:R-:W-:Y:S02]  /*d460*/  IMAD.U32 R11, RZ, RZ, UR9 ;  /* 0x00000009ff0b7e24 */ /* 0x000fe4000f8e00ff */
[----:B------:R-:W-:-:S02]  /*d470*/  IMAD R9, R12, 0x8, R153 ;  /* 0x000000080c097824 */ /* 0x000fc400078e0299 */
[----:B---3--:R-:W-:Y:S02]  /*d480*/  IMAD R12, R18, UR5, RZ ;  /* 0x00000005120c7c24 */ /* 0x008fe4000f8e02ff */
[----:B------:R-:W-:Y:S01]  /*d490*/  IMAD.U32 R11, RZ, RZ, UR4 ;  /* 0x00000004ff0b7e24 */ /* 0x000fe2000f8e00ff */
[----:B------:R-:W-:Y:S01]  /*d4a0*/  LEA R9, R22, R9, 0x6 ;  /* 0x0000000916097211 */ /* 0x000fe200078e30ff */
[----:B------:R-:W-:Y:S01]  /*d4b0*/  IMAD R15, R19, UR7, R12 ;  /* 0x00000007130f7c24 */ /* 0x000fe2000f8e020c */
[----:B------:R-:W-:Y:S01]  /*d4c0*/  ULDC.64 UR4, c[0x0][0xbe0] ;  /* 0x0002f80000047ab9 */ /* 0x000fe20000000a00 */
[----:B------:R-:W-:-:S04]  /*d4d0*/  IMAD.WIDE.U32 R10, R18, UR7, R10 ;  /* 0x00000007120a7c25 */ /* 0x000fc8000f8e000a */
[----:B0-----:R-:W-:-:S04]  /*d4e0*/  @P0 IMAD.HI.U32 R12, R9, R14, RZ ;  /* 0x0000000e090c0227 */ /* 0x001fc800078e00ff */
[----:B------:R-:W-:Y:S02]  /*d4f0*/  IMAD.MOV.U32 R13, RZ, RZ, R9 ;  /* 0x000000ffff0d7224 */ /* 0x000fe400078e0009 */
[----:B------:R-:W-:Y:S01]  /*d500*/  IMAD.IADD R11, R11, 0x1, R15 ;  /* 0x000000010b0b7824 */ /* 0x000fe200078e020f */
[----:B-1----:R-:W-:Y:S01]  /*d510*/  @P0 SHF.R.U32.HI R13, RZ, R17, R12 ;  /* 0x00000011ff0d0219 */ /* 0x002fe2000001160c */
[----:B------:R-:W-:Y:S02]  /*d520*/  IMAD R12, R5, UR4, RZ ;  /* 0x00000004050c7c24 */ /* 0x000fe4000f8e02ff */
[----:B------:R-:W-:Y:S01]  /*d530*/  IMAD.WIDE.U32 R10, R3, UR4, R10 ;  /* 0x00000004030a7c25 */ /* 0x000fe2000f8e000a */
[----:B------:R-:W-:-:S03]  /*d540*/  SHF.R.S32.HI R15, RZ, 0x1f, R13 ;  /* 0x0000001fff0f7819 */ /* 0x000fc6000001140d */
[----:B------:R-:W-:Y:S01]  /*d550*/  IMAD.MOV R14, RZ, RZ, -R13 ;  /* 0x000000ffff0e7224 */ /* 0x000fe200078e0a0d */
[----:B------:R-:W-:-:S03]  /*d560*/  IADD3 R10, P0, R13, R10, RZ ;  /* 0x0000000a0d0a7210 */ /* 0x000fc60007f1e0ff */
[----:B------:R-:W-:Y:S02]  /*d570*/  IMAD R9, R16, R14, R9 ;  /* 0x0000000e10097224 */ /* 0x000fe400078e0209 */
[----:B------:R-:W-:Y:S01]  /*d580*/  IMAD R14, R3, UR5, R12 ;  /* 0x00000005030e7c24 */ /* 0x000fe2000f8e020c */
[----:B------:R-:W-:Y:S02]  /*d590*/  ULDC.64 UR4, c[0x0][0xbc8] ;  /* 0x0002f20000047ab9 */ /* 0x000fe40000000a00 */
        /* <DEDUP_REMOVED lines=10> */
[----:B------:R-:W-:Y:S01]  /*d640*/  LOP3.LUT R11, R12, 0xfffffe, RZ, 0xc0, !PT ;  /* 0x00fffffe0c0b7812 */ /* 0x000fe200078ec0ff */
[----:B------:R-:W-:Y:S01]  /*d650*/  IMAD R14, R16, UR4, RZ ;  /* 0x00000004100e7c24 */ /* 0x000fe2000f8e02ff */
[----:B------:R-:W-:Y:S01]  /*d660*/  LEA.HI.X R18, R10, UR5, R9, 0x2, P0 ;  /* 0x000000050a127c11 */ /* 0x000fe200080f1409 */
[----:B------:R-:W-:Y:S01]  /*d670*/  SHFL.IDX PT, R12, R17, 0x1, 0x1c1f ;  /* 0x003c1f00110c7f89 */ /* 0x000fe200000e0000 */
[----:B------:R-:W-:-:S02]  /*d680*/  IMAD R9, R22, 0x40, R153 ;  /* 0x0000004016097824 */ /* 0x000fc400078e0299 */
[----:B------:R-:W-:Y:S01]  /*d690*/  IMAD.IADD R15, R0, 0x1, -R11 ;  /* 0x00000001000f7824 */ /* 0x000fe200078e0a0b */
[----:B------:R-:W-:Y:S04]  /*d6a0*/  SHFL.IDX PT, R10, R17, RZ, 0x1c1f ;  /* 0x001c1fff110a7589 */ /* 0x000fe800000e0000 */
[----:B------:R-:W0:Y:S01]  /*d6b0*/  SHFL.IDX PT, R11, R18, RZ, 0x1c1f ;  /* 0x001c1fff120b7589 */ /* 0x000e2200000e0000 */
[----:B------:R-:W-:-:S03]  /*d6c0*/  LEA R15, -R15, RZ, 0x8 ;  /* 0x000000ff0f0f7211 */ /* 0x000fc600078e41ff */
[----:B------:R-:W1:Y:S01]  /*d6d0*/  SHFL.IDX PT, R13, R18, 0x1, 0x1c1f ;  /* 0x003c1f00120d7f89 */ /* 0x000e6200000e0000 */
[----:B------:R-:W-:Y:S01]  /*d6e0*/  ISETP.NE.AND P0, PT, R152, R15, PT ;  /* 0x0000000f9800720c */ /* 0x000fe20003f05270 */
[----:B------:R-:W-:-:S03]  /*d6f0*/  VIADD R15, R9, 0x8 ;  /* 0x00000008090f7836 */ /* 0x000fc60000000000 */
[-C--:B------:R-:W-:Y:S02]  /*d700*/  ISETP.GE.OR P2, PT, R9, R14.reuse, P0 ;  /* 0x0000000e0900720c */ /* 0x080fe40000746670 */
[----:B------:R-:W-:-:S11]  /*d710*/  ISETP.GE.OR P0, PT, R15, R14, P0 ;  /* 0x0000000e0f00720c */ /* 0x000fd60000706670 */
[----:B0-----:R3:W-:Y:S04]  /*d720*/  @!P2 ST.E desc[UR48][R10.64], R2 ;  /* 0x000000020a00a985 */ /* 0x0017e8000c101930 */
[----:B-1----:R3:W-:Y:S02]  /*d730*/  @!P0 ST.E desc[UR48][R12.64], R4 ;  /* 0x000000040c008985 */ /* 0x0027e4000c101930 */
.L_x_1843:
[----:B0-2-4-:R-:W0:Y:S01]  /*d740*/  S2R R14, SR_CTAID.X ;  /* 0x00000000000e7919 */ /* 0x015e220000002500 */
[----:B------:R-:W-:Y:S01]  /*d750*/  LEA.HI R21, R21, R20, RZ, 0x2 ;  /* 0x0000001415157211 */ /* 0x000fe200078f10ff */
[----:B------:R-:W1:Y:S01]  /*d760*/  S2UR UR7, SR_CTAID.Z ;  /* 0x00000000000779c3 */ /* 0x000e620000002700 */
[----:B------:R-:W-:Y:S01]  /*d770*/  SHF.R.S32.HI R9, RZ, 0x1f, R7 ;  /* 0x0000001fff097819 */ /* 0x000fe20000011407 */
[----:B------:R-:W-:Y:S01]  /*d780*/  ULDC.64 UR8, c[0x0][0xb38] ;  /* 0x0002ce0000087ab9 */ /* 0x000fe20000000a00 */
[----:B------:R-:W-:Y:S01]  /*d790*/  LOP3.LUT R21, R21, 0xfffffffc, RZ, 0xc0, !PT ;  /* 0xfffffffc15157812 */ /* 0x000fe200078ec0ff */
[----:B------:R-:W-:Y:S01]  /*d7a0*/  UIMAD UR6, UR6, UR8, URZ ;  /* 0x00000008060672a4 */ /* 0x000fe2000f8e023f */
[----:B------:R-:W-:Y:S01]  /*d7b0*/  LEA.HI R9, R9, R154, RZ, 0x3 ;  /* 0x0000009a09097211 */ /* 0x000fe200078f18ff */
[----:B------:R-:W-:Y:S01]  /*d7c0*/  UIMAD.WIDE.U32 UR4, UR40, UR8, URZ ;  /* 0x00000008280472a5 */ /* 0x000fe2000f8e003f */
[----:B------:R-:W-:Y:S01]  /*d7d0*/  LEA.HI R155, R155, R8, RZ, 0x5 ;  /* 0x000000089b9b7211 */ /* 0x000fe200078f28ff */
[----:B---3--:R-:W2:Y:S01]  /*d7e0*/  LDC.64 R12, c[0x0][0xb40] ;  /* 0x0002d000ff0c7b82 */ /* 0x008ea20000000a00 */
[----:B------:R-:W-:Y:S01]  /*d7f0*/  IMAD.IADD R21, R20, 0x1, -R21 ;  /* 0x0000000114157824 */ /* 0x000fe200078e0a15 */
[----:B------:R-:W-:Y:S01]  /*d800*/  LOP3.LUT R9, R9, 0xfffffff8, RZ, 0xc0, !PT ;  /* 0xfffffff809097812 */ /* 0x000fe200078ec0ff */
[----:B------:R-:W-:Y:S01]  /*d810*/  UIMAD UR6, UR40, UR9, UR6 ;  /* 0x00000009280672a4 */ /* 0x000fe2000f8e0206 */
[----:B------:R-:W-:Y:S01]  /*d820*/  SHF.R.S32.HI R155, RZ, 0x5, R155 ;  /* 0x00000005ff9b7819 */ /* 0x000fe2000001149b */
[----:B------:R-:W-:Y:S01]  /*d830*/  IMAD.U32 R11, RZ, RZ, UR5 ;  /* 0x00000005ff0b7e24 */ /* 0x000fe2000f8e00ff */
[----:B------:R-:W-:Y:S01]  /*d840*/  LEA.HI R2, R21, R21, RZ, 0x1 ;  /* 0x0000001515027211 */ /* 0x000fe200078f08ff */
[----:B------:R-:W-:Y:S01]  /*d850*/  IMAD.IADD R154, R154, 0x1, -R9 ;  /* 0x000000019a9a7824 */ /* 0x000fe200078e0a09 */
[----:B------:R-:W3:Y:S01]  /*d860*/  @P1 LDC R4, c[0x0][0xbec] ;  /* 0x0002fb00ff041b82 */ /* 0x000ee20000000800 */
[----:B------:R-:W-:Y:S01]  /*d870*/  UIADD3 UR6, UR5, UR6, URZ ;  /* 0x0000000605067290 */ /* 0x000fe2000fffe03f */
[----:B------:R-:W-:Y:S01]  /*d880*/  LOP3.LUT R2, R2, 0x1ffffffe, RZ, 0xc0, !PT ;  /* 0x1ffffffe02027812 */ /* 0x000fe200078ec0ff */
[----:B------:R-:W-:Y:S01]  /*d890*/  IMAD R155, R155, 0x10, R154 ;  /* 0x000000109b9b7824 */ /* 0x000fe200078e029a */
[----:B------:R-:W-:Y:S01]  /*d8a0*/  MOV R10, UR4 ;  /* 0x00000004000a7c02 */ /* 0x000fe20008000f00 */
[----:B------:R-:W-:Y:S01]  /*d8b0*/  ULDC.64 UR4, c[0x0][0xb48] ;  /* 0x0002d20000047ab9 */ /* 0x000fe20000000a00 */
[----:B------:R-:W-:Y:S01]  /*d8c0*/  BSSY B0, `(.L_x_1844) ;  /* 0x00000f1000007945 */ /* 0x000fe20003800000 */
[----:B------:R-:W-:Y:S01]  /*d8d0*/  IMAD.IADD R2, R21, 0x1, -R2 ;  /* 0x0000000115027824 */ /* 0x000fe200078e0a02 */
[----:B------:R-:W4:Y:S01]  /*d8e0*/  @P1 LDC R17, c[0x0][0xbf0] ;  /* 0x0002fc00ff111b82 */ /* 0x000f220000000800 */
[----:B-1----:R-:W-:Y:S01]  /*d8f0*/  USHF.R.S32.HI UR8, URZ, 0x1f, UR7 ;  /* 0x0000001f3f087899 */ /* 0x002fe20008011407 */
[----:B------:R-:W-:-:S02]  /*d900*/  IMAD.U32 R11, RZ, RZ, UR6 ;  /* 0x00000006ff0b7e24 */ /* 0x000fc4000f8e00ff */
[----:B------:R-:W-:-:S04]  /*d910*/  IMAD R9, R2, 0x8, R155 ;  /* 0x0000000802097824 */ /* 0x000fc800078e029b */
[----:B0-----:R-:W-:Y:S02]  /*d920*/  IMAD R15, R14, 0x40, R9 ;  /* 0x000000400e0f7824 */ /* 0x001fe400078e0209 */
[C---:B--2---:R-:W-:Y:S02]  /*d930*/  IMAD R2, R12.reuse, UR8, RZ ;  /* 0x000000080c027c24 */ /* 0x044fe4000f8e02ff */
[----:B------:R-:W-:-:S04]  /*d940*/  IMAD.WIDE.U32 R10, R12, UR7, R10 ;  /* 0x000000070c0a7c25 */ /* 0x000fc8000f8e000a */
[----:B---3--:R-:W-:-:S04]  /*d950*/  @P1 IMAD.HI.U32 R4, R15, R4, RZ ;  /* 0x000000040f041227 */ /* 0x008fc800078e00ff */
[----:B------:R-:W-:Y:S02]  /*d960*/  IMAD R13, R13, UR7, R2 ;  /* 0x000000070d0d7c24 */ /* 0x000fe4000f8e0202 */
[----:B------:R-:W-:Y:S01]  /*d970*/  IMAD.MOV.U32 R9, RZ, RZ, R15 ;  /* 0x000000ffff097224 */ /* 0x000fe200078e000f */
[----:B----4-:R-:W-:Y:S01]  /*d980*/  @P1 SHF.R.U32.HI R9, RZ, R17, R4 ;  /* 0x00000011ff091219 */ /* 0x010fe20000011604 */
[----:B------:R-:W-:Y:S02]  /*d990*/  IMAD R2, R5, UR4, RZ ;  /* 0x0000000405027c24 */ /* 0x000fe4000f8e02ff */
[----:B------:R-:W-:Y:S01]  /*d9a0*/  IMAD.IADD R11, R11, 0x1, R13 ;  /* 0x000000010b0b7824 */ /* 0x000fe200078e020d */
[--C-:B------:R-:W-:Y:S01]  /*d9b0*/  SHF.R.S32.HI R4, RZ, 0x1f, R9.reuse ;  /* 0x0000001fff047819 */ /* 0x100fe20000011409 */
[----:B------:R-:W-:Y:S02]  /*d9c0*/  IMAD R13, R3, UR5, R2 ;  /* 0x00000005030d7c24 */ /* 0x000fe4000f8e0202 */
[----:B------:R-:W-:-:S02]  /*d9d0*/  IMAD.MOV R5, RZ, RZ, -R9 ;  /* 0x000000ffff057224 */ /* 0x000fc400078e0a09 */
[----:B------:R-:W-:Y:S01]  /*d9e0*/  IMAD.WIDE.U32 R2, R3, UR4, R10 ;  /* 0x0000000403027c25 */ /* 0x000fe2000f8e000a */
[----:B------:R-:W-:-:S03]  /*d9f0*/  ULDC.64 UR4, c[0x0][0xb30] ;  /* 0x0002cc0000047ab9 */ /* 0x000fc60000000a00 */
[----:B------:R-:W-:Y:S02]  /*da00*/  IMAD R5, R6, R5, R15 ;  /* 0x0000000506057224 */ /* 0x000fe400078e020f */
[----:B------:R-:W-:Y:S02]  /*da10*/  IMAD R4, R4, UR4, RZ ;  /* 0x0000000404047c24 */ /* 0x000fe4000f8e02ff */
[----:B------:R-:W-:Y:S02]  /*da20*/  IMAD.IADD R3, R3, 0x1, R13 ;  /* 0x0000000103037824 */ /* 0x000fe400078e020d */
[C---:B------:R-:W-:Y:S01]  /*da30*/  IMAD R11, R9.reuse, UR5, R4 ;  /* 0x00000005090b7c24 */ /* 0x040fe2000f8e0204 */
[----:B------:R-:W-:Y:S01]  /*da40*/  SHF.R.S32.HI R4, RZ, 0x1f, R5 ;  /* 0x0000001fff047819 */ /* 0x000fe20000011405 */
[----:B------:R-:W-:Y:S01]  /*da50*/  IMAD.WIDE.U32 R2, R9, UR4, R2 ;  /* 0x0000000409027c25 */ /* 0x000fe2000f8e0002 */
[----:B------:R-:W-:-:S03]  /*da60*/  ULDC.64 UR4, c[0x0][0xb28] ;  /* 0x0002ca0000047ab9 */ /* 0x000fc60000000a00 */
[----:B------:R-:W-:Y:S01]  /*da70*/  IMAD R4, R4, UR4, RZ ;  /* 0x0000000404047c24 */ /* 0x000fe2000f8e02ff */
[----:B------:R-:W-:-:S03]  /*da80*/  IADD3 R3, R3, R11, RZ ;  /* 0x0000000b03037210 */ /* 0x000fc60007ffe0ff */
        /* <DEDUP_REMOVED lines=37> */
[C---:B------:R-:W-:Y:S01]  /*dce0*/  VIADD R23, R0.reuse, 0x58 ;  /* 0x0000005800177836 */ /* 0x040fe20000000000 */
[----:B------:R-:W-:-:S02]  /*dcf0*/  @!P2 LEA.HI R8, R0, R0, RZ, 0x1 ;  /* 0x000000000008a211 */ /* 0x000fc400078f08ff */
[----:B------:R-:W-:Y:S02]  /*dd00*/  @!P3 LEA.HI R10, R9, R9, RZ, 0x1 ;  /* 0x00000009090ab211 */ /* 0x000fe400078f08ff */
[----:B------:R-:W-:Y:S02]  /*dd10*/  @!P4 LEA.HI R12, R11, R11, RZ, 0x1 ;  /* 0x0000000b0b0cc211 */ /* 0x000fe400078f08ff */
[----:B------:R-:W-:Y:S02]  /*dd20*/  @!P5 LEA.HI R14, R13, R13, RZ, 0x1 ;  /* 0x0000000d0d0ed211 */ /* 0x000fe400078f08ff */
[----:B------:R-:W-:Y:S02]  /*dd30*/  @!P2 LOP3.LUT R9, R8, 0xfffffffe, RZ, 0xc0, !PT ;  /* 0xfffffffe0809a812 */ /* 0x000fe400078ec0ff */
[----:B------:R-:W-:Y:S02]  /*dd40*/  @!P3 LOP3.LUT R11, R10, 0xfffffffe, RZ, 0xc0, !PT ;  /* 0xfffffffe0a0bb812 */ /* 0x000fe400078ec0ff */
[----:B------:R-:W-:Y:S01]  /*dd50*/  @!P4 LOP3.LUT R13, R12, 0xfffffffe, RZ, 0xc0, !PT ;  /* 0xfffffffe0c0dc812 */ /* 0x000fe200078ec0ff */
[----:B-12---:R-:W-:Y:S01]  /*dd60*/  @!P2 IMAD.WIDE R8, R9, 0x4, R2 ;  /* 0x000000040908a825 */ /* 0x006fe200078e0202 */
[----:B------:R-:W-:-:S02]  /*dd70*/  @!P5 LOP3.LUT R15, R14, 0xfffffffe, RZ, 0xc0, !PT ;  /* 0xfffffffe0e0fd812 */ /* 0x000fc400078ec0ff */
[----:B------:R-:W-:Y:S01]  /*dd80*/  ISETP.GE.AND P6, PT, R22, UR4, PT ;  /* 0x0000000416007c0c */ /* 0x000fe2000bfc6270 */
[--C-:B------:R-:W-:Y:S01]  /*dd90*/  @!P3 IMAD.WIDE R10, R11, 0x4, R2.reuse ;  /* 0x000000040b0ab825 */ /* 0x100fe200078e0202 */
[----:B------:R0:W-:Y:S01]  /*dda0*/  @!P2 ST.E.64 desc[UR48][R8.64], R24 ;  /* 0x000000180800a985 */ /* 0x0001e2000c101b30 */
[----:B------:R-:W-:Y:S02]  /*ddb0*/  ISETP.GE.AND P2, PT, R18, UR4, PT ;  /* 0x0000000412007c0c */ /* 0x000fe4000bf46270 */
[--C-:B------:R-:W-:Y:S01]  /*ddc0*/  @!P4 IMAD.WIDE R12, R13, 0x4, R2.reuse ;  /* 0x000000040d0cc825 */ /* 0x100fe200078e0202 */
[----:B------:R1:W-:Y:S01]  /*ddd0*/  @!P3 ST.E.64 desc[UR48][R10.64], R28 ;  /* 0x0000001c0a00b985 */ /* 0x0003e2000c101b30 */
[----:B------:R-:W-:Y:S02]  /*dde0*/  ISETP.GE.AND P3, PT, R19, UR4, PT ;  /* 0x0000000413007c0c */ /* 0x000fe4000bf66270 */
[----:B------:R-:W-:Y:S01]  /*ddf0*/  @!P5 IMAD.WIDE R14, R15, 0x4, R2 ;  /* 0x000000040f0ed825 */ /* 0x000fe200078e0202 */
[----:B------:R2:W-:Y:S01]  /*de00*/  @!P4 ST.E.64 desc[UR48][R12.64], R32 ;  /* 0x000000200c00c985 */ /* 0x0005e2000c101b30 */
[----:B------:R-:W-:-:S02]  /*de10*/  ISETP.GE.AND P4, PT, R20, UR4, PT ;  /* 0x0000000414007c0c */ /* 0x000fc4000bf86270 */
[----:B------:R-:W-:Y:S01]  /*de20*/  @!P0 LEA.HI R16, R16, R16, RZ, 0x1 ;  /* 0x0000001010108211 */ /* 0x000fe200078f08ff */
[----:B------:R3:W-:Y:S01]  /*de30*/  @!P5 ST.E.64 desc[UR48][R14.64], R36 ;  /* 0x000000240e00d985 */ /* 0x0007e2000c101b30 */
[----:B------:R-:W-:Y:S01]  /*de40*/  ISETP.GE.AND P5, PT, R21, UR4, PT ;  /* 0x0000000415007c0c */ /* 0x000fe2000bfa6270 */
[----:B0-----:R-:W-:Y:S01]  /*de50*/  VIADD R24, R0, 0x60 ;  /* 0x0000006000187836 */ /* 0x001fe20000000000 */
[----:B------:R-:W-:Y:S02]  /*de60*/  @!P1 LEA.HI R17, R17, R17, RZ, 0x1 ;  /* 0x0000001111119211 */ /* 0x000fe400078f08ff */
[----:B------:R-:W-:Y:S02]  /*de70*/  @!P0 LOP3.LUT R9, R16, 0xfffffffe, RZ, 0xc0, !PT ;  /* 0xfffffffe10098812 */ /* 0x000fe400078ec0ff */
[----:B-1----:R-:W-:Y:S02]  /*de80*/  @!P1 LOP3.LUT R11, R17, 0xfffffffe, RZ, 0xc0, !PT ;  /* 0xfffffffe110b9812 */ /* 0x002fe400078ec0ff */
[----:B------:R-:W-:Y:S01]  /*de90*/  @!P2 LEA.HI R18, R18, R18, RZ, 0x1 ;  /* 0x000000121212a211 */ /* 0x000fe200078f08ff */
[----:B------:R-:W-:Y:S01]  /*dea0*/  @!P0 IMAD.WIDE R8, R9, 0x4, R2 ;  /* 0x0000000409088825 */ /* 0x000fe200078e0202 */
[----:B------:R-:W-:-:S02]  /*deb0*/  @!P3 LEA.HI R19, R19, R19, RZ, 0x1 ;  /* 0x000000131313b211 */ /* 0x000fc400078f08ff */
[----:B------:R-:W-:Y:S01]  /*dec0*/  @!P4 LEA.HI R20, R20, R20, RZ, 0x1 ;  /* 0x000000141414c211 */ /* 0x000fe200078f08ff */
[----:B------:R-:W-:Y:S01]  /*ded0*/  @!P1 IMAD.WIDE R10, R11, 0x4, R2 ;  /* 0x000000040b0a9825 */ /* 0x000fe200078e0202 */
[----:B------:R-:W-:Y:S01]  /*dee0*/  @!P5 LEA.HI R21, R21, R21, RZ, 0x1 ;  /* 0x000000151515d211 */ /* 0x000fe200078f08ff */
[----:B------:R0:W-:Y:S01]  /*def0*/  @!P0 ST.E.64 desc[UR48][R8.64], R40 ;  /* 0x0000002808008985 */ /* 0x0001e2000c101b30 */
[----:B------:R-:W-:Y:S02]  /*df00*/  @!P6 LEA.HI R22, R22, R22, RZ, 0x1 ;  /* 0x000000161616e211 */ /* 0x000fe400078f08ff */
[----:B--2---:R-:W-:Y:S01]  /*df10*/  @!P2 LOP3.LUT R13, R18, 0xfffffffe, RZ, 0xc0, !PT ;  /* 0xfffffffe120da812 */ /* 0x004fe200078ec0ff */
[----:B------:R1:W-:Y:S01]  /*df20*/  @!P1 ST.E.64 desc[UR48][R10.64], R44 ;  /* 0x0000002c0a009985 */ /* 0x0003e2000c101b30 */
[----:B------:R-:W-:Y:S01]  /*df30*/  @!P3 LOP3.LUT R19, R19, 0xfffffffe, RZ, 0xc0, !PT ;  /* 0xfffffffe1313b812 */ /* 0x000fe200078ec0ff */
[----:B------:R-:W-:Y:S01]  /*df40*/  VIADD R18, R0, 0x68 ;  /* 0x0000006800127836 */ /* 0x000fe20000000000 */
[----:B---3--:R-:W-:Y:S01]  /*df50*/  @!P4 LOP3.LUT R15, R20, 0xfffffffe, RZ, 0xc0, !PT ;  /* 0xfffffffe140fc812 */ /* 0x008fe200078ec0ff */
[----:B------:R-:W-:Y:S01]  /*df60*/  VIADD R20, R0, 0x78 ;  /* 0x0000007800147836 */ /* 0x000fe20000000000 */
[----:B------:R-:W-:-:S02]  /*df70*/  @!P5 LOP3.LUT R21, R21, 0xfffffffe, RZ, 0xc0, !PT ;  /* 0xfffffffe1515d812 */ /* 0x000fc400078ec0ff */
        /* <DEDUP_REMOVED lines=42> */
[C---:B------:R-:W-:Y:S01]  /*e220*/  VIADD R22, R0.reuse, 0xc0 ;  /* 0x000000c000167836 */ /* 0x040fe20000000000 */
[----:B------:R-:W-:Y:S01]  /*e230*/  IADD3 R23, R0, 0x90, RZ ;  /* 0x0000009000177810 */ /* 0x000fe20007ffe0ff */
[----:B0-----:R-:W-:Y:S01]  /*e240*/  @!P2 IMAD.WIDE R8, R13, 0x4, R2 ;  /* 0x000000040d08a825 */ /* 0x001fe200078e0202 */
[----:B------:R-:W-:-:S02]  /*e250*/  ISETP.GE.AND P1, PT, R24, UR4, PT ;  /* 0x0000000418007c0c */ /* 0x000fc4000bf26270 */
[----:B------:R-:W-:Y:S01]  /*e260*/  ISETP.GE.AND P0, PT, R23, UR4, PT ;  /* 0x0000000417007c0c */ /* 0x000fe2000bf06270 */
        /* <DEDUP_REMOVED lines=34> */
[----:B------:R2:W-:Y:S01]  /*e490*/  @!P2 ST.E.64 desc[UR48][R12.64], R104 ;  /* 0x000000680c00a985 */ /* 0x0005e2000c101b30 */
[----:B------:R-:W-:Y:S01]  /*e4a0*/  @!P5 LOP3.LUT R21, R21, 0xfffffffe, RZ, 0xc0, !PT ;  /* 0xfffffffe1515d812 */ /* 0x000fe200078ec0ff */
[----:B------:R-:W-:Y:S01]  /*e4b0*/  VIADD R20, R0, 0xd8 ;  /* 0x000000d800147836 */ /* 0x000fe20000000000 */
[----:B----4-:R-:W-:-:S02]  /*e4c0*/  @!P6 LOP3.LUT R17, R22, 0xfffffffe, RZ, 0xc0, !PT ;  /* 0xfffffffe1611e812 */ /* 0x010fc400078ec0ff */
[----:B------:R-:W-:Y:S01]  /*e4d0*/  ISETP.GE.AND P0, PT, R18, UR4, PT ;  /* 0x0000000412007c0c */ /* 0x000fe2000bf06270 */
[--C-:B0-----:R-:W-:Y:S01]  /*e4e0*/  @!P3 IMAD.WIDE R8, R19, 0x4, R2.reuse ;  /* 0x000000041308b825 */ /* 0x101fe200078e0202 */
[----:B------:R-:W-:Y:S02]  /*e4f0*/  IADD3 R19, R0, 0xd0, RZ ;  /* 0x000000d000137810 */ /* 0x000fe40007ffe0ff */
[----:B------:R-:W-:Y:S01]  /*e500*/  ISETP.GE.AND P2, PT, R20, UR4, PT ;  /* 0x0000000414007c0c */ /* 0x000fe2000bf46270 */
[--C-:B-1----:R-:W-:Y:S01]  /*e510*/  @!P4 IMAD.WIDE R10, R15, 0x4, R2.reuse ;  /* 0x000000040f0ac825 */ /* 0x102fe200078e0202 */
[----:B------:R0:W-:Y:S01]  /*e520*/  @!P3 ST.E.64 desc[UR48][R8.64], R108 ;  /* 0x0000006c0800b985 */ /* 0x0001e2000c101b30 */
[----:B------:R-:W-:Y:S02]  /*e530*/  ISETP.GE.AND P1, PT, R19, UR4, PT ;  /* 0x0000000413007c0c */ /* 0x000fe4000bf26270 */
[--C-:B------:R-:W-:Y:S01]  /*e540*/  @!P5 IMAD.WIDE R14, R21, 0x4, R2.reuse ;  /* 0x00000004150ed825 */ /* 0x100fe200078e0202 */
[----:B------:R1:W-:Y:S03]  /*e550*/  @!P4 ST.E.64 desc[UR48][R10.64], R112 ;  /* 0x000000700a00c985 */ /* 0x0003e6000c101b30 */
[----:B------:R-:W-:Y:S01]  /*e560*/  @!P6 IMAD.WIDE R16, R17, 0x4, R2 ;  /* 0x000000041110e825 */ /* 0x000fe200078e0202 */
[----:B------:R3:W-:Y:S01]  /*e570*/  @!P5 ST.E.64 desc[UR48][R14.64], R116 ;  /* 0x000000740e00d985 */ /* 0x0007e2000c101b30 */
[----:B------:R-:W-:-:S02]  /*e580*/  @!P0 LEA.HI R18, R18, R18, RZ, 0x1 ;  /* 0x0000001212128211 */ /* 0x000fc400078f08ff */
[C---:B------:R-:W-:Y:S01]  /*e590*/  VIADD R21, R0.reuse, 0xe0 ;  /* 0x000000e000157836 */ /* 0x040fe20000000000 */
[----:B------:R4:W-:Y:S01]  /*e5a0*/  @!P6 ST.E.64 desc[UR48][R16.64], R120 ;  /* 0x000000781000e985 */ /* 0x0009e2000c101b30 */
[C---:B--2---:R-:W-:Y:S01]  /*e5b0*/  VIADD R12, R0.reuse, 0xe8 ;  /* 0x000000e8000c7836 */ /* 0x044fe20000000000 */
[----:B------:R-:W-:Y:S01]  /*e5c0*/  @!P1 LEA.HI R19, R19, R19, RZ, 0x1 ;  /* 0x0000001313139211 */ /* 0x000fe200078f08ff */
[C---:B0-----:R-:W-:Y:S01]  /*e5d0*/  VIADD R9, R0.reuse, 0xf8 ;  /* 0x000000f800097836 */ /* 0x041fe20000000000 */
[----:B------:R-:W-:Y:S01]  /*e5e0*/  ISETP.GE.AND P3, PT, R21, UR4, PT ;  /* 0x0000000415007c0c */ /* 0x000fe2000bf66270 */
[----:B------:R-:W-:Y:S01]  /*e5f0*/  VIADD R13, R0, 0xf0 ;  /* 0x000000f0000d7836 */ /* 0x000fe20000000000 */
[----:B------:R-:W-:Y:S02]  /*e600*/  ISETP.GE.AND P4, PT, R12, UR4, PT ;  /* 0x000000040c007c0c */ /* 0x000fe4000bf86270 */
[----:B------:R-:W-:Y:S02]  /*e610*/  ISETP.GE.AND P6, PT, R9, UR4, PT ;  /* 0x0000000409007c0c */ /* 0x000fe4000bfc6270 */
[----:B------:R-:W-:-:S02]  /*e620*/  ISETP.GE.AND P5, PT, R13, UR4, PT ;  /* 0x000000040d007c0c */ /* 0x000fc4000bfa6270 */
[----:B------:R-:W-:Y:S02]  /*e630*/  @!P2 LEA.HI R20, R20, R20, RZ, 0x1 ;  /* 0x000000141414a211 */ /* 0x000fe400078f08ff */
[----:B-1----:R-:W-:-:S03]  /*e640*/  @!P1 LOP3.LUT R11, R19, 0xfffffffe, RZ, 0xc0, !PT ;  /* 0xfffffffe130b9812 */ /* 0x002fc600078ec0ff */
[----:B------:R-:W-:Y:S02]  /*e650*/  @!P3 LEA.HI R21, R21, R21, RZ, 0x1 ;  /* 0x000000151515b211 */ /* 0x000fe400078f08ff */
[----:B------:R-:W-:Y:S02]  /*e660*/  @!P4 LEA.HI R12, R12, R12, RZ, 0x1 ;  /* 0x0000000c0c0cc211 */ /* 0x000fe400078f08ff */
[----:B------:R-:W-:Y:S02]  /*e670*/  @!P6 LEA.HI R10, R9, R9, RZ, 0x1 ;  /* 0x00000009090ae211 */ /* 0x000fe400078f08ff */
[----:B------:R-:W-:Y:S02]  /*e680*/  @!P5 LEA.HI R8, R13, R13, RZ, 0x1 ;  /* 0x0000000d0d08d211 */ /* 0x000fe400078f08ff */
[----:B------:R-:W-:Y:S02]  /*e690*/  @!P0 LOP3.LUT R9, R18, 0xfffffffe, RZ, 0xc0, !PT ;  /* 0xfffffffe12098812 */ /* 0x000fe400078ec0ff */
[----:B------:R-:W-:-:S02]  /*e6a0*/  @!P2 LOP3.LUT R13, R20, 0xfffffffe, RZ, 0xc0, !PT ;  /* 0xfffffffe140da812 */ /* 0x000fc400078ec0ff */
[----:B---3--:R-:W-:Y:S02]  /*e6b0*/  @!P3 LOP3.LUT R15, R21, 0xfffffffe, RZ, 0xc0, !PT ;  /* 0xfffffffe150fb812 */ /* 0x008fe400078ec0ff */
        /* <DEDUP_REMOVED lines=17> */
.L_x_1845:
[----:B------:R-:W-:Y:S05]  /*e7d0*/  BSYNC B0 ;  /* 0x0000000000007941 */ /* 0x000fea0003800000 */
.L_x_1844:
[----:B------:R-:W-:Y:S01]  /*e7e0*/  VIADD R7, R7, 0x8 ;  /* 0x0000000807077836 */ /* 0x000fe20000000000 */
[----:B0-2---:R3:W0:Y:S04]  /*e7f0*/  SHFL.IDX PT, R3, R5, 0x1, 0x1c1f ;  /* 0x003c1f0005037f89 */ /* 0x00562800000e0000 */
[----:B------:R-:W-:Y:S01]  /*e800*/  ISETP.GE.AND P0, PT, R7, R6, PT ;  /* 0x000000060700720c */ /* 0x000fe20003f06270 */
[----:B-1----:R3:W1:-:S12]  /*e810*/  SHFL.IDX PT, R2, R4, 0x1, 0x1c1f ;  /* 0x003c1f0004027f89 */ /* 0x00265800000e0000 */
[----:B---3--:R-:W-:Y:S05]  /*e820*/  @P0 BRA `(.L_x_1747) ;  /* 0x0000005800a00947 */ /* 0x008fea0003800000 */
        /* <DEDUP_REMOVED lines=24> */
[----:B01----:R-:W-:Y:S01]  /*e9b0*/  @!P0 IMAD.WIDE R4, R5, 0x4, R2 ;  /* 0x0000000405048825 */ /* 0x003fe200078e0202 */
        /* <DEDUP_REMOVED lines=52> */
[----:B------:R-:W-:Y:S01]  /*ed00*/  VIADD R18, R0, 0x88 ;  /* 0x0000008800127836 */ /* 0x000fe20000000000 */
        /* <DEDUP_REMOVED lines=55> */
[----:B---3--:R-:W-:Y:S01]  /*f080*/  @!P3 LOP3.LUT R11, R16, 0xfffffffe, RZ, 0xc0, !PT ;  /* 0xfffffffe100bb812 */ /* 0x008fe200078ec0ff */
[----:B------:R-:W-:Y:S01]  /*f090*/  VIADD R16, R0, 0xe0 ;  /* 0x000000e000107836 */ /* 0x000fe20000000000 */
[----:B------:R-:W-:Y:S02]  /*f0a0*/  @!P2 LOP3.LUT R17, R17, 0xfffffffe, RZ, 0xc0, !PT ;  /* 0xfffffffe1111a812 */ /* 0x000fe400078ec0ff */
[----:B----4-:R-:W-:Y:S01]  /*f0b0*/  @!P1 LOP3.LUT R13, R20, 0xfffffffe, RZ, 0xc0, !PT ;  /* 0xfffffffe140d9812 */ /* 0x010fe200078ec0ff */
        /* <DEDUP_REMOVED lines=19> */
[C---:B------:R-:W-:Y:S01]  /*f1f0*/  VIADD R17, R0.reuse, 0xe8 ;  /* 0x000000e800117836 */ /* 0x040fe20000000000 */
[----:B------:R-:W-:Y:S01]  /*f200*/  @!P6 LEA.HI R19, R19, R19, RZ, 0x1 ;  /* 0x000000131313e211 */ /* 0x000fe200078f08ff */
[----:B------:R-:W-:Y:S01]  /*f210*/  VIADD R0, R0, 0xf8 ;  /* 0x000000f800007836 */ /* 0x000fe20000000000 */
        /* <DEDUP_REMOVED lines=15> */
[----:B---3--:R-:W-:Y:S02]  /*f310*/  @!P2 LOP3.LUT R11, R16, 0xfffffffe, RZ, 0xc0, !PT ;  /* 0xfffffffe100ba812 */ /* 0x008fe400078ec0ff */
[----:B------:R-:W-:Y:S02]  /*f320*/  @!P3 LOP3.LUT R17, R17, 0xfffffffe, RZ, 0xc0, !PT ;  /* 0xfffffffe1111b812 */ /* 0x000fe400078ec0ff */
[----:B----4-:R-:W-:Y:S01]  /*f330*/  @!P4 LOP3.LUT R13, R20, 0xfffffffe, RZ, 0xc0, !PT ;  /* 0xfffffffe140dc812 */ /* 0x010fe200078ec0ff */
        /* <DEDUP_REMOVED lines=13> */
[----:B---3--:R-:W-:-:S05]  /*f410*/  LOP3.LUT R5, R0, 0xfffffffe, RZ, 0xc0, !PT ;  /* 0xfffffffe00057812 */ /* 0x008fca00078ec0ff */
[----:B------:R-:W-:-:S05]  /*f420*/  IMAD.WIDE R2, R5, 0x4, R2 ;  /* 0x0000000405027825 */ /* 0x000fca00078e0202 */
[----:B------:R0:W-:Y:S01]  /*f430*/  ST.E.64 desc[UR48][R2.64], R150 ;  /* 0x0000009602007985 */ /* 0x0001e2000c101b30 */
[----:B------:R-:W-:Y:S05]  /*f440*/  BRA `(.L_x_1747) ;  /* 0x0000004c00987947 */ /* 0x000fea0003800000 */
.L_x_1842:
[----:B------:R-:W1:Y:S02]  /*f450*/  S2R R0, SR_TID.X ;  /* 0x0000000000007919 */ /* 0x000e640000002100 */
[----:B-1----:R-:W-:-:S05]  /*f460*/  VIADD R2, R0, 0xffffff80 ;  /* 0xffffff8000027836 */ /* 0x002fca0000000000 */
[----:B------:R-:W-:-:S13]  /*f470*/  ISETP.GT.AND P0, PT, R2, 0x3f, PT ;  /* 0x0000003f0200780c */ /* 0x000fda0003f04270 */
[----:B------:R-:W-:Y:S05]  /*f480*/  @P0 BRA `(.L_x_1747) ;  /* 0x0000004c00880947 */ /* 0x000fea0003800000 */
[----:B------:R-:W1:Y:S01]  /*f490*/  S2R R3, SR_CTAID.X ;  /* 0x0000000000037919 */ /* 0x000e620000002500 */
[----:B------:R-:W3:Y:S01]  /*f4a0*/  LDC R6, c[0x0][0xbe8] ;  /* 0x0002fa00ff067b82 */ /* 0x000ee20000000800 */
[----:B------:R-:W-:Y:S01]  /*f4b0*/  ULDC UR4, c[0x0][0xa88] ;  /* 0x0002a20000047ab9 */ /* 0x000fe20000000800 */
[----:B-1----:R-:W-:Y:S02]  /*f4c0*/  IMAD R0, R3, 0x40, R0 ;  /* 0x0000004003007824 */ /* 0x002fe400078e0200 */
[----:B---3--:R-:W-:-:S03]  /*f4d0*/  IMAD R3, R6, UR4, RZ ;  /* 0x0000000406037c24 */ /* 0x008fc6000f8e02ff */
[----:B------:R-:W-:-:S04]  /*f4e0*/  IADD3 R0, R0, -0x80, RZ ;  /* 0xffffff8000007810 */ /* 0x000fc80007ffe0ff */
[----:B------:R-:W-:-:S13]  /*f4f0*/  ISETP.GE.AND P0, PT, R0, R3, PT ;  /* 0x000000030000720c */ /* 0x000fda0003f06270 */
[----:B------:R-:W-:Y:S05]  /*f500*/  @P0 BRA `(.L_x_1747) ;  /* 0x0000004c00680947 */ /* 0x000fea0003800000 */
[----:B------:R-:W-:Y:S01]  /*f510*/  ISETP.NE.AND P0, PT, R6, 0x1, PT ;  /* 0x000000010600780c */ /* 0x000fe20003f05270 */
[----:B------:R-:W1:Y:S01]  /*f520*/  S2UR UR7, SR_CTAID.Z ;  /* 0x00000000000779c3 */ /* 0x000e620000002700 */
[----:B------:R-:W-:Y:S01]  /*f530*/  USHF.R.S32.HI UR6, URZ, 0x1f, UR40 ;  /* 0x0000001f3f067899 */ /* 0x000fe20008011428 */
[----:B------:R-:W-:Y:S01]  /*f540*/  IMAD.MOV.U32 R5, RZ, RZ, R0 ;  /* 0x000000ffff057224 */ /* 0x000fe200078e0000 */
[----:B------:R-:W-:Y:S02]  /*f550*/  ULDC.64 UR8, c[0x0][0xbd0] ;  /* 0x0002f40000087ab9 */ /* 0x000fe40000000a00 */
[----:B------:R-:W-:Y:S02]  /*f560*/  UIMAD UR6, UR6, UR8, URZ ;  /* 0x00000008060672a4 */ /* 0x000fe4000f8e023f */
[----:B------:R-:W-:Y:S01]  /*f570*/  UIMAD.WIDE.U32 UR4, UR40, UR8, URZ ;  /* 0x00000008280472a5 */ /* 0x000fe2000f8e003f */
[----:B------:R-:W3:Y:S01]  /*f580*/  LDC.64 R10, c[0x0][0xbd8] ;  /* 0x0002f600ff0a7b82 */ /* 0x000ee20000000a00 */
[----:B------:R-:W-:-:S04]  /*f590*/  UIMAD UR6, UR40, UR9, UR6 ;  /* 0x00000009280672a4 */ /* 0x000fc8000f8e0206 */
[----:B------:R-:W-:Y:S02]  /*f5a0*/  UIADD3 UR6, UR5, UR6, URZ ;  /* 0x0000000605067290 */ /* 0x000fe4000fffe03f */
[----:B------:R-:W-:Y:S01]  /*f5b0*/  IMAD.U32 R3, RZ, RZ, UR5 ;  /* 0x00000005ff037e24 */ /* 0x000fe2000f8e00ff */
[----:B------:R-:W5:Y:S01]  /*f5c0*/  @P0 LDC R7, c[0x0][0xbec] ;  /* 0x0002fb00ff070b82 */ /* 0x000f620000000800 */
[----:B------:R-:W-:Y:S01]  /*f5d0*/  IMAD.U32 R2, RZ, RZ, UR4 ;  /* 0x00000004ff027e24 */ /* 0x000fe2000f8e00ff */
[----:B------:R-:W-:Y:S01]  /*f5e0*/  ULDC.64 UR4, c[0x0][0xbe0] ;  /* 0x0002f80000047ab9 */ /* 0x000fe20000000a00 */
[----:B------:R-:W-:-:S05]  /*f5f0*/  IMAD.U32 R3, RZ, RZ, UR6 ;  /* 0x00000006ff037e24 */ /* 0x000fca000f8e00ff */
[----:B------:R-:W0:Y:S01]  /*f600*/  @P0 LDC R9, c[0x0][0xbf0] ;  /* 0x0002fc00ff090b82 */ /* 0x000e220000000800 */
[----:B-1----:R-:W-:-:S07]  /*f610*/  USHF.R.S32.HI UR8, URZ, 0x1f, UR7 ;  /* 0x0000001f3f087899 */ /* 0x002fce0008011407 */
[----:B------:R-:W1:Y:S01]  /*f620*/  S2UR UR10, SR_CTAID.Y ;  /* 0x00000000000a79c3 */ /* 0x000e620000002600 */
[C---:B---3--:R-:W-:Y:S02]  /*f630*/  IMAD R12, R10.reuse, UR8, RZ ;  /* 0x000000080a0c7c24 */ /* 0x048fe4000f8e02ff */
[----:B------:R-:W-:-:S04]  /*f640*/  IMAD.WIDE.U32 R2, R10, UR7, R2 ;  /* 0x000000070a027c25 */ /* 0x000fc8000f8e0002 */
[----:B------:R-:W-:Y:S01]  /*f650*/  IMAD R11, R11, UR7, R12 ;  /* 0x000000070b0b7c24 */ /* 0x000fe2000f8e020c */
[----:B------:R-:W1:Y:S01]  /*f660*/  LDC R8, c[0x0][0xc50] ;  /* 0x00031400ff087b82 */ /* 0x000e620000000800 */
[----:B-----5:R-:W-:-:S04]  /*f670*/  @P0 IMAD.HI.U32 R4, R0, R7, RZ ;  /* 0x0000000700040227 */ /* 0x020fc800078e00ff */
[----:B------:R-:W-:Y:S02]  /*f680*/  IMAD R7, RZ, RZ, -UR40 ;  /* 0x80000028ff077e24 */ /* 0x000fe4000f8e02ff */
[----:B------:R-:W-:Y:S01]  /*f690*/  IMAD.IADD R3, R11, 0x1, R3 ;  /* 0x000000010b037824 */ /* 0x000fe200078e0203 */
[----:B0-----:R-:W-:Y:S01]  /*f6a0*/  @P0 SHF.R.U32.HI R5, RZ, R9, R4 ;  /* 0x00000009ff050219 */ /* 0x001fe20000011604 */
[----:B-1----:R-:W-:-:S04]  /*f6b0*/  IMAD R9, R8, R7, UR10 ;  /* 0x0000000a08097e24 */ /* 0x002fc8000f8e0207 */
[----:B------:R-:W-:Y:S02]  /*f6c0*/  IMAD.MOV R7, RZ, RZ, -R5 ;  /* 0x000000ffff077224 */ /* 0x000fe400078e0a05 */
[----:B------:R-:W-:Y:S01]  /*f6d0*/  IMAD.WIDE.U32 R2, R9, UR4, R2 ;  /* 0x0000000409027c25 */ /* 0x000fe2000f8e0002 */
[----:B------:R-:W-:-:S03]  /*f6e0*/  SHF.R.S32.HI R4, RZ, 0x1f, R9 ;  /* 0x0000001fff047819 */ /* 0x000fc60000011409 */
[----:B------:R-:W-:Y:S01]  /*f6f0*/  IMAD R7, R6, R7, R0 ;  /* 0x0000000706077224 */ /* 0x000fe200078e0200 */
[----:B------:R-:W-:Y:S01]  /*f700*/  IADD3 R2, P0, R5, R2, RZ ;  /* 0x0000000205027210 */ /* 0x000fe20007f1e0ff */
[----:B------:R-:W-:-:S03]  /*f710*/  IMAD R4, R4, UR4, RZ ;  /* 0x0000000404047c24 */ /* 0x000fc6000f8e02ff */
[----:B------:R-:W-:Y:S01]  /*f720*/  SHF.R.S32.HI R0, RZ, 0x1f, R7 ;  /* 0x0000001fff007819 */ /* 0x000fe20000011407 */
[----:B------:R-:W-:Y:S01]  /*f730*/  IMAD R4, R9, UR5, R4 ;  /* 0x0000000509047c24 */ /* 0x000fe2000f8e0204 */
[----:B------:R-:W-:Y:S01]  /*f740*/  SHF.R.S32.HI R9, RZ, 0x1f, R5 ;  /* 0x0000001fff097819 */ /* 0x000fe20000011405 */
[----:B------:R-:W-:Y:S02]  /*f750*/  ULDC.64 UR4, c[0x0][0xbc8] ;  /* 0x0002f20000047ab9 */ /* 0x000fe40000000a00 */
[----:B------:R-:W-:Y:S01]  /*f760*/  IMAD R0, R0, UR4, RZ ;  /* 0x0000000400007c24 */ /* 0x000fe2000f8e02ff */
[----:B------:R-:W-:-:S03]  /*f770*/  IADD3.X R3, R9, R3, R4, P0, !PT ;  /* 0x0000000309037210 */ /* 0x000fc600007fe404 */
[C---:B------:R-:W-:Y:S02]  /*f780*/  IMAD R5, R7.reuse, UR5, R0 ;  /* 0x0000000507057c24 */ /* 0x040fe4000f8e0200 */
[----:B------:R-:W-:Y:S01]  /*f790*/  IMAD.WIDE.U32 R2, R7, UR4, R2 ;  /* 0x0000000407027c25 */ /* 0x000fe2000f8e0002 */
[----:B------:R-:W-:-:S04]  /*f7a0*/  ULDC.64 UR4, c[0x0][0xba8] ;  /* 0x0002ea0000047ab9 */ /* 0x000fc80000000a00 */
[----:B------:R-:W-:Y:S02]  /*f7b0*/  IADD3 R3, R3, R5, RZ ;  /* 0x0000000503037210 */ /* 0x000fe40007ffe0ff */
[----:B------:R-:W-:-:S04]  /*f7c0*/  LEA R4, P0, R2, UR4, 0x2 ;  /* 0x0000000402047c11 */ /* 0x000fc8000f8010ff */
[----:B------:R-:W-:Y:S01]  /*f7d0*/  LEA.HI.X R5, R2, UR5, R3, 0x2, P0 ;  /* 0x0000000502057c11 */ /* 0x000fe200080f1403 */
[----:B------:R-:W-:-:S05]  /*f7e0*/  IMAD.MOV.U32 R3, RZ, RZ, -0x800000 ;  /* 0xff800000ff037424 */ /* 0x000fca00078e00ff */
[----:B------:R1:W-:Y:S01]  /*f7f0*/  STG.E desc[UR48][R4.64], R3 ;  /* 0x0000000304007986 */ /* 0x0003e2000c101930 */
[----:B------:R-:W-:Y:S05]  /*f800*/  BRA `(.L_x_1747) ;  /* 0x0000004800a87947 */ /* 0x000fea0003800000 */
.L_x_1745:
[----:B------:R-:W-:-:S08]  /*f810*/  NOP ;  /* 0x0000000000007918 */ /* 0x000fd00000000000 */
[----:B------:R-:W0:-:S00]  /*f820*/  USETMAXREG.DEALLOC.CTAPOOL 0x18 ;  /* 0x00000018000079c8 */ /* 0x000e0000080e0500 */
        /* <DEDUP_REMOVED lines=16> */
.L_x_1846:
[----:B------:R-:W-:Y:S01]  /*f930*/  ULDC UR7, c[0x0][0xc50] ;  /* 0x0003140000077ab9 */ /* 0x000fe20000000800 */
[----:B------:R-:W-:Y:S01]  /*f940*/  UMOV UR36, UR6 ;  /* 0x0000000600247c82 */ /* 0x000fe20008000000 */
[----:B------:R-:W-:-:S11]  /*f950*/  UISETP.NE.AND UP0, UPT, UR7, 0x1, UPT ;  /* 0x000000010700788c */ /* 0x000fd6000bf05270 */
[----:B------:R-:W-:Y:S01]  /*f960*/  @UP0 ULDC UR4, c[0x0][0xc54] ;  /* 0x0003150000040ab9 */ /* 0x000fe20000000800 */
[----:B------:R-:W-:Y:S01]  /*f970*/  @UP0 ULDC UR8, c[0x0][0xc58] ;  /* 0x0003160000080ab9 */ /* 0x000fe20000000800 */
[----:B------:R-:W-:-:S04]  /*f980*/  UIMAD.WIDE.U32 UR4, UR6, UR4, URZ ;  /* 0x00000004060472a5 */ /* 0x000fc8000f8e003f */
[----:B------:R-:W-:-:S12]  /*f990*/  @UP0 USHF.R.U32.HI UR36, URZ, UR8, UR5 ;  /* 0x000000083f240299 */ /* 0x000fd80008011605 */
.L_x_1847:
[----:B------:R-:W-:Y:S01]  /*f9a0*/  ISETP.GE.AND P0, PT, R17, RZ, PT ;  /* 0x000000ff1100720c */ /* 0x000fe20003f06270 */
[----:B------:R-:W-:Y:S01]  /*f9b0*/  UIADD3 UR42, -UR36, URZ, URZ ;  /* 0x0000003f242a7290 */ /* 0x000fe2000fffe13f */
[----:B------:R-:W-:Y:S02]  /*f9c0*/  IMAD.MOV.U32 R0, RZ, RZ, 0x1 ;  /* 0x00000001ff007424 */ /* 0x000fe400078e00ff */
[----:B------:R-:W-:Y:S01]  /*f9d0*/  IMAD.MOV.U32 R6, RZ, RZ, RZ ;  /* 0x000000ffff067224 */ /* 0x000fe200078e00ff */
[----:B------:R-:W-:Y:S01]  /*f9e0*/  UIMAD UR42, UR7, UR42, UR6 ;  /* 0x0000002a072a72a4 */ /* 0x000fe2000f8e0206 */
[----:B------:R-:W-:-:S07]  /*f9f0*/  IMAD.MOV.U32 R9, RZ, RZ, 0x1 ;  /* 0x00000001ff097424 */ /* 0x000fce00078e00ff */
[----:B------:R-:W-:Y:S05]  /*fa00*/  @!P0 BRA `(.L_x_1848) ;  /* 0x0000004400688947 */ /* 0x000fea0003800000 */
[----:B------:R-:W0:Y:S01]  /*fa10*/  S2UR UR40, SR_CTAID.X ;  /* 0x00000000002879c3 */ /* 0x000e220000002500 */
[----:B------:R-:W-:Y:S01]  /*fa20*/  ULDC.64 UR4, c[0x0][0x418] ;  /* 0x0001060000047ab9 */ /* 0x000fe20000000a00 */
[----:B------:R-:W-:Y:S01]  /*fa30*/  ULDC UR6, c[0x0][0x448] ;  /* 0x0001120000067ab9 */ /* 0x000fe20000000800 */
[----:B------:R-:W-:Y:S02]  /*fa40*/  UISETP.NE.U32.AND UP0, UPT, UR4, URZ, UPT ;  /* 0x0000003f0400728c */ /* 0x000fe4000bf05070 */
[----:B------:R-:W-:Y:S02]  /*fa50*/  UISETP.NE.AND UP1, UPT, UR6, 0x1, UPT ;  /* 0x000000010600788c */ /* 0x000fe4000bf25270 */
[----:B------:R-:W-:Y:S01]  /*fa60*/  UISETP.NE.AND.EX UP0, UPT, UR5, URZ, UPT, UP0 ;  /* 0x0000003f0500728c */ /* 0x000fe2000bf05300 */
[----:B------:R-:W-:Y:S02]  /*fa70*/  ULDC UR6, c[0x0][0x424] ;  /* 0x0001090000067ab9 */ /* 0x000fe40000000800 */
[----:B------:R-:W-:Y:S01]  /*fa80*/  ULDC.64 UR4, c[0x0][0x9e0] ;  /* 0x0002780000047ab9 */ /* 0x000fe20000000a00 */
[----:B------:R-:W-:-:S02]  /*fa90*/  USEL UR9, UR6, 0x1, UP0 ;  /* 0x0000000106097887 */ /* 0x000fc40008000000 */
[----:B------:R-:W-:Y:S01]  /*faa0*/  UISETP.GE.AND UP0, UPT, UR5, 0x1, UPT ;  /* 0x000000010500788c */ /* 0x000fe2000bf06270 */
[----:B------:R-:W-:Y:S02]  /*fab0*/  ULDC UR10, c[0x0][0x288] ;  /* 0x0000a200000a7ab9 */ /* 0x000fe40000000800 */
[----:B------:R-:W-:Y:S01]  /*fac0*/  @UP1 ULDC UR7, c[0x0][0x44c] ;  /* 0x0001130000071ab9 */ /* 0x000fe20000000800 */
[----:B------:R-:W-:Y:S01]  /*fad0*/  ULDC UR12, c[0x0][0x2f0] ;  /* 0x0000bc00000c7ab9 */ /* 0x000fe20000000800 */
[----:B------:R-:W-:Y:S01]  /*fae0*/  UIADD3 UR11, -UR10, 0x1, URZ ;  /* 0x000000010a0b7890 */ /* 0x000fe2000fffe13f */
[----:B------:R-:W-:Y:S01]  /*faf0*/  PLOP3.LUT P1, PT, PT, PT, UP0, 0x80, 0x0 ;  /* 0x000000000000781c */ /* 0x000fe20003f2f008 */
[----:B------:R-:W-:Y:S01]  /*fb00*/  UIMAD UR13, UR9, UR12, 0x3f ;  /* 0x0000003f090d74a4 */ /* 0x000fe2000f8e020c */
[----:B------:R-:W-:Y:S01]  /*fb10*/  @UP1 ULDC UR14, c[0x0][0x450] ;  /* 0x00011400000e1ab9 */ /* 0x000fe20000000800 */
[----:B------:R-:W-:Y:S02]  /*fb20*/  UIMAD UR11, UR9, UR12, UR11 ;  /* 0x0000000c090b72a4 */ /* 0x000fe4000f8e020b */
[----:B0-----:R-:W-:-:S04]  /*fb30*/  USHF.L.U32 UR40, UR40, 0x6, URZ ;  /* 0x0000000628287899 */ /* 0x001fc8000800063f */
[----:B------:R-:W-:-:S04]  /*fb40*/  UIADD3 UR8, UR40, 0x3f, URZ ;  /* 0x0000003f28087890 */ /* 0x000fc8000fffe03f */
[----:B------:R-:W-:-:S04]  /*fb50*/  UIMAD.WIDE.U32 UR6, UR8, UR7, URZ ;  /* 0x00000007080672a5 */ /* 0x000fc8000f8e003f */
[----:B------:R-:W-:Y:S02]  /*fb60*/  @UP1 USHF.R.U32.HI UR8, URZ, UR14, UR7 ;  /* 0x0000000e3f081299 */ /* 0x000fe40008011607 */
[----:B------:R-:W-:Y:S02]  /*fb70*/  USHF.R.S32.HI UR7, URZ, 0x1f, UR13 ;  /* 0x0000001f3f077899 */ /* 0x000fe4000801140d */
[----:B------:R-:W-:Y:S02]  /*fb80*/  UIADD3 UR6, UR11, UR8, URZ ;  /* 0x000000080b067290 */ /* 0x000fe4000fffe03f */
[----:B------:R-:W-:Y:S02]  /*fb90*/  ULEA.HI UR7, UR7, UR13, URZ, 0x6 ;  /* 0x0000000d07077291 */ /* 0x000fe4000f8f303f */
[----:B------:R-:W-:Y:S02]  /*fba0*/  UIADD3 UR4, UR6, UR4, URZ ;  /* 0x0000000406047290 */ /* 0x000fe4000fffe03f */
[----:B------:R-:W-:Y:S01]  /*fbb0*/  USHF.R.S32.HI UR39, URZ, 0x6, UR7 ;  /* 0x000000063f277899 */ /* 0x000fe20008011407 */
        /* <DEDUP_REMOVED lines=11> */
.L_x_1850:
[----:B------:R-:W-:-:S11]  /*fc70*/  UISETP.NE.AND UP0, UPT, UR5, 0x1, UPT ;  /* 0x000000010500788c */ /* 0x000fd6000bf05270 */
[----:B------:R-:W-:Y:S02]  /*fc80*/  @UP0 ULDC.64 UR14, c[0x0][0x9e8] ;  /* 0x00027a00000e0ab9 */ /* 0x000fe40000000a00 */
[----:B------:R-:W-:-:S04]  /*fc90*/  UIMAD.WIDE.U32 UR6, UR8, UR14, URZ ;  /* 0x0000000e080672a5 */ /* 0x000fc8000f8e003f */
[----:B------:R-:W-:-:S12]  /*fca0*/  @UP0 USHF.R.U32.HI UR8, URZ, UR15, UR7 ;  /* 0x0000000f3f080299 */ /* 0x000fd80008011607 */
.L_x_1851:
[----:B------:R-:W-:-:S04]  /*fcb0*/  UIMAD UR8, UR8, UR5, UR5 ;  /* 0x00000005080872a4 */ /* 0x000fc8000f8e0205 */
[----:B------:R-:W-:-:S04]  /*fcc0*/  UISETP.LT.AND UP0, UPT, UR4, UR8, UPT ;  /* 0x000000080400728c */ /* 0x000fc8000bf01270 */
[----:B------:R-:W-:-:S12]  /*fcd0*/  USEL UR4, UR4, UR8, UP0 ;  /* 0x0000000804047287 */ /* 0x000fd80008000000 */
.L_x_1849:
        /* <DEDUP_REMOVED lines=11> */
[----:B------:R-:W-:Y:S01]  /*fd90*/  UIADD3 UR4, UR9, UR4, URZ ;  /* 0x0000000409047290 */ /* 0x000fe2000fffe03f */
[----:B------:R-:W-:Y:S01]  /*fda0*/  ULDC UR8, c[0x0][0x9dc] ;  /* 0x0002770000087ab9 */ /* 0x000fe20000000800 */
[----:B------:R-:W-:Y:S02]  /*fdb0*/  USEL UR12, UR39, UR44, UP0 ;  /* 0x0000002c270c7287 */ /* 0x000fe40008000000 */
        /* <DEDUP_REMOVED lines=12> */
.L_x_1853:
[----:B------:R-:W-:-:S11]  /*fe80*/  UISETP.NE.AND UP0, UPT, UR5, 0x1, UPT ;  /* 0x000000010500788c */ /* 0x000fd6000bf05270 */
[----:B------:R-:W-:Y:S02]  /*fe90*/  @UP0 ULDC.64 UR10, c[0x0][0x9e8] ;  /* 0x00027a00000a0ab9 */ /* 0x000fe40000000a00 */
[----:B------:R-:W-:-:S04]  /*fea0*/  UIMAD.WIDE.U32 UR6, UR4, UR10, URZ ;  /* 0x0000000a040672a5 */ /* 0x000fc8000f8e003f */
[----:B------:R-:W-:-:S12]  /*feb0*/  @UP0 USHF.R.U32.HI UR4, URZ, UR11, UR7 ;  /* 0x0000000b3f040299 */ /* 0x000fd80008011607 */
.L_x_1854:
[----:B------:R-:W-:-:S04]  /*fec0*/  UIMAD UR4, UR4, UR5, URZ ;  /* 0x00000005040472a4 */ /* 0x000fc8000f8e023f */
[----:B------:R-:W-:-:S04]  /*fed0*/  UISETP.LT.AND UP0, UPT, UR8, UR4, UPT ;  /* 0x000000040800728c */ /* 0x000fc8000bf01270 */
[----:B------:R-:W-:-:S12]  /*fee0*/  USEL UR8, UR8, UR4, !UP0 ;  /* 0x0000000408087287 */ /* 0x000fd8000c000000 */
.L_x_1852:
[----:B------:R-:W-:Y:S02]  /*fef0*/  USHF.R.S32.HI UR4, URZ, 0x1f, UR8 ;  /* 0x0000001f3f047899 */ /* 0x000fe40008011408 */
[----:B------:R-:W-:Y:S02]  /*ff00*/  USHF.R.U32.HI UR10, URZ, 0x10, UR42 ;  /* 0x000000103f0a7899 */ /* 0x000fe4000801162a */
[----:B------:R-:W-:Y:S02]  /*ff10*/  ULEA.HI UR4, UR4, UR8, URZ, 0x6 ;  /* 0x0000000804047291 */ /* 0x000fe4000f8f303f */
[----:B------:R-:W-:Y:S02]  /*ff20*/  ULOP3.LUT UR42, UR42, 0xffff, URZ, 0xc0, !UPT ;  /* 0x0000ffff2a2a7892 */ /* 0x000fe4000f8ec03f */
[----:B------:R-:W-:Y:S01]  /*ff30*/  USHF.R.S32.HI UR4, URZ, 0x6, UR4 ;  /* 0x000000063f047899 */ /* 0x000fe20008011404 */
[----:B------:R-:W-:-:S03]  /*ff40*/  UMOV UR46, URZ ;  /* 0x0000003f002e7c82 */ /* 0x000fc60008000000 */
[----:B------:R-:W-:-:S04]  /*ff50*/  UISETP.LT.AND UP0, UPT, URZ, UR4, UPT ;  /* 0x000000043f00728c */ /* 0x000fc8000bf01270 */
[----:B------:R-:W-:Y:S02]  /*ff60*/  USEL UR43, URZ, UR4, !UP0 ;  /* 0x000000043f2b7287 */ /* 0x000fe4000c000000 */
[----:B------:R-:W-:Y:S02]  /*ff70*/  UISETP.NE.AND UP0, UPT, UR10, URZ, UPT ;  /* 0x0000003f0a00728c */ /* 0x000fe4000bf05270 */
[----:B------:R-:W-:-:S06]  /*ff80*/  UISETP.GT.AND UP1, UPT, UR12, UR43, UPT ;  /* 0x0000002b0c00728c */ /* 0x000fcc000bf24270 */
[----:B------:R-:W-:-:S03]  /*ff90*/  PLOP3.LUT P0, PT, PT, PT, UP1, 0x80, 0x0 ;  /* 0x000000000000781c */ /* 0x000fc60003f0f018 */
[----:B------:R-:W-:-:S10]  /*ffa0*/  @!UP0 ULDC UR10, c[0x0][0x9f0] ;  /* 0x00027c00000a8ab9 */ /* 0x000fd40000000800 */
        /* <DEDUP_REMOVED lines=8> */
[----:B------:R-:W-:-:S05]  /*10030*/  IMAD.MOV R3, RZ, RZ, -R3 ;  /* 0x000000ffff037224 */ /* 0x000fca00078e0a03 */
[----:B------:R-:W-:-:S05]  /*10040*/  R2UR UR9, R3 ;  /* 0x00000000030972ca */ /* 0x000fca00000e0000 */
[----:B------:R-:W0:Y:S08]  /*10050*/  I2F.RP R0, UR11 ;  /* 0x0000000b00007d06 */ /* 0x000e300008209400 */
[----:B0-----:R-:W0:Y:S02]  /*10060*/  MUFU.RCP R0, R0 ;  /* 0x0000000000007308 */ /* 0x001e240000001000 */
[----:B0-----:R-:W-:Y:S01]  /*10070*/  VIADD R2, R0, 0xffffffe ;  /* 0x0ffffffe00027836 */ /* 0x001fe20000000000 */
[----:B------:R-:W-:Y:S01]  /*10080*/  IABS R0, UR6 ;  /* 0x0000000600007c13 */ /* 0x000fe20008000000 */
[----:B------:R-:W-:-:S03]  /*10090*/  ULOP3.LUT UR6, UR6, UR10, URZ, 0x3c, !UPT ;  /* 0x0000000a06067292 */ /* 0x000fc6000f8e3c3f */
[----:B------:R-:W-:Y:S01]  /*100a0*/  R2UR UR8, R0 ;  /* 0x00000000000872ca */ /* 0x000fe200000e0000 */
[----:B------:R-:W0:Y:S02]  /*100b0*/  F2I.FTZ.U32.TRUNC.NTZ R2, R2 ;  /* 0x0000000200027305 */ /* 0x000e24000021f000 */
        /* <DEDUP_REMOVED lines=16> */
.L_x_1855:
[----:B------:R-:W-:Y:S01]  /*101c0*/  UIMAD UR41, UR42, UR46, UR43 ;  /* 0x0000002e2a2972a4 */ /* 0x000fe2000f8e022b */
[----:B------:R-:W-:Y:S01]  /*101d0*/  MOV R0, UR12 ;  /* 0x0000000c00007c02 */ /* 0x000fe20008000f00 */
[----:B------:R-:W-:Y:S02]  /*101e0*/  IMAD.MOV.U32 R6, RZ, RZ, RZ ;  /* 0x000000ffff067224 */ /* 0x000fe400078e00ff */
[----:B------:R-:W-:Y:S02]  /*101f0*/  IMAD.MOV.U32 R9, RZ, RZ, 0x1 ;  /* 0x00000001ff097424 */ /* 0x000fe400078e00ff */
[----:B------:R-:W-:-:S05]  /*10200*/  IMAD.U32 R3, RZ, RZ, UR41 ;  /* 0x00000029ff037e24 */ /* 0x000fca000f8e00ff */
[----:B------:R-:W-:Y:S01]  /*10210*/  VIADDMNMX R18, R3, UR46, R0, PT ;  /* 0x0000002e03127c46 */ /* 0x000fe2000b800100 */
[----:B------:R-:W-:-:S03]  /*10220*/  IMAD.MOV.U32 R0, RZ, RZ, 0x1 ;  /* 0x00000001ff007424 */ /* 0x000fc600078e00ff */
        /* <DEDUP_REMOVED lines=26> */
.L_x_1856:
        /* <DEDUP_REMOVED lines=20> */
.L_x_1858:
        /* <DEDUP_REMOVED lines=15> */
.L_x_1857:
[----:B------:R-:W0:Y:S02]  /*10600*/  LDC.64 R2, c[0x0][0x9f8] ;  /* 0x00027e00ff027b82 */ /* 0x000e240000000a00 */
[----:B0-----:R-:W-:-:S04]  /*10610*/  ISETP.NE.U32.AND P0, PT, R2, RZ, PT ;  /* 0x000000ff0200720c */ /* 0x001fc80003f05070 */
[----:B------:R-:W-:-:S13]  /*10620*/  ISETP.NE.AND.EX P0, PT, R3, RZ, PT, P0 ;  /* 0x000000ff0300720c */ /* 0x000fda0003f05300 */
[----:B------:R-:W0:Y:S02]  /*10630*/  @P0 LDC.64 R2, c[0x0][0x9f8] ;  /* 0x00027e00ff020b82 */ /* 0x000e240000000a00 */
[----:B0-----:R-:W-:-:S05]  /*10640*/  @P0 IMAD.WIDE R2, R17, 0x4, R2 ;  /* 0x0000000411020825 */ /* 0x001fca00078e0202 */
[----:B------:R0:W2:Y:S01]  /*10650*/  @P0 LDG.E R17, desc[UR48][R2.64] ;  /* 0x0000003002110981 */ /* 0x0000a2000c1e1900 */
[----:B------:R-:W-:Y:S01]  /*10660*/  UMOV UR4, 0xffffffff ;  /* 0xffffffff00047882 */ /* 0x000fe20000000000 */
[----:B------:R-:W-:Y:S01]  /*10670*/  IADD3 R0, R18, -0x1, RZ ;  /* 0xffffffff12007810 */ /* 0x000fe20007ffe0ff */
        /* <DEDUP_REMOVED lines=9> */
.L_x_1955:
        /* <DEDUP_REMOVED lines=8> */
.L_x_1958:
[----:B------:R-:W-:Y:S05]  /*10790*/  @!P6 BRA `(.L_x_1860) ;  /* 0x0000000000d4e947 */ /* 0x000fea0003800000 */
[----:B------:R-:W-:Y:S01]  /*107a0*/  IMAD.MOV.U32 R16, RZ, RZ, R17 ;  /* 0x000000ffff107224 */ /* 0x000fe200078e0011 */
[----:B------:R-:W-:Y:S06]  /*107b0*/  @!P1 BRA `(.L_x_1862) ;  /* 0x0000000000509947 */ /* 0x000fec0003800000 */
[----:B------:R-:W-:Y:S01]  /*107c0*/  IMAD.MOV.U32 R8, RZ, RZ, R0 ;  /* 0x000000ffff087224 */ /* 0x000fe200078e0000 */
[----:B------:R-:W-:Y:S01]  /*107d0*/  ULDC.64 UR4, c[0x0][0x428] ;  /* 0x00010a0000047ab9 */ /* 0x000fe20000000a00 */
[----:B------:R-:W0:Y:S01]  /*107e0*/  LDC R0, c[0x0][0x43c] ;  /* 0x00010f00ff007b82 */ /* 0x000e220000000800 */
[----:B------:R-:W-:Y:S02]  /*107f0*/  IMAD R6, R18, UR4, RZ ;  /* 0x0000000412067c24 */ /* 0x000fe4000f8e02ff */
[----:B------:R-:W-:Y:S02]  /*10800*/  IMAD.MOV.U32 R7, RZ, RZ, R8 ;  /* 0x000000ffff077224 */ /* 0x000fe400078e0008 */
[----:B------:R-:W-:Y:S01]  /*10810*/  IMAD R9, R17, UR5, R6 ;  /* 0x0000000511097c24 */ /* 0x000fe2000f8e0206 */
[----:B0-----:R-:W-:-:S13]  /*10820*/  ISETP.NE.AND P0, PT, R0, 0x1, PT ;  /* 0x000000010000780c */ /* 0x001fda0003f05270 */
        /* <DEDUP_REMOVED lines=13> */
.L_x_1862:
[----:B------:R-:W-:Y:S01]  /*10900*/  IMAD.MOV.U32 R0, RZ, RZ, 0x1 ;  /* 0x00000001ff007424 */ /* 0x000fe200078e00ff */
[----:B0-----:R-:W0:Y:S04]  /*10910*/  S2R R8, SR_TID.X ;  /* 0x0000000000087919 */ /* 0x001e280000002100 */
[----:B------:R-:W-:-:S04]  /*10920*/  SHF.L.U32 R0, R0, 0x1f, RZ ;  /* 0x0000001f00007819 */ /* 0x000fc800000006ff */
[----:B------:R-:W1:Y:S01]  /*10930*/  SYNCS.PHASECHK.TRANS64.TRYWAIT P0, [UR38+0x28c40], R0 ;  /* 0x028c4000ff0075a7 */ /* 0x000e620008000166 */
[----:B0-----:R-:W-:-:S04]  /*10940*/  LOP3.LUT R2, R8, 0x7f, RZ, 0xc0, !PT ;  /* 0x0000007f08027812 */ /* 0x001fc800078ec0ff */
[----:B------:R-:W-:Y:S01]  /*10950*/  ISETP.NE.AND P1, PT, R2, RZ, PT ;  /* 0x000000ff0200720c */ /* 0x000fe20003f25270 */
[----:B-1----:R-:W-:-:S12]  /*10960*/  @!P0 BRA `(.L_x_1863) ;  /* 0x0000003c00908947 */ /* 0x002fd80003800000 */
.L_x_1959:
[----:B------:R-:W-:Y:S05]  /*10970*/  @P1 BRA `(.L_x_1864) ;  /* 0x0000000000181947 */ /* 0x000fea0003800000 */
[----:B------:R-:W1:Y:S01]  /*10980*/  S2R R2, SR_TID.X ;  /* 0x0000000000027919 */ /* 0x000e620000002100 */
[----:B0-----:R-:W-:-:S04]  /*10990*/  MOV R0, 0x2000 ;  /* 0x0000200000007802 */ /* 0x001fc80000000f00 */
[----:B------:R2:W-:Y:S01]  /*109a0*/  SYNCS.ARRIVE.TRANS64 RZ, [UR38+0x28c30], R0 ;  /* 0x028c3000ffff79a7 */ /* 0x0005e20008000026 */
[----:B-1----:R-:W-:-:S13]  /*109b0*/  LOP3.LUT P0, RZ, R2, 0x1f, RZ, 0xc0, !PT ;  /* 0x0000001f02ff7812 */ /* 0x002fda000780c0ff */
[----:B--2---:R-:W-:Y:S05]  /*109c0*/  @!P0 BRA `(.L_x_1864) ;  /* 0x0000000000048947 */ /* 0x004fea0003800000 */
[----:B------:R-:W-:Y:S01]  /*109d0*/  BPT.TRAP 0x1 ;  /* 0x000000040000795c */ /* 0x000fe20000300000 */
.L_x_1864:
        /* <DEDUP_REMOVED lines=17> */
.L_x_1860:
        /* <DEDUP_REMOVED lines=22> */
.L_x_1865:
[----:B------:R-:W0:Y:S01]  /*10c50*/  LDC R6, c[0x0][0x448] ;  /* 0x00011200ff067b82 */ /* 0x000e220000000800 */
[----:B------:R-:W1:Y:S01]  /*10c60*/  S2R R11, SR_TID.X ;  /* 0x00000000000b7919 */ /* 0x000e620000002100 */
[----:B------:R-:W-:Y:S01]  /*10c70*/  USHF.R.S32.HI UR4, URZ, 0x1f, UR36 ;  /* 0x0000001f3f047899 */ /* 0x000fe20008011424 */
[----:B------:R-:W-:Y:S01]  /*10c80*/  ULDC.64 UR8, c[0x0][0x2d8] ;  /* 0x0000b60000087ab9 */ /* 0x000fe20000000a00 */
[----:B------:R-:W2:Y:S02]  /*10c90*/  S2R R12, SR_CTAID.Z ;  /* 0x00000000000c7919 */ /* 0x000ea40000002700 */
[----:B------:R-:W-:Y:S02]  /*10ca0*/  UIMAD UR6, UR4, UR8, URZ ;  /* 0x00000008040672a4 */ /* 0x000fe4000f8e023f */
[----:B------:R-:W-:Y:S02]  /*10cb0*/  UIMAD.WIDE.U32 UR4, UR36, UR8, URZ ;  /* 0x00000008240472a5 */ /* 0x000fe4000f8e003f */
[----:B------:R-:W-:-:S04]  /*10cc0*/  UIMAD UR6, UR36, UR9, UR6 ;  /* 0x00000009240672a4 */ /* 0x000fc8000f8e0206 */
[----:B------:R-:W-:Y:S01]  /*10cd0*/  UIADD3 UR5, UR5, UR6, URZ ;  /* 0x0000000605057290 */ /* 0x000fe2000fffe03f */
[----:B0-----:R-:W-:Y:S02]  /*10ce0*/  ISETP.NE.AND P0, PT, R6, 0x1, PT ;  /* 0x000000010600780c */ /* 0x001fe40003f05270 */
[C---:B-1----:R-:W-:Y:S01]  /*10cf0*/  LOP3.LUT R10, R11.reuse, 0x7f, RZ, 0xc0, !PT ;  /* 0x0000007f0b0a7812 */ /* 0x042fe200078ec0ff */
[----:B------:R-:W-:-:S10]  /*10d00*/  IMAD.SHL.U32 R3, R11, 0x10, RZ ;  /* 0x000000100b037824 */ /* 0x000fd400078e00ff */
[----:B------:R-:W0:Y:S01]  /*10d10*/  @P0 LDC R8, c[0x0][0x44c] ;  /* 0x00011300ff080b82 */ /* 0x000e220000000800 */
[----:B------:R-:W-:-:S04]  /*10d20*/  SHF.R.U32.HI R4, RZ, 0x3, R10 ;  /* 0x00000003ff047819 */ /* 0x000fc8000001160a */
[----:B------:R-:W-:-:S03]  /*10d30*/  LOP3.LUT R3, R4, 0x70, R3, 0xf8, !PT ;  /* 0x0000007004037812 */ /* 0x000fc600078ef803 */
[----:B------:R-:W1:Y:S02]  /*10d40*/  @P0 LDC R0, c[0x0][0x450] ;  /* 0x00011400ff000b82 */ /* 0x000e640000000800 */
[----:B------:R-:W-:-:S04]  /*10d50*/  VIADD R5, R3, UR40 ;  /* 0x0000002803057c36 */ /* 0x000fc80008000000 */
[----:B------:R-:W-:Y:S02]  /*10d60*/  IMAD.MOV.U32 R7, RZ, RZ, R5 ;  /* 0x000000ffff077224 */ /* 0x000fe400078e0005 */
[----:B------:R-:W3:Y:S01]  /*10d70*/  LDC.64 R2, c[0x0][0x2e0] ;  /* 0x0000b800ff027b82 */ /* 0x000ee20000000a00 */
[----:B0-----:R-:W-:-:S05]  /*10d80*/  @P0 IMAD.HI.U32 R9, R5, R8, RZ ;  /* 0x0000000805090227 */ /* 0x001fca00078e00ff */
[----:B-1----:R-:W-:Y:S02]  /*10d90*/  @P0 SHF.R.U32.HI R7, RZ, R0, R9 ;  /* 0x00000000ff070219 */ /* 0x002fe40000011609 */
[----:B--2---:R-:W-:-:S03]  /*10da0*/  SHF.R.S32.HI R9, RZ, 0x1f, R12 ;  /* 0x0000001fff097819 */ /* 0x004fc6000001140c */
[----:B------:R-:W-:Y:S02]  /*10db0*/  IMAD.MOV R8, RZ, RZ, -R7 ;  /* 0x000000ffff087224 */ /* 0x000fe400078e0a07 */
[----:B---3--:R-:W-:Y:S02]  /*10dc0*/  IMAD R0, R9, R2, RZ ;  /* 0x0000000209007224 */ /* 0x008fe400078e02ff */
[----:B------:R-:W-:Y:S02]  /*10dd0*/  IMAD R5, R6, R8, R5 ;  /* 0x0000000806057224 */ /* 0x000fe400078e0205 */
[C---:B------:R-:W-:Y:S01]  /*10de0*/  IMAD R9, R12.reuse, R3, R0 ;  /* 0x000000030c097224 */ /* 0x040fe200078e0200 */
[----:B------:R-:W-:Y:S01]  /*10df0*/  SHF.R.S32.HI R0, RZ, 0x1f, R7 ;  /* 0x0000001fff007819 */ /* 0x000fe20000011407 */
[----:B------:R-:W-:Y:S01]  /*10e00*/  IMAD.WIDE.U32 R2, R12, R2, UR4 ;  /* 0x000000040c027e25 */ /* 0x000fe2000f8e0002 */
[----:B------:R-:W-:-:S03]  /*10e10*/  ULDC.64 UR4, c[0x0][0x2d0] ;  /* 0x0000b40000047ab9 */ /* 0x000fc60000000a00 */
[----:B------:R-:W-:Y:S02]  /*10e20*/  IMAD R0, R0, UR4, RZ ;  /* 0x0000000400007c24 */ /* 0x000fe4000f8e02ff */
[----:B------:R-:W-:Y:S02]  /*10e30*/  IMAD.IADD R3, R3, 0x1, R9 ;  /* 0x0000000103037824 */ /* 0x000fe400078e0209 */
[C---:B------:R-:W-:Y:S01]  /*10e40*/  IMAD R9, R7.reuse, UR5, R0 ;  /* 0x0000000507097c24 */ /* 0x040fe2000f8e0200 */
[----:B------:R-:W-:Y:S01]  /*10e50*/  SHF.R.S32.HI R0, RZ, 0x1f, R5 ;  /* 0x0000001fff007819 */ /* 0x000fe20000011405 */
[----:B------:R-:W-:Y:S01]  /*10e60*/  IMAD.WIDE.U32 R2, R7, UR4, R2 ;  /* 0x0000000407027c25 */ /* 0x000fe2000f8e0002 */
[----:B------:R-:W-:-:S03]  /*10e70*/  ULDC.64 UR4, c[0x0][0x2c8] ;  /* 0x0000b20000047ab9 */ /* 0x000fc60000000a00 */
[----:B------:R-:W-:Y:S02]  /*10e80*/  IMAD.IADD R3, R3, 0x1, R9 ;  /* 0x0000000103037824 */ /* 0x000fe400078e0209 */
[----:B------:R-:W-:Y:S02]  /*10e90*/  IMAD R0, R0, UR4, RZ ;  /* 0x0000000400007c24 */ /* 0x000fe4000f8e02ff */
[----:B------:R-:W-:-:S04]  /*10ea0*/  IMAD.WIDE.U32 R2, R5, UR4, R2 ;  /* 0x0000000405027c25 */ /* 0x000fc8000f8e0002 */
[----:B------:R-:W-:Y:S01]  /*10eb0*/  IMAD R7, R5, UR5, R0 ;  /* 0x0000000505077c24 */ /* 0x000fe2000f8e0200 */
[----:B------:R-:W-:Y:S01]  /*10ec0*/  ULDC.64 UR4, c[0x0][0x280] ;  /* 0x0000a00000047ab9 */ /* 0x000fe20000000a00 */
[----:B------:R-:W-:Y:S01]  /*10ed0*/  IMAD.SHL.U32 R5, R10, 0x8, RZ ;  /* 0x000000080a057824 */ /* 0x000fe200078e00ff */
[----:B------:R-:W-:Y:S01]  /*10ee0*/  LEA R0, P0, R2, UR4, 0x1 ;  /* 0x0000000402007c11 */ /* 0x000fe2000f8008ff */
[----:B------:R-:W-:Y:S01]  /*10ef0*/  ULDC UR4, c[0x0][0x2b8] ;  /* 0x0000ae0000047ab9 */ /* 0x000fe20000000800 */
[----:B------:R-:W-:-:S04]  /*10f00*/  IADD3 R7, R3, R7, RZ ;  /* 0x0000000703077210 */ /* 0x000fc80007ffe0ff */
        /* <DEDUP_REMOVED lines=11> */
[----:B------:R-:W-:Y:S02]  /*10fc0*/  VIADD R4, R4, UR40 ;  /* 0x0000002804047c36 */ /* 0x000fe40008000000 */
[----:B------:R-:W1:Y:S01]  /*10fd0*/  SHFL.IDX PT, R2, R7, RZ, 0x181f ;  /* 0x00181fff07027589 */ /* 0x000e6200000e0000 */
[----:B------:R-:W-:Y:S02]  /*10fe0*/  IMAD R6, R6, UR4, RZ ;  /* 0x0000000406067c24 */ /* 0x000fe4000f8e02ff */
[----:B------:R-:W-:-:S03]  /*10ff0*/  VIADD R11, R4, 0x10 ;  /* 0x00000010040b7836 */ /* 0x000fc60000000000 */
[----:B------:R-:W-:-:S13]  /*11000*/  ISETP.GE.AND P1, PT, R4, R6, PT ;  /* 0x000000060400720c */ /* 0x000fda0003f26270 */
[----:B------:R-:W-:Y:S02]  /*11010*/  @!P1 LEA R9, R5, UR38, 0x1 ;  /* 0x0000002605099c11 */ /* 0x000fe4000f8e08ff */
[----:B0-----:R-:W-:-:S05]  /*11020*/  @!P1 LEA R14, P2, R8, R14, 0x1 ;  /* 0x0000000e080e9211 */ /* 0x001fca00078408ff */
[----:B-1----:R-:W-:Y:S02]  /*11030*/  @!P1 IMAD.X R3, RZ, RZ, R2, P2 ;  /* 0x000000ffff039224 */ /* 0x002fe400010e0602 */
[----:B------:R-:W-:Y:S02]  /*11040*/  @!P1 IMAD.MOV.U32 R2, RZ, RZ, R14 ;  /* 0x000000ffff029224 */ /* 0x000fe400078e000e */
[----:B------:R-:W0:Y:S04]  /*11050*/  SHFL.IDX PT, R14, R0, 0x1, 0x181f ;  /* 0x00381f00000e7f89 */ /* 0x000e2800000e0000 */
[----:B------:R1:W-:Y:S01]  /*11060*/  @!P1 LDGSTS.E.BYPASS.LTC128B.128 [R9+0x20400], desc[UR48][R2.64], !P0 ;  /* 0x2040000002099fae */ /* 0x0003e2000c101d70 */
[----:B------:R-:W-:-:S03]  /*11070*/  ISETP.GE.AND P1, PT, R11, R6, PT ;  /* 0x000000060b00720c */ /* 0x000fc60003f26270 */
[----:B-1----:R-:W1:Y:S01]  /*11080*/  SHFL.IDX PT, R2, R7, 0x1, 0x181f ;  /* 0x00381f0007027f89 */ /* 0x002e6200000e0000 */
[----:B------:R-:W-:-:S09]  /*11090*/  VIADD R9, R4, 0x20 ;  /* 0x0000002004097836 */ /* 0x000fd20000000000 */
[----:B------:R-:W-:Y:S02]  /*110a0*/  @!P1 LEA R21, R5, UR38, 0x1 ;  /* 0x0000002605159c11 */ /* 0x000fe4000f8e08ff */
[----:B0-----:R-:W-:-:S05]  /*110b0*/  @!P1 LEA R14, P2, R8, R14, 0x1 ;  /* 0x0000000e080e9211 */ /* 0x001fca00078408ff */
[----:B-1----:R-:W-:Y:S01]  /*110c0*/  @!P1 IMAD.X R3, RZ, RZ, R2, P2 ;  /* 0x000000ffff039224 */ /* 0x002fe200010e0602 */
[----:B------:R-:W-:Y:S02]  /*110d0*/  @!P1 MOV R2, R14 ;  /* 0x0000000e00029202 */ /* 0x000fe40000000f00 */
[----:B------:R-:W0:Y:S04]  /*110e0*/  SHFL.IDX PT, R14, R0, 0x2, 0x181f ;  /* 0x00581f00000e7f89 */ /* 0x000e2800000e0000 */
[----:B------:R1:W-:Y:S01]  /*110f0*/  @!P1 LDGSTS.E.BYPASS.LTC128B.128 [R21+0x20c00], desc[UR48][R2.64], !P0 ;  /* 0x20c0000002159fae */ /* 0x0003e2000c101d70 */
[----:B------:R-:W-:-:S03]  /*11100*/  ISETP.GE.AND P1, PT, R9, R6, PT ;  /* 0x000000060900720c */ /* 0x000fc60003f26270 */
[----:B-1----:R-:W1:Y:S10]  /*11110*/  SHFL.IDX PT, R2, R7, 0x2, 0x181f ;  /* 0x00581f0007027f89 */ /* 0x002e7400000e0000 */
[----:B------:R-:W-:Y:S01]  /*11120*/  @!P1 LEA R9, R5, UR38, 0x1 ;  /* 0x0000002605099c11 */ /* 0x000fe2000f8e08ff */
[----:B------:R-:W2:Y:S01]  /*11130*/  SHFL.IDX PT, R7, R7, 0x3, 0x181f ;  /* 0x00781f0007077f89 */ /* 0x000ea200000e0000 */
[----:B0-----:R-:W-:-:S05]  /*11140*/  @!P1 LEA R14, P2, R8, R14, 0x1 ;  /* 0x0000000e080e9211 */ /* 0x001fca00078408ff */
[----:B-1----:R-:W-:Y:S02]  /*11150*/  @!P1 IMAD.X R3, RZ, RZ, R2, P2 ;  /* 0x000000ffff039224 */ /* 0x002fe400010e0602 */
[----:B------:R-:W-:Y:S02]  /*11160*/  @!P1 IMAD.MOV.U32 R2, RZ, RZ, R14 ;  /* 0x000000ffff029224 */ /* 0x000fe400078e000e */
[----:B------:R0:W1:Y:S04]  /*11170*/  SHFL.IDX PT, R14, R0, 0x3, 0x181f ;  /* 0x00781f00000e7f89 */ /* 0x00006800000e0000 */
[----:B--2---:R0:W-:Y:S02]  /*11180*/  @!P1 LDGSTS.E.BYPASS.LTC128B.128 [R9+0x21400], desc[UR48][R2.64], !P0 ;  /* 0x2140000002099fae */ /* 0x0041e4000c101d70 */
.L_x_1968:
[----:B0-----:R-:W-:Y:S02]  /*11190*/  VIADD R3, R4, 0x30 ;  /* 0x0000003004037836 */ /* 0x001fe40000000000 */
[----:B------:R-:W-:-:S03]  /*111a0*/  IMAD.MOV.U32 R4, RZ, RZ, 0x1 ;  /* 0x00000001ff047424 */ /* 0x000fc600078e00ff */
[----:B------:R-:W-:Y:S02]  /*111b0*/  ISETP.GE.AND P1, PT, R3, R6, PT ;  /* 0x000000060300720c */ /* 0x000fe40003f26270 */
[----:B------:R-:W-:-:S11]  /*111c0*/  SHF.L.U32 R4, R4, 0x1f, RZ ;  /* 0x0000001f04047819 */ /* 0x000fd600000006ff */
[----:B-1----:R-:W-:Y:S02]  /*111d0*/  @!P1 LEA R2, P2, R8, R14, 0x1 ;  /* 0x0000000e08029211 */ /* 0x002fe400078408ff */
        /* <DEDUP_REMOVED lines=13> */
.L_x_1969:
[----:B------:R-:W-:Y:S01]  /*112b0*/  ISETP.NE.AND P0, PT, R19, RZ, PT ;  /* 0x000000ff1300720c */ /* 0x000fe20003f05270 */
[----:B------:R-:W-:Y:S01]  /*112c0*/  BSSY B0, `(.L_x_1868) ;  /* 0x000007f000007945 */ /* 0x000fe20003800000 */
[----:B------:R-:W-:-:S11]  /*112d0*/  IMAD.MOV.U32 R0, RZ, RZ, 0x1 ;  /* 0x00000001ff007424 */ /* 0x000fd600078e00ff */
[----:B------:R-:W-:Y:S05]  /*112e0*/  @!P0 BRA `(.L_x_1869) ;  /* 0x0000000400f08947 */ /* 0x000fea0003800000 */
[----:B------:R-:W1:Y:S01]  /*112f0*/  SYNCS.PHASECHK.TRANS64.TRYWAIT P0, [UR38+0x28c60], R4 ;  /* 0x028c6004ff0075a7 */ /* 0x000e620008000166 */
[----:B------:R-:W2:Y:S02]  /*11300*/  S2R R2, SR_TID.X ;  /* 0x0000000000027919 */ /* 0x000ea40000002100 */
[----:B--2---:R-:W-:-:S04]  /*11310*/  LOP3.LUT R2, R2, 0x7f, RZ, 0xc0, !PT ;  /* 0x0000007f02027812 */ /* 0x004fc800078ec0ff */
[----:B------:R-:W-:Y:S01]  /*11320*/  ISETP.NE.AND P1, PT, R2, RZ, PT ;  /* 0x000000ff0200720c */ /* 0x000fe20003f25270 */
[----:B-1----:R-:W-:-:S12]  /*11330*/  @!P0 BRA `(.L_x_1870) ;  /* 0x00000038007c8947 */ /* 0x002fd80003800000 */
.L_x_1970:
[----:B------:R-:W-:Y:S04]  /*11340*/  BSSY B1, `(.L_x_1871) ;  /* 0x0000008000017945 */ /* 0x000fe80003800000 */
[----:B------:R-:W-:Y:S05]  /*11350*/  @P1 BRA `(.L_x_1872) ;  /* 0x0000000000181947 */ /* 0x000fea0003800000 */
[----:B0-----:R-:W0:Y:S01]  /*11360*/  S2R R3, SR_TID.X ;  /* 0x0000000000037919 */ /* 0x001e220000002100 */
[----:B------:R-:W-:-:S04]  /*11370*/  MOV R2, 0x10000 ;  /* 0x0001000000027802 */ /* 0x000fc80000000f00 */
[----:B------:R1:W-:Y:S01]  /*11380*/  SYNCS.ARRIVE.TRANS64 RZ, [UR38+0x28c50], R2 ;  /* 0x028c5002ffff79a7 */ /* 0x0003e20008000026 */
[----:B0-----:R-:W-:-:S13]  /*11390*/  LOP3.LUT P0, RZ, R3, 0x1f, RZ, 0xc0, !PT ;  /* 0x0000001f03ff7812 */ /* 0x001fda000780c0ff */
[----:B-1----:R-:W-:Y:S05]  /*113a0*/  @!P0 BRA `(.L_x_1872) ;  /* 0x0000000000048947 */ /* 0x002fea0003800000 */
[----:B------:R-:W-:Y:S01]  /*113b0*/  BPT.TRAP 0x1 ;  /* 0x000000040000795c */ /* 0x000fe20000300000 */
.L_x_1872:
[----:B------:R-:W-:Y:S05]  /*113c0*/  BSYNC B1 ;  /* 0x0000000000017941 */ /* 0x000fea0003800000 */
.L_x_1871:
        /* <DEDUP_REMOVED lines=11> */
.L_x_1873:
        /* <DEDUP_REMOVED lines=13> */
.L_x_1874:
        /* <DEDUP_REMOVED lines=13> */
.L_x_1875:
        /* <DEDUP_REMOVED lines=13> */
.L_x_1876:
        /* <DEDUP_REMOVED lines=13> */
.L_x_1877:
        /* <DEDUP_REMOVED lines=13> */
.L_x_1878:
        /* <DEDUP_REMOVED lines=13> */
.L_x_1879:
        /* <DEDUP_REMOVED lines=13> */
.L_x_1880:
        /* <DEDUP_REMOVED lines=8> */
.L_x_1869:
[----:B------:R-:W-:Y:S05]  /*11ab0*/  BSYNC B0 ;  /* 0x0000000000007941 */ /* 0x000fea0003800000 */
.L_x_1868:
[----:B0-----:R-:W2:Y:S01]  /*11ac0*/  LDL.LU R3, [R1+0x8] ;  /* 0x0000080001037983 */ /* 0x001ea20000300800 */
[----:B------:R-:W-:Y:S02]  /*11ad0*/  IMAD.MOV.U32 R9, RZ, RZ, RZ ;  /* 0x000000ffff097224 */ /* 0x000fe400078e00ff */
[----:B------:R-:W-:Y:S02]  /*11ae0*/  IMAD.MOV.U32 R6, RZ, RZ, 0x1 ;  /* 0x00000001ff067424 */ /* 0x000fe400078e00ff */
[----:B--2---:R-:W-:-:S05]  /*11af0*/  VIADD R7, R3, 0xfffffffe ;  /* 0xfffffffe03077836 */ /* 0x004fca0000000000 */
[----:B------:R-:W-:-:S13]  /*11b00*/  ISETP.GE.AND P0, PT, R7, UR41, PT ;  /* 0x0000002907007c0c */ /* 0x000fda000bf06270 */
[----:B------:R-:W-:Y:S05]  /*11b10*/  @!P0 BRA `(.L_x_1848) ;  /* 0x0000002400248947 */ /* 0x000fea0003800000 */
[----:B------:R-:W-:Y:S01]  /*11b20*/  UIADD3 UR4, UR42, 0x1, URZ ;  /* 0x000000012a047890 */ /* 0x000fe2000fffe03f */
[----:B------:R-:W0:Y:S01]  /*11b30*/  S2R R4, SR_TID.X ;  /* 0x0000000000047919 */ /* 0x000e220000002100 */
[----:B------:R-:W-:Y:S01]  /*11b40*/  ULOP3.LUT UR5, URZ, UR44, URZ, 0x33, !UPT ;  /* 0x0000002c3f057292 */ /* 0x000fe2000f8e333f */
[----:B------:R-:W-:Y:S01]  /*11b50*/  IMAD.MOV.U32 R6, RZ, RZ, 0x1 ;  /* 0x00000001ff067424 */ /* 0x000fe200078e00ff */
[----:B------:R-:W-:-:S04]  /*11b60*/  UIMAD UR4, UR4, UR46, URZ ;  /* 0x0000002e040472a4 */ /* 0x000fc8000f8e023f */
[----:B------:R-:W-:Y:S01]  /*11b70*/  IMAD.U32 R3, RZ, RZ, UR5 ;  /* 0x00000005ff037e24 */ /* 0x000fe2000f8e00ff */
[----:B------:R-:W-:Y:S01]  /*11b80*/  ULOP3.LUT UR5, URZ, UR41, URZ, 0x33, !UPT ;  /* 0x000000293f057292 */ /* 0x000fe2000f8e333f */
[----:B------:R-:W-:Y:S01]  /*11b90*/  LOP3.LUT R0, RZ, UR4, RZ, 0x33, !PT ;  /* 0x00000004ff007c12 */ /* 0x000fe2000f8e33ff */
[----:B------:R-:W-:-:S03]  /*11ba0*/  ULOP3.LUT UR4, URZ, UR39, URZ, 0x33, !UPT ;  /* 0x000000273f047292 */ /* 0x000fc6000f8e333f */
[----:B------:R-:W-:Y:S01]  /*11bb0*/  VIADDMNMX R0, R0, -UR43, R3, !PT ;  /* 0x8000002b00007c46 */ /* 0x000fe2000f800103 */
[----:B------:R-:W-:-:S03]  /*11bc0*/  IMAD.MOV.U32 R3, RZ, RZ, 0x2 ;  /* 0x00000002ff037424 */ /* 0x000fc600078e00ff */
[----:B------:R-:W-:-:S04]  /*11bd0*/  VIMNMX R0, R0, UR4, !PT ;  /* 0x0000000400007c48 */ /* 0x000fc8000ffe0100 */
[----:B------:R-:W-:-:S05]  /*11be0*/  VIADDMNMX R2, R0, R3, UR5, !PT ;  /* 0x0000000500027e46 */ /* 0x000fca000f800103 */
[----:B------:R-:W-:-:S05]  /*11bf0*/  VIADD R3, R2, 0xfffffffe ;  /* 0xfffffffe02037836 */ /* 0x000fca0000000000 */
[-C--:B------:R-:W-:Y:S02]  /*11c00*/  ISETP.NE.AND P0, PT, R3, R0.reuse, PT ;  /* 0x000000000300720c */ /* 0x080fe40003f05270 */
[----:B------:R-:W-:Y:S01]  /*11c10*/  LOP3.LUT R3, RZ, R0, RZ, 0x33, !PT ;  /* 0x00000000ff037212 */ /* 0x000fe200078e33ff */
[----:B------:R-:W-:Y:S01]  /*11c20*/  IMAD.MOV.U32 R0, RZ, RZ, 0x1 ;  /* 0x00000001ff007424 */ /* 0x000fe200078e00ff */
[----:B0-----:R-:W-:Y:S02]  /*11c30*/  LOP3.LUT R10, R4, 0x1f, RZ, 0xc0, !PT ;  /* 0x0000001f040a7812 */ /* 0x001fe400078ec0ff */
[----:B------:R-:W-:-:S04]  /*11c40*/  IADD3 R2, R2, R3, RZ ;  /* 0x0000000302027210 */ /* 0x000fc80007ffe0ff */
[----:B------:R-:W-:-:S03]  /*11c50*/  LOP3.LUT R11, R2, 0x1, RZ, 0xc0, !PT ;  /* 0x00000001020b7812 */ /* 0x000fc600078ec0ff */
[----:B------:R-:W-:Y:S05]  /*11c60*/  @!P0 BRA `(.L_x_1881) ;  /* 0x0000001400e08947 */ /* 0x000fea0003800000 */
[----:B------:R-:W-:Y:S01]  /*11c70*/  BSSY B0, `(.L_x_1881) ;  /* 0x0000177000007945 */ /* 0x000fe20003800000 */
[----:B------:R-:W-:Y:S02]  /*11c80*/  IMAD.IADD R8, R2, 0x1, -R11 ;  /* 0x0000000102087824 */ /* 0x000fe400078e0a0b */
[----:B------:R-:W-:-:S07]  /*11c90*/  IMAD.MOV.U32 R0, RZ, RZ, 0x1 ;  /* 0x00000001ff007424 */ /* 0x000fce00078e00ff */
.L_x_1922:
        /* <DEDUP_REMOVED lines=10> */
[----:B------:R-:W-:Y:S01]  /*11d40*/  IMAD.MOV.U32 R12, RZ, RZ, R7 ;  /* 0x000000ffff0c7224 */ /* 0x000fe200078e0007 */
[----:B------:R-:W-:Y:S01]  /*11d50*/  ULDC.64 UR4, c[0x0][0x428] ;  /* 0x00010a0000047ab9 */ /* 0x000fe20000000a00 */
[----:B0-----:R-:W-:-:S13]  /*11d60*/  ISETP.NE.AND P0, PT, R13, 0x1, PT ;  /* 0x000000010d00780c */ /* 0x001fda0003f05270 */
[----:B------:R-:W0:Y:S02]  /*11d70*/  @P0 LDC.64 R2, c[0x0][0x440] ;  /* 0x00011000ff020b82 */ /* 0x000e240000000a00 */
[----:B0-----:R-:W-:-:S05]  /*11d80*/  @P0 IMAD.HI.U32 R2, R7, R2, RZ ;  /* 0x0000000207020227 */ /* 0x001fca00078e00ff */
[----:B------:R-:W-:Y:S01]  /*11d90*/  @P0 SHF.R.U32.HI R12, RZ, R3, R2 ;  /* 0x00000003ff0c0219 */ /* 0x000fe20000011602 */
[----:B------:R-:W-:-:S03]  /*11da0*/  IMAD R2, R18, UR4, RZ ;  /* 0x0000000412027c24 */ /* 0x000fc6000f8e02ff */
[----:B------:R-:W-:Y:S01]  /*11db0*/  SHF.R.S32.HI R3, RZ, 0x1f, R12 ;  /* 0x0000001fff037819 */ /* 0x000fe2000001140c */
[----:B------:R-:W-:Y:S01]  /*11dc0*/  IMAD R5, R17, UR5, R2 ;  /* 0x0000000511057c24 */ /* 0x000fe2000f8e0202 */
[----:B------:R-:W-:-:S05]  /*11dd0*/  MOV R2, R12 ;  /* 0x0000000c00027202 */ /* 0x000fca0000000f00 */
        /* <DEDUP_REMOVED lines=8> */
.L_x_1884:
[----:B------:R-:W1:Y:S01]  /*11e60*/  S2R R2, SR_TID.X ;  /* 0x0000000000027919 */ /* 0x000e620000002100 */
[----:B------:R-:W-:Y:S01]  /*11e70*/  BSSY B2, `(.L_x_1885) ;  /* 0x0000006000027945 */ /* 0x000fe20003800000 */
[----:B-1----:R-:W-:Y:S02]  /*11e80*/  LOP3.LUT R3, R2, 0x7f, RZ, 0xc0, !PT ;  /* 0x0000007f02037812 */ /* 0x002fe400078ec0ff */
[----:B------:R-:W-:Y:S02]  /*11e90*/  SHF.L.U32 R2, R0, 0x1f, RZ ;  /* 0x0000001f00027819 */ /* 0x000fe400000006ff */
[----:B------:R-:W-:Y:S02]  /*11ea0*/  ISETP.NE.AND P2, PT, R3, RZ, PT ;  /* 0x000000ff0300720c */ /* 0x000fe40003f45270 */
[----:B------:R-:W1:Y:S02]  /*11eb0*/  SYNCS.PHASECHK.TRANS64.TRYWAIT P0, [UR38+0x28c48], R2 ;  /* 0x028c4802ff0075a7 */ /* 0x000e640008000166 */
[----:B-1----:R-:W-:Y:S09]  /*11ec0*/  @!P0 BRA `(.L_x_1886) ;  /* 0x0000002c00b08947 */ /* 0x002ff20003800000 */
.L_x_1971:
[----:B------:R-:W-:Y:S05]  /*11ed0*/  BSYNC B2 ;  /* 0x0000000000027941 */ /* 0x000fea0003800000 */
.L_x_1885:
[----:B------:R-:W-:Y:S04]  /*11ee0*/  BSSY B2, `(.L_x_1887) ;  /* 0x0000007000027945 */ /* 0x000fe80003800000 */
[----:B------:R-:W-:Y:S05]  /*11ef0*/  @P2 BRA `(.L_x_1888) ;  /* 0x0000000000142947 */ /* 0x000fea0003800000 */
[----:B------:R-:W-:Y:S01]  /*11f00*/  ISETP.NE.AND P0, PT, R10, RZ, PT ;  /* 0x000000ff0a00720c */ /* 0x000fe20003f05270 */
[----:B-1----:R-:W-:-:S04]  /*11f10*/  IMAD.MOV.U32 R3, RZ, RZ, 0x2000 ;  /* 0x00002000ff037424 */ /* 0x002fc800078e00ff */
[----:B------:R2:W-:Y:S08]  /*11f20*/  SYNCS.ARRIVE.TRANS64 RZ, [UR38+0x28c38], R3 ;  /* 0x028c3803ffff79a7 */ /* 0x0005f00008000026 */
[----:B--2---:R-:W-:Y:S05]  /*11f30*/  @!P0 BRA `(.L_x_1888) ;  /* 0x0000000000048947 */ /* 0x004fea0003800000 */
[----:B------:R-:W-:Y:S01]  /*11f40*/  BPT.TRAP 0x1 ;  /* 0x000000040000795c */ /* 0x000fe20000300000 */
.L_x_1888:
[----:B------:R-:W-:Y:S05]  /*11f50*/  BSYNC B2 ;  /* 0x0000000000027941 */ /* 0x000fea0003800000 */
.L_x_1887:
        /* <DEDUP_REMOVED lines=11> */
.L_x_1889:
        /* <DEDUP_REMOVED lines=10> */
.L_x_1972:
[----:B------:R-:W-:Y:S05]  /*120b0*/  BSYNC B2 ;  /* 0x0000000000027941 */ /* 0x000fea0003800000 */
.L_x_1890:
        /* <DEDUP_REMOVED lines=9> */
.L_x_1893:
[----:B------:R-:W-:Y:S05]  /*12150*/  BSYNC B2 ;  /* 0x0000000000027941 */ /* 0x000fea0003800000 */
.L_x_1892:
        /* <DEDUP_REMOVED lines=9> */
.L_x_1894:
        /* <DEDUP_REMOVED lines=13> */
.L_x_1895:
        /* <DEDUP_REMOVED lines=13> */
.L_x_1896:
        /* <DEDUP_REMOVED lines=13> */
.L_x_1897:
        /* <DEDUP_REMOVED lines=13> */
.L_x_1898:
        /* <DEDUP_REMOVED lines=13> */
.L_x_1899:
        /* <DEDUP_REMOVED lines=13> */
.L_x_1900:
        /* <DEDUP_REMOVED lines=13> */
.L_x_1901:
        /* <DEDUP_REMOVED lines=8> */
.L_x_1883:
[----:B------:R-:W-:Y:S05]  /*12820*/  BSYNC B1 ;  /* 0x0000000000017941 */ /* 0x000fea0003800000 */
.L_x_1882:
        /* <DEDUP_REMOVED lines=27> */
.L_x_1904:
[----:B------:R-:W1:Y:S01]  /*129e0*/  S2R R2, SR_TID.X ;  /* 0x0000000000027919 */ /* 0x000e620000002100 */
[----:B------:R-:W-:Y:S01]  /*129f0*/  BSSY B2, `(.L_x_1905) ;  /* 0x0000006000027945 */ /* 0x000fe20003800000 */
[----:B-1----:R-:W-:Y:S02]  /*12a00*/  LOP3.LUT R3, R2, 0x7f, RZ, 0xc0, !PT ;  /* 0x0000007f02037812 */ /* 0x002fe400078ec0ff */
[----:B------:R-:W-:Y:S02]  /*12a10*/  SHF.L.U32 R2, R0, 0x1f, RZ ;  /* 0x0000001f00027819 */ /* 0x000fe400000006ff */
[----:B------:R-:W-:Y:S02]  /*12a20*/  ISETP.NE.AND P2, PT, R3, RZ, PT ;  /* 0x000000ff0300720c */ /* 0x000fe40003f45270 */
[----:B------:R-:W1:Y:S02]  /*12a30*/  SYNCS.PHASECHK.TRANS64.TRYWAIT P0, [UR38+0x28c40], R2 ;  /* 0x028c4002ff0075a7 */ /* 0x000e640008000166 */
[----:B-1----:R-:W-:Y:S09]  /*12a40*/  @!P0 BRA `(.L_x_1906) ;  /* 0x0000002400008947 */ /* 0x002ff20003800000 */
.L_x_1973:
[----:B------:R-:W-:Y:S05]  /*12a50*/  BSYNC B2 ;  /* 0x0000000000027941 */ /* 0x000fea0003800000 */
.L_x_1905:
[----:B------:R-:W-:Y:S04]  /*12a60*/  BSSY B2, `(.L_x_1907) ;  /* 0x0000007000027945 */ /* 0x000fe80003800000 */
[----:B------:R-:W-:Y:S05]  /*12a70*/  @P2 BRA `(.L_x_1908) ;  /* 0x0000000000142947 */ /* 0x000fea0003800000 */
[----:B------:R-:W-:Y:S01]  /*12a80*/  ISETP.NE.AND P0, PT, R10, RZ, PT ;  /* 0x000000ff0a00720c */ /* 0x000fe20003f05270 */
[----:B-1----:R-:W-:-:S04]  /*12a90*/  IMAD.MOV.U32 R3, RZ, RZ, 0x2000 ;  /* 0x00002000ff037424 */ /* 0x002fc800078e00ff */
[----:B------:R2:W-:Y:S08]  /*12aa0*/  SYNCS.ARRIVE.TRANS64 RZ, [UR38+0x28c30], R3 ;  /* 0x028c3003ffff79a7 */ /* 0x0005f00008000026 */
[----:B--2---:R-:W-:Y:S05]  /*12ab0*/  @!P0 BRA `(.L_x_1908) ;  /* 0x0000000000048947 */ /* 0x004fea0003800000 */
[----:B------:R-:W-:Y:S01]  /*12ac0*/  BPT.TRAP 0x1 ;  /* 0x000000040000795c */ /* 0x000fe20000300000 */
.L_x_1908:
[----:B------:R-:W-:Y:S05]  /*12ad0*/  BSYNC B2 ;  /* 0x0000000000027941 */ /* 0x000fea0003800000 */
.L_x_1907:
[----:B0-----:R-:W-:Y:S01]  /*12ae0*/  IMAD.MOV.U32 R4, RZ, RZ, RZ ;  /* 0x000000ffff047224 */ /* 0x001fe200078e00ff */
        /* <DEDUP_REMOVED lines=10> */
.L_x_1909:
        /* <DEDUP_REMOVED lines=11> */
.L_x_1974:
[----:B------:R-:W-:Y:S05]  /*12c40*/  BSYNC B2 ;  /* 0x0000000000027941 */ /* 0x000fea0003800000 */
.L_x_1910:
        /* <DEDUP_REMOVED lines=9> */
.L_x_1913:
[----:B------:R-:W-:Y:S05]  /*12ce0*/  BSYNC B2 ;  /* 0x0000000000027941 */ /* 0x000fea0003800000 */
.L_x_1912:
        /* <DEDUP_REMOVED lines=9> */
.L_x_1914:
        /* <DEDUP_REMOVED lines=13> */
.L_x_1915:
        /* <DEDUP_REMOVED lines=13> */
.L_x_1916:
        /* <DEDUP_REMOVED lines=13> */
.L_x_1917:
        /* <DEDUP_REMOVED lines=13> */
.L_x_1918:
        /* <DEDUP_REMOVED lines=13> */
.L_x_1919:
        /* <DEDUP_REMOVED lines=13> */
.L_x_1920:
        /* <DEDUP_REMOVED lines=13> */
.L_x_1921:
        /* <DEDUP_REMOVED lines=8> */
.L_x_1903:
[----:B------:R-:W-:Y:S05]  /*133b0*/  BSYNC B1 ;  /* 0x0000000000017941 */ /* 0x000fea0003800000 */
.L_x_1902:
[----:B------:R-:W-:Y:S01]  /*133c0*/  VIADD R7, R7, 0xfffffffe ;  /* 0xfffffffe07077836 */ /* 0x000fe20000000000 */
[----:B------:R-:W-:Y:S06]  /*133d0*/  @P1 BRA `(.L_x_1922) ;  /* 0xffffffe800301947 */ /* 0x000fec000383ffff */
[----:B------:R-:W-:Y:S05]  /*133e0*/  BSYNC B0 ;  /* 0x0000000000007941 */ /* 0x000fea0003800000 */
.L_x_1881:
        /* <DEDUP_REMOVED lines=25> */
[----:B------:R-:W-:-:S05]  /*13580*/  IADD3 R2, -R5, RZ, RZ ;  /* 0x000000ff05027210 */ /* 0x000fca0007ffe1ff */
[----:B------:R-:W-:-:S07]  /*13590*/  IMAD R7, R4, R2, R7 ;  /* 0x0000000204077224 */ /* 0x000fce00078e0207 */
.L_x_1925:
[----:B------:R-:W2:Y:S01]  /*135a0*/  S2R R2, SR_TID.X ;  /* 0x0000000000027919 */ /* 0x000ea20000002100 */
[----:B------:R-:W-:Y:S01]  /*135b0*/  BSSY B1, `(.L_x_1926) ;  /* 0x0000006000017945 */ /* 0x000fe20003800000 */
[----:B--2---:R-:W-:Y:S02]  /*135c0*/  LOP3.LUT R3, R2, 0x7f, RZ, 0xc0, !PT ;  /* 0x0000007f02037812 */ /* 0x004fe400078ec0ff */
[----:B------:R-:W-:Y:S02]  /*135d0*/  SHF.L.U32 R2, R0, 0x1f, RZ ;  /* 0x0000001f00027819 */ /* 0x000fe400000006ff */
[----:B------:R-:W-:Y:S02]  /*135e0*/  ISETP.NE.AND P1, PT, R3, RZ, PT ;  /* 0x000000ff0300720c */ /* 0x000fe40003f25270 */
[----:B------:R-:W2:Y:S02]  /*135f0*/  SYNCS.PHASECHK.TRANS64.TRYWAIT P0, [UR38+0x28c48], R2 ;  /* 0x028c4802ff0075a7 */ /* 0x000ea40008000166 */
[----:B--2---:R-:W-:Y:S09]  /*13600*/  @!P0 BRA `(.L_x_1927) ;  /* 0x0000001800408947 */ /* 0x004ff20003800000 */
.L_x_1975:
[----:B------:R-:W-:Y:S05]  /*13610*/  BSYNC B1 ;  /* 0x0000000000017941 */ /* 0x000fea0003800000 */
.L_x_1926:
[----:B------:R-:W-:Y:S04]  /*13620*/  BSSY B1, `(.L_x_1928) ;  /* 0x0000007000017945 */ /* 0x000fe80003800000 */
[----:B------:R-:W-:Y:S05]  /*13630*/  @P1 BRA `(.L_x_1929) ;  /* 0x0000000000141947 */ /* 0x000fea0003800000 */
[----:B------:R-:W-:Y:S01]  /*13640*/  ISETP.NE.AND P0, PT, R10, RZ, PT ;  /* 0x000000ff0a00720c */ /* 0x000fe20003f05270 */
[----:B--2---:R-:W-:-:S04]  /*13650*/  IMAD.MOV.U32 R3, RZ, RZ, 0x2000 ;  /* 0x00002000ff037424 */ /* 0x004fc800078e00ff */
[----:B------:R3:W-:Y:S08]  /*13660*/  SYNCS.ARRIVE.TRANS64 RZ, [UR38+0x28c38], R3 ;  /* 0x028c3803ffff79a7 */ /* 0x0007f00008000026 */
[----:B---3--:R-:W-:Y:S05]  /*13670*/  @!P0 BRA `(.L_x_1929) ;  /* 0x0000000000048947 */ /* 0x008fea0003800000 */
[----:B------:R-:W-:Y:S01]  /*13680*/  BPT.TRAP 0x1 ;  /* 0x000000040000795c */ /* 0x000fe20000300000 */
.L_x_1929:
[----:B------:R-:W-:Y:S05]  /*13690*/  BSYNC B1 ;  /* 0x0000000000017941 */ /* 0x000fea0003800000 */
.L_x_1928:
        /* <DEDUP_REMOVED lines=11> */
.L_x_1930:
        /* <DEDUP_REMOVED lines=11> */
.L_x_1976:
[----:B------:R-:W-:Y:S05]  /*13800*/  BSYNC B1 ;  /* 0x0000000000017941 */ /* 0x000fea0003800000 */
.L_x_1931:
        /* <DEDUP_REMOVED lines=9> */
.L_x_1934:
[----:B------:R-:W-:Y:S05]  /*138a0*/  BSYNC B1 ;  /* 0x0000000000017941 */ /* 0x000fea0003800000 */
.L_x_1933:
        /* <DEDUP_REMOVED lines=9> */
.L_x_1935:
        /* <DEDUP_REMOVED lines=13> */
.L_x_1936:
        /* <DEDUP_REMOVED lines=13> */
.L_x_1937:
        /* <DEDUP_REMOVED lines=13> */
.L_x_1938:
        /* <DEDUP_REMOVED lines=13> */
.L_x_1939:
        /* <DEDUP_REMOVED lines=13> */
.L_x_1940:
        /* <DEDUP_REMOVED lines=13> */
.L_x_1941:
        /* <DEDUP_REMOVED lines=13> */
.L_x_1942:
        /* <DEDUP_REMOVED lines=8> */
.L_x_1924:
[----:B------:R-:W-:Y:S05]  /*13f70*/  BSYNC B0 ;  /* 0x0000000000007941 */ /* 0x000fea0003800000 */
.L_x_1923:
[----:B------:R-:W-:Y:S01]  /*13f80*/  LOP3.LUT R0, R0, 0x1, RZ, 0x3c, !PT ;  /* 0x0000000100007812 */ /* 0x000fe200078e3cff */
[----:B------:R-:W-:Y:S01]  /*13f90*/  IMAD.MOV.U32 R6, RZ, RZ, RZ ;  /* 0x000000ffff067224 */ /* 0x000fe200078e00ff */
[----:B------:R-:W-:-:S07]  /*13fa0*/  MOV R9, RZ ;  /* 0x000000ff00097202 */ /* 0x000fce0000000f00 */
.L_x_1848:
[----:B------:R-:W2:Y:S01]  /*13fb0*/  S2R R3, SR_CgaCtaId ;  /* 0x0000000000037919 */ /* 0x000ea20000008800 */
[----:B------:R-:W-:Y:S02]  /*13fc0*/  MOV R2, 0x400 ;  /* 0x0000040000027802 */ /* 0x000fe40000000f00 */
[----:B------:R-:W-:Y:S02]  /*13fd0*/  SHF.L.U32 R9, R9, 0x1f, RZ ;  /* 0x0000001f09097819 */ /* 0x000fe400000006ff */
[----:B--2---:R-:W-:-:S04]  /*13fe0*/  LEA R2, R3, R2, 0x18 ;  /* 0x0000000203027211 */ /* 0x004fc800078ec0ff */
[----:B------:R-:W2:Y:S02]  /*13ff0*/  SYNCS.PHASECHK.TRANS64.TRYWAIT P0, [R2+URZ+0x28c20], R9 ;  /* 0x028c2009020075a7 */ /* 0x000ea4000800017f */
[----:B--2---:R-:W-:Y:S05]  /*14000*/  @!P0 BRA `(.L_x_1943) ;  /* 0x0000000c00f08947 */ /* 0x004fea0003800000 */
.L_x_1977:
[----:B------:R-:W-:-:S03]  /*14010*/  UMOV UR4, 0xffffffff ;  /* 0xffffffff00047882 */ /* 0x000fc60000000000 */
[----:B------:R-:W-:Y:S05]  /*14020*/  BRA.DIV UR4, `(.L_x_1944) ;  /* 0x0000000e04fc7947 */ /* 0x000fea000b800000 */
[----:B------:R-:W3:Y:S02]  /*14030*/  S2R R3, SR_TID.X ;  /* 0x0000000000037919 */ /* 0x000ee40000002100 */
[----:B---3--:R-:W-:-:S04]  /*14040*/  SHF.R.U32.HI R3, RZ, 0x5, R3 ;  /* 0x00000005ff037819 */ /* 0x008fc80000011603 */
[----:B------:R-:W-:-:S05]  /*14050*/  LOP3.LUT R3, R3, 0x3, RZ, 0xc0, !PT ;  /* 0x0000000303037812 */ /* 0x000fca00078ec0ff */
[----:B------:R3:W4:Y:S02]  /*14060*/  SHFL.IDX PT, R14, R3, RZ, 0x1f ;  /* 0x00001fff030e7589 */ /* 0x00072400000e0000 */
.L_x_1980:
[----:B----4-:R-:W-:-:S13]  /*14070*/  ISETP.NE.AND P0, PT, R14, RZ, PT ;  /* 0x000000ff0e00720c */ /* 0x010fda0003f05270 */
[----:B------:R-:W-:Y:S05]  /*14080*/  @P0 BRA `(.L_x_1747) ;  /* 0x0000000000880947 */ /* 0x000fea0003800000 */
[----:B------:R-:W-:-:S03]  /*14090*/  UMOV UR4, 0xffffffff ;  /* 0xffffffff00047882 */ /* 0x000fc60000000000 */
[----:B------:R-:W-:Y:S05]  /*140a0*/  BRA.DIV UR4, `(.L_x_1945) ;  /* 0x0000001204107947 */ /* 0x000fea000b800000 */
[----:B------:R-:W-:-:S13]  /*140b0*/  ELECT P6, URZ, PT ;  /* 0x00000000003f782f */ /* 0x000fda00038c0000 */
.L_x_1983:
[----:B------:R-:W-:Y:S05]  /*140c0*/  @!P6 BRA `(.L_x_1747) ;  /* 0x000000000078e947 */ /* 0x000fea0003800000 */
[----:B------:R-:W-:-:S06]  /*140d0*/  ULOP3.LUT UR4, UR45, 0x2, URZ, 0xfc, !UPT ;  /* 0x000000022d047892 */ /* 0x000fcc000f8efc3f */
[----:B---3--:R-:W-:-:S05]  /*140e0*/  IMAD.U32 R3, RZ, RZ, UR4 ;  /* 0x00000004ff037e24 */ /* 0x008fca000f8e00ff */
[----:B------:R-:W-:-:S13]  /*140f0*/  ISETP.NE.AND P2, PT, R3, 0x3, PT ;  /* 0x000000030300780c */ /* 0x000fda0003f45270 */
[----:B------:R-:W-:Y:S05]  /*14100*/  @!P2 BRA `(.L_x_1946) ;  /* 0x000000000004a947 */ /* 0x000fea0003800000 */
[----:B------:R-:W-:Y:S01]  /*14110*/  BPT.TRAP 0x1 ;  /* 0x000000040000795c */ /* 0x000fe20000300000 */
.L_x_1946:
        /* <DEDUP_REMOVED lines=8> */
[----:B------:R-:W-:-:S03]  /*141a0*/  LOP3.LUT R0, R0, R5, RZ, 0x3c, !PT ;  /* 0x0000000500007212 */ /* 0x000fc600078e3cff */
[----:B------:R-:W-:Y:S01]  /*141b0*/  IMAD R5, R3, 0x8, R8 ;  /* 0x0000000803057824 */ /* 0x000fe200078e0208 */
[----:B------:R-:W-:Y:S01]  /*141c0*/  SHF.L.U32 R0, R0, 0x1f, RZ ;  /* 0x0000001f00007819 */ /* 0x000fe200000006ff */
[----:B---3--:R-:W-:Y:S06]  /*141d0*/  @!P0 BRA `(.L_x_1947) ;  /* 0x0000000c00e48947 */ /* 0x008fec0003800000 */
.L_x_1984:
[----:B------:R-:W4:Y:S02]  /*141e0*/  SYNCS.PHASECHK.TRANS64.TRYWAIT P0, [R5+URZ], R0 ;  /* 0x00000000050075a7 */ /* 0x000f24000800017f */
[----:B----4-:R-:W-:Y:S05]  /*141f0*/  @!P0 BRA `(.L_x_1948) ;  /* 0x0000000c00f08947 */ /* 0x010fea0003800000 */
.L_x_1985:
[----:B------:R-:W-:Y:S05]  /*14200*/  @!P2 BRA `(.L_x_1949) ;  /* 0x000000000004a947 */ /* 0x000fea0003800000 */
[----:B------:R-:W-:Y:S01]  /*14210*/  BPT.TRAP 0x1 ;  /* 0x000000040000795c */ /* 0x000fe20000300000 */
.L_x_1949:
[----:B--2---:R-:W-:-:S04]  /*14220*/  VIADD R2, R2, 0x28c60 ;  /* 0x00028c6002027836 */ /* 0x004fc80000000000 */
[----:B----4-:R-:W-:-:S04]  /*14230*/  IMAD R5, R6, 0x8, R2 ;  /* 0x0000000806057824 */ /* 0x010fc800078e0202 */
[----:B------:R-:W2:Y:S02]  /*14240*/  SYNCS.PHASECHK.TRANS64.TRYWAIT P0, [R5+URZ], R4 ;  /* 0x00000004050075a7 */ /* 0x000ea4000800017f */
[----:B--2---:R-:W-:Y:S05]  /*14250*/  @!P0 BRA `(.L_x_1950) ;  /* 0x0000000c00ec8947 */ /* 0x004fea0003800000 */
.L_x_1986:
[----:B------:R-:W-:-:S07]  /*14260*/  LEA R3, R3, R2, 0x3 ;  /* 0x0000000203037211 */ /* 0x000fce00078e18ff */
.L_x_1951:
[----:B----4-:R4:W0:Y:S02]  /*14270*/  SYNCS.PHASECHK.TRANS64.TRYWAIT P0, [R3+URZ], R0 ;  /* 0x00000000030075a7 */ /* 0x010824000800017f */
[----:B0-----:R-:W-:Y:S05]  /*14280*/  @!P0 NANOSLEEP.SYNCS 0x989680 ;  /* 0x009896800000895d */ /* 0x001fea0003900000 */
[----:B------:R-:W0:Y:S02]  /*14290*/  @!P0 SYNCS.PHASECHK.TRANS64 P0, [R3+URZ], R0 ;  /* 0x00000000030085a7 */ /* 0x000e24000800007f */
[----:B0-----:R-:W-:Y:S05]  /*142a0*/  @!P0 BRA `(.L_x_1951) ;  /* 0xfffffffc00f08947 */ /* 0x001fea000383ffff */
.L_x_1747:
[----:B------:R-:W-:Y:S05]  /*142b0*/  BSYNC B6 ;  /* 0x0000000000067941 */ /* 0x000fea0003800000 */
.L_x_1744:
[----:B------:R-:W-:Y:S05]  /*142c0*/  EXIT ;  /* 0x000000000000794d */ /* 0x000fea0003800000 */
.L_x_1758:
[----:B0-----:R-:W-:-:S04]  /*142d0*/  IMAD.U32 R5, RZ, RZ, UR5 ;  /* 0x00000005ff057e24 */ /* 0x001fc8000f8e00ff */
[----:B------:R0:W1:Y:S03]  /*142e0*/  SYNCS.PHASECHK.TRANS64.TRYWAIT P1, [R5+URZ+0x28c50], R2 ;  /* 0x028c5002050075a7 */ /* 0x000066000802017f */
[----:B-1----:R-:W-:Y:S05]  /*142f0*/  @!P1 NANOSLEEP.SYNCS 0x989680 ;  /* 0x009896800000995d */ /* 0x002fea0003900000 */
[----:B------:R-:W1:Y:S02]  /*14300*/  @!P1 SYNCS.PHASECHK.TRANS64 P1, [R5+URZ+0x28c50], R2 ;  /* 0x028c5002050095a7 */ /* 0x000e64000802007f */
[----:B-1----:R-:W-:Y:S05]  /*14310*/  @!P1 BRA `(.L_x_1758) ;  /* 0xfffffffc00ec9947 */ /* 0x002fea000383ffff */
[----:B------:R-:W-:Y:S05]  /*14320*/  BRA `(.L_x_1952) ;  /* 0xfffffed400747947 */ /* 0x000fea000383ffff */
.L_x_1763:
[----:B-1----:R-:W-:-:S04]  /*14330*/  IMAD.U32 R5, RZ, RZ, UR7 ;  /* 0x00000007ff057e24 */ /* 0x002fc8000f8e00ff */
[----:B------:R1:W2:Y:S03]  /*14340*/  SYNCS.PHASECHK.TRANS64.TRYWAIT P1, [R5+URZ+0x28c50], R2 ;  /* 0x028c5002050075a7 */ /* 0x0002a6000802017f */
[----:B--2---:R-:W-:Y:S05]  /*14350*/  @!P1 NANOSLEEP.SYNCS 0x989680 ;  /* 0x009896800000995d */ /* 0x004fea0003900000 */
[----:B------:R-:W2:Y:S02]  /*14360*/  @!P1 SYNCS.PHASECHK.TRANS64 P1, [R5+URZ+0x28c50], R2 ;  /* 0x028c5002050095a7 */ /* 0x000ea4000802007f */
[----:B--2---:R-:W-:Y:S05]  /*14370*/  @!P1 BRA `(.L_x_1763) ;  /* 0xfffffffc00ec9947 */ /* 0x004fea000383ffff */
[----:B------:R-:W-:Y:S05]  /*14380*/  BRA `(.L_x_1762) ;  /* 0xfffffee0007c7947 */ /* 0x000fea000383ffff */
.L_x_1773:
[----:B0-----:R-:W-:-:S04]  /*14390*/  IMAD.U32 R9, RZ, RZ, UR37 ;  /* 0x00000025ff097e24 */ /* 0x001fc8000f8e00ff */
[----:B------:R0:W1:Y:S03]  /*143a0*/  SYNCS.PHASECHK.TRANS64.TRYWAIT P0, [R9+URZ+0x28c00], R14 ;  /* 0x028c000e090075a7 */ /* 0x000066000800017f */
[----:B-1----:R-:W-:Y:S05]  /*143b0*/  @!P0 NANOSLEEP.SYNCS 0x989680 ;  /* 0x009896800000895d */ /* 0x002fea0003900000 */
[----:B------:R-:W1:Y:S02]  /*143c0*/  @!P0 SYNCS.PHASECHK.TRANS64 P0, [R9+URZ+0x28c00], R14 ;  /* 0x028c000e090085a7 */ /* 0x000e64000800007f */
[----:B-1----:R-:W-:Y:S05]  /*143d0*/  @!P0 BRA `(.L_x_1773) ;  /* 0xfffffffc00ec8947 */ /* 0x002fea000383ffff */
[----:B------:R-:W-:Y:S05]  /*143e0*/  BRA `(.L_x_1953) ;  /* 0xfffffef800b07947 */ /* 0x000fea000383ffff */
.L_x_1777:
[----:B--2---:R-:W-:-:S04]  /*143f0*/  IMAD.U32 R5, RZ, RZ, UR37 ;  /* 0x00000025ff057e24 */ /* 0x004fc8000f8e00ff */
[----:B------:R2:W3:Y:S03]  /*14400*/  SYNCS.PHASECHK.TRANS64.TRYWAIT P0, [R5+URZ+0x28c30], R14 ;  /* 0x028c300e050075a7 */ /* 0x0004e6000800017f */
[----:B---3--:R-:W-:Y:S05]  /*14410*/  @!P0 NANOSLEEP.SYNCS 0x989680 ;  /* 0x009896800000895d */ /* 0x008fea0003900000 */
[----:B------:R-:W3:Y:S02]  /*14420*/  @!P0 SYNCS.PHASECHK.TRANS64 P0, [R5+URZ+0x28c30], R14 ;  /* 0x028c300e050085a7 */ /* 0x000ee4000800007f */
[----:B---3--:R-:W-:Y:S05]  /*14430*/  @!P0 BRA `(.L_x_1777) ;  /* 0xfffffffc00ec8947 */ /* 0x008fea000383ffff */
[----:B------:R-:W-:Y:S05]  /*14440*/  BRA `(.L_x_1776) ;  /* 0xfffffef800fc7947 */ /* 0x000fea000383ffff */
.L_x_1789:
[----:B--2---:R2:W4:Y:S02]  /*14450*/  SYNCS.PHASECHK.TRANS64.TRYWAIT P0, [R13+URZ+0x28c50], R14 ;  /* 0x028c500e0d0075a7 */ /* 0x004524000800017f */
[----:B----4-:R-:W-:Y:S05]  /*14460*/  @!P0 NANOSLEEP.SYNCS 0x989680 ;  /* 0x009896800000895d */ /* 0x010fea0003900000 */
[----:B------:R-:W4:Y:S02]  /*14470*/  @!P0 SYNCS.PHASECHK.TRANS64 P0, [R13+URZ+0x28c50], R14 ;  /* 0x028c500e0d0085a7 */ /* 0x000f24000800007f */
[----:B----4-:R-:W-:Y:S05]  /*14480*/  @!P0 BRA `(.L_x_1789) ;  /* 0xfffffffc00f08947 */ /* 0x010fea000383ffff */
[----:B------:R-:W-:Y:S05]  /*14490*/  BRA `(.L_x_1788) ;  /* 0xffffff1800647947 */ /* 0x000fea000383ffff */
.L_x_1797:
[----:B01----:R-:W-:-:S04]  /*144a0*/  IMAD.U32 R14, RZ, RZ, UR31 ;  /* 0x0000001fff0e7e24 */ /* 0x003fc8000f8e00ff */
[----:B------:R0:W1:Y:S03]  /*144b0*/  SYNCS.PHASECHK.TRANS64.TRYWAIT P0, [R14+URZ+0x28c30], R13 ;  /* 0x028c300d0e0075a7 */ /* 0x000066000800017f */
[----:B-1----:R-:W-:Y:S05]  /*144c0*/  @!P0 NANOSLEEP.SYNCS 0x989680 ;  /* 0x009896800000895d */ /* 0x002fea0003900000 */
[----:B------:R-:W1:Y:S02]  /*144d0*/  @!P0 SYNCS.PHASECHK.TRANS64 P0, [R14+URZ+0x28c30], R13 ;  /* 0x028c300d0e0085a7 */ /* 0x000e64000800007f */
[----:B-1----:R-:W-:Y:S05]  /*144e0*/  @!P0 BRA `(.L_x_1797) ;  /* 0xfffffffc00ec8947 */ /* 0x002fea000383ffff */
[----:B------:R-:W-:Y:S05]  /*144f0*/  BRA `(.L_x_1796) ;  /* 0xffffff1c00cc7947 */ /* 0x000fea000383ffff */
.L_x_1809:
[----:B-1----:R1:W2:Y:S02]  /*14500*/  SYNCS.PHASECHK.TRANS64.TRYWAIT P0, [R14+URZ+0x28c50], R13 ;  /* 0x028c500d0e0075a7 */ /* 0x0022a4000800017f */
[----:B--2---:R-:W-:Y:S05]  /*14510*/  @!P0 NANOSLEEP.SYNCS 0x989680 ;  /* 0x009896800000895d */ /* 0x004fea0003900000 */
[----:B------:R-:W2:Y:S02]  /*14520*/  @!P0 SYNCS.PHASECHK.TRANS64 P0, [R14+URZ+0x28c50], R13 ;  /* 0x028c500d0e0085a7 */ /* 0x000ea4000800007f */
[----:B--2---:R-:W-:Y:S05]  /*14530*/  @!P0 BRA `(.L_x_1809) ;  /* 0xfffffffc00f08947 */ /* 0x004fea000383ffff */
[----:B------:R-:W-:Y:S05]  /*14540*/  BRA `(.L_x_1808) ;  /* 0xffffff3c00b47947 */ /* 0x000fea000383ffff */
.L_x_1818:
[----:B-1----:R-:W-:-:S04]  /*14550*/  IMAD.U32 R6, RZ, RZ, UR28 ;  /* 0x0000001cff067e24 */ /* 0x002fc8000f8e00ff */
[----:B------:R1:W2:Y:S03]  /*14560*/  SYNCS.PHASECHK.TRANS64.TRYWAIT P1, [R6+URZ+0x28c30], R13 ;  /* 0x028c300d060075a7 */ /* 0x0002a6000802017f */
[----:B--2---:R-:W-:Y:S05]  /*14570*/  @!P1 NANOSLEEP.SYNCS 0x989680 ;  /* 0x009896800000995d */ /* 0x004fea0003900000 */
[----:B------:R-:W2:Y:S02]  /*14580*/  @!P1 SYNCS.PHASECHK.TRANS64 P1, [R6+URZ+0x28c30], R13 ;  /* 0x028c300d060095a7 */ /* 0x000ea4000802007f */
[----:B--2---:R-:W-:Y:S05]  /*14590*/  @!P1 BRA `(.L_x_1818) ;  /* 0xfffffffc00ec9947 */ /* 0x004fea000383ffff */
[----:B------:R-:W-:Y:S05]  /*145a0*/  BRA `(.L_x_1817) ;  /* 0xffffff4400587947 */ /* 0x000fea000383ffff */
.L_x_1822:
[----:B---3--:R3:W4:Y:S02]  /*145b0*/  SYNCS.PHASECHK.TRANS64.TRYWAIT P1, [R184+URZ+0x28c50], R13 ;  /* 0x028c500db80075a7 */ /* 0x008724000802017f */
[----:B----4-:R-:W-:Y:S05]  /*145c0*/  @!P1 NANOSLEEP.SYNCS 0x989680 ;  /* 0x009896800000995d */ /* 0x010fea0003900000 */
[----:B------:R-:W4:Y:S02]  /*145d0*/  @!P1 SYNCS.PHASECHK.TRANS64 P1, [R184+URZ+0x28c50], R13 ;  /* 0x028c500db80095a7 */ /* 0x000f24000802007f */
[----:B----4-:R-:W-:Y:S05]  /*145e0*/  @!P1 BRA `(.L_x_1822) ;  /* 0xfffffffc00f09947 */ /* 0x010fea000383ffff */
[----:B------:R-:W-:Y:S05]  /*145f0*/  BRA `(.L_x_1821) ;  /* 0xffffff5800747947 */ /* 0x000fea000383ffff */
.L_x_1828:
[----:B--2---:R-:W-:-:S04]  /*14600*/  IMAD.U32 R6, RZ, RZ, UR30 ;  /* 0x0000001eff067e24 */ /* 0x004fc8000f8e00ff */
[----:B------:R2:W0:Y:S03]  /*14610*/  SYNCS.PHASECHK.TRANS64.TRYWAIT P0, [R6+URZ+0x28c30], R13 ;  /* 0x028c300d060075a7 */ /* 0x000426000800017f */
[----:B0-----:R-:W-:Y:S05]  /*14620*/  @!P0 NANOSLEEP.SYNCS 0x989680 ;  /* 0x009896800000895d */ /* 0x001fea0003900000 */
[----:B------:R-:W0:Y:S02]  /*14630*/  @!P0 SYNCS.PHASECHK.TRANS64 P0, [R6+URZ+0x28c30], R13 ;  /* 0x028c300d060085a7 */ /* 0x000e24000800007f */
[----:B0-----:R-:W-:Y:S05]  /*14640*/  @!P0 BRA `(.L_x_1828) ;  /* 0xfffffffc00ec8947 */ /* 0x001fea000383ffff */
[----:B------:R-:W-:Y:S05]  /*14650*/  BRA `(.L_x_1827) ;  /* 0xffffff5c00687947 */ /* 0x000fea000383ffff */
.L_x_1840:
[----:B--2---:R2:W3:Y:S02]  /*14660*/  SYNCS.PHASECHK.TRANS64.TRYWAIT P0, [R14+URZ+0x28c50], R13 ;  /* 0x028c500d0e0075a7 */ /* 0x0044e4000800017f */
[----:B---3--:R-:W-:Y:S05]  /*14670*/  @!P0 NANOSLEEP.SYNCS 0x989680 ;  /* 0x009896800000895d */ /* 0x008fea0003900000 */
[----:B------:R-:W3:Y:S02]  /*14680*/  @!P0 SYNCS.PHASECHK.TRANS64 P0, [R14+URZ+0x28c50], R13 ;  /* 0x028c500d0e0085a7 */ /* 0x000ee4000800007f */
[----:B---3--:R-:W-:Y:S05]  /*14690*/  @!P0 BRA `(.L_x_1840) ;  /* 0xfffffffc00f08947 */ /* 0x008fea000383ffff */
[----:B------:R-:W-:Y:S05]  /*146a0*/  BRA `(.L_x_1839) ;  /* 0xffffff7c00347947 */ /* 0x000fea000383ffff */
.L_x_1859:
[----:B------:R-:W-:Y:S01]  /*146b0*/  MOV R13, R19 ;  /* 0x00000013000d7202 */ /* 0x000fe20000000f00 */
[----:B------:R-:W-:Y:S02]  /*146c0*/  IMAD.MOV.U32 R12, RZ, RZ, RZ ;  /* 0x000000ffff0c7224 */ /* 0x000fe400078e00ff */
[----:B------:R-:W-:Y:S02]  /*146d0*/  IMAD.MOV.U32 R11, RZ, RZ, 0x1f ;  /* 0x0000001fff0b7424 */ /* 0x000fe400078e00ff */
[----:B------:R-:W-:-:S07]  /*146e0*/  IMAD.MOV.U32 R15, RZ, RZ, -0x1 ;  /* 0xffffffffff0f7424 */ /* 0x000fce00078e00ff */
[----:B------:R-:W-:Y:S05]  /*146f0*/  WARPSYNC.COLLECTIVE R15, `(.L_x_1954) ;  /* 0x000000000f087348 */ /* 0x000fea0003c00000 */
[----:B------:R0:W1:Y:S02]  /*14700*/  SHFL.IDX P6, R14, R13, R12, R11 ;  /* 0x0000000c0d0e7389 */ /* 0x00006400000c000b */
[----:B01----:R-:W-:Y:S01]  /*14710*/  ENDCOLLECTIVE ;  /* 0x000000000000791b */ /* 0x003fe20003800000 */
.L_x_1954:
[----:B------:R-:W-:Y:S05]  /*14720*/  BRA `(.L_x_1955) ;  /* 0xffffffbc00f87947 */ /* 0x000fea000383ffff */
.L_x_1861:
[----:B------:R-:W-:Y:S01]  /*14730*/  BSSY B0, `(.L_x_1956) ;  /* 0x0000006000007945 */ /* 0x000fe20003800000 */
[----:B------:R-:W-:-:S07]  /*14740*/  IMAD.MOV.U32 R15, RZ, RZ, -0x1 ;  /* 0xffffffffff0f7424 */ /* 0x000fce00078e00ff */
[----:B------:R-:W-:Y:S05]  /*14750*/  WARPSYNC.COLLECTIVE R15, `(.L_x_1957) ;  /* 0x000000000f0c7348 */ /* 0x000fea0003c00000 */
[----:B------:R-:W-:Y:S02]  /*14760*/  ELECT P6, UR62, PT ;  /* 0x00000000003e782f */ /* 0x000fe400038c0000 */
[----:B------:R-:W-:Y:S01]  /*14770*/  MOV R14, UR62 ;  /* 0x0000003e000e7c02 */ /* 0x000fe20008000f00 */
[----:B------:R-:W-:Y:S10]  /*14780*/  ENDCOLLECTIVE ;  /* 0x000000000000791b */ /* 0x000ff40003800000 */
.L_x_1957:
[----:B------:R-:W-:Y:S05]  /*14790*/  BSYNC B0 ;  /* 0x0000000000007941 */ /* 0x000fea0003800000 */
.L_x_1956:
[----:B------:R-:W-:Y:S05]  /*147a0*/  BRA `(.L_x_1958) ;  /* 0xffffffbc00f87947 */ /* 0x000fea000383ffff */
.L_x_1863:
[----:B0-----:R-:W-:-:S04]  /*147b0*/  IMAD.U32 R3, RZ, RZ, UR38 ;  /* 0x00000026ff037e24 */ /* 0x001fc8000f8e00ff */
[----:B------:R0:W1:Y:S03]  /*147c0*/  SYNCS.PHASECHK.TRANS64.TRYWAIT P0, [R3+URZ+0x28c40], R0 ;  /* 0x028c4000030075a7 */ /* 0x000066000800017f */
[----:B-1----:R-:W-:Y:S05]  /*147d0*/  @!P0 NANOSLEEP.SYNCS 0x989680 ;  /* 0x009896800000895d */ /* 0x002fea0003900000 */
[----:B------:R-:W1:Y:S02]  /*147e0*/  @!P0 SYNCS.PHASECHK.TRANS64 P0, [R3+URZ+0x28c40], R0 ;  /* 0x028c4000030085a7 */ /* 0x000e64000800007f */
[----:B-1----:R-:W-:Y:S05]  /*147f0*/  @!P0 BRA `(.L_x_1863) ;  /* 0xfffffffc00ec8947 */ /* 0x002fea000383ffff */
[----:B------:R-:W-:Y:S05]  /*14800*/  BRA `(.L_x_1959) ;  /* 0xffffffc000587947 */ /* 0x000fea000383ffff */
.L_x_1866:
[----:B------:R-:W-:Y:S01]  /*14810*/  IMAD.MOV.U32 R13, RZ, RZ, R7 ;  /* 0x000000ffff0d7224 */ /* 0x000fe200078e0007 */
[----:B------:R-:W-:Y:S01]  /*14820*/  MOV R11, 0x181f ;  /* 0x0000181f000b7802 */ /* 0x000fe20000000f00 */
[----:B------:R-:W-:Y:S02]  /*14830*/  IMAD.MOV.U32 R12, RZ, RZ, RZ ;  /* 0x000000ffff0c7224 */ /* 0x000fe400078e00ff */
[----:B------:R-:W-:Y:S02]  /*14840*/  IMAD.MOV.U32 R15, RZ, RZ, -0x1 ;  /* 0xffffffffff0f7424 */ /* 0x000fe400078e00ff */
[----:B------:R-:W-:-:S07]  /*14850*/  VIADD R4, R4, UR40 ;  /* 0x0000002804047c36 */ /* 0x000fce0008000000 */
[----:B------:R-:W-:Y:S05]  /*14860*/  WARPSYNC.COLLECTIVE R15, `(.L_x_1960) ;  /* 0x000000000f087348 */ /* 0x000fea0003c00000 */
[----:B------:R0:W1:Y:S02]  /*14870*/  SHFL.IDX P6, R14, R13, R12, R11 ;  /* 0x0000000c0d0e7389 */ /* 0x00006400000c000b */
[----:B01----:R-:W-:Y:S01]  /*14880*/  ENDCOLLECTIVE ;  /* 0x000000000000791b */ /* 0x003fe20003800000 */
.L_x_1960:
[----:B------:R-:W-:Y:S02]  /*14890*/  IMAD.MOV.U32 R13, RZ, RZ, R0 ;  /* 0x000000ffff0d7224 */ /* 0x000fe400078e0000 */
[----:B------:R-:W-:-:S07]  /*148a0*/  IMAD.MOV.U32 R2, RZ, RZ, R14 ;  /* 0x000000ffff027224 */ /* 0x000fce00078e000e */
[----:B------:R-:W-:Y:S05]  /*148b0*/  WARPSYNC.COLLECTIVE R15, `(.L_x_1961) ;  /* 0x000000000f087348 */ /* 0x000fea0003c00000 */
[----:B------:R0:W1:Y:S02]  /*148c0*/  SHFL.IDX P6, R14, R13, R12, R11 ;  /* 0x0000000c0d0e7389 */ /* 0x00006400000c000b */
[----:B01----:R-:W-:Y:S01]  /*148d0*/  ENDCOLLECTIVE ;  /* 0x000000000000791b */ /* 0x003fe20003800000 */
.L_x_1961:
[----:B------:R-:W-:Y:S02]  /*148e0*/  ULDC UR4, c[0x0][0x288] ;  /* 0x0000a20000047ab9 */ /* 0x000fe40000000800 */
[----:B------:R-:W-:-:S05]  /*148f0*/  IMAD R6, R6, UR4, RZ ;  /* 0x0000000406067c24 */ /* 0x000fca000f8e02ff */
[C---:B------:R-:W-:Y:S01]  /*14900*/  ISETP.GE.AND P1, PT, R4.reuse, R6, PT ;  /* 0x000000060400720c */ /* 0x040fe20003f26270 */
[----:B------:R-:W-:Y:S01]  /*14910*/  VIADD R11, R4, 0x10 ;  /* 0x00000010040b7836 */ /* 0x000fe20000000000 */
[----:B------:R-:W-:Y:S01]  /*14920*/  MOV R13, R7 ;  /* 0x00000007000d7202 */ /* 0x000fe20000000f00 */
        /* <DEDUP_REMOVED lines=8> */
[----:B------:R0:W-:Y:S01]  /*149b0*/  @!P1 LDGSTS.E.BYPASS.LTC128B.128 [R9+0x20400], desc[UR48][R2.64], !P0 ;  /* 0x2040000002099fae */ /* 0x0001e2000c101d70 */
[----:B------:R-:W-:Y:S01]  /*149c0*/  ISETP.GE.AND P1, PT, R11, R6, PT ;  /* 0x000000060b00720c */ /* 0x000fe20003f26270 */
[----:B------:R-:W-:-:S12]  /*149d0*/  IMAD.MOV.U32 R11, RZ, RZ, 0x181f ;  /* 0x0000181fff0b7424 */ /* 0x000fd800078e00ff */
[----:B0-----:R-:W-:Y:S05]  /*149e0*/  WARPSYNC.COLLECTIVE R15, `(.L_x_1962) ;  /* 0x000000000f087348 */ /* 0x001fea0003c00000 */
[----:B------:R1:W2:Y:S02]  /*149f0*/  SHFL.IDX P6, R14, R13, R12, R11 ;  /* 0x0000000c0d0e7389 */ /* 0x0002a400000c000b */
[----:B012---:R-:W-:Y:S01]  /*14a00*/  ENDCOLLECTIVE ;  /* 0x000000000000791b */ /* 0x007fe20003800000 */
.L_x_1962:
[----:B------:R-:W-:Y:S01]  /*14a10*/  VIADD R9, R4, 0x20 ;  /* 0x0000002004097836 */ /* 0x000fe20000000000 */
[----:B------:R-:W-:Y:S01]  /*14a20*/  @!P1 LEA R21, R5, UR38, 0x1 ;  /* 0x0000002605159c11 */ /* 0x000fe2000f8e08ff */
[----:B------:R-:W-:Y:S02]  /*14a30*/  IMAD.MOV.U32 R13, RZ, RZ, R0 ;  /* 0x000000ffff0d7224 */ /* 0x000fe400078e0000 */
[----:B------:R-:W-:-:S07]  /*14a40*/  IMAD.MOV.U32 R2, RZ, RZ, R14 ;  /* 0x000000ffff027224 */ /* 0x000fce00078e000e */
[----:B------:R-:W-:Y:S05]  /*14a50*/  WARPSYNC.COLLECTIVE R15, `(.L_x_1963) ;  /* 0x000000000f087348 */ /* 0x000fea0003c00000 */
[----:B------:R0:W1:Y:S02]  /*14a60*/  SHFL.IDX P6, R14, R13, R12, R11 ;  /* 0x0000000c0d0e7389 */ /* 0x00006400000c000b */
[----:B01----:R-:W-:Y:S01]  /*14a70*/  ENDCOLLECTIVE ;  /* 0x000000000000791b */ /* 0x003fe20003800000 */
.L_x_1963:
[----:B------:R-:W-:Y:S01]  /*14a80*/  MOV R13, R7 ;  /* 0x00000007000d7202 */ /* 0x000fe20000000f00 */
[----:B------:R-:W-:Y:S01]  /*14a90*/  IMAD.MOV.U32 R12, RZ, RZ, 0x2 ;  /* 0x00000002ff0c7424 */ /* 0x000fe200078e00ff */
[----:B------:R-:W-:-:S05]  /*14aa0*/  @!P1 LEA R14, P2, R8, R14, 0x1 ;  /* 0x0000000e080e9211 */ /* 0x000fca00078408ff */
[----:B------:R-:W-:Y:S02]  /*14ab0*/  @!P1 IMAD.X R3, RZ, RZ, R2, P2 ;  /* 0x000000ffff039224 */ /* 0x000fe400010e0602 */
[----:B------:R-:W-:-:S07]  /*14ac0*/  @!P1 IMAD.MOV.U32 R2, RZ, RZ, R14 ;  /* 0x000000ffff029224 */ /* 0x000fce00078e000e */
[----:B------:R-:W-:Y:S05]  /*14ad0*/  WARPSYNC.COLLECTIVE R15, `(.L_x_1964) ;  /* 0x000000000f087348 */ /* 0x000fea0003c00000 */
[----:B------:R0:W1:Y:S02]  /*14ae0*/  SHFL.IDX P6, R14, R13, R12, R11 ;  /* 0x0000000c0d0e7389 */ /* 0x00006400000c000b */
[----:B01----:R-:W-:Y:S01]  /*14af0*/  ENDCOLLECTIVE ;  /* 0x000000000000791b */ /* 0x003fe20003800000 */
.L_x_1964:
[----:B------:R-:W-:Y:S01]  /*14b00*/  @!PT LDS RZ, [RZ] ;  /* 0x00000000fffff984 */ /* 0x000fe20000000800 */
[----:B------:R-:W-:Y:S01]  /*14b10*/  @!PT LDS RZ, [RZ] ;  /* 0x00000000fffff984 */ /* 0x000fe20000000800 */
[----:B------:R-:W-:Y:S01]  /*14b20*/  @!PT LDS RZ, [RZ] ;  /* 0x00000000fffff984 */ /* 0x000fe20000000800 */
[----:B------:R0:W-:Y:S01]  /*14b30*/  @!P1 LDGSTS.E.BYPASS.LTC128B.128 [R21+0x20c00], desc[UR48][R2.64], !P0 ;  /* 0x20c0000002159fae */ /* 0x0001e2000c101d70 */
[----:B------:R-:W-:Y:S01]  /*14b40*/  ISETP.GE.AND P1, PT, R9, R6, PT ;  /* 0x000000060900720c */ /* 0x000fe20003f26270 */
[----:B------:R-:W-:-:S12]  /*14b50*/  IMAD.MOV.U32 R13, RZ, RZ, R0 ;  /* 0x000000ffff0d7224 */ /* 0x000fd800078e0000 */
[----:B------:R-:W-:Y:S01]  /*14b60*/  @!P1 LEA R9, R5, UR38, 0x1 ;  /* 0x0000002605099c11 */ /* 0x000fe2000f8e08ff */
[----:B0-----:R-:W-:-:S07]  /*14b70*/  IMAD.MOV.U32 R2, RZ, RZ, R14 ;  /* 0x000000ffff027224 */ /* 0x001fce00078e000e */
[----:B------:R-:W-:Y:S05]  /*14b80*/  WARPSYNC.COLLECTIVE R15, `(.L_x_1965) ;  /* 0x000000000f087348 */ /* 0x000fea0003c00000 */
[----:B------:R0:W1:Y:S02]  /*14b90*/  SHFL.IDX P6, R14, R13, R12, R11 ;  /* 0x0000000c0d0e7389 */ /* 0x00006400000c000b */
[----:B01----:R-:W-:Y:S01]  /*14ba0*/  ENDCOLLECTIVE ;  /* 0x000000000000791b */ /* 0x003fe20003800000 */
.L_x_1965:
[----:B------:R-:W-:Y:S02]  /*14bb0*/  IMAD.MOV.U32 R13, RZ, RZ, R7 ;  /* 0x000000ffff0d7224 */ /* 0x000fe400078e0007 */
[----:B------:R-:W-:Y:S01]  /*14bc0*/  IMAD.MOV.U32 R12, RZ, RZ, 0x3 ;  /* 0x00000003ff0c7424 */ /* 0x000fe200078e00ff */
[----:B------:R-:W-:-:S05]  /*14bd0*/  @!P1 LEA R14, P2, R8, R14, 0x1 ;  /* 0x0000000e080e9211 */ /* 0x000fca00078408ff */
[----:B------:R-:W-:Y:S02]  /*14be0*/  @!P1 IMAD.X R3, RZ, RZ, R2, P2 ;  /* 0x000000ffff039224 */ /* 0x000fe400010e0602 */
[----:B------:R-:W-:-:S07]  /*14bf0*/  @!P1 IMAD.MOV.U32 R2, RZ, RZ, R14 ;  /* 0x000000ffff029224 */ /* 0x000fce00078e000e */
[----:B------:R-:W-:Y:S05]  /*14c00*/  WARPSYNC.COLLECTIVE R15, `(.L_x_1966) ;  /* 0x000000000f087348 */ /* 0x000fea0003c00000 */
[----:B------:R0:W1:Y:S02]  /*14c10*/  SHFL.IDX P6, R14, R13, R12, R11 ;  /* 0x0000000c0d0e7389 */ /* 0x00006400000c000b */
[----:B01----:R-:W-:Y:S01]  /*14c20*/  ENDCOLLECTIVE ;  /* 0x000000000000791b */ /* 0x003fe20003800000 */
.L_x_1966:
[----:B------:R-:W-:Y:S01]  /*14c30*/  @!PT LDS RZ, [RZ] ;  /* 0x00000000fffff984 */ /* 0x000fe20000000800 */
[----:B------:R-:W-:Y:S01]  /*14c40*/  @!PT LDS RZ, [RZ] ;  /* 0x00000000fffff984 */ /* 0x000fe20000000800 */
[----:B------:R-:W-:Y:S01]  /*14c50*/  @!PT LDS RZ, [RZ] ;  /* 0x00000000fffff984 */ /* 0x000fe20000000800 */
[----:B------:R0:W-:Y:S01]  /*14c60*/  @!P1 LDGSTS.E.BYPASS.LTC128B.128 [R9+0x21400], desc[UR48][R2.64], !P0 ;  /* 0x2140000002099fae */ /* 0x0001e2000c101d70 */
[----:B------:R-:W-:Y:S01]  /*14c70*/  IMAD.MOV.U32 R13, RZ, RZ, R0 ;  /* 0x000000ffff0d7224 */ /* 0x000fe200078e0000 */
[----:B------:R-:W-:-:S07]  /*14c80*/  MOV R7, R14 ;  /* 0x0000000e00077202 */ /* 0x000fce0000000f00 */
[----:B0-----:R-:W-:Y:S05]  /*14c90*/  WARPSYNC.COLLECTIVE R15, `(.L_x_1967) ;  /* 0x000000000f087348 */ /* 0x001fea0003c00000 */
[----:B------:R1:W2:Y:S02]  /*14ca0*/  SHFL.IDX P6, R14, R13, R12, R11 ;  /* 0x0000000c0d0e7389 */ /* 0x0002a400000c000b */
[----:B012---:R-:W-:Y:S01]  /*14cb0*/  ENDCOLLECTIVE ;  /* 0x000000000000791b */ /* 0x007fe20003800000 */
.L_x_1967:
[----:B------:R-:W-:Y:S05]  /*14cc0*/  BRA `(.L_x_1968) ;  /* 0xffffffc400307947 */ /* 0x000fea000383ffff */
.L_x_1867:
[----:B0-----:R-:W-:-:S04]  /*14cd0*/  IMAD.U32 R3, RZ, RZ, UR38 ;  /* 0x00000026ff037e24 */ /* 0x001fc8000f8e00ff */
[----:B------:R0:W1:Y:S03]  /*14ce0*/  SYNCS.PHASECHK.TRANS64.TRYWAIT P0, [R3+URZ+0x28c20], R4 ;  /* 0x028c2004030075a7 */ /* 0x000066000800017f */
[----:B-1----:R-:W-:Y:S05]  /*14cf0*/  @!P0 NANOSLEEP.SYNCS 0x989680 ;  /* 0x009896800000895d */ /* 0x002fea0003900000 */
[----:B------:R-:W1:Y:S02]  /*14d00*/  @!P0 SYNCS.PHASECHK.TRANS64 P0, [R3+URZ+0x28c20], R4 ;  /* 0x028c2004030085a7 */ /* 0x000e64000800007f */
[----:B-1----:R-:W-:Y:S05]  /*14d10*/  @!P0 BRA `(.L_x_1867) ;  /* 0xfffffffc00ec8947 */ /* 0x002fea000383ffff */
[----:B------:R-:W-:Y:S05]  /*14d20*/  BRA `(.L_x_1969) ;  /* 0xffffffc400607947 */ /* 0x000fea000383ffff */
.L_x_1870:
[----:B0-----:R-:W-:-:S04]  /*14d30*/  IMAD.U32 R3, RZ, RZ, UR38 ;  /* 0x00000026ff037e24 */ /* 0x001fc8000f8e00ff */
[----:B------:R0:W1:Y:S03]  /*14d40*/  SYNCS.PHASECHK.TRANS64.TRYWAIT P0, [R3+URZ+0x28c60], R4 ;  /* 0x028c6004030075a7 */ /* 0x000066000800017f */
[----:B-1----:R-:W-:Y:S05]  /*14d50*/  @!P0 NANOSLEEP.SYNCS 0x989680 ;  /* 0x009896800000895d */ /* 0x002fea0003900000 */
[----:B------:R-:W1:Y:S02]  /*14d60*/  @!P0 SYNCS.PHASECHK.TRANS64 P0, [R3+URZ+0x28c60], R4 ;  /* 0x028c6004030085a7 */ /* 0x000e64000800007f */
[----:B-1----:R-:W-:Y:S05]  /*14d70*/  @!P0 BRA `(.L_x_1870) ;  /* 0xfffffffc00ec8947 */ /* 0x002fea000383ffff */
[----:B------:R-:W-:Y:S05]  /*14d80*/  BRA `(.L_x_1970) ;  /* 0xffffffc4006c7947 */ /* 0x000fea000383ffff */
.L_x_1886:
[----:B-1----:R-:W-:-:S04]  /*14d90*/  IMAD.U32 R3, RZ, RZ, UR38 ;  /* 0x00000026ff037e24 */ /* 0x002fc8000f8e00ff */
[----:B------:R1:W2:Y:S03]  /*14da0*/  SYNCS.PHASECHK.TRANS64.TRYWAIT P0, [R3+URZ+0x28c48], R2 ;  /* 0x028c4802030075a7 */ /* 0x0002a6000800017f */
[----:B--2---:R-:W-:Y:S05]  /*14db0*/  @!P0 NANOSLEEP.SYNCS 0x989680 ;  /* 0x009896800000895d */ /* 0x004fea0003900000 */
[----:B------:R-:W2:Y:S02]  /*14dc0*/  @!P0 SYNCS.PHASECHK.TRANS64 P0, [R3+URZ+0x28c48], R2 ;  /* 0x028c4802030085a7 */ /* 0x000ea4000800007f */
[----:B--2---:R-:W-:Y:S05]  /*14dd0*/  @!P0 BRA `(.L_x_1886) ;  /* 0xfffffffc00ec8947 */ /* 0x004fea000383ffff */
[----:B------:R-:W-:Y:S05]  /*14de0*/  BRA `(.L_x_1971) ;  /* 0xffffffd000387947 */ /* 0x000fea000383ffff */
.L_x_1891:
[----:B01----:R-:W-:-:S04]  /*14df0*/  IMAD.U32 R3, RZ, RZ, UR38 ;  /* 0x00000026ff037e24 */ /* 0x003fc8000f8e00ff */
[----:B------:R0:W1:Y:S03]  /*14e00*/  SYNCS.PHASECHK.TRANS64.TRYWAIT P0, [R3+URZ+0x28c68], R2 ;  /* 0x028c6802030075a7 */ /* 0x000066000800017f */
[----:B-1----:R-:W-:Y:S05]  /*14e10*/  @!P0 NANOSLEEP.SYNCS 0x989680 ;  /* 0x009896800000895d */ /* 0x002fea0003900000 */
[----:B------:R-:W1:Y:S02]  /*14e20*/  @!P0 SYNCS.PHASECHK.TRANS64 P0, [R3+URZ+0x28c68], R2 ;  /* 0x028c6802030085a7 */ /* 0x000e64000800007f */
[----:B-1----:R-:W-:Y:S05]  /*14e30*/  @!P0 BRA `(.L_x_1891) ;  /* 0xfffffffc00ec8947 */ /* 0x002fea000383ffff */
[----:B------:R-:W-:Y:S05]  /*14e40*/  BRA `(.L_x_1972) ;  /* 0xffffffd000987947 */ /* 0x000fea000383ffff */
.L_x_1906:
[----:B-1----:R-:W-:-:S04]  /*14e50*/  IMAD.U32 R3, RZ, RZ, UR38 ;  /* 0x00000026ff037e24 */ /* 0x002fc8000f8e00ff */
[----:B------:R1:W2:Y:S03]  /*14e60*/  SYNCS.PHASECHK.TRANS64.TRYWAIT P0, [R3+URZ+0x28c40], R2 ;  /* 0x028c4002030075a7 */ /* 0x0002a6000800017f */
[----:B--2---:R-:W-:Y:S05]  /*14e70*/  @!P0 NANOSLEEP.SYNCS 0x989680 ;  /* 0x009896800000895d */ /* 0x004fea0003900000 */
[----:B------:R-:W2:Y:S02]  /*14e80*/  @!P0 SYNCS.PHASECHK.TRANS64 P0, [R3+URZ+0x28c40], R2 ;  /* 0x028c4002030085a7 */ /* 0x000ea4000800007f */
[----:B--2---:R-:W-:Y:S05]  /*14e90*/  @!P0 BRA `(.L_x_1906) ;  /* 0xfffffffc00ec8947 */ /* 0x004fea000383ffff */
[----:B------:R-:W-:Y:S05]  /*14ea0*/  BRA `(.L_x_1973) ;  /* 0xffffffd800e87947 */ /* 0x000fea000383ffff */
.L_x_1911:
[----:B01----:R-:W-:-:S04]  /*14eb0*/  IMAD.U32 R3, RZ, RZ, UR38 ;  /* 0x00000026ff037e24 */ /* 0x003fc8000f8e00ff */
[----:B------:R0:W1:Y:S03]  /*14ec0*/  SYNCS.PHASECHK.TRANS64.TRYWAIT P0, [R3+URZ+0x28c60], R2 ;  /* 0x028c6002030075a7 */ /* 0x000066000800017f */
[----:B-1----:R-:W-:Y:S05]  /*14ed0*/  @!P0 NANOSLEEP.SYNCS 0x989680 ;  /* 0x009896800000895d */ /* 0x002fea0003900000 */
[----:B------:R-:W1:Y:S02]  /*14ee0*/  @!P0 SYNCS.PHASECHK.TRANS64 P0, [R3+URZ+0x28c60], R2 ;  /* 0x028c6002030085a7 */ /* 0x000e64000800007f */
[----:B-1----:R-:W-:Y:S05]  /*14ef0*/  @!P0 BRA `(.L_x_1911) ;  /* 0xfffffffc00ec8947 */ /* 0x002fea000383ffff */
[----:B------:R-:W-:Y:S05]  /*14f00*/  BRA `(.L_x_1974) ;  /* 0xffffffdc004c7947 */ /* 0x000fea000383ffff */
.L_x_1927:
[----:B--2---:R-:W-:-:S04]  /*14f10*/  MOV R3, UR38 ;  /* 0x0000002600037c02 */ /* 0x004fc80008000f00 */
[----:B------:R2:W3:Y:S03]  /*14f20*/  SYNCS.PHASECHK.TRANS64.TRYWAIT P0, [R3+URZ+0x28c48], R2 ;  /* 0x028c4802030075a7 */ /* 0x0004e6000800017f */
[----:B---3--:R-:W-:Y:S05]  /*14f30*/  @!P0 NANOSLEEP.SYNCS 0x989680 ;  /* 0x009896800000895d */ /* 0x008fea0003900000 */
[----:B------:R-:W3:Y:S02]  /*14f40*/  @!P0 SYNCS.PHASECHK.TRANS64 P0, [R3+URZ+0x28c48], R2 ;  /* 0x028c4802030085a7 */ /* 0x000ee4000800007f */
[----:B---3--:R-:W-:Y:S05]  /*14f50*/  @!P0 BRA `(.L_x_1927) ;  /* 0xfffffffc00ec8947 */ /* 0x008fea000383ffff */
[----:B------:R-:W-:Y:S05]  /*14f60*/  BRA `(.L_x_1975) ;  /* 0xffffffe400a87947 */ /* 0x000fea000383ffff */
.L_x_1932:
[----:B--2---:R-:W-:-:S04]  /*14f70*/  IMAD.U32 R3, RZ, RZ, UR38 ;  /* 0x00000026ff037e24 */ /* 0x004fc8000f8e00ff */
[----:B------:R2:W3:Y:S03]  /*14f80*/  SYNCS.PHASECHK.TRANS64.TRYWAIT P0, [R3+URZ+0x28c68], R2 ;  /* 0x028c6802030075a7 */ /* 0x0004e6000800017f */
[----:B---3--:R-:W-:Y:S05]  /*14f90*/  @!P0 NANOSLEEP.SYNCS 0x989680 ;  /* 0x009896800000895d */ /* 0x008fea0003900000 */
[----:B------:R-:W3:Y:S02]  /*14fa0*/  @!P0 SYNCS.PHASECHK.TRANS64 P0, [R3+URZ+0x28c68], R2 ;  /* 0x028c6802030085a7 */ /* 0x000ee4000800007f */
[----:B---3--:R-:W-:Y:S05]  /*14fb0*/  @!P0 BRA `(.L_x_1932) ;  /* 0xfffffffc00ec8947 */ /* 0x008fea000383ffff */
[----:B------:R-:W-:Y:S05]  /*14fc0*/  BRA `(.L_x_1976) ;  /* 0xffffffe8000c7947 */ /* 0x000fea000383ffff */
.L_x_1943:
[----:B--2---:R2:W3:Y:S02]  /*14fd0*/  SYNCS.PHASECHK.TRANS64.TRYWAIT P0, [R2+URZ+0x28c20], R9 ;  /* 0x028c2009020075a7 */ /* 0x0044e4000800017f */
[----:B---3--:R-:W-:Y:S05]  /*14fe0*/  @!P0 NANOSLEEP.SYNCS 0x989680 ;  /* 0x009896800000895d */ /* 0x008fea0003900000 */
[----:B------:R-:W3:Y:S02]  /*14ff0*/  @!P0 SYNCS.PHASECHK.TRANS64 P0, [R2+URZ+0x28c20], R9 ;  /* 0x028c2009020085a7 */ /* 0x000ee4000800007f */
[----:B---3--:R-:W-:Y:S05]  /*15000*/  @!P0 BRA `(.L_x_1943) ;  /* 0xfffffffc00f08947 */ /* 0x008fea000383ffff */
[----:B------:R-:W-:Y:S05]  /*15010*/  BRA `(.L_x_1977) ;  /* 0xffffffec00fc7947 */ /* 0x000fea000383ffff */
.L_x_1944:
[----:B------:R-:W3:Y:S01]  /*15020*/  S2R R3, SR_TID.X ;  /* 0x0000000000037919 */ /* 0x000ee20000002100 */
[----:B------:R-:W-:Y:S01]  /*15030*/  BSSY B0, `(.L_x_1978) ;  /* 0x000000a000007945 */ /* 0x000fe20003800000 */
[----:B0-----:R-:W-:Y:S02]  /*15040*/  IMAD.MOV.U32 R12, RZ, RZ, RZ ;  /* 0x000000ffff0c7224 */ /* 0x001fe400078e00ff */
[----:B------:R-:W-:Y:S02]  /*15050*/  IMAD.MOV.U32 R11, RZ, RZ, 0x1f ;  /* 0x0000001fff0b7424 */ /* 0x000fe400078e00ff */
[----:B------:R-:W-:Y:S01]  /*15060*/  IMAD.MOV.U32 R15, RZ, RZ, -0x1 ;  /* 0xffffffffff0f7424 */ /* 0x000fe200078e00ff */
[----:B---3--:R-:W-:-:S04]  /*15070*/  SHF.R.U32.HI R3, RZ, 0x5, R3 ;  /* 0x00000005ff037819 */ /* 0x008fc80000011603 */
[----:B------:R-:W-:-:S05]  /*15080*/  LOP3.LUT R3, R3, 0x3, RZ, 0xc0, !PT ;  /* 0x0000000303037812 */ /* 0x000fca00078ec0ff */
[----:B------:R-:W-:-:S07]  /*15090*/  IMAD.MOV.U32 R13, RZ, RZ, R3 ;  /* 0x000000ffff0d7224 */ /* 0x000fce00078e0003 */
[----:B-12---:R-:W-:Y:S05]  /*150a0*/  WARPSYNC.COLLECTIVE R15, `(.L_x_1979) ;  /* 0x000000000f087348 */ /* 0x006fea0003c00000 */
[----:B------:R0:W3:Y:S02]  /*150b0*/  SHFL.IDX P6, R14, R13, R12, R11 ;  /* 0x0000000c0d0e7389 */ /* 0x0000e400000c000b */
[----:B0123--:R-:W-:Y:S01]  /*150c0*/  ENDCOLLECTIVE ;  /* 0x000000000000791b */ /* 0x00ffe20003800000 */
.L_x_1979:
[----:B------:R-:W-:Y:S05]  /*150d0*/  BSYNC B0 ;  /* 0x0000000000007941 */ /* 0x000fea0003800000 */
.L_x_1978:
[----:B------:R-:W-:Y:S05]  /*150e0*/  BRA `(.L_x_1980) ;  /* 0xffffffec00e07947 */ /* 0x000fea000383ffff */
.L_x_1945:
[----:B------:R-:W-:Y:S01]  /*150f0*/  BSSY B0, `(.L_x_1981) ;  /* 0x0000006000007945 */ /* 0x000fe20003800000 */
[----:B------:R-:W-:-:S07]  /*15100*/  IMAD.MOV.U32 R15, RZ, RZ, -0x1 ;  /* 0xffffffffff0f7424 */ /* 0x000fce00078e00ff */
[----:B0123--:R-:W-:Y:S05]  /*15110*/  WARPSYNC.COLLECTIVE R15, `(.L_x_1982) ;  /* 0x000000000f0c7348 */ /* 0x00ffea0003c00000 */
[----:B------:R-:W-:Y:S02]  /*15120*/  ELECT P6, UR62, PT ;  /* 0x00000000003e782f */ /* 0x000fe400038c0000 */
[----:B------:R-:W-:Y:S01]  /*15130*/  MOV R14, UR62 ;  /* 0x0000003e000e7c02 */ /* 0x000fe20008000f00 */
[----:B0123--:R-:W-:Y:S10]  /*15140*/  ENDCOLLECTIVE ;  /* 0x000000000000791b */ /* 0x00fff40003800000 */
.L_x_1982:
[----:B------:R-:W-:Y:S05]  /*15150*/  BSYNC B0 ;  /* 0x0000000000007941 */ /* 0x000fea0003800000 */
.L_x_1981:
[----:B------:R-:W-:Y:S05]  /*15160*/  BRA `(.L_x_1983) ;  /* 0xffffffec00d47947 */ /* 0x000fea000383ffff */
.L_x_1947:
[----:B---3--:R3:W4:Y:S02]  /*15170*/  SYNCS.PHASECHK.TRANS64.TRYWAIT P0, [R7+URZ], R4 ;  /* 0x00000004070075a7 */ /* 0x008724000800017f */
[----:B----4-:R-:W-:Y:S05]  /*15180*/  @!P0 NANOSLEEP.SYNCS 0x989680 ;  /* 0x009896800000895d */ /* 0x010fea0003900000 */
[----:B------:R-:W4:Y:S02]  /*15190*/  @!P0 SYNCS.PHASECHK.TRANS64 P0, [R7+URZ], R4 ;  /* 0x00000004070085a7 */ /* 0x000f24000800007f */
[----:B----4-:R-:W-:Y:S05]  /*151a0*/  @!P0 BRA `(.L_x_1947) ;  /* 0xfffffffc00f08947 */ /* 0x010fea000383ffff */
[----:B------:R-:W-:Y:S05]  /*151b0*/  BRA `(.L_x_1984) ;  /* 0xfffffff000087947 */ /* 0x000fea000383ffff */
.L_x_1948:
[----:B----4-:R4:W0:Y:S02]  /*151c0*/  SYNCS.PHASECHK.TRANS64.TRYWAIT P0, [R5+URZ], R0 ;  /* 0x00000000050075a7 */ /* 0x010824000800017f */
[----:B0-----:R-:W-:Y:S05]  /*151d0*/  @!P0 NANOSLEEP.SYNCS 0x989680 ;  /* 0x009896800000895d */ /* 0x001fea0003900000 */
[----:B------:R-:W0:Y:S02]  /*151e0*/  @!P0 SYNCS.PHASECHK.TRANS64 P0, [R5+URZ], R0 ;  /* 0x00000000050085a7 */ /* 0x000e24000800007f */
[----:B0-----:R-:W-:Y:S05]  /*151f0*/  @!P0 BRA `(.L_x_1948) ;  /* 0xfffffffc00f08947 */ /* 0x001fea000383ffff */
[----:B------:R-:W-:Y:S05]  /*15200*/  BRA `(.L_x_1985) ;  /* 0xffffffec00fc7947 */ /* 0x000fea000383ffff */
.L_x_1950:
[----:B--2---:R2:W4:Y:S02]  /*15210*/  SYNCS.PHASECHK.TRANS64.TRYWAIT P0, [R5+URZ], R4 ;  /* 0x00000004050075a7 */ /* 0x004524000800017f */
[----:B----4-:R-:W-:Y:S05]  /*15220*/  @!P0 NANOSLEEP.SYNCS 0x989680 ;  /* 0x009896800000895d */ /* 0x010fea0003900000 */
[----:B------:R-:W4:Y:S02]  /*15230*/  @!P0 SYNCS.PHASECHK.TRANS64 P0, [R5+URZ], R4 ;  /* 0x00000004050085a7 */ /* 0x000f24000800007f */
[----:B----4-:R-:W-:Y:S05]  /*15240*/  @!P0 BRA `(.L_x_1950) ;  /* 0xfffffffc00f08947 */ /* 0x010fea000383ffff */
[----:B------:R-:W-:Y:S05]  /*15250*/  BRA `(.L_x_1986) ;  /* 0xfffffff000007947 */ /* 0x000fea000383ffff */
.L_x_1987:
        /* <DEDUP_REMOVED lines=10> */
.L_x_5872:


//--------------------- .text._ZN7cutlass13device_kernelIN5flash11enable_sm90INS1_16FlashAttnFwdSm90INS1_25CollectiveMainloopFwdSm90ILi2EN4cute5tupleIJNS5_1CILi1EEES8_S8_EEENS6_IJNS7_ILi64EEESA_SA_EEELi512ENS_10bfloat16_tEfNS_4arch4Sm90ELb0ELb1ELb0ELb0ELb0ELb0ELb1ELb0ELb0ELb1ELb1ELb0EEENS1_21CollectiveEpilogueFwdINS6_IJSA_NS7_ILi512EEESA_EEES9_SC_SE_Li256ELb0ELb1ELb1ELb0EEENS1_19SingleTileSchedulerILb0ELb1ELb1ELi64EEEEEEEEEvNT_6ParamsE --------------------------
	.section	.text._ZN7cutlass13device_kernelIN5flash11enable_sm90INS1_16FlashAttnFwdSm90INS1_25CollectiveMainloopFwdSm90ILi2EN4cute5tupleIJNS5_1CILi1EEES8_S8_EEENS6_IJNS7_ILi64EEESA_SA_EEELi512ENS_10bfloat16_tEfNS_4arch4Sm90ELb0ELb1ELb0ELb0ELb0ELb0ELb1ELb0ELb0ELb1ELb1ELb0EEENS1_21CollectiveEpilogueFwdINS6_IJSA_NS7_ILi512EEESA_EEES9_SC_SE_Li256ELb0ELb1ELb1ELb0EEENS1_19SingleTileSchedulerILb0ELb1ELb1ELi64EEEEEEEEEvNT_6ParamsE,"ax",@progbits
	.align	128
.text._ZN7cutlass13device_kernelIN5flash11enable_sm90INS1_16FlashAttnFwdSm90INS1_25CollectiveMainloopFwdSm90ILi2EN4cute5tupleIJNS5_1CILi1EEES8_S8_EEENS6_IJNS7_ILi64EEESA_SA_EEELi512ENS_10bfloat16_tEfNS_4arch4Sm90ELb0ELb1ELb0ELb0ELb0ELb0ELb1ELb0ELb0ELb1ELb1ELb0EEENS1_21CollectiveEpilogueFwdINS6_IJSA_NS7_ILi512EEESA_EEES9_SC_SE_Li256ELb0ELb1ELb1ELb0EEENS1_19SingleTileSchedulerILb0ELb1ELb1ELi64EEEEEEEEEvNT_6ParamsE:
        .type           _ZN7cutlass13device_kernelIN5flash11enable_sm90INS1_16FlashAttnFwdSm90INS1_25CollectiveMainloopFwdSm90ILi2EN4cute5tupleIJNS5_1CILi1EEES8_S8_EEENS6_IJNS7_ILi64EEESA_SA_EEELi512ENS_10bfloat16_tEfNS_4arch4Sm90ELb0ELb1ELb0ELb0ELb0ELb0ELb1ELb0ELb0ELb1ELb1ELb0EEENS1_21CollectiveEpilogueFwdINS6_IJSA_NS7_ILi512EEESA_EEES9_SC_SE_Li256ELb0ELb1ELb1ELb0EEENS1_19SingleTileSchedulerILb0ELb1ELb1ELi64EEEEEEEEEvNT_6ParamsE,@function
        .size           _ZN7cutlass13device_kernelIN5flash11enable_sm90INS1_16FlashAttnFwdSm90INS1_25CollectiveMainloopFwdSm90ILi2EN4cute5tupleIJNS5_1CILi1EEES8_S8_EEENS6_IJNS7_ILi64EEESA_SA_EEELi512ENS_10bfloat16_tEfNS_4arch4Sm90ELb0ELb1ELb0ELb0ELb0ELb0ELb1ELb0ELb0ELb1ELb1ELb0EEENS1_21CollectiveEpilogueFwdINS6_IJSA_NS7_ILi512EEESA_EEES9_SC_SE_Li256ELb0ELb1ELb1ELb0EEENS1_19SingleTileSchedulerILb0ELb1ELb1ELi64EEEEEEEEEvNT_6ParamsE,(.L_x_5873 - _ZN7cutlass13device_kernelIN5flash11enable_sm90INS1_16FlashAttnFwdSm90INS1_25CollectiveMainloopFwdSm90ILi2EN4cute5tupleIJNS5_1CILi1EEES8_S8_EEENS6_IJNS7_ILi64EEESA_SA_EEELi512ENS_10bfloat16_tEfNS_4arch4Sm90ELb0ELb1ELb0ELb0ELb0ELb0ELb1ELb0ELb0ELb1ELb1ELb0EEENS1_21CollectiveEpilogueFwdINS6_IJSA_NS7_ILi512EEESA_EEES9_SC_SE_Li256ELb0ELb1ELb1ELb0EEENS1_19SingleTileSchedulerILb0ELb1ELb1ELi64EEEEEEEEEvNT_6ParamsE)
        .other          _ZN7cutlass13device_kernelIN5flash11enable_sm90INS1_16FlashAttnFwdSm90INS1_25CollectiveMainloopFwdSm90ILi2EN4cute5tupleIJNS5_1CILi1EEES8_S8_EEENS6_IJNS7_ILi64EEESA_SA_EEELi512ENS_10bfloat16_tEfNS_4arch4Sm90ELb0ELb1ELb0ELb0ELb0ELb0ELb1ELb0ELb0ELb1ELb1ELb0EEENS1_21CollectiveEpilogueFwdINS6_IJSA_NS7_ILi512EEESA_EEES9_SC_SE_Li256ELb0ELb1ELb1ELb0EEENS1_19SingleTileSchedulerILb0ELb1ELb1ELi64EEEEEEEEEvNT_6ParamsE,@"STO_CUDA_ENTRY STV_DEFAULT"
_ZN7cutlass13device_kernelIN5flash11enable_sm90INS1_16FlashAttnFwdSm90INS1_25CollectiveMainloopFwdSm90ILi2EN4cute5tupleIJNS5_1CILi1EEES8_S8_EEENS6_IJNS7_ILi64EEESA_SA_EEELi512ENS_10bfloat16_tEfNS_4arch4Sm90ELb0ELb1ELb0ELb0ELb0ELb0ELb1ELb0ELb0ELb1ELb1ELb0EEENS1_21CollectiveEpilogueFwdINS6_IJSA_NS7_ILi512EEESA_EEES9_SC_SE_Li256ELb0ELb1ELb1ELb0EEENS1_19SingleTileSchedulerILb0ELb1ELb1ELi64EEEEEEEEEvNT_6ParamsE:
        /* <DEDUP_REMOVED lines=18> */
.L_x_1989:
[----:B------:R-:W-:Y:S05]  /*0120*/  BSYNC B0 ;  /* 0x0000000000007941 */ /* 0x000fea0003800000 */
.L_x_1988:
        /* <DEDUP_REMOVED lines=39> */
.L_x_1990:
        /* <DEDUP_REMOVED lines=22> */
.L_x_1991:
        /* <DEDUP_REMOVED lines=18> */
.L_x_1992:
        /* <DEDUP_REMOVED lines=22> */
.L_x_1993:
        /* <DEDUP_REMOVED lines=22> */
.L_x_1994:
        /* <DEDUP_REMOVED lines=9> */
.L_x_1997:
        /* <DEDUP_REMOVED lines=24> */
[----:B-1----:R-:W-:Y:S05]  /*0af0*/  @!P0 BRA `(.L_x_1998) ;  /* 0x0000019400948947 */ /* 0x002fea0003800000 */
[----:B0-----:R-:W0:Y:S01]  /*0b00*/  LDC.64 R2, c[0x0][0x418] ;  /* 0x00010600ff027b82 */ /* 0x001e220000000a00 */
[----:B------:R-:W-:Y:S01]  /*0b10*/  UISETP.NE.AND UP0, UPT, UR10, 0x1, UPT ;  /* 0x000000010a00788c */ /* 0x000fe2000bf05270 */
[----:B------:R-:W-:-:S06]  /*0b20*/  VIADD R152, R12, 0xffffff80 ;  /* 0xffffff800c987836 */ /* 0x000fcc0000000000 */
[----:B------:R-:W1:Y:S08]  /*0b30*/  LDC R16, c[0x0][0x424] ;  /* 0x00010900ff107b82 */ /* 0x000e700000000800 */
[----:B------:R-:W2:Y:S08]  /*0b40*/  LDC R7, c[0x0][0x2f0] ;  /* 0x0000bc00ff077b82 */ /* 0x000eb00000000800 */
[----:B------:R-:W3:Y:S01]  /*0b50*/  S2UR UR60, SR_CTAID.X ;  /* 0x00000000003c79c3 */ /* 0x000ee20000002500 */
[----:B0-----:R-:W-:-:S04]  /*0b60*/  ISETP.NE.U32.AND P0, PT, R2, RZ, PT ;  /* 0x000000ff0200720c */ /* 0x001fc80003f05070 */
[----:B------:R-:W-:-:S04]  /*0b70*/  ISETP.NE.AND.EX P0, PT, R3, RZ, PT, P0 ;  /* 0x000000ff0300720c */ /* 0x000fc80003f05300 */
[----:B-1----:R-:W-:Y:S02]  /*0b80*/  SEL R16, R16, 0x1, P0 ;  /* 0x0000000110107807 */ /* 0x002fe40000000000 */
[----:B------:R-:W-:-:S03]  /*0b90*/  PLOP3.LUT P0, PT, PT, PT, UP0, 0x80, 0x0 ;  /* 0x000000000000781c */ /* 0x000fc60003f0f008 */
[----:B--2---:R-:W-:-:S05]  /*0ba0*/  IMAD R0, R16, R7, 0x3f ;  /* 0x0000003f10007424 */ /* 0x004fca00078e0207 */
[----:B------:R-:W-:Y:S01]  /*0bb0*/  SHF.R.S32.HI R3, RZ, 0x1f, R0 ;  /* 0x0000001fff037819 */ /* 0x000fe20000011400 */
[----:B---3--:R-:W-:-:S03]  /*0bc0*/  USHF.L.U32 UR60, UR60, 0x6, URZ ;  /* 0x000000063c3c7899 */ /* 0x008fc6000800063f */
[----:B------:R-:W-:-:S04]  /*0bd0*/  LEA.HI R3, R3, R0, RZ, 0x6 ;  /* 0x0000000003037211 */ /* 0x000fc800078f30ff */
[----:B------:R-:W-:Y:S01]  /*0be0*/  SHF.R.S32.HI R3, RZ, 0x6, R3 ;  /* 0x00000006ff037819 */ /* 0x000fe20000011403 */
[----:B------:R-:W-:Y:S06]  /*0bf0*/  @!P0 BRA `(.L_x_1999) ;  /* 0x0000002000c88947 */ /* 0x000fec0003800000 */
[----:B------:R-:W0:Y:S01]  /*0c00*/  LDC R0, c[0x0][0x288] ;  /* 0x0000a200ff007b82 */ /* 0x000e220000000800 */
[----:B------:R-:W-:Y:S01]  /*0c10*/  ULDC UR5, c[0x0][0x448] ;  /* 0x0001120000057ab9 */ /* 0x000fe20000000800 */
[----:B------:R-:W-:Y:S01]  /*0c20*/  ULDC.64 UR6, c[0x0][0xad8] ;  /* 0x0002b60000067ab9 */ /* 0x000fe20000000a00 */
[----:B------:R-:W-:Y:S02]  /*0c30*/  UISETP.NE.AND UP0, UPT, UR5, 0x1, UPT ;  /* 0x000000010500788c */ /* 0x000fe4000bf05270 */
[----:B------:R-:W-:Y:S02]  /*0c40*/  UISETP.GE.AND UP1, UPT, UR7, 0x1, UPT ;  /* 0x000000010700788c */ /* 0x000fe4000bf26270 */
[----:B------:R-:W-:-:S04]  /*0c50*/  UIADD3 UR5, UR60, 0x3f, URZ ;  /* 0x0000003f3c057890 */ /* 0x000fc8000fffe03f */
[----:B------:R-:W-:-:S03]  /*0c60*/  PLOP3.LUT P1, PT, PT, PT, UP1, 0x80, 0x0 ;  /* 0x000000000000781c */ /* 0x000fc60003f2f018 */
[----:B------:R-:W-:Y:S01]  /*0c70*/  @UP0 ULDC UR8, c[0x0][0x44c] ;  /* 0x0001130000080ab9 */ /* 0x000fe20000000800 */
[----:B------:R-:W-:Y:S01]  /*0c80*/  @UP0 ULDC UR11, c[0x0][0x450] ;  /* 0x00011400000b0ab9 */ /* 0x000fe20000000800 */
[----:B------:R-:W-:-:S04]  /*0c90*/  UIMAD.WIDE.U32 UR8, UR5, UR8, URZ ;  /* 0x00000008050872a5 */ /* 0x000fc8000f8e003f */
[----:B------:R-:W-:Y:S01]  /*0ca0*/  @UP0 USHF.R.U32.HI UR5, URZ, UR11, UR9 ;  /* 0x0000000b3f050299 */ /* 0x000fe20008011609 */
[----:B0-----:R-:W-:-:S05]  /*0cb0*/  IADD3 R5, -R0, 0x1, RZ ;  /* 0x0000000100057810 */ /* 0x001fca0007ffe1ff */
[----:B------:R-:W-:-:S05]  /*0cc0*/  IMAD R5, R16, R7, R5 ;  /* 0x0000000710057224 */ /* 0x000fca00078e0205 */
[----:B------:R-:W-:-:S13]  /*0cd0*/  R2UR UR10, R5 ;  /* 0x00000000050a72ca */ /* 0x000fda00000e0000 */
        /* <DEDUP_REMOVED lines=13> */
.L_x_2001:
[----:B------:R-:W-:-:S11]  /*0db0*/  UISETP.NE.AND UP1, UPT, UR7, 0x1, UPT ;  /* 0x000000010700788c */ /* 0x000fd6000bf25270 */
[----:B------:R-:W-:Y:S02]  /*0dc0*/  @UP1 ULDC.64 UR10, c[0x0][0xae0] ;  /* 0x0002b800000a1ab9 */ /* 0x000fe40000000a00 */
[----:B------:R-:W-:-:S04]  /*0dd0*/  UIMAD.WIDE.U32 UR8, UR5, UR10, URZ ;  /* 0x0000000a050872a5 */ /* 0x000fc8000f8e003f */
[----:B------:R-:W-:-:S12]  /*0de0*/  @UP1 USHF.R.U32.HI UR5, URZ, UR11, UR9 ;  /* 0x0000000b3f051299 */ /* 0x000fd80008011609 */
.L_x_2002:
[----:B------:R-:W-:-:S04]  /*0df0*/  UIMAD UR5, UR5, UR7, UR7 ;  /* 0x00000007050572a4 */ /* 0x000fc8000f8e0207 */
[----:B------:R-:W-:-:S04]  /*0e00*/  UISETP.LT.AND UP1, UPT, UR6, UR5, UPT ;  /* 0x000000050600728c */ /* 0x000fc8000bf21270 */
[----:B------:R-:W-:-:S12]  /*0e10*/  USEL UR6, UR6, UR5, UP1 ;  /* 0x0000000506067287 */ /* 0x000fd80008800000 */
.L_x_2000:
[----:B------:R-:W-:Y:S01]  /*0e20*/  IMAD R16, R16, R7, -R0 ;  /* 0x0000000710107224 */ /* 0x000fe200078e0a00 */
[----:B------:R-:W-:Y:S01]  /*0e30*/  UIADD3 UR6, UR6, 0x3f, URZ ;  /* 0x0000003f06067890 */ /* 0x000fe2000fffe03f */
[----:B------:R-:W-:Y:S01]  /*0e40*/  R2UR UR10, R3 ;  /* 0x00000000030a72ca */ /* 0x000fe200000e0000 */
[----:B------:R-:W-:Y:S02]  /*0e50*/  @UP0 ULDC UR8, c[0x0][0x44c] ;  /* 0x0001130000080ab9 */ /* 0x000fe40000000800 */
[----:B------:R-:W-:Y:S01]  /*0e60*/  R2UR UR11, R16 ;  /* 0x00000000100b72ca */ /* 0x000fe200000e0000 */
[----:B------:R-:W-:Y:S02]  /*0e70*/  USHF.R.S32.HI UR5, URZ, 0x1f, UR6 ;  /* 0x0000001f3f057899 */ /* 0x000fe40008011406 */
[----:B------:R-:W-:Y:S02]  /*0e80*/  UIMAD.WIDE.U32 UR8, UR60, UR8, URZ ;  /* 0x000000083c0872a5 */ /* 0x000fe4000f8e003f */
[----:B------:R-:W-:-:S03]  /*0e90*/  ULEA.HI UR5, UR5, UR6, URZ, 0x6 ;  /* 0x0000000605057291 */ /* 0x000fc6000f8f303f */
[----:B------:R-:W-:Y:S01]  /*0ea0*/  @UP0 ULDC UR6, c[0x0][0x450] ;  /* 0x0001140000060ab9 */ /* 0x000fe20000000800 */
[----:B------:R-:W-:Y:S02]  /*0eb0*/  USHF.R.S32.HI UR5, URZ, 0x6, UR5 ;  /* 0x000000063f057899 */ /* 0x000fe40008011405 */
[----:B------:R-:W-:Y:S02]  /*0ec0*/  @UP0 USHF.R.U32.HI UR60, URZ, UR6, UR9 ;  /* 0x000000063f3c0299 */ /* 0x000fe40008011609 */
[----:B------:R-:W-:Y:S02]  /*0ed0*/  UISETP.LT.AND UP0, UPT, UR10, UR5, UPT ;  /* 0x000000050a00728c */ /* 0x000fe4000bf01270 */
[----:B------:R-:W-:Y:S01]  /*0ee0*/  UIADD3 UR60, UR11, UR60, URZ ;  /* 0x0000003c0b3c7290 */ /* 0x000fe2000fffe03f */
[----:B------:R-:W-:Y:S01]  /*0ef0*/  ULDC UR6, c[0x0][0xad4] ;  /* 0x0002b50000067ab9 */ /* 0x000fe20000000800 */
[----:B------:R-:W-:Y:S02]  /*0f00*/  USEL UR5, UR10, UR5, UP0 ;  /* 0x000000050a057287 */ /* 0x000fe40008000000 */
[----:B------:R-:W-:-:S06]  /*0f10*/  UIADD3 UR6, UR60, -UR6, URZ ;  /* 0x800000063c067290 */ /* 0x000fcc000fffe03f */
[----:B------:R-:W-:Y:S01]  /*0f20*/  IMAD.U32 R0, RZ, RZ, UR6 ;  /* 0x00000006ff007e24 */ /* 0x000fe2000f8e00ff */
[----:B------:R-:W-:Y:S06]  /*0f30*/  @!P1 BRA `(.L_x_2003) ;  /* 0x0000000000409947 */ /* 0x000fec0003800000 */
        /* <DEDUP_REMOVED lines=10> */
.L_x_2004:
[----:B------:R-:W-:-:S11]  /*0fe0*/  UISETP.NE.AND UP0, UPT, UR7, 0x1, UPT ;  /* 0x000000010700788c */ /* 0x000fd6000bf05270 */
[----:B------:R-:W-:Y:S02]  /*0ff0*/  @UP0 ULDC.64 UR10, c[0x0][0xae0] ;  /* 0x0002b800000a0ab9 */ /* 0x000fe40000000a00 */
[----:B------:R-:W-:-:S04]  /*1000*/  UIMAD.WIDE.U32 UR8, UR60, UR10, URZ ;  /* 0x0000000a3c0872a5 */ /* 0x000fc8000f8e003f */
[----:B------:R-:W-:-:S12]  /*1010*/  @UP0 USHF.R.U32.HI UR60, URZ, UR11, UR9 ;  /* 0x0000000b3f3c0299 */ /* 0x000fd80008011609 */
.L_x_2005:
[----:B------:R-:W-:-:S06]  /*1020*/  UIMAD UR7, UR60, UR7, URZ ;  /* 0x000000073c0772a4 */ /* 0x000fcc000f8e023f */
[----:B------:R-:W-:-:S07]  /*1030*/  VIMNMX R0, R0, UR7, !PT ;  /* 0x0000000700007c48 */ /* 0x000fce000ffe0100 */
.L_x_2003:
        /* <DEDUP_REMOVED lines=78> */
[----:B0-----:R-:W-:Y:S02]  /*1520*/  VIADD R6, R3, 0xffffffe ;  /* 0x0ffffffe03067836 */ /* 0x001fe40000000000 */
[----:B------:R-:W-:-:S04]  /*1530*/  IMAD.MOV R3, RZ, RZ, -R11 ;  /* 0x000000ffff037224 */ /* 0x000fc800078e0a0b */
        /* <DEDUP_REMOVED lines=20> */
.L_x_2006:
        /* <DEDUP_REMOVED lines=12> */
[----:B------:R-:W0:Y:S08]  /*1740*/  S2UR UR7, SR_CgaCtaId ;  /* 0x00000000000779c3 */ /* 0x000e300000008800 */
[----:B------:R-:W-:Y:S01]  /*1750*/  BAR.SYNC.DEFER_BLOCKING 0xe, 0x100 ;  /* 0x0384000000007b1d */ /* 0x000fe20000010000 */
[----:B------:R-:W-:Y:S01]  /*1760*/  LOP3.LUT R6, R12, 0x7f, RZ, 0xc0, !PT ;  /* 0x0000007f0c067812 */ /* 0x000fe200078ec0ff */
[----:B------:R-:W-:Y:S01]  /*1770*/  VIADD R3, R3, 0xfffffffe ;  /* 0xfffffffe03037836 */ /* 0x000fe20000000000 */
[----:B------:R-:W-:-:S02]  /*1780*/  LEA.HI R5, R5, R152, RZ, 0x7 ;  /* 0x0000009805057211 */ /* 0x000fc400078f38ff */
[----:B------:R-:W-:Y:S01]  /*1790*/  ISETP.NE.AND P1, PT, R6, RZ, PT ;  /* 0x000000ff0600720c */ /* 0x000fe20003f25270 */
[----:B------:R-:W-:Y:S01]  /*17a0*/  UMOV UR9, 0x40000040 ;  /* 0x4000004000097882 */ /* 0x000fe20000000000 */
[----:B------:R-:W-:Y:S01]  /*17b0*/  SHF.R.S32.HI R2, RZ, 0x7, R5 ;  /* 0x00000007ff027819 */ /* 0x000fe20000011405 */
[----:B------:R-:W-:Y:S01]  /*17c0*/  UMOV UR11, 0x40000040 ;  /* 0x40000040000b7882 */ /* 0x000fe20000000000 */
[----:B------:R-:W-:Y:S01]  /*17d0*/  UMOV UR13, 0x40000040 ;  /* 0x40000040000d7882 */ /* 0x000fe20000000000 */
[----:B------:R-:W-:Y:S01]  /*17e0*/  UMOV UR15, 0x40000040 ;  /* 0x40000040000f7882 */ /* 0x000fe20000000000 */
[----:B------:R-:W-:Y:S01]  /*17f0*/  UMOV UR17, 0x40000040 ;  /* 0x4000004000117882 */ /* 0x000fe20000000000 */
[----:B------:R-:W-:Y:S01]  /*1800*/  UMOV UR19, 0x40000040 ;  /* 0x4000004000137882 */ /* 0x000fe20000000000 */
[----:B------:R-:W1:Y:S01]  /*1810*/  SHFL.IDX PT, R2, R2, RZ, 0x1f ;  /* 0x00001fff02027589 */ /* 0x000e6200000e0000 */
[----:B------:R-:W-:Y:S01]  /*1820*/  UMOV UR21, 0x40000040 ;  /* 0x4000004000157882 */ /* 0x000fe20000000000 */
[----:B------:R-:W-:Y:S01]  /*1830*/  UMOV UR23, 0x40000040 ;  /* 0x4000004000177882 */ /* 0x000fe20000000000 */
[----:B------:R-:W-:-:S02]  /*1840*/  LOP3.LUT R5, R5, 0xffffff80, RZ, 0xc0, !PT ;  /* 0xffffff8005057812 */ /* 0x000fc400078ec0ff */
[----:B------:R-:W-:-:S03]  /*1850*/  ISETP.GE.AND P0, PT, R3, R0, PT ;  /* 0x000000000300720c */ /* 0x000fc60003f06270 */
[----:B------:R-:W-:Y:S01]  /*1860*/  IMAD.IADD R5, R152, 0x1, -R5 ;  /* 0x0000000198057824 */ /* 0x000fe200078e0a05 */
[----:B------:R-:W-:Y:S01]  /*1870*/  WARPGROUP.ARRIVE ;  /* 0x00000000000079c5 */ /* 0x000fe20000000000 */
[----:B-1----:R-:W-:-:S03]  /*1880*/  R2UR UR4, R2 ;  /* 0x00000000020472ca */ /* 0x002fc600000e0000 */
        /* <DEDUP_REMOVED lines=9> */
[----:B0-----:R-:W-:-:S04]  /*1920*/  ULEA UR5, UR7, UR5, 0x18 ;  /* 0x0000000507057291 */ /* 0x001fc8000f8ec03f */
        /* <DEDUP_REMOVED lines=43> */
.L_x_2009:
        /* <DEDUP_REMOVED lines=170> */
.L_x_2008:
[----:B------:R-:W-:Y:S01]  /*2680*/  BAR.SYNC.DEFER_BLOCKING 0xe, 0x100 ;  /* 0x0384000000007b1d */ /* 0x000fe20000010000 */
[----:B------:R-:W-:Y:S01]  /*2690*/  VIADD R2, R2, UR4 ;  /* 0x0000000402027c36 */ /* 0x000fe20008000000 */
[----:B------:R-:W-:Y:S01]  /*26a0*/  PLOP3.LUT P0, PT, PT, PT, PT, 0x8, 0x0 ;  /* 0x000000000000781c */ /* 0x000fe20003f0e170 */
[----:B-1----:R-:W-:-:S03]  /*26b0*/  IMAD.MOV.U32 R4, RZ, RZ, RZ ;  /* 0x000000ffff047224 */ /* 0x002fc600078e00ff */
[----:B------:R-:W-:-:S05]  /*26c0*/  LEA R2, R2, UR5, 0x2 ;  /* 0x0000000502027c11 */ /* 0x000fca000f8e10ff */
[----:B------:R-:W1:Y:S04]  /*26d0*/  LDS R3, [R2+0x38400] ;  /* 0x0384000002037984 */ /* 0x000e680000000800 */
[----:B------:R2:W3:Y:S02]  /*26e0*/  LDS R0, [R2+0x38420] ;  /* 0x0384200002007984 */ /* 0x0004e40000000800 */
[----:B--2---:R-:W-:Y:S02]  /*26f0*/  IMAD.MOV.U32 R2, RZ, RZ, RZ ;  /* 0x000000ffff027224 */ /* 0x004fe400078e00ff */
        /* <DEDUP_REMOVED lines=130> */
.L_x_1999:
[----:B------:R-:W0:Y:S01]  /*2f20*/  LDC R168, c[0x0][0x288] ;  /* 0x0000a200ffa87b82 */ /* 0x000e220000000800 */
[----:B------:R-:W-:Y:S01]  /*2f30*/  ULDC UR5, c[0x0][0x448] ;  /* 0x0001120000057ab9 */ /* 0x000fe20000000800 */
[----:B------:R-:W-:Y:S01]  /*2f40*/  ULDC.64 UR6, c[0x0][0xad8] ;  /* 0x0002b60000067ab9 */ /* 0x000fe20000000a00 */
[----:B------:R-:W-:Y:S02]  /*2f50*/  UISETP.NE.AND UP0, UPT, UR5, 0x1, UPT ;  /* 0x000000010500788c */ /* 0x000fe4000bf05270 */
[----:B------:R-:W-:Y:S02]  /*2f60*/  UIADD3 UR5, UR60, 0x3f, URZ ;  /* 0x0000003f3c057890 */ /* 0x000fe4000fffe03f */
[----:B------:R-:W-:-:S06]  /*2f70*/  UISETP.GE.AND UP1, UPT, UR7, 0x1, UPT ;  /* 0x000000010700788c */ /* 0x000fcc000bf26270 */
[----:B------:R-:W-:Y:S01]  /*2f80*/  PLOP3.LUT P1, PT, PT, PT, UP1, 0x80, 0x0 ;  /* 0x000000000000781c */ /* 0x000fe20003f2f018 */
        /* <DEDUP_REMOVED lines=8> */
[----:B------:R-:W-:-:S06]  /*3010*/  UIADD3 UR6, UR8, UR6, URZ ;  /* 0x0000000608067290 */ /* 0x000fcc000fffe03f */
[----:B------:R-:W-:Y:S01]  /*3020*/  IMAD.U32 R0, RZ, RZ, UR6 ;  /* 0x00000006ff007e24 */ /* 0x000fe2000f8e00ff */
[----:B------:R-:W-:Y:S06]  /*3030*/  @!P1 BRA `(.L_x_2010) ;  /* 0x0000000000409947 */ /* 0x000fec0003800000 */
        /* <DEDUP_REMOVED lines=10> */
.L_x_2011:
[----:B------:R-:W-:-:S11]  /*30e0*/  UISETP.NE.AND UP1, UPT, UR7, 0x1, UPT ;  /* 0x000000010700788c */ /* 0x000fd6000bf25270 */
[----:B------:R-:W-:Y:S02]  /*30f0*/  @UP1 ULDC.64 UR10, c[0x0][0xae0] ;  /* 0x0002b800000a1ab9 */ /* 0x000fe40000000a00 */
[----:B------:R-:W-:-:S04]  /*3100*/  UIMAD.WIDE.U32 UR8, UR5, UR10, URZ ;  /* 0x0000000a050872a5 */ /* 0x000fc8000f8e003f */
[----:B------:R-:W-:-:S12]  /*3110*/  @UP1 USHF.R.U32.HI UR5, URZ, UR11, UR9 ;  /* 0x0000000b3f051299 */ /* 0x000fd80008011609 */
.L_x_2012:
[----:B------:R-:W-:-:S06]  /*3120*/  UIMAD UR5, UR5, UR7, UR7 ;  /* 0x00000007050572a4 */ /* 0x000fcc000f8e0207 */
[----:B------:R-:W-:-:S07]  /*3130*/  VIMNMX R0, R0, UR5, PT ;  /* 0x0000000500007c48 */ /* 0x000fce000bfe0100 */
.L_x_2010:
[----:B------:R-:W-:Y:S01]  /*3140*/  IMAD R168, R16, R7, -R168 ;  /* 0x0000000710a87224 */ /* 0x000fe200078e0aa8 */
[----:B------:R-:W-:Y:S01]  /*3150*/  @UP0 ULDC UR8, c[0x0][0x44c] ;  /* 0x0001130000080ab9 */ /* 0x000fe20000000800 */
[----:B------:R-:W-:Y:S01]  /*3160*/  VIADD R0, R0, 0x3f ;  /* 0x0000003f00007836 */ /* 0x000fe20000000000 */
[----:B------:R-:W-:Y:S02]  /*3170*/  UIMAD.WIDE.U32 UR8, UR60, UR8, URZ ;  /* 0x000000083c0872a5 */ /* 0x000fe4000f8e003f */
[----:B------:R-:W-:Y:S01]  /*3180*/  R2UR UR6, R168 ;  /* 0x00000000a80672ca */ /* 0x000fe200000e0000 */
[----:B------:R-:W-:Y:S01]  /*3190*/  @UP0 ULDC UR10, c[0x0][0x450] ;  /* 0x00011400000a0ab9 */ /* 0x000fe20000000800 */
[----:B------:R-:W-:Y:S01]  /*31a0*/  UMOV UR5, UR60 ;  /* 0x0000003c00057c82 */ /* 0x000fe20008000000 */
[----:B------:R-:W-:Y:S01]  /*31b0*/  SHF.R.S32.HI R5, RZ, 0x1f, R0 ;  /* 0x0000001fff057819 */ /* 0x000fe20000011400 */
[----:B------:R-:W-:-:S03]  /*31c0*/  @UP0 USHF.R.U32.HI UR5, URZ, UR10, UR9 ;  /* 0x0000000a3f050299 */ /* 0x000fc60008011609 */
[----:B------:R-:W-:-:S04]  /*31d0*/  LEA.HI R5, R5, R0, RZ, 0x6 ;  /* 0x0000000005057211 */ /* 0x000fc800078f30ff */
[----:B------:R-:W-:Y:S02]  /*31e0*/  SHF.R.S32.HI R0, RZ, 0x6, R5 ;  /* 0x00000006ff007819 */ /* 0x000fe40000011405 */
[----:B------:R-:W-:Y:S02]  /*31f0*/  UIADD3 UR5, UR6, UR5, URZ ;  /* 0x0000000506057290 */ /* 0x000fe4000fffe03f */
[----:B------:R-:W-:Y:S01]  /*3200*/  VIMNMX R184, R3, R0, PT ;  /* 0x0000000003b87248 */ /* 0x000fe20003fe0100 */
        /* <DEDUP_REMOVED lines=13> */
.L_x_2014:
[----:B------:R-:W-:-:S11]  /*32e0*/  UISETP.NE.AND UP0, UPT, UR7, 0x1, UPT ;  /* 0x000000010700788c */ /* 0x000fd6000bf05270 */
[----:B------:R-:W-:Y:S02]  /*32f0*/  @UP0 ULDC.64 UR10, c[0x0][0xae0] ;  /* 0x0002b800000a0ab9 */ /* 0x000fe40000000a00 */
[----:B------:R-:W-:-:S04]  /*3300*/  UIMAD.WIDE.U32 UR8, UR5, UR10, URZ ;  /* 0x0000000a050872a5 */ /* 0x000fc8000f8e003f */
[----:B------:R-:W-:-:S12]  /*3310*/  @UP0 USHF.R.U32.HI UR5, URZ, UR11, UR9 ;  /* 0x0000000b3f050299 */ /* 0x000fd80008011609 */
.L_x_2015:
[----:B------:R-:W-:-:S04]  /*3320*/  UIMAD UR5, UR5, UR7, URZ ;  /* 0x00000007050572a4 */ /* 0x000fc8000f8e023f */
[----:B------:R-:W-:-:S04]  /*3330*/  UISETP.LT.AND UP0, UPT, UR6, UR5, UPT ;  /* 0x000000050600728c */ /* 0x000fc8000bf01270 */
[----:B------:R-:W-:-:S12]  /*3340*/  USEL UR6, UR6, UR5, !UP0 ;  /* 0x0000000506067287 */ /* 0x000fd8000c000000 */
.L_x_2013:
        /* <DEDUP_REMOVED lines=8> */
[----:B------:R-:W-:-:S04]  /*33d0*/  UISETP.NE.AND UP0, UPT, UR12, URZ, UPT ;  /* 0x0000003f0c00728c */ /* 0x000fc8000bf05270 */
[----:B------:R-:W-:-:S07]  /*33e0*/  ISETP.GT.AND P0, PT, R184, UR9, PT ;  /* 0x00000009b8007c0c */ /* 0x000fce000bf04270 */
[----:B------:R-:W-:-:S06]  /*33f0*/  @!UP0 ULDC UR12, c[0x0][0xae8] ;  /* 0x0002ba00000c8ab9 */ /* 0x000fcc0000000800 */
[----:B------:R-:W-:Y:S05]  /*3400*/  @!P0 BRA `(.L_x_2016) ;  /* 0x00000000008c8947 */ /* 0x000fea0003800000 */
[----:B------:R-:W-:Y:S01]  /*3410*/  IMAD.U32 R5, RZ, RZ, UR12 ;  /* 0x0000000cff057e24 */ /* 0x000fe2000f8e00ff */
[----:B------:R-:W-:-:S04]  /*3420*/  UMOV UR4, URZ ;  /* 0x0000003f00047c82 */ /* 0x000fc80008000000 */
[----:B------:R-:W-:-:S04]  /*3430*/  IABS R0, R5 ;  /* 0x0000000500007213 */ /* 0x000fc80000000000 */
[----:B------:R-:W-:Y:S02]  /*3440*/  R2UR UR11, R0 ;  /* 0x00000000000b72ca */ /* 0x000fe400000e0000 */
[----:B------:R-:W-:Y:S02]  /*3450*/  IADD3 R0, R5, -0x1, R184 ;  /* 0xffffffff05007810 */ /* 0x000fe40007ffe0b8 */
[----:B------:R-:W-:Y:S02]  /*3460*/  IABS R5, R5 ;  /* 0x0000000500057213 */ /* 0x000fe40000000000 */
[----:B------:R-:W-:-:S03]  /*3470*/  R2UR UR6, R0 ;  /* 0x00000000000672ca */ /* 0x000fc600000e0000 */
[----:B------:R-:W-:-:S04]  /*3480*/  IMAD.MOV R5, RZ, RZ, -R5 ;  /* 0x000000ffff057224 */ /* 0x000fc800078e0a05 */
[----:B------:R-:W0:Y:S06]  /*3490*/  I2F.RP R2, UR11 ;  /* 0x0000000b00027d06 */ /* 0x000e2c0008209400 */
[----:B------:R-:W-:-:S06]  /*34a0*/  UIADD3 UR6, -UR9, UR6, URZ ;  /* 0x0000000609067290 */ /* 0x000fcc000fffe13f */
[----:B------:R-:W-:Y:S01]  /*34b0*/  IMAD.U32 R0, RZ, RZ, UR6 ;  /* 0x00000006ff007e24 */ /* 0x000fe2000f8e00ff */
[----:B------:R-:W-:Y:S01]  /*34c0*/  ULOP3.LUT UR6, UR6, UR12, URZ, 0x3c, !UPT ;  /* 0x0000000c06067292 */ /* 0x000fe2000f8e3c3f */
[----:B0-----:R-:W0:Y:S03]  /*34d0*/  MUFU.RCP R2, R2 ;  /* 0x0000000200027308 */ /* 0x001e260000001000 */
[----:B------:R-:W-:-:S04]  /*34e0*/  IABS R0, R0 ;  /* 0x0000000000007213 */ /* 0x000fc80000000000 */
[----:B------:R-:W-:Y:S01]  /*34f0*/  R2UR UR8, R0 ;  /* 0x00000000000872ca */ /* 0x000fe200000e0000 */
[----:B------:R-:W-:Y:S02]  /*3500*/  IMAD.MOV.U32 R0, RZ, RZ, R5 ;  /* 0x000000ffff007224 */ /* 0x000fe400078e0005 */
[----:B0-----:R-:W-:-:S06]  /*3510*/  VIADD R3, R2, 0xffffffe ;  /* 0x0ffffffe02037836 */ /* 0x001fcc0000000000 */
        /* <DEDUP_REMOVED lines=18> */
.L_x_2016:
[----:B------:R-:W-:Y:S02]  /*3640*/  UIMAD UR5, UR10, UR4, UR9 ;  /* 0x000000040a0572a4 */ /* 0x000fe4000f8e0209 */
[----:B------:R-:W-:Y:S01]  /*3650*/  IMAD.U32 R3, RZ, RZ, UR4 ;  /* 0x00000004ff037e24 */ /* 0x000fe2000f8e00ff */
[----:B------:R-:W-:Y:S01]  /*3660*/  PLOP3.LUT P0, PT, PT, PT, PT, 0x80, 0x0 ;  /* 0x000000000000781c */ /* 0x000fe20003f0f070 */
[----:B------:R-:W-:Y:S01]  /*3670*/  IMAD.MOV.U32 R2, RZ, RZ, RZ ;  /* 0x000000ffff027224 */ /* 0x000fe200078e00ff */
[----:B------:R-:W-:Y:S01]  /*3680*/  CS2R R150, SRZ ;  /* 0x0000000000967805 */ /* 0x000fe2000001ff00 */
[----:B------:R-:W-:Y:S01]  /*3690*/  IMAD.MOV.U32 R4, RZ, RZ, RZ ;  /* 0x000000ffff047224 */ /* 0x000fe200078e00ff */
[----:B------:R-:W-:Y:S01]  /*36a0*/  VIADDMNMX R184, R3, UR5, R184, PT ;  /* 0x0000000503b87c46 */ /* 0x000fe2000b8001b8 */
[----:B------:R-:W-:Y:S01]  /*36b0*/  IMAD.U32 R198, RZ, RZ, UR5 ;  /* 0x00000005ffc67e24 */ /* 0x000fe2000f8e00ff */
[----:B------:R-:W-:Y:S02]  /*36c0*/  CS2R R148, SRZ ;  /* 0x0000000000947805 */ /* 0x000fe4000001ff00 */
[----:B------:R-:W-:-:S02]  /*36d0*/  CS2R R146, SRZ ;  /* 0x0000000000927805 */ /* 0x000fc4000001ff00 */
[----:B------:R-:W-:Y:S02]  /*36e0*/  ISETP.GT.AND P1, PT, R184, UR5, PT ;  /* 0x00000005b8007c0c */ /* 0x000fe4000bf24270 */
        /* <DEDUP_REMOVED lines=70> */
[----:B------:R-:W-:Y:S01]  /*3b50*/  LOP3.LUT R3, R2, 0x1fffe, RZ, 0xc0, !PT ;  /* 0x0001fffe02037812 */ /* 0x000fe200078ec0ff */
[----:B------:R-:W-:-:S04]  /*3b60*/  VIADD R2, R199, 0x36400 ;  /* 0x00036400c7027836 */ /* 0x000fc80000000000 */
[----:B------:R-:W-:Y:S01]  /*3b70*/  IMAD.IADD R0, R0, 0x1, -R3 ;  /* 0x0000000100007824 */ /* 0x000fe200078e0a03 */
[----:B------:R-:W-:-:S03]  /*3b80*/  LOP3.LUT P0, RZ, R2, 0x3ff, RZ, 0xc0, !PT ;  /* 0x000003ff02ff7812 */ /* 0x000fc6000780c0ff */
[----:B------:R-:W-:-:S04]  /*3b90*/  IMAD R0, R0, 0x8000, R199 ;  /* 0x0000800000007824 */ /* 0x000fc800078e02c7 */
[----:B------:R-:W-:-:S05]  /*3ba0*/  VIADD R0, R0, 0x400 ;  /* 0x0000040000007836 */ /* 0x000fca0000000000 */
[----:B------:R-:W-:-:S04]  /*3bb0*/  SHF.R.U32.HI R0, RZ, 0x4, R0 ;  /* 0x00000004ff007819 */ /* 0x000fc80000011600 */
[----:B------:R-:W-:-:S04]  /*3bc0*/  LOP3.LUT R0, R0, 0x3fff, RZ, 0xc0, !PT ;  /* 0x00003fff00007812 */ /* 0x000fc800078ec0ff */
[----:B------:R-:W-:Y:S01]  /*3bd0*/  LOP3.LUT R196, R0, 0x2000000, RZ, 0xfc, !PT ;  /* 0x0200000000c47812 */ /* 0x000fe200078efcff */
[----:B------:R-:W-:Y:S06]  /*3be0*/  @!P0 BRA `(.L_x_2017) ;  /* 0x0000000000408947 */ /* 0x000fec0003800000 */
        /* <DEDUP_REMOVED lines=16> */
.L_x_2017:
        /* <DEDUP_REMOVED lines=11> */
.L_x_2202:
[----:B------:R-:W2:Y:S01]  /*3da0*/  LDL R7, [R1+0x34] ;  /* 0x0000340001077983 */ /* 0x000ea20000100800 */
[----:B------:R-:W-:Y:S01]  /*3db0*/  IMAD.IADD R197, R197, 0x1, -R2 ;  /* 0x00000001c5c57824 */ /* 0x000fe200078e0a02 */
[----:B------:R-:W-:-:S04]  /*3dc0*/  LEA.HI R6, R6, R17, RZ, 0x5 ;  /* 0x0000001106067211 */ /* 0x000fc800078f28ff */
[----:B------:R-:W-:Y:S02]  /*3dd0*/  SHF.R.S32.HI R6, RZ, 0x5, R6 ;  /* 0x00000005ff067819 */ /* 0x000fe40000011406 */
[----:B--2---:R-:W-:Y:S02]  /*3de0*/  R2UR UR4, R7 ;  /* 0x00000000070472ca */ /* 0x004fe400000e0000 */
[----:B------:R-:W-:Y:S02]  /*3df0*/  LEA.HI R7, R0, R5, RZ, 0x3 ;  /* 0x0000000500077211 */ /* 0x000fe400078f18ff */
[----:B------:R-:W-:Y:S02]  /*3e00*/  LOP3.LUT R0, R3, 0x7ffffffc, RZ, 0xc0, !PT ;  /* 0x7ffffffc03007812 */ /* 0x000fe400078ec0ff */
[----:B------:R-:W-:-:S03]  /*3e10*/  LOP3.LUT R2, R7, 0xfffffff8, RZ, 0xc0, !PT ;  /* 0xfffffff807027812 */ /* 0x000fc600078ec0ff */
[----:B------:R-:W-:Y:S02]  /*3e20*/  IMAD.IADD R0, R17, 0x1, -R0 ;  /* 0x0000000111007824 */ /* 0x000fe400078e0a00 */
[----:B------:R-:W-:Y:S02]  /*3e30*/  IMAD.IADD R195, R5, 0x1, -R2 ;  /* 0x0000000105c37824 */ /* 0x000fe400078e0a02 */
[----:B------:R-:W-:Y:S01]  /*3e40*/  ULOP3.LUT UR4, UR4, 0x1, URZ, 0xfc, !UPT ;  /* 0x0000000104047892 */ /* 0x000fe2000f8efc3f */
[----:B------:R-:W-:Y:S02]  /*3e50*/  IMAD.SHL.U32 R2, R0, 0x2, RZ ;  /* 0x0000000200027824 */ /* 0x000fe400078e00ff */
[----:B------:R-:W-:Y:S02]  /*3e60*/  IMAD R195, R6, 0x10, R195 ;  /* 0x0000001006c37824 */ /* 0x000fe400078e02c3 */
[----:B------:R-:W-:Y:S02]  /*3e70*/  IMAD R197, R197, 0x100, R2 ;  /* 0x00000100c5c57824 */ /* 0x000fe400078e0202 */
[----:B------:R-:W-:-:S05]  /*3e80*/  IMAD.U32 R3, RZ, RZ, UR4 ;  /* 0x00000004ff037e24 */ /* 0x000fca000f8e00ff */
[----:B------:R-:W-:-:S13]  /*3e90*/  ISETP.NE.AND P0, PT, R3, 0x3, PT ;  /* 0x000000030300780c */ /* 0x000fda0003f05270 */
[----:B------:R-:W-:Y:S05]  /*3ea0*/  @!P0 BRA `(.L_x_2019) ;  /* 0x0000000000048947 */ /* 0x000fea0003800000 */
[----:B------:R-:W-:Y:S01]  /*3eb0*/  BPT.TRAP 0x1 ;  /* 0x000000040000795c */ /* 0x000fe20000300000 */
.L_x_2019:
[----:B------:R1:W2:Y:S01]  /*3ec0*/  SYNCS.PHASECHK.TRANS64.TRYWAIT P1, [R199+URZ+0x38830], R4 ;  /* 0x03883004c70075a7 */ /* 0x0002a2000802017f */
[----:B------:R-:W-:Y:S05]  /*3ed0*/  @!P0 BRA `(.L_x_2020) ;  /* 0x0000000000048947 */ /* 0x000fea0003800000 */
[----:B------:R-:W-:Y:S01]  /*3ee0*/  BPT.TRAP 0x1 ;  /* 0x000000040000795c */ /* 0x000fe20000300000 */
.L_x_2020:
[----:B--2---:R-:W-:Y:S05]  /*3ef0*/  @P1 BRA `(.L_x_2021) ;  /* 0x0000000000081947 */ /* 0x004fea0003800000 */
[----:B------:R-:W2:Y:S02]  /*3f00*/  SYNCS.PHASECHK.TRANS64.TRYWAIT P1, [R199+URZ+0x38830], R4 ;  /* 0x03883004c70075a7 */ /* 0x000ea4000802017f */
[----:B--2---:R-:W-:Y:S05]  /*3f10*/  @!P1 BRA `(.L_x_2022) ;  /* 0x0000016000a89947 */ /* 0x004fea0003800000 */
.L_x_2021:
        /* <DEDUP_REMOVED lines=31> */
[----:B------:R-:W-:Y:S02]  /*4110*/  VIADD R0, R0, 0x6 ;  /* 0x0000000600007836 */ /* 0x000fe40000000000 */
[----:B------:R-:W-:-:S03]  /*4120*/  IMAD.U32 R19, RZ, RZ, UR9 ;  /* 0x00000009ff137e24 */ /* 0x000fc6000f8e00ff */
        /* <DEDUP_REMOVED lines=11> */
[----:B------:R-:W-:Y:S02]  /*41e0*/  UMOV UR9, 0x40000040 ;  /* 0x4000004000097882 */ /* 0x000fe40000000000 */
[----:B------:R-:W-:-:S06]  /*41f0*/  IMAD.U32 R15, RZ, RZ, UR9 ;  /* 0x00000009ff0f7e24 */ /* 0x000fcc000f8e00ff */
        /* <DEDUP_REMOVED lines=19> */
.L_x_2203:
[----:B------:R-:W-:Y:S05]  /*4330*/  @!P0 BRA `(.L_x_2024) ;  /* 0x0000000000048947 */ /* 0x000fea0003800000 */
[----:B------:R-:W-:Y:S01]  /*4340*/  BPT.TRAP 0x1 ;  /* 0x000000040000795c */ /* 0x000fe20000300000 */
.L_x_2024:
[----:B------:R4:W0:Y:S01]  /*4350*/  SYNCS.PHASECHK.TRANS64.TRYWAIT P1, [R199+URZ+0x38850], R4 ;  /* 0x03885004c70075a7 */ /* 0x000822000802017f */
[----:B------:R-:W-:Y:S05]  /*4360*/  @!P0 BRA `(.L_x_2025) ;  /* 0x0000000000048947 */ /* 0x000fea0003800000 */
[----:B------:R-:W-:Y:S01]  /*4370*/  BPT.TRAP 0x1 ;  /* 0x000000040000795c */ /* 0x000fe20000300000 */
.L_x_2025:
        /* <DEDUP_REMOVED lines=11> */
.L_x_2026:
[C---:B------:R-:W-:Y:S01]  /*4430*/  R2UR UR4, R0.reuse ;  /* 0x00000000000472ca */ /* 0x040fe200000e0000 */
[----:B------:R-:W-:Y:S01]  /*4440*/  WARPGROUP.ARRIVE ;  /* 0x00000000000079c5 */ /* 0x000fe20000000000 */
[C---:B------:R-:W-:Y:S01]  /*4450*/  R2UR UR6, R17.reuse ;  /* 0x00000000110672ca */ /* 0x040fe200000e0000 */
[----:B------:R-:W-:Y:S01]  /*4460*/  UMOV UR9, 0x40000040 ;  /* 0x4000004000097882 */ /* 0x000fe20000000000 */
[----:B------:R-:W-:Y:S01]  /*4470*/  UMOV UR7, 0x40000040 ;  /* 0x4000004000077882 */ /* 0x000fe20000000000 */
[----:B------:R-:W-:Y:S01]  /*4480*/  UMOV UR5, UR9 ;  /* 0x0000000900057c82 */ /* 0x000fe20008000000 */
[----:B------:R-:W-:Y:S01]  /*4490*/  VIADD R3, R0, 0x2 ;  /* 0x0000000200037836 */ /* 0x000fe20000000000 */
[----:B------:R-:W-:Y:S01]  /*44a0*/  UMOV UR11, 0x40000040 ;  /* 0x40000040000b7882 */ /* 0x000fe20000000000 */
[C---:B-1234-:R-:W-:Y:S01]  /*44b0*/  VIADD R4, R17.reuse, 0x2 ;  /* 0x0000000211047836 */ /* 0x05efe20000000000 */
[----:B------:R-:W-:Y:S01]  /*44c0*/  UMOV UR13, 0x40000040 ;  /* 0x40000040000d7882 */ /* 0x000fe20000000000 */
[----:B------:R-:W-:Y:S01]  /*44d0*/  IMAD.U32 R7, RZ, RZ, UR9 ;  /* 0x00000009ff077e24 */ /* 0x000fe2000f8e00ff */
[----:B------:R-:W-:Y:S01]  /*44e0*/  UMOV UR9, 0x40000040 ;  /* 0x4000004000097882 */ /* 0x000fe20000000000 */
[----:B------:R-:W-:Y:S01]  /*44f0*/  VIADD R10, R17, 0x4 ;  /* 0x00000004110a7836 */ /* 0x000fe20000000000 */
        /* <DEDUP_REMOVED lines=11> */
[----:B------:R-:W-:Y:S01]  /*45b0*/  UMOV UR15, 0x40000040 ;  /* 0x40000040000f7882 */ /* 0x000fe20000000000 */
[----:B------:R-:W-:Y:S01]  /*45c0*/  IMAD.U32 R13, RZ, RZ, UR9 ;  /* 0x00000009ff0d7e24 */ /* 0x000fe2000f8e00ff */
[----:B------:R-:W-:Y:S01]  /*45d0*/  UMOV UR17, 0x40000040 ;  /* 0x4000004000117882 */ /* 0x000fe20000000000 */
        /* <DEDUP_REMOVED lines=23> */
[C---:B------:R-:W-:Y:S01]  /*4750*/  VIADD R186, R0.reuse, 0x800 ;  /* 0x0000080000ba7836 */ /* 0x040fe20000000000 */
[----:B------:R-:W-:Y:S01]  /*4760*/  UMOV UR57, 0x40000040 ;  /* 0x4000004000397882 */ /* 0x000fe20000000000 */
[----:B------:R-:W-:Y:S01]  /*4770*/  UMOV UR59, 0x40000040 ;  /* 0x40000040003b7882 */ /* 0x000fe20000000000 */
[----:B------:R-:W-:Y:S01]  /*4780*/  IMAD.MOV.U32 R23, RZ, RZ, 0x4 ;  /* 0x00000004ff177424 */ /* 0x000fe200078e00ff */
[----:B------:R-:W1:Y:S01]  /*4790*/  S2R R60, SR_TID.X ;  /* 0x00000000003c7919 */ /* 0x000e620000002100 */
[----:B------:R-:W-:Y:S01]  /*47a0*/  VIADD R185, R0, 0xa00 ;  /* 0x00000a0000b97836 */ /* 0x000fe20000000000 */
[----:B------:R-:W-:Y:S01]  /*47b0*/  LEA R63, R184, 0xffffffc0, 0x6 ;  /* 0xffffffc0b83f7811 */ /* 0x000fe200078e30ff */
[----:B------:R-:W-:-:S02]  /*47c0*/  VIADD R200, R0, 0xe00 ;  /* 0x00000e0000c87836 */ /* 0x000fc40000000000 */
[----:B------:R-:W-:Y:S02]  /*47d0*/  VIADD R187, R195, UR60 ;  /* 0x0000003cc3bb7c36 */ /* 0x000fe40008000000 */
[----:B------:R-:W-:Y:S01]  /*47e0*/  IMAD.MOV.U32 R61, RZ, RZ, -0x40 ;  /* 0xffffffc0ff3d7424 */ /* 0x000fe200078e00ff */
        /* <DEDUP_REMOVED lines=72> */
[----:B------:R-:W0:Y:S01]  /*4c70*/  SHFL.IDX PT, R3, R11, RZ, 0x1f ;  /* 0x00001fff0b037589 */ /* 0x000e2200000e0000 */
[----:B------:R-:W-:Y:S01]  /*4c80*/  VIADD R10, R17, 0x800 ;  /* 0x00000800110a7836 */ /* 0x000fe20000000000 */
[----:B------:R-:W-:Y:S01]  /*4c90*/  HGMMA.64x64x16.F32.BF16 R24, gdesc[UR4], R24, gsb0 ;  /* 0x00e00000041879f0 */ /* 0x000fe20008001818 */
[----:B------:R-:W-:Y:S01]  /*4ca0*/  ULDC UR6, c[0x0][0x448] ;  /* 0x0001120000067ab9 */ /* 0x000fe20000000800 */
[----:B------:R-:W-:Y:S01]  /*4cb0*/  ULDC UR7, c[0x0][0x2f0] ;  /* 0x0000bc0000077ab9 */ /* 0x000fe20000000800 */
[----:B------:R-:W-:-:S06]  /*4cc0*/  UISETP.NE.AND UP0, UPT, UR6, 0x1, UPT ;  /* 0x000000010600788c */ /* 0x000fcc000bf05270 */
[----:B------:R-:W-:Y:S02]  /*4cd0*/  PLOP3.LUT P2, PT, PT, PT, UP0, 0x80, 0x0 ;  /* 0x000000000000781c */ /* 0x000fe40003f4f008 */
[----:B------:R-:W-:-:S03]  /*4ce0*/  PLOP3.LUT P3, PT, PT, PT, UP0, 0x80, 0x0 ;  /* 0x000000000000781c */ /* 0x000fc60003f6f008 */
[----:B------:R-:W-:Y:S01]  /*4cf0*/  @UP0 ULDC UR6, c[0x0][0x44c] ;  /* 0x0001130000060ab9 */ /* 0x000fe20000000800 */
[----:B0-----:R-:W-:-:S04]  /*4d00*/  ISETP.GT.AND P1, PT, R3, 0x7f, PT ;  /* 0x0000007f0300780c */ /* 0x001fc80003f24270 */
[----:B------:R-:W-:-:S05]  /*4d10*/  SEL R3, RZ, 0x2, !P1 ;  /* 0x00000002ff037807 */ /* 0x000fca0004800000 */
[C---:B------:R-:W-:Y:S02]  /*4d20*/  IMAD.IADD R11, R3.reuse, 0x1, R186 ;  /* 0x00000001030b7824 */ /* 0x040fe400078e02ba */
[----:B------:R-:W-:-:S03]  /*4d30*/  IMAD.IADD R22, R3, 0x1, R10 ;  /* 0x0000000103167824 */ /* 0x000fc600078e020a */
[----:B------:R-:W-:Y:S02]  /*4d40*/  R2UR UR56, R11 ;  /* 0x000000000b3872ca */ /* 0x000fe400000e0000 */
[----:B------:R-:W-:Y:S02]  /*4d50*/  R2UR UR58, R22 ;  /* 0x00000000163a72ca */ /* 0x000fe400000e0000 */
[C---:B------:R-:W-:Y:S02]  /*4d60*/  SEL R11, R23.reuse, 0x2, P1 ;  /* 0x00000002170b7807 */ /* 0x040fe40000800000 */
[----:B------:R-:W-:-:S03]  /*4d70*/  SEL R23, R23, 0x6, !P1 ;  /* 0x0000000617177807 */ /* 0x000fc60004800000 */
[--C-:B------:R-:W-:Y:S02]  /*4d80*/  IMAD.IADD R22, R186, 0x1, R11.reuse ;  /* 0x00000001ba167824 */ /* 0x100fe400078e020b */
[C---:B------:R-:W-:Y:S02]  /*4d90*/  IMAD.IADD R56, R10.reuse, 0x1, R11 ;  /* 0x000000010a387824 */ /* 0x040fe400078e020b */
[----:B------:R-:W-:Y:S01]  /*4da0*/  IMAD.IADD R10, R10, 0x1, R23 ;  /* 0x000000010a0a7824 */ /* 0x000fe200078e0217 */
[----:B------:R-:W-:Y:S02]  /*4db0*/  WARPGROUP.DEPBAR.LE gsb0, 0x0 ;  /* 0x00008000000079c5 */ /* 0x000fe40000010000 */
[----:B------:R-:W-:-:S06]  /*4dc0*/  WARPGROUP.ARRIVE ;  /* 0x00000000000079c5 */ /* 0x000fcc0000000000 */
[----:B------:R-:W-:Y:S03]  /*4dd0*/  HGMMA.64x64x16.F32.BF16 R24, gdesc[UR8], R24, gsb0 ;  /* 0x00e00000081879f0 */ /* 0x000fe60008001818 */
[----:B------:R-:W-:Y:S02]  /*4de0*/  WARPGROUP.DEPBAR.LE gsb0, 0x0 ;  /* 0x00008000000079c5 */ /* 0x000fe40000010000 */
[----:B------:R-:W-:-:S06]  /*4df0*/  WARPGROUP.ARRIVE ;  /* 0x00000000000079c5 */ /* 0x000fcc0000000000 */
[----:B------:R-:W-:Y:S01]  /*4e00*/  HGMMA.64x64x16.F32.BF16 R24, gdesc[UR12], R24, gsb0 ;  /* 0x00e000000c1879f0 */ /* 0x000fe20008001818 */
[----:B------:R-:W-:Y:S02]  /*4e10*/  ULDC.64 UR14, c[0x0][0xad8] ;  /* 0x0002b600000e7ab9 */ /* 0x000fe40000000a00 */
[----:B------:R-:W-:Y:S01]  /*4e20*/  UISETP.GE.AND UP1, UPT, UR15, 0x1, UPT ;  /* 0x000000010f00788c */ /* 0x000fe2000bf26270 */
        /* <DEDUP_REMOVED lines=159> */
[----:B------:R-:W-:Y:S02]  /*5820*/  IMAD.IADD R10, R23, 0x1, R10 ;  /* 0x00000001170a7824 */ /* 0x000fe400078e020a */
[----:B------:R-:W-:Y:S01]  /*5830*/  IMAD.MOV.U32 R56, RZ, RZ, 0x40 ;  /* 0x00000040ff387424 */ /* 0x000fe200078e00ff */
        /* <DEDUP_REMOVED lines=19> */
[----:B------:R-:W-:Y:S02]  /*5970*/  LOP3.LUT R10, R10, 0x1e00, RZ, 0xc0, !PT ;  /* 0x00001e000a0a7812 */ /* 0x000fe400078ec0ff */
[----:B------:R-:W-:Y:S02]  /*5980*/  ISETP.NE.AND P1, PT, R60, RZ, PT ;  /* 0x000000ff3c00720c */ /* 0x000fe40003f25270 */
[CC--:B------:R-:W-:Y:S02]  /*5990*/  IADD3 R11, R3.reuse, R10.reuse, R0 ;  /* 0x0000000a030b7210 */ /* 0x0c0fe40007ffe000 */
[----:B------:R-:W-:Y:S01]  /*59a0*/  IADD3 R3, R3, R10, R17 ;  /* 0x0000000a03037210 */ /* 0x000fe20007ffe011 */
[----:B------:R-:W-:-:S02]  /*59b0*/  WARPGROUP.DEPBAR.LE gsb0, 0x0 ;  /* 0x00008000000079c5 */ /* 0x000fc40000010000 */
[----:B------:R-:W-:-:S06]  /*59c0*/  WARPGROUP.ARRIVE ;  /* 0x00000000000079c5 */ /* 0x000fcc0000000000 */
[----:B------:R-:W-:Y:S01]  /*59d0*/  HGMMA.64x64x16.F32.BF16 R24, gdesc[UR56], R24, gsb0 ;  /* 0x00e00000381879f0 */ /* 0x000fe20008001818 */
[----:B------:R-:W-:Y:S01]  /*59e0*/  R2UR UR56, R11 ;  /* 0x000000000b3872ca */ /* 0x000fe200000e0000 */
[----:B------:R-:W-:Y:S01]  /*59f0*/  UMOV UR57, 0x40000040 ;  /* 0x4000004000397882 */ /* 0x000fe20000000000 */
[----:B------:R-:W-:Y:S01]  /*5a00*/  R2UR UR58, R3 ;  /* 0x00000000033a72ca */ /* 0x000fe200000e0000 */
[----:B------:R-:W-:Y:S01]  /*5a10*/  UMOV UR59, 0x40000040 ;  /* 0x40000040003b7882 */ /* 0x000fe20000000000 */
[----:B------:R-:W-:-:S04]  /*5a20*/  LEA.HI R3, R57, R152, RZ, 0x2 ;  /* 0x0000009839037211 */ /* 0x000fc800078f10ff */
[----:B------:R-:W-:-:S05]  /*5a30*/  LOP3.LUT R3, R3, 0xfffffffc, RZ, 0xc0, !PT ;  /* 0xfffffffc03037812 */ /* 0x000fca00078ec0ff */
[----:B------:R-:W-:-:S05]  /*5a40*/  IMAD.IADD R3, R152, 0x1, -R3 ;  /* 0x0000000198037824 */ /* 0x000fca00078e0a03 */
[----:B------:R-:W-:-:S04]  /*5a50*/  LEA.HI R10, R3, R3, RZ, 0x1 ;  /* 0x00000003030a7211 */ /* 0x000fc800078f08ff */
[----:B------:R-:W-:-:S05]  /*5a60*/  LOP3.LUT R10, R10, 0x1ffffffe, RZ, 0xc0, !PT ;  /* 0x1ffffffe0a0a7812 */ /* 0x000fca00078ec0ff */
[----:B------:R-:W-:Y:S02]  /*5a70*/  IMAD.IADD R10, R3, 0x1, -R10 ;  /* 0x00000001030a7824 */ /* 0x000fe400078e0a0a */
[----:B------:R-:W-:Y:S02]  /*5a80*/  @!P1 VIADD R3, R199, 0x38840 ;  /* 0x00038840c7039836 */ /* 0x000fe40000000000 */
[----:B------:R-:W-:-:S03]  /*5a90*/  IMAD R187, R10, 0x8, R187 ;  /* 0x000000080abb7824 */ /* 0x000fc600078e02bb */
[----:B------:R-:W-:Y:S01]  /*5aa0*/  @!P1 PRMT R3, RZ, 0x654, R3 ;  /* 0x00000654ff039816 */ /* 0x000fe20000000003 */
[----:B------:R-:W-:Y:S01]  /*5ab0*/  @P2 IMAD.HI.U32 R11, R187, UR6, RZ ;  /* 0x00000006bb0b2c27 */ /* 0x000fe2000f8e00ff */
[----:B------:R-:W-:Y:S01]  /*5ac0*/  @UP0 ULDC UR6, c[0x0][0x450] ;  /* 0x0001140000060ab9 */ /* 0x000fe20000000800 */
[----:B------:R-:W-:Y:S02]  /*5ad0*/  PLOP3.LUT P2, PT, PT, PT, UP1, 0x40, 0x0 ;  /* 0x000000000000781c */ /* 0x000fe40003f4e818 */
[----:B------:R-:W-:Y:S01]  /*5ae0*/  IMAD.MOV.U32 R10, RZ, RZ, R187 ;  /* 0x000000ffff0a7224 */ /* 0x000fe200078e00bb */
[----:B------:R-:W-:Y:S01]  /*5af0*/  @P3 SHF.R.U32.HI R10, RZ, UR6, R11 ;  /* 0x00000006ff0a3c19 */ /* 0x000fe2000801160b */
[----:B------:R-:W-:Y:S02]  /*5b00*/  ULDC UR6, c[0x0][0x288] ;  /* 0x0000a20000067ab9 */ /* 0x000fe40000000800 */
[----:B------:R-:W-:Y:S01]  /*5b10*/  IMAD.U32 R189, RZ, RZ, UR6 ;  /* 0x00000006ffbd7e24 */ /* 0x000fe2000f8e00ff */
[----:B------:R-:W-:Y:S01]  /*5b20*/  ULDC UR6, c[0x0][0xad4] ;  /* 0x0002b50000067ab9 */ /* 0x000fe20000000800 */
[----:B------:R-:W0:Y:S01]  /*5b30*/  SHFL.IDX PT, R23, R10, RZ, 0x1c1f ;  /* 0x001c1fff0a177589 */ /* 0x000e2200000e0000 */
[----:B------:R-:W-:-:S06]  /*5b40*/  ULOP3.LUT UR61, URZ, UR6, URZ, 0x33, !UPT ;  /* 0x000000063f3d7292 */ /* 0x000fcc000f8e333f */
[----:B------:R-:W-:Y:S01]  /*5b50*/  IMAD.U32 R201, RZ, RZ, UR61 ;  /* 0x0000003dffc97e24 */ /* 0x000fe2000f8e00ff */
[----:B------:R-:W-:Y:S02]  /*5b60*/  WARPGROUP.DEPBAR.LE gsb0, 0x0 ;  /* 0x00008000000079c5 */ /* 0x000fe40000010000 */
[----:B------:R-:W-:-:S06]  /*5b70*/  WARPGROUP.ARRIVE ;  /* 0x00000000000079c5 */ /* 0x000fcc0000000000 */
[----:B------:R-:W-:Y:S03]  /*5b80*/  HGMMA.64x64x16.F32.BF16 R24, gdesc[UR56], R24, gsb0 ;  /* 0x00e00000381879f0 */ /* 0x000fe60008001818 */
[----:B------:R-:W-:Y:S02]  /*5b90*/  WARPGROUP.DEPBAR.LE gsb0, 0x0 ;  /* 0x00008000000079c5 */ /* 0x000fe40000010000 */
[----:B------:R1:W-:Y:S02]  /*5ba0*/  @!P1 SYNCS.ARRIVE.TRANS64.RED.A1T0 RZ, [R3+URZ], RZ ;  /* 0x000000ff03ff99a7 */ /* 0x0003e4000810043f */
[----:B-1----:R-:W-:-:S04]  /*5bb0*/  IMAD R3, R184, R61, 0x41 ;  /* 0x00000041b8037424 */ /* 0x002fc800078e023d */
[C---:B------:R-:W-:Y:S02]  /*5bc0*/  IMAD R11, R16.reuse, UR7, R3 ;  /* 0x00000007100b7c24 */ /* 0x040fe4000f8e0203 */
[----:B------:R-:W-:-:S03]  /*5bd0*/  IMAD R3, R16, UR7, -R63 ;  /* 0x0000000710037c24 */ /* 0x000fc6000f8e0a3f */
[--C-:B------:R-:W-:Y:S01]  /*5be0*/  IADD3 R11, R11, -R189, -R2.reuse ;  /* 0x800000bd0b0b7210 */ /* 0x100fe20007ffe802 */
[----:B------:R-:W-:-:S04]  /*5bf0*/  IMAD.IADD R59, R3, 0x1, -R2 ;  /* 0x00000001033b7824 */ /* 0x000fc800078e0a02 */
[C---:B------:R-:W-:Y:S02]  /*5c00*/  VIADD R60, R11.reuse, UR14 ;  /* 0x0000000e0b3c7c36 */ /* 0x040fe40008000000 */
[----:B------:R-:W-:-:S03]  /*5c10*/  VIADD R62, R11, UR61 ;  /* 0x0000003d0b3e7c36 */ /* 0x000fc60008000000 */
[----:B0-----:R-:W-:Y:S01]  /*5c20*/  VIADDMNMX R3, R23, R60, R59, PT ;  /* 0x0000003c17037246 */ /* 0x001fe2000380013b */
[----:B------:R-:W-:Y:S01]  /*5c30*/  IMAD.IADD R11, R62, 0x1, R23 ;  /* 0x000000013e0b7824 */ /* 0x000fe200078e0217 */
[----:B------:R-:W-:Y:S06]  /*5c40*/  @P2 BRA `(.L_x_2028) ;  /* 0x00000000005c2947 */ /* 0x000fec0003800000 */
[----:B------:R-:W-:Y:S01]  /*5c50*/  IMAD R58, R16, UR7, R23 ;  /* 0x00000007103a7c24 */ /* 0x000fe2000f8e0217 */
[----:B------:R-:W-:Y:S03]  /*5c60*/  BSSY B0, `(.L_x_2029) ;  /* 0x0000011000007945 */ /* 0x000fe60003800000 */
[----:B------:R-:W-:-:S05]  /*5c70*/  IMAD.IADD R58, R58, 0x1, -R189 ;  /* 0x000000013a3a7824 */ /* 0x000fca00078e0abd */
        /* <DEDUP_REMOVED lines=10> */
.L_x_2030:
[----:B------:R-:W-:-:S06]  /*5d20*/  UISETP.NE.AND UP2, UPT, UR15, 0x1, UPT ;  /* 0x000000010f00788c */ /* 0x000fcc000bf45270 */
[----:B------:R-:W-:-:S05]  /*5d30*/  PLOP3.LUT P2, PT, PT, PT, UP2, 0x80, 0x0 ;  /* 0x000000000000781c */ /* 0x000fca0003f4f028 */
[----:B------:R-:W-:-:S08]  /*5d40*/  @UP2 ULDC.64 UR10, c[0x0][0xae0] ;  /* 0x0002b800000a2ab9 */ /* 0x000fd00000000a00 */
[----:B------:R-:W-:-:S05]  /*5d50*/  @P2 IMAD.HI.U32 R23, R58, UR10, RZ ;  /* 0x0000000a3a172c27 */ /* 0x000fca000f8e00ff */
[----:B------:R-:W-:-:S07]  /*5d60*/  @P2 SHF.R.U32.HI R58, RZ, UR11, R23 ;  /* 0x0000000bff3a2c19 */ /* 0x000fce0008011617 */
.L_x_2031:
[----:B------:R-:W-:Y:S05]  /*5d70*/  BSYNC B0 ;  /* 0x0000000000007941 */ /* 0x000fea0003800000 */
.L_x_2029:
[----:B------:R-:W-:-:S04]  /*5d80*/  IMAD R23, R58, UR15, -R63 ;  /* 0x0000000f3a177c24 */ /* 0x000fc8000f8e0a3f */
[----:B------:R-:W-:-:S05]  /*5d90*/  IMAD.IADD R58, R23, 0x1, -R2 ;  /* 0x00000001173a7824 */ /* 0x000fca00078e0a02 */
[----:B------:R-:W-:Y:S02]  /*5da0*/  VIMNMX R11, R11, R58, !PT ;  /* 0x0000003a0b0b7248 */ /* 0x000fe40007fe0100 */
[----:B------:R-:W-:-:S07]  /*5db0*/  VIADDMNMX R3, R58, UR15, R3, PT ;  /* 0x0000000f3a037c46 */ /* 0x000fce000b800103 */
.L_x_2028:
[----:B------:R-:W0:Y:S01]  /*5dc0*/  SHFL.IDX PT, R23, R10, 0x1, 0x1c1f ;  /* 0x003c1f000a177f89 */ /* 0x000e2200000e0000 */
[----:B------:R-:W-:Y:S02]  /*5dd0*/  PLOP3.LUT P2, PT, PT, PT, UP1, 0x40, 0x0 ;  /* 0x000000000000781c */ /* 0x000fe40003f4e818 */
[----:B0-----:R-:W-:Y:S01]  /*5de0*/  VIADDMNMX R58, R23, R60, R59, PT ;  /* 0x0000003c173a7246 */ /* 0x001fe2000380013b */
[----:B------:R-:W-:-:S10]  /*5df0*/  IMAD.IADD R59, R62, 0x1, R23 ;  /* 0x000000013e3b7824 */ /* 0x000fd400078e0217 */
[----:B------:R-:W-:Y:S05]  /*5e00*/  @P2 BRA `(.L_x_2032) ;  /* 0x00000000005c2947 */ /* 0x000fea0003800000 */
        /* <DEDUP_REMOVED lines=13> */
.L_x_2034:
[----:B------:R-:W-:-:S06]  /*5ee0*/  UISETP.NE.AND UP2, UPT, UR15, 0x1, UPT ;  /* 0x000000010f00788c */ /* 0x000fcc000bf45270 */
[----:B------:R-:W-:-:S05]  /*5ef0*/  PLOP3.LUT P2, PT, PT, PT, UP2, 0x80, 0x0 ;  /* 0x000000000000781c */ /* 0x000fca0003f4f028 */
[----:B------:R-:W-:-:S08]  /*5f00*/  @UP2 ULDC.64 UR10, c[0x0][0xae0] ;  /* 0x0002b800000a2ab9 */ /* 0x000fd00000000a00 */
[----:B------:R-:W-:-:S05]  /*5f10*/  @P2 IMAD.HI.U32 R23, R10, UR10, RZ ;  /* 0x0000000a0a172c27 */ /* 0x000fca000f8e00ff */
[----:B------:R-:W-:-:S07]  /*5f20*/  @P2 SHF.R.U32.HI R10, RZ, UR11, R23 ;  /* 0x0000000bff0a2c19 */ /* 0x000fce0008011617 */
.L_x_2035:
[----:B------:R-:W-:Y:S05]  /*5f30*/  BSYNC B0 ;  /* 0x0000000000007941 */ /* 0x000fea0003800000 */
.L_x_2033:
[----:B------:R-:W-:-:S04]  /*5f40*/  IMAD R23, R10, UR15, -R63 ;  /* 0x0000000f0a177c24 */ /* 0x000fc8000f8e0a3f */
[----:B------:R-:W-:-:S05]  /*5f50*/  IMAD.IADD R23, R23, 0x1, -R2 ;  /* 0x0000000117177824 */ /* 0x000fca00078e0a02 */
[----:B------:R-:W-:Y:S02]  /*5f60*/  VIMNMX R59, R59, R23, !PT ;  /* 0x000000173b3b7248 */ /* 0x000fe40007fe0100 */
[----:B------:R-:W-:-:S07]  /*5f70*/  VIADDMNMX R58, R23, UR15, R58, PT ;  /* 0x0000000f173a7c46 */ /* 0x000fce000b80013a */
.L_x_2032:
[----:B------:R-:W-:Y:S01]  /*5f80*/  IMAD R10, R184, R61, 0x40 ;  /* 0x00000040b80a7424 */ /* 0x000fe200078e023d */
[----:B------:R-:W-:Y:S01]  /*5f90*/  P2R R23, PR, RZ, 0x1 ;  /* 0x00000001ff177803 */ /* 0x000fe20000000000 */
[----:B------:R-:W-:Y:S01]  /*5fa0*/  ULDC UR6, c[0x0][0xa80] ;  /* 0x0002a00000067ab9 */ /* 0x000fe20000000800 */
[----:B------:R-:W-:Y:S01]  /*5fb0*/  R2UR UR10, R196 ;  /* 0x00000000c40a72ca */ /* 0x000fe200000e0000 */
[----:B------:R-:W-:Y:S01]  /*5fc0*/  UMOV UR11, 0x40000040 ;  /* 0x40000040000b7882 */ /* 0x000fe20000000000 */
[----:B------:R-:W-:Y:S01]  /*5fd0*/  BAR.SYNC.DEFER_BLOCKING 0xf, 0x100 ;  /* 0x03c4000000007b1d */ /* 0x000fe20000010000 */
[----:B------:R-:W-:Y:S01]  /*5fe0*/  ISETP.GE.AND P2, PT, R10, 0x1, PT ;  /* 0x000000010a00780c */ /* 0x000fe20003f46270 */
[----:B------:R-:W-:Y:S01]  /*5ff0*/  VIADD R215, R196, 0x80 ;  /* 0x00000080c4d77836 */ /* 0x000fe20000000000 */
[----:B------:R-:W-:Y:S01]  /*6000*/  ISETP.GE.AND P6, PT, R10, 0x2, PT ;  /* 0x000000020a00780c */ /* 0x000fe20003fc6270 */
[----:B------:R-:W-:Y:S01]  /*6010*/  VIADD R184, R184, 0xfffffffe ;  /* 0xfffffffeb8b87836 */ /* 0x000fe20000000000 */
[----:B------:R-:W-:Y:S01]  /*6020*/  ISETP.GT.AND P4, PT, R11, RZ, !P2 ;  /* 0x000000ff0b00720c */ /* 0x000fe20005784270 */
[----:B------:R-:W-:Y:S01]  /*6030*/  @UP0 ULDC UR19, c[0x0][0x450] ;  /* 0x0001140000130ab9 */ /* 0x000fe20000000800 */
[----:B------:R-:W-:-:S02]  /*6040*/  ISETP.GT.AND P2, PT, R59, RZ, !P2 ;  /* 0x000000ff3b00720c */ /* 0x000fc40005744270 */
[----:B------:R-:W-:Y:S02]  /*6050*/  ISETP.GT.AND P5, PT, R11, 0x1, !P6 ;  /* 0x000000010b00780c */ /* 0x000fe400077a4270 */
[----:B------:R-:W-:Y:S02]  /*6060*/  ISETP.LT.OR P2, PT, R58, 0x1, P2 ;  /* 0x000000013a00780c */ /* 0x000fe40001741670 */
[----:B------:R-:W-:Y:S02]  /*6070*/  ISETP.LT.OR P4, PT, R3, 0x1, P4 ;  /* 0x000000010300780c */ /* 0x000fe40002781670 */
[----:B------:R-:W-:Y:S02]  /*6080*/  ISETP.GE.AND P3, PT, R10, 0x9, PT ;  /* 0x000000090a00780c */ /* 0x000fe40003f66270 */
[----:B------:R-:W-:Y:S02]  /*6090*/  ISETP.GT.AND P6, PT, R59, 0x1, !P6 ;  /* 0x000000013b00780c */ /* 0x000fe400077c4270 */
[----:B------:R-:W-:-:S02]  /*60a0*/  FSEL R26, R26, -INF , !P2 ;  /* 0xff8000001a1a7808 */ /* 0x000fc40005000000 */
[----:B------:R-:W-:Y:S02]  /*60b0*/  FSEL R24, R24, -INF , !P4 ;  /* 0xff80000018187808 */ /* 0x000fe40006000000 */
[----:B------:R-:W-:Y:S02]  /*60c0*/  ISETP.GT.AND P2, PT, R11, 0x8, !P3 ;  /* 0x000000080b00780c */ /* 0x000fe40005f44270 */
[----:B------:R-:W-:Y:S02]  /*60d0*/  ISETP.LT.OR P6, PT, R58, 0x2, P6 ;  /* 0x000000023a00780c */ /* 0x000fe400037c1670 */
[----:B------:R-:W-:Y:S02]  /*60e0*/  ISETP.GE.AND P4, PT, R10, 0xa, PT ;  /* 0x0000000a0a00780c */ /* 0x000fe40003f86270 */
[----:B------:R-:W-:Y:S02]  /*60f0*/  ISETP.LT.OR P5, PT, R3, 0x2, P5 ;  /* 0x000000020300780c */ /* 0x000fe40002fa1670 */
[----:B------:R-:W-:-:S02]  /*6100*/  ISETP.GT.AND P3, PT, R59, 0x8, !P3 ;  /* 0x000000083b00780c */ /* 0x000fc40005f64270 */
[----:B------:R-:W-:Y:S02]  /*6110*/  FSEL R27, R27, -INF , !P6 ;  /* 0xff8000001b1b7808 */ /* 0x000fe40007000000 */
[----:B------:R-:W-:Y:S02]  /*6120*/  FSEL R25, R25, -INF , !P5 ;  /* 0xff80000019197808 */ /* 0x000fe40006800000 */
[----:B------:R-:W-:Y:S02]  /*6130*/  ISETP.GT.AND P6, PT, R11, 0x9, !P4 ;  /* 0x000000090b00780c */ /* 0x000fe400067c4270 */
[----:B------:R-:W-:Y:S02]  /*6140*/  ISETP.LT.OR P3, PT, R58, 0x9, P3 ;  /* 0x000000093a00780c */ /* 0x000fe40001f61670 */
[----:B------:R-:W-:Y:S02]  /*6150*/  ISETP.GE.AND P5, PT, R10, 0x11, PT ;  /* 0x000000110a00780c */ /* 0x000fe40003fa6270 */
[----:B------:R-:W-:-:S02]  /*6160*/  ISETP.LT.OR P2, PT, R3, 0x9, P2 ;  /* 0x000000090300780c */ /* 0x000fc40001741670 */
[----:B------:R-:W-:Y:S02]  /*6170*/  ISETP.GT.AND P4, PT, R59, 0x9, !P4 ;  /* 0x000000093b00780c */ /* 0x000fe40006784270 */
[----:B------:R-:W-:Y:S02]  /*6180*/  FSEL R30, R30, -INF , !P3 ;  /* 0xff8000001e1e7808 */ /* 0x000fe40005800000 */
[----:B------:R-:W-:Y:S02]  /*6190*/  FSEL R28, R28, -INF , !P2 ;  /* 0xff8000001c1c7808 */ /* 0x000fe40005000000 */
[----:B------:R-:W-:Y:S02]  /*61a0*/  ISETP.GT.AND P3, PT, R11, 0x10, !P5 ;  /* 0x000000100b00780c */ /* 0x000fe40006f64270 */
[----:B------:R-:W-:Y:S02]  /*61b0*/  ISETP.LT.OR P4, PT, R58, 0xa, P4 ;  /* 0x0000000a3a00780c */ /* 0x000fe40002781670 */
[----:B------:R-:W-:-:S02]  /*61c0*/  ISETP.GE.AND P2, PT, R10, 0x12, PT ;  /* 0x000000120a00780c */ /* 0x000fc40003f46270 */
[----:B------:R-:W-:Y:S02]  /*61d0*/  ISETP.LT.OR P6, PT, R3, 0xa, P6 ;  /* 0x0000000a0300780c */ /* 0x000fe400037c1670 */
[----:B------:R-:W-:Y:S02]  /*61e0*/  ISETP.GT.AND P5, PT, R59, 0x10, !P5 ;  /* 0x000000103b00780c */ /* 0x000fe40006fa4270 */
[----:B------:R-:W-:Y:S02]  /*61f0*/  FSEL R31, R31, -INF , !P4 ;  /* 0xff8000001f1f7808 */ /* 0x000fe40006000000 */
[----:B------:R-:W-:Y:S02]  /*6200*/  FSEL R29, R29, -INF , !P6 ;  /* 0xff8000001d1d7808 */ /* 0x000fe40007000000 */
[----:B------:R-:W-:Y:S02]  /*6210*/  ISETP.GT.AND P4, PT, R11, 0x11, !P2 ;  /* 0x000000110b00780c */ /* 0x000fe40005784270 */
[----:B------:R-:W-:-:S02]  /*6220*/  ISETP.LT.OR P5, PT, R58, 0x11, P5 ;  /* 0x000000113a00780c */ /* 0x000fc40002fa1670 */
[----:B------:R-:W-:Y:S02]  /*6230*/  ISETP.GE.AND P6, PT, R10, 0x19, PT ;  /* 0x000000190a00780c */ /* 0x000fe40003fc6270 */
[----:B------:R-:W-:Y:S02]  /*6240*/  ISETP.LT.OR P3, PT, R3, 0x11, P3 ;  /* 0x000000110300780c */ /* 0x000fe40001f61670 */
[----:B------:R-:W-:Y:S02]  /*6250*/  ISETP.GT.AND P2, PT, R59, 0x11, !P2 ;  /* 0x000000113b00780c */ /* 0x000fe40005744270 */
[----:B------:R-:W-:Y:S02]  /*6260*/  FSEL R34, R34, -INF , !P5 ;  /* 0xff80000022227808 */ /* 0x000fe40006800000 */
[----:B------:R-:W-:Y:S02]  /*6270*/  FSEL R32, R32, -INF , !P3 ;  /* 0xff80000020207808 */ /* 0x000fe40005800000 */
[----:B------:R-:W-:-:S02]  /*6280*/  ISETP.GT.AND P5, PT, R11, 0x18, !P6 ;  /* 0x000000180b00780c */ /* 0x000fc400077a4270 */
[----:B------:R-:W-:Y:S02]  /*6290*/  ISETP.LT.OR P2, PT, R58, 0x12, P2 ;  /* 0x000000123a00780c */ /* 0x000fe40001741670 */
[----:B------:R-:W-:Y:S02]  /*62a0*/  ISETP.GE.AND P3, PT, R10, 0x1a, PT ;  /* 0x0000001a0a00780c */ /* 0x000fe40003f66270 */
[----:B------:R-:W-:Y:S02]  /*62b0*/  ISETP.LT.OR P4, PT, R3, 0x12, P4 ;  /* 0x000000120300780c */ /* 0x000fe40002781670 */
[----:B------:R-:W-:Y:S02]  /*62c0*/  ISETP.GT.AND P6, PT, R59, 0x18, !P6 ;  /* 0x000000183b00780c */ /* 0x000fe400077c4270 */
[----:B------:R-:W-:Y:S02]  /*62d0*/  FSEL R35, R35, -INF , !P2 ;  /* 0xff80000023237808 */ /* 0x000fe40005000000 */
[----:B------:R-:W-:-:S02]  /*62e0*/  FSEL R33, R33, -INF , !P4 ;  /* 0xff80000021217808 */ /* 0x000fc40006000000 */
[----:B------:R-:W-:Y:S02]  /*62f0*/  ISETP.GT.AND P2, PT, R11, 0x19, !P3 ;  /* 0x000000190b00780c */ /* 0x000fe40005f44270 */
[----:B------:R-:W-:Y:S02]  /*6300*/  ISETP.LT.OR P6, PT, R58, 0x19, P6 ;  /* 0x000000193a00780c */ /* 0x000fe400037c1670 */
[----:B------:R-:W-:Y:S02]  /*6310*/  ISETP.GE.AND P4, PT, R10, 0x21, PT ;  /* 0x000000210a00780c */ /* 0x000fe40003f86270 */
[----:B------:R-:W-:Y:S02]  /*6320*/  ISETP.LT.OR P5, PT, R3, 0x19, P5 ;  /* 0x000000190300780c */ /* 0x000fe40002fa1670 */
        /* <DEDUP_REMOVED lines=24> */
[----:B------:R-:W-:Y:S02]  /*64b0*/  ISETP.LT.OR P4, PT, R3, 0x29, P4 ;  /* 0x000000290300780c */ /* 0x000fe40002781670 */
[----:B------:R-:W-:-:S02]  /*64c0*/  ISETP.GT.AND P5, PT, R11, 0x29, !P6 ;  /* 0x000000290b00780c */ /* 0x000fc400077a4270 */
[----:B------:R-:W-:Y:S02]  /*64d0*/  ISETP.LT.OR P2, PT, R58, 0x29, P2 ;  /* 0x000000293a00780c */ /* 0x000fe40001741670 */
[----:B------:R-:W-:Y:S02]  /*64e0*/  ISETP.GE.AND P3, PT, R10, 0x31, PT ;  /* 0x000000310a00780c */ /* 0x000fe40003f66270 */
[----:B------:R-:W-:Y:S02]  /*64f0*/  FSEL R44, R44, -INF , !P4 ;  /* 0xff8000002c2c7808 */ /* 0x000fe40006000000 */
[----:B------:R-:W-:Y:S02]  /*6500*/  ISETP.LT.OR P5, PT, R3, 0x2a, P5 ;  /* 0x0000002a0300780c */ /* 0x000fe40002fa1670 */
[----:B------:R-:W-:Y:S02]  /*6510*/  FSEL R46, R46, -INF , !P2 ;  /* 0xff8000002e2e7808 */ /* 0x000fe40005000000 */
[----:B------:R-:W-:-:S02]  /*6520*/  ISETP.GE.AND P4, PT, R10, 0x32, PT ;  /* 0x000000320a00780c */ /* 0x000fc40003f86270 */
[----:B------:R-:W-:Y:S02]  /*6530*/  ISETP.GT.AND P2, PT, R11, 0x30, !P3 ;  /* 0x000000300b00780c */ /* 0x000fe40005f44270 */
[----:B------:R-:W-:Y:S02]  /*6540*/  FSEL R45, R45, -INF , !P5 ;  /* 0xff8000002d2d7808 */ /* 0x000fe40006800000 */
[----:B------:R-:W-:Y:S02]  /*6550*/  ISETP.GT.AND P5, PT, R11, 0x31, !P4 ;  /* 0x000000310b00780c */ /* 0x000fe400067a4270 */
[C---:B------:R-:W-:Y:S02]  /*6560*/  ISETP.LT.OR P2, PT, R3.reuse, 0x31, P2 ;  /* 0x000000310300780c */ /* 0x040fe40001741670 */
[----:B------:R-:W-:Y:S02]  /*6570*/  ISETP.LT.OR P5, PT, R3, 0x32, P5 ;  /* 0x000000320300780c */ /* 0x000fe40002fa1670 */
[----:B------:R-:W-:-:S02]  /*6580*/  FSEL R48, R48, -INF , !P2 ;  /* 0xff80000030307808 */ /* 0x000fc40005000000 */
[----:B------:R-:W-:Y:S02]  /*6590*/  ISETP.GE.AND P2, PT, R10, 0x39, PT ;  /* 0x000000390a00780c */ /* 0x000fe40003f46270 */
[----:B------:R-:W-:Y:S02]  /*65a0*/  FSEL R49, R49, -INF , !P5 ;  /* 0xff80000031317808 */ /* 0x000fe40006800000 */
[----:B------:R-:W-:Y:S02]  /*65b0*/  ISETP.GT.AND P5, PT, R11, 0x38, !P2 ;  /* 0x000000380b00780c */ /* 0x000fe400057a4270 */
[----:B------:R-:W-:Y:S02]  /*65c0*/  ISETP.GT.AND P6, PT, R59, 0x29, !P6 ;  /* 0x000000293b00780c */ /* 0x000fe400077c4270 */
[----:B------:R-:W-:Y:S02]  /*65d0*/  ISETP.LT.OR P5, PT, R3, 0x39, P5 ;  /* 0x000000390300780c */ /* 0x000fe40002fa1670 */
[----:B------:R-:W-:-:S02]  /*65e0*/  ISETP.LT.OR P6, PT, R58, 0x2a, P6 ;  /* 0x0000002a3a00780c */ /* 0x000fc400037c1670 */
[----:B------:R-:W-:Y:S02]  /*65f0*/  FSEL R52, R52, -INF , !P5 ;  /* 0xff80000034347808 */ /* 0x000fe40006800000 */
[----:B------:R-:W-:Y:S02]  /*6600*/  ISETP.GE.AND P5, PT, R10, 0x3a, PT ;  /* 0x0000003a0a00780c */ /* 0x000fe40003fa6270 */
[----:B------:R-:W-:Y:S02]  /*6610*/  ISETP.GT.AND P3, PT, R59, 0x30, !P3 ;  /* 0x000000303b00780c */ /* 0x000fe40005f64270 */
[----:B------:R-:W-:Y:S02]  /*6620*/  ISETP.GT.AND P0, PT, R11, 0x39, !P5 ;  /* 0x000000390b00780c */ /* 0x000fe40006f04270 */
[----:B------:R-:W-:Y:S02]  /*6630*/  FSEL R47, R47, -INF , !P6 ;  /* 0xff8000002f2f7808 */ /* 0x000fe40007000000 */
[----:B------:R-:W-:-:S02]  /*6640*/  ISETP.LT.OR P0, PT, R3, 0x3a, P0 ;  /* 0x0000003a0300780c */ /* 0x000fc40000701670 */
[----:B------:R-:W-:Y:S02]  /*6650*/  FMNMX.FTZ R3, R24, R25, !PT ;  /* 0x0000001918037209 */ /* 0x000fe40007810000 */
[----:B------:R-:W-:Y:S02]  /*6660*/  FSEL R53, R53, -INF , !P0 ;  /* 0xff80000035357808 */ /* 0x000fe40004000000 */
[----:B------:R-:W-:Y:S02]  /*6670*/  FMNMX.FTZ R10, R28, R3, !PT ;  /* 0x000000031c0a7209 */ /* 0x000fe40007810000 */
[----:B------:R-:W-:Y:S02]  /*6680*/  ISETP.NE.AND P0, PT, R23, RZ, PT ;  /* 0x000000ff1700720c */ /* 0x000fe40003f05270 */
[----:B------:R-:W-:Y:S02]  /*6690*/  FMNMX.FTZ R3, R29, R10, !PT ;  /* 0x0000000a1d037209 */ /* 0x000fe40007810000 */
[----:B------:R-:W-:-:S02]  /*66a0*/  ISETP.GT.AND P4, PT, R59, 0x31, !P4 ;  /* 0x000000313b00780c */ /* 0x000fc40006784270 */
[----:B------:R-:W-:Y:S02]  /*66b0*/  FMNMX.FTZ R10, R32, R3, !PT ;  /* 0x00000003200a7209 */ /* 0x000fe40007810000 */
[----:B------:R-:W-:Y:S02]  /*66c0*/  ISETP.LT.OR P3, PT, R58, 0x31, P3 ;  /* 0x000000313a00780c */ /* 0x000fe40001f61670 */
[----:B------:R-:W-:Y:S02]  /*66d0*/  FMNMX.FTZ R3, R33, R10, !PT ;  /* 0x0000000a21037209 */ /* 0x000fe40007810000 */
[----:B------:R-:W-:Y:S02]  /*66e0*/  ISETP.GT.AND P2, PT, R59, 0x38, !P2 ;  /* 0x000000383b00780c */ /* 0x000fe40005744270 */
[----:B------:R-:W-:Y:S02]  /*66f0*/  FMNMX.FTZ R10, R36, R3, !PT ;  /* 0x00000003240a7209 */ /* 0x000fe40007810000 */
[----:B------:R-:W-:-:S02]  /*6700*/  ISETP.LT.OR P4, PT, R58, 0x32, P4 ;  /* 0x000000323a00780c */ /* 0x000fc40002781670 */
[----:B------:R-:W-:Y:S02]  /*6710*/  FMNMX.FTZ R3, R37, R10, !PT ;  /* 0x0000000a25037209 */ /* 0x000fe40007810000 */
[----:B------:R-:W-:Y:S02]  /*6720*/  FSEL R50, R50, -INF , !P3 ;  /* 0xff80000032327808 */ /* 0x000fe40005800000 */
[----:B------:R-:W-:Y:S02]  /*6730*/  FMNMX.FTZ R10, R40, R3, !PT ;  /* 0x00000003280a7209 */ /* 0x000fe40007810000 */
[----:B------:R-:W-:Y:S02]  /*6740*/  ISETP.GT.AND P5, PT, R59, 0x39, !P5 ;  /* 0x000000393b00780c */ /* 0x000fe40006fa4270 */
[----:B------:R-:W-:Y:S02]  /*6750*/  FMNMX.FTZ R3, R41, R10, !PT ;  /* 0x0000000a29037209 */ /* 0x000fe40007810000 */
[----:B------:R-:W-:-:S02]  /*6760*/  ISETP.LT.OR P2, PT, R58, 0x39, P2 ;  /* 0x000000393a00780c */ /* 0x000fc40001741670 */
[----:B------:R-:W-:Y:S02]  /*6770*/  FMNMX.FTZ R10, R44, R3, !PT ;  /* 0x000000032c0a7209 */ /* 0x000fe40007810000 */
[----:B------:R-:W-:Y:S02]  /*6780*/  FSEL R51, R51, -INF , !P4 ;  /* 0xff80000033337808 */ /* 0x000fe40006000000 */
[----:B------:R-:W-:Y:S02]  /*6790*/  FMNMX.FTZ R3, R45, R10, !PT ;  /* 0x0000000a2d037209 */ /* 0x000fe40007810000 */
[----:B------:R-:W-:Y:S02]  /*67a0*/  ISETP.LT.OR P5, PT, R58, 0x3a, P5 ;  /* 0x0000003a3a00780c */ /* 0x000fe40002fa1670 */
[----:B------:R-:W-:Y:S02]  /*67b0*/  FMNMX.FTZ R10, R48, R3, !PT ;  /* 0x00000003300a7209 */ /* 0x000fe40007810000 */
[----:B------:R-:W-:-:S02]  /*67c0*/  FSEL R54, R54, -INF , !P2 ;  /* 0xff80000036367808 */ /* 0x000fc40005000000 */
[----:B------:R-:W-:Y:S02]  /*67d0*/  FMNMX.FTZ R3, R49, R10, !PT ;  /* 0x0000000a31037209 */ /* 0x000fe40007810000 */
[----:B------:R-:W-:Y:S02]  /*67e0*/  FSEL R55, R55, -INF , !P5 ;  /* 0xff80000037377808 */ /* 0x000fe40006800000 */
[----:B------:R-:W-:Y:S02]  /*67f0*/  FMNMX.FTZ R10, R52, R3, !PT ;  /* 0x00000003340a7209 */ /* 0x000fe40007810000 */
[----:B------:R-:W-:Y:S02]  /*6800*/  FMNMX.FTZ R3, R26, R27, !PT ;  /* 0x0000001b1a037209 */ /* 0x000fe40007810000 */
[----:B------:R-:W-:Y:S02]  /*6810*/  FMNMX.FTZ R11, R53, R10, !PT ;  /* 0x0000000a350b7209 */ /* 0x000fe40007810000 */
[----:B------:R-:W-:-:S03]  /*6820*/  R2UR UR18, R168 ;  /* 0x00000000a81272ca */ /* 0x000fc600000e0000 */
[----:B------:R-:W0:Y:S02]  /*6830*/  SHFL.BFLY PT, R10, R11, 0x2, 0x1f ;  /* 0x0c401f000b0a7f89 */ /* 0x000e2400000e0000 */
        /* <DEDUP_REMOVED lines=38> */
[----:B------:R-:W1:Y:S08]  /*6aa0*/  MUFU.EX2 R10, R58 ;  /* 0x0000003a000a7308 */ /* 0x000e700000000800 */
[----:B------:R-:W-:Y:S01]  /*6ab0*/  MUFU.EX2 R11, R11 ;  /* 0x0000000b000b7308 */ /* 0x000fe20000000800 */
[----:B0-----:R-:W-:-:S07]  /*6ac0*/  FMNMX.FTZ R25, R24, R25, !PT ;  /* 0x0000001918197209 */ /* 0x001fce0007810000 */
[----:B------:R-:W0:Y:S01]  /*6ad0*/  MUFU.EX2 R170, R170 ;  /* 0x000000aa00aa7308 */ /* 0x000e220000000800 */
[----:B-1----:R-:W-:Y:S01]  /*6ae0*/  F2FP.BF16.F32.PACK_AB R164, R10, R3 ;  /* 0x000000030aa4723e */ /* 0x002fe200000010ff */
[----:B------:R-:W1:Y:S01]  /*6af0*/  SHFL.BFLY PT, R188, R25, 0x1, 0x1f ;  /* 0x0c201f0019bc7f89 */ /* 0x000e6200000e0000 */
[----:B------:R-:W-:Y:S01]  /*6b00*/  FADD.FTZ R10, R3, R10 ;  /* 0x0000000a030a7221 */ /* 0x000fe20000010000 */
[----:B------:R-:W-:-:S04]  /*6b10*/  @!P1 VIADD R3, R199, 0x38860 ;  /* 0x00038860c7039836 */ /* 0x000fc80000000000 */
[----:B------:R-:W-:Y:S01]  /*6b20*/  MUFU.EX2 R169, R169 ;  /* 0x000000a900a97308 */ /* 0x000fe20000000800 */
[----:B------:R-:W-:-:S07]  /*6b30*/  @!P1 PRMT R3, RZ, 0x654, R3 ;  /* 0x00000654ff039816 */ /* 0x000fce0000000003 */
[----:B------:R-:W2:Y:S01]  /*6b40*/  MUFU.EX2 R172, R172 ;  /* 0x000000ac00ac7308 */ /* 0x000ea20000000800 */
[----:B0-----:R-:W-:Y:S01]  /*6b50*/  F2FP.BF16.F32.PACK_AB R166, R170, R11 ;  /* 0x0000000baaa6723e */ /* 0x001fe200000010ff */
[----:B------:R-:W-:-:S04]  /*6b60*/  FADD.FTZ R11, R11, R10 ;  /* 0x0000000a0b0b7221 */ /* 0x000fc80000010000 */
[----:B------:R-:W-:Y:S02]  /*6b70*/  FADD.FTZ R170, R170, R11 ;  /* 0x0000000baaaa7221 */ /* 0x000fe40000010000 */
[----:B------:R-:W-:Y:S01]  /*6b80*/  MUFU.EX2 R171, R171 ;  /* 0x000000ab00ab7308 */ /* 0x000fe20000000800 */
[----:B-1----:R-:W-:-:S04]  /*6b90*/  FMNMX.FTZ R188, R25, R188, !PT ;  /* 0x000000bc19bc7209 */ /* 0x002fc80007810000 */
[C---:B------:R-:W-:Y:S01]  /*6ba0*/  FSETP.NEU.FTZ.AND P2, PT, R188.reuse, -INF , PT ;  /* 0xff800000bc00780b */ /* 0x040fe20003f5d000 */
[----:B------:R-:W-:Y:S02]  /*6bb0*/  FMUL.FTZ R24, R188, UR6 ;  /* 0x00000006bc187c20 */ /* 0x000fe40008410000 */
[----:B------:R-:W0:Y:S01]  /*6bc0*/  MUFU.EX2 R174, R174 ;  /* 0x000000ae00ae7308 */ /* 0x000e220000000800 */
[----:B--2---:R-:W-:Y:S01]  /*6bd0*/  F2FP.BF16.F32.PACK_AB R160, R172, R169 ;  /* 0x000000a9aca0723e */ /* 0x004fe200000010ff */
[----:B------:R-:W-:Y:S01]  /*6be0*/  FADD.FTZ R169, R169, R170 ;  /* 0x000000aaa9a97221 */ /* 0x000fe20000010000 */
[----:B------:R-:W-:Y:S02]  /*6bf0*/  FSEL R29, R24, RZ, P2 ;  /* 0x000000ff181d7208 */ /* 0x000fe40001000000 */
[CC--:B------:R-:W-:Y:S01]  /*6c00*/  LEA.HI R24, R57.reuse, R152.reuse, RZ, 0x4 ;  /* 0x0000009839187211 */ /* 0x0c0fe200078f20ff */
[----:B------:R-:W-:Y:S01]  /*6c10*/  FADD.FTZ R172, R172, R169 ;  /* 0x000000a9acac7221 */ /* 0x000fe20000010000 */
[----:B------:R-:W-:Y:S01]  /*6c20*/  LEA.HI R57, R57, R152, RZ, 0x5 ;  /* 0x0000009839397211 */ /* 0x000fe200078f28ff */
[--C-:B------:R-:W-:Y:S01]  /*6c30*/  FFMA.FTZ R181, R26, UR6, -R29.reuse ;  /* 0x000000061ab57c23 */ /* 0x100fe2000801081d */
[----:B------:R-:W-:Y:S01]  /*6c40*/  LOP3.LUT R25, R24, 0xfffffff0, RZ, 0xc0, !PT ;  /* 0xfffffff018197812 */ /* 0x000fe200078ec0ff */
[--C-:B------:R-:W-:Y:S01]  /*6c50*/  FFMA.FTZ R202, R27, UR6, -R29.reuse ;  /* 0x000000061bca7c23 */ /* 0x100fe2000801081d */
[----:B------:R-:W-:Y:S01]  /*6c60*/  SHF.R.U32.HI R24, RZ, 0x1, R24 ;  /* 0x00000001ff187819 */ /* 0x000fe20000011618 */
[--C-:B------:R-:W-:Y:S01]  /*6c70*/  FFMA.FTZ R183, R30, UR6, -R29.reuse ;  /* 0x000000061eb77c23 */ /* 0x100fe2000801081d */
[----:B------:R-:W-:Y:S01]  /*6c80*/  FFMA.FTZ R204, R31, UR6, -R29 ;  /* 0x000000061fcc7c23 */ /* 0x000fe2000801081d */
[----:B------:R-:W-:-:S02]  /*6c90*/  IMAD.IADD R25, R152, 0x1, -R25 ;  /* 0x0000000198197824 */ /* 0x000fc400078e0a19 */
[--C-:B------:R-:W-:Y:S01]  /*6ca0*/  FFMA.FTZ R203, R34, UR6, -R29.reuse ;  /* 0x0000000622cb7c23 */ /* 0x100fe2000801081d */
[----:B------:R-:W-:Y:S02]  /*6cb0*/  IMAD.SHL.U32 R57, R57, 0x20, RZ ;  /* 0x0000002039397824 */ /* 0x000fe400078e00ff */
[--C-:B------:R-:W-:Y:S01]  /*6cc0*/  FFMA.FTZ R206, R35, UR6, -R29.reuse ;  /* 0x0000000623ce7c23 */ /* 0x100fe2000801081d */
        /* <DEDUP_REMOVED lines=13> */
[----:B------:R-:W-:Y:S01]  /*6da0*/  FFMA.FTZ R216, R55, UR6, -R29 ;  /* 0x0000000637d87c23 */ /* 0x000fe2000801081d */
[----:B------:R-:W-:Y:S01]  /*6db0*/  IMAD.IADD R28, R25, 0x1, -R28 ;  /* 0x00000001191c7824 */ /* 0x000fe200078e0a1c */
[----:B------:R-:W-:Y:S01]  /*6dc0*/  LOP3.LUT R57, R57, 0x7ffffc00, RZ, 0xc0, !PT ;  /* 0x7ffffc0039397812 */ /* 0x000fe200078ec0ff */
[----:B------:R-:W-:Y:S01]  /*6dd0*/  MUFU.EX2 R181, R181 ;  /* 0x000000b500b57308 */ /* 0x000fe20000000800 */
[----:B------:R-:W-:Y:S01]  /*6de0*/  LOP3.LUT R26, R26, 0x7ffffe00, RZ, 0xc0, !PT ;  /* 0x7ffffe001a1a7812 */ /* 0x000fe200078ec0ff */
[C---:B------:R-:W-:Y:S01]  /*6df0*/  IMAD.SHL.U32 R25, R28.reuse, 0x40, RZ ;  /* 0x000000401c197824 */ /* 0x040fe200078e00ff */
[C---:B------:R-:W-:Y:S02]  /*6e00*/  LOP3.LUT P3, RZ, R28.reuse, 0x2, RZ, 0xc0, !PT ;  /* 0x000000021cff7812 */ /* 0x040fe4000786c0ff */
[----:B------:R-:W-:-:S02]  /*6e10*/  LOP3.LUT P2, RZ, R28, 0x4, RZ, 0xc0, !PT ;  /* 0x000000041cff7812 */ /* 0x000fc4000784c0ff */
[----:B------:R-:W-:Y:S01]  /*6e20*/  LOP3.LUT R25, R25, 0x1c0, RZ, 0xc0, !PT ;  /* 0x000001c019197812 */ /* 0x000fe200078ec0ff */
[----:B------:R-:W1:Y:S01]  /*6e30*/  MUFU.EX2 R202, R202 ;  /* 0x000000ca00ca7308 */ /* 0x000e620000000800 */
[----:B------:R-:W-:Y:S02]  /*6e40*/  SEL R56, R56, 0xffffffc0, !P2 ;  /* 0xffffffc038387807 */ /* 0x000fe40005000000 */
[----:B------:R-:W-:Y:S02]  /*6e50*/  LOP3.LUT R24, R25, 0x8, R24, 0xf8, !PT ;  /* 0x0000000819187812 */ /* 0x000fe400078ef818 */
[----:B------:R-:W-:Y:S02]  /*6e60*/  SHF.R.U32.HI R25, RZ, 0x3, R25 ;  /* 0x00000003ff197819 */ /* 0x000fe40000011619 */
[----:B0-----:R-:W-:Y:S01]  /*6e70*/  F2FP.BF16.F32.PACK_AB R162, R174, R171 ;  /* 0x000000abaea2723e */ /* 0x001fe200000010ff */
[----:B------:R-:W-:Y:S01]  /*6e80*/  MUFU.EX2 R183, R183 ;  /* 0x000000b700b77308 */ /* 0x000fe20000000800 */
[----:B------:R-:W-:Y:S01]  /*6e90*/  LOP3.LUT R24, R24, R25, RZ, 0x3c, !PT ;  /* 0x0000001918187212 */ /* 0x000fe200078e3cff */
[----:B------:R-:W-:Y:S01]  /*6ea0*/  FADD.FTZ R171, R171, R172 ;  /* 0x000000acabab7221 */ /* 0x000fe20000010000 */
[----:B------:R-:W-:-:S02]  /*6eb0*/  PLOP3.LUT P2, PT, PT, PT, UP1, 0x40, 0x0 ;  /* 0x000000000000781c */ /* 0x000fc40003f4e818 */
[----:B------:R-:W-:Y:S01]  /*6ec0*/  IADD3 R24, R24, R26, R57 ;  /* 0x0000001a18187210 */ /* 0x000fe20007ffe039 */
[----:B------:R-:W-:Y:S02]  /*6ed0*/  FADD.FTZ R174, R174, R171 ;  /* 0x000000abaeae7221 */ /* 0x000fe40000010000 */
[----:B------:R-:W0:Y:S01]  /*6ee0*/  MUFU.EX2 R204, R204 ;  /* 0x000000cc00cc7308 */ /* 0x000e220000000800 */
[----:B-1----:R-:W-:Y:S01]  /*6ef0*/  F2FP.BF16.F32.PACK_AB R165, R202, R181 ;  /* 0x000000b5caa5723e */ /* 0x002fe200000010ff */
[----:B------:R-:W-:Y:S02]  /*6f00*/  IMAD R191, R24, 0x2, R199 ;  /* 0x0000000218bf7824 */ /* 0x000fe400078e02c7 */
[----:B------:R-:W-:Y:S02]  /*6f10*/  FADD.FTZ R202, R181, R202 ;  /* 0x000000cab5ca7221 */ /* 0x000fe40000010000 */
[C---:B------:R-:W-:Y:S02]  /*6f20*/  VIADD R193, R191.reuse, 0x36400 ;  /* 0x00036400bfc17836 */ /* 0x040fe40000000000 */
[----:B------:R-:W-:Y:S01]  /*6f30*/  MUFU.EX2 R203, R203 ;  /* 0x000000cb00cb7308 */ /* 0x000fe20000000800 */
[----:B------:R-:W-:-:S02]  /*6f40*/  VIADD R190, R191, 0x36420 ;  /* 0x00036420bfbe7836 */ /* 0x000fc40000000000 */
[C---:B------:R-:W-:Y:S02]  /*6f50*/  @P3 VIADD R190, R193.reuse, 0xffffffe0 ;  /* 0xffffffe0c1be3836 */ /* 0x040fe40000000000 */
[----:B------:R-:W-:Y:S02]  /*6f60*/  IMAD.IADD R193, R193, 0x1, R56 ;  /* 0x00000001c1c17824 */ /* 0x000fe400078e0238 */
[----:B------:R-:W-:Y:S01]  /*6f70*/  IMAD.IADD R192, R56, 0x1, R190 ;  /* 0x0000000138c07824 */ /* 0x000fe200078e02be */
[----:B------:R-:W1:Y:S01]  /*6f80*/  MUFU.EX2 R206, R206 ;  /* 0x000000ce00ce7308 */ /* 0x000e620000000800 */
[----:B0-----:R-:W-:Y:S01]  /*6f90*/  F2FP.BF16.F32.PACK_AB R167, R204, R183 ;  /* 0x000000b7cca7723e */ /* 0x001fe200000010ff */
[----:B------:R-:W-:-:S04]  /*6fa0*/  FADD.FTZ R183, R183, R202 ;  /* 0x000000cab7b77221 */ /* 0x000fc80000010000 */
[----:B------:R-:W-:Y:S01]  /*6fb0*/  STSM.16.M88.4 [R191+0x36400], R164 ;  /* 0x036400a4bf007844 */ /* 0x000fe20000000200 */
[----:B------:R-:W-:Y:S01]  /*6fc0*/  FADD.FTZ R204, R204, R183 ;  /* 0x000000b7cccc7221 */ /* 0x000fe20000010000 */
[----:B------:R-:W-:Y:S08]  /*6fd0*/  MUFU.EX2 R205, R205 ;  /* 0x000000cd00cd7308 */ /* 0x000ff00000000800 */
[----:B------:R-:W0:Y:S01]  /*6fe0*/  MUFU.EX2 R208, R208 ;  /* 0x000000d000d07308 */ /* 0x000e220000000800 */
[----:B-1----:R-:W-:Y:S01]  /*6ff0*/  F2FP.BF16.F32.PACK_AB R161, R206, R203 ;  /* 0x000000cbcea1723e */ /* 0x002fe200000010ff */
[----:B------:R-:W-:-:S04]  /*7000*/  FADD.FTZ R203, R203, R204 ;  /* 0x000000cccbcb7221 */ /* 0x000fc80000010000 */
[----:B------:R-:W-:Y:S02]  /*7010*/  FADD.FTZ R206, R206, R203 ;  /* 0x000000cbcece7221 */ /* 0x000fe40000010000 */
[----:B------:R-:W-:Y:S08]  /*7020*/  MUFU.EX2 R173, R173 ;  /* 0x000000ad00ad7308 */ /* 0x000ff00000000800 */
[----:B------:R-:W1:Y:S01]  /*7030*/  MUFU.EX2 R176, R176 ;  /* 0x000000b000b07308 */ /* 0x000e620000000800 */
[----:B0-----:R-:W-:Y:S01]  /*7040*/  F2FP.BF16.F32.PACK_AB R163, R208, R205 ;  /* 0x000000cdd0a3723e */ /* 0x001fe200000010ff */
[----:B------:R-:W-:-:S04]  /*7050*/  FADD.FTZ R205, R205, R206 ;  /* 0x000000cecdcd7221 */ /* 0x000fc80000010000 */
[----:B------:R-:W-:Y:S01]  /*7060*/  STSM.16.M88.4 [R190], R160 ;  /* 0x000000a0be007844 */ /* 0x000fe20000000200 */
        /* <DEDUP_REMOVED lines=10> */
[----:B------:R-:W-:Y:S02]  /*7110*/  FADD.FTZ R178, R178, R175 ;  /* 0x000000afb2b27221 */ /* 0x000fe40000010000 */
        /* <DEDUP_REMOVED lines=9> */
[----:B------:R0:W-:Y:S01]  /*71b0*/  STSM.16.M88.4 [R193], R156 ;  /* 0x0000009cc1007844 */ /* 0x0001e20000000200 */
[----:B------:R-:W-:Y:S01]  /*71c0*/  FADD.FTZ R212, R212, R209 ;  /* 0x000000d1d4d47221 */ /* 0x000fe20000010000 */
[----:B------:R-:W-:Y:S08]  /*71d0*/  MUFU.EX2 R179, R179 ;  /* 0x000000b300b37308 */ /* 0x000ff00000000800 */
[----:B------:R-:W2:Y:S01]  /*71e0*/  MUFU.EX2 R182, R182 ;  /* 0x000000b600b67308 */ /* 0x000ea20000000800 */
[----:B-1----:R-:W-:Y:S01]  /*71f0*/  F2FP.BF16.F32.PACK_AB R152, R180, R177 ;  /* 0x000000b1b498723e */ /* 0x002fe200000010ff */
[----:B------:R-:W-:-:S04]  /*7200*/  FADD.FTZ R177, R177, R178 ;  /* 0x000000b2b1b17221 */ /* 0x000fc80000010000 */
[----:B------:R-:W-:Y:S02]  /*7210*/  FADD.FTZ R180, R180, R177 ;  /* 0x000000b1b4b47221 */ /* 0x000fe40000010000 */
[----:B------:R-:W-:Y:S08]  /*7220*/  MUFU.EX2 R211, R211 ;  /* 0x000000d300d37308 */ /* 0x000ff00000000800 */
[----:B------:R-:W1:Y:S01]  /*7230*/  MUFU.EX2 R214, R214 ;  /* 0x000000d600d67308 */ /* 0x000e620000000800 */
[----:B--2---:R-:W-:-:S07]  /*7240*/  F2FP.BF16.F32.PACK_AB R154, R182, R179 ;  /* 0x000000b3b69a723e */ /* 0x004fce00000010ff */
        /* <DEDUP_REMOVED lines=10> */
[----:B------:R-:W-:Y:S01]  /*72f0*/  HGMMA.64x256x16.F32.BF16 R24, R164, gdesc[UR8].tnspB, RZ, !UPT, gsb0 ;  /* 0x43e00008a4187df0 */ /* 0x000fe2000c0018ff */
[----:B------:R-:W-:Y:S01]  /*7300*/  R2UR UR10, R215 ;  /* 0x00000000d70a72ca */ /* 0x000fe200000e0000 */
[----:B------:R-:W-:Y:S01]  /*7310*/  UMOV UR11, 0x40000040 ;  /* 0x40000040000b7882 */ /* 0x000fe20000000000 */
[----:B------:R-:W-:Y:S01]  /*7320*/  VIADD R215, R196, 0x100 ;  /* 0x00000100c4d77836 */ /* 0x000fe20000000000 */
        /* <DEDUP_REMOVED lines=9> */
[----:B------:R-:W-:Y:S01]  /*73c0*/  HGMMA.64x256x16.F32.BF16 R24, R156, gdesc[UR8].tnspB, R24, gsb0 ;  /* 0x43e000089c187df0 */ /* 0x000fe20008001818 */
[----:B------:R-:W-:Y:S02]  /*73d0*/  UMOV UR11, 0x40000040 ;  /* 0x40000040000b7882 */ /* 0x000fe40000000000 */
[----:B------:R-:W-:Y:S02]  /*73e0*/  WARPGROUP.DEPBAR.LE gsb0, 0x0 ;  /* 0x00008000000079c5 */ /* 0x000fe40000010000 */
[----:B0-----:R-:W-:Y:S01]  /*73f0*/  VIADD R156, R196, 0x180 ;  /* 0x00000180c49c7836 */ /* 0x001fe20000000000 */
[----:B------:R-:W-:-:S04]  /*7400*/  WARPGROUP.ARRIVE ;  /* 0x00000000000079c5 */ /* 0x000fc80000000000 */
[----:B------:R-:W-:-:S15]  /*7410*/  R2UR UR10, R156 ;  /* 0x000000009c0a72ca */ /* 0x000fde00000e0000 */
[----:B------:R-:W-:-:S03]  /*7420*/  NOP ;  /* 0x0000000000007918 */ /* 0x000fc60000000000 */
[----:B------:R-:W-:Y:S01]  /*7430*/  HGMMA.64x256x16.F32.BF16 R24, R152, gdesc[UR8].tnspB, R24, gsb0 ;  /* 0x43e0000898187df0 */ /* 0x000fe20008001818 */
[----:B------:R-:W-:Y:S02]  /*7440*/  @UP0 ULDC UR10, c[0x0][0x44c] ;  /* 0x00011300000a0ab9 */ /* 0x000fe40000000800 */
[----:B------:R-:W-:-:S04]  /*7450*/  UIMAD.WIDE.U32 UR10, UR60, UR10, URZ ;  /* 0x0000000a3c0a72a5 */ /* 0x000fc8000f8e003f */
[----:B------:R-:W-:-:S04]  /*7460*/  @UP0 USHF.R.U32.HI UR60, URZ, UR19, UR11 ;  /* 0x000000133f3c0299 */ /* 0x000fc8000801160b */
[----:B------:R-:W-:-:S04]  /*7470*/  UIADD3 UR60, UR18, UR60, URZ ;  /* 0x0000003c123c7290 */ /* 0x000fc8000fffe03f */
[----:B------:R-:W-:Y:S01]  /*7480*/  UIADD3 UR14, UR60, UR14, URZ ;  /* 0x0000000e3c0e7290 */ /* 0x000fe2000fffe03f */
[----:B------:R-:W-:Y:S02]  /*7490*/  WARPGROUP.DEPBAR.LE gsb0, 0x0 ;  /* 0x00008000000079c5 */ /* 0x000fe40000010000 */
[----:B------:R0:W-:Y:S06]  /*74a0*/  MEMBAR.ALL.CTA ;  /* 0x0000000000007992 */ /* 0x0001ec0000008000 */
[----:B0-----:R-:W0:Y:S02]  /*74b0*/  FENCE.VIEW.ASYNC.S ;  /* 0x00000000000073c6 */ /* 0x001e240000000000 */
[----:B0-----:R-:W-:Y:S01]  /*74c0*/  NOP ;  /* 0x0000000000007918 */ /* 0x001fe20000000000 */
[----:B------:R-:W-:Y:S06]  /*74d0*/  BAR.ARV 0xe, 0x100 ;  /* 0x0384000000007b1d */ /* 0x000fec0000002000 */
[----:B------:R0:W-:Y:S02]  /*74e0*/  @!P1 SYNCS.ARRIVE.TRANS64.RED.A1T0 RZ, [R3+URZ], RZ ;  /* 0x000000ff03ff99a7 */ /* 0x0001e4000810043f */
[----:B0-----:R-:W-:-:S04]  /*74f0*/  FADD.FTZ R3, R179, R180 ;  /* 0x000000b4b3037221 */ /* 0x001fc80000010000 */
[----:B------:R-:W-:Y:S01]  /*7500*/  FADD.FTZ R3, R182, R3 ;  /* 0x00000003b6037221 */ /* 0x000fe20000010000 */
[----:B-1----:R-:W-:Y:S06]  /*7510*/  @P2 BRA `(.L_x_2036) ;  /* 0x0000000000442947 */ /* 0x002fec0003800000 */
        /* <DEDUP_REMOVED lines=10> */
.L_x_2037:
[----:B------:R-:W-:-:S11]  /*75c0*/  UISETP.NE.AND UP2, UPT, UR15, 0x1, UPT ;  /* 0x000000010f00788c */ /* 0x000fd6000bf45270 */
[----:B------:R-:W-:Y:S02]  /*75d0*/  @UP2 ULDC.64 UR10, c[0x0][0xae0] ;  /* 0x0002b800000a2ab9 */ /* 0x000fe40000000a00 */
[----:B------:R-:W-:-:S04]  /*75e0*/  UIMAD.WIDE.U32 UR18, UR22, UR10, URZ ;  /* 0x0000000a161272a5 */ /* 0x000fc8000f8e003f */
[----:B------:R-:W-:-:S12]  /*75f0*/  @UP2 USHF.R.U32.HI UR22, URZ, UR11, UR19 ;  /* 0x0000000b3f162299 */ /* 0x000fd80008011613 */
.L_x_2038:
[----:B------:R-:W-:-:S04]  /*7600*/  UIMAD UR15, UR22, UR15, UR15 ;  /* 0x0000000f160f72a4 */ /* 0x000fc8000f8e020f */
[----:B------:R-:W-:-:S04]  /*7610*/  UISETP.LT.AND UP2, UPT, UR14, UR15, UPT ;  /* 0x0000000f0e00728c */ /* 0x000fc8000bf41270 */
[----:B------:R-:W-:-:S12]  /*7620*/  USEL UR14, UR14, UR15, UP2 ;  /* 0x0000000f0e0e7287 */ /* 0x000fd80009000000 */
.L_x_2036:
[----:B------:R-:W-:Y:S01]  /*7630*/  R2UR UR11, R198 ;  /* 0x00000000c60b72ca */ /* 0x000fe200000e0000 */
[----:B------:R-:W-:Y:S01]  /*7640*/  USHF.R.S32.HI UR10, URZ, 0x1f, UR14 ;  /* 0x0000001f3f0a7899 */ /* 0x000fe2000801140e */
[----:B------:R-:W-:Y:S01]  /*7650*/  IMAD.MOV.U32 R11, RZ, RZ, RZ ;  /* 0x000000ffff0b7224 */ /* 0x000fe200078e00ff */
[----:B------:R-:W-:Y:S02]  /*7660*/  UMOV UR60, URZ ;  /* 0x0000003f003c7c82 */ /* 0x000fe40008000000 */
[----:B------:R-:W-:-:S04]  /*7670*/  ULEA.HI UR10, UR10, UR14, URZ, 0x6 ;  /* 0x0000000e0a0a7291 */ /* 0x000fc8000f8f303f */
[----:B------:R-:W-:-:S04]  /*7680*/  USHF.R.S32.HI UR10, URZ, 0x6, UR10 ;  /* 0x000000063f0a7899 */ /* 0x000fc8000801140a */
[----:B------:R-:W-:-:S04]  /*7690*/  UISETP.LT.AND UP2, UPT, UR11, UR10, UPT ;  /* 0x0000000a0b00728c */ /* 0x000fc8000bf41270 */
[----:B------:R-:W-:-:S06]  /*76a0*/  USEL UR61, UR11, UR10, !UP2 ;  /* 0x0000000a0b3d7287 */ /* 0x000fcc000d000000 */
[----:B------:R-:W-:-:S13]  /*76b0*/  ISETP.GE.AND P2, PT, R184, UR61, PT ;  /* 0x0000003db8007c0c */ /* 0x000fda000bf46270 */
[----:B------:R-:W-:Y:S05]  /*76c0*/  @!P2 BRA `(.L_x_2039) ;  /* 0x000000380004a947 */ /* 0x000fea0003800000 */
[----:B------:R-:W-:Y:S01]  /*76d0*/  IMAD.MOV.U32 R206, RZ, RZ, RZ ;  /* 0x000000ffffce7224 */ /* 0x000fe200078e00ff */
[----:B------:R-:W-:-:S06]  /*76e0*/  UMOV UR60, URZ ;  /* 0x0000003f003c7c82 */ /* 0x000fcc0008000000 */
.L_x_2056:
[----:B------:R-:W-:-:S05]  /*76f0*/  VIADD R11, R206, 0x1 ;  /* 0x00000001ce0b7836 */ /* 0x000fca0000000000 */
[----:B------:R-:W-:-:S04]  /*7700*/  ISETP.NE.AND P2, PT, R11, 0x2, PT ;  /* 0x000000020b00780c */ /* 0x000fc80003f45270 */
[----:B------:R-:W-:Y:S02]  /*7710*/  SEL R152, RZ, 0x1, P2 ;  /* 0x00000001ff987807 */ /* 0x000fe40001000000 */
[----:B------:R-:W-:Y:S02]  /*7720*/  SEL R11, R11, RZ, P2 ;  /* 0x000000ff0b0b7207 */ /* 0x000fe40001000000 */
[----:B------:R-:W-:-:S13]  /*7730*/  R2UR UR6, R152 ;  /* 0x00000000980672ca */ /* 0x000fda00000e0000 */
[----:B------:R-:W-:Y:S01]  /*7740*/  ULOP3.LUT UR60, UR60, UR6, URZ, 0x3c, !UPT ;  /* 0x000000063c3c7292 */ /* 0x000fe2000f8e3c3f */
[----:B--2---:R-:W-:Y:S11]  /*7750*/  @!P0 BRA `(.L_x_2040) ;  /* 0x0000000000048947 */ /* 0x004ff60003800000 */
[----:B------:R-:W-:Y:S01]  /*7760*/  BPT.TRAP 0x1 ;  /* 0x000000040000795c */ /* 0x000fe20000300000 */
.L_x_2040:
[----:B------:R-:W-:Y:S02]  /*7770*/  IMAD.U32 R203, RZ, RZ, UR60 ;  /* 0x0000003cffcb7e24 */ /* 0x000fe4000f8e00ff */
[----:B------:R-:W-:-:S03]  /*7780*/  IMAD R204, R11, 0x8, R199 ;  /* 0x000000080bcc7824 */ /* 0x000fc600078e02c7 */
[----:B------:R-:W-:-:S04]  /*7790*/  SHF.L.U32 R203, R203, 0x1f, RZ ;  /* 0x0000001fcbcb7819 */ /* 0x000fc800000006ff */
[----:B------:R0:W1:Y:S01]  /*77a0*/  SYNCS.PHASECHK.TRANS64.TRYWAIT P2, [R204+URZ+0x38830], R203 ;  /* 0x038830cbcc0075a7 */ /* 0x000062000804017f */
[----:B------:R-:W-:Y:S05]  /*77b0*/  @!P0 BRA `(.L_x_2041) ;  /* 0x0000000000048947 */ /* 0x000fea0003800000 */
[----:B------:R-:W-:Y:S01]  /*77c0*/  BPT.TRAP 0x1 ;  /* 0x000000040000795c */ /* 0x000fe20000300000 */
.L_x_2041:
[----:B------:R-:W-:Y:S01]  /*77d0*/  IMAD R189, R11, 0x200, R194 ;  /* 0x000002000bbd7824 */ /* 0x000fe200078e02c2 */
[----:B-1----:R-:W-:Y:S06]  /*77e0*/  @P2 BRA `(.L_x_2042) ;  /* 0x0000000000082947 */ /* 0x002fec0003800000 */
[----:B------:R-:W1:Y:S02]  /*77f0*/  SYNCS.PHASECHK.TRANS64.TRYWAIT P2, [R204+URZ+0x38830], R203 ;  /* 0x038830cbcc0075a7 */ /* 0x000e64000804017f */
[----:B-1----:R-:W-:Y:S05]  /*7800*/  @!P2 BRA `(.L_x_2043) ;  /* 0x0000012800a8a947 */ /* 0x002fea0003800000 */
.L_x_2042:
        /* <DEDUP_REMOVED lines=49> */
.L_x_2044:
[----:B------:R2:W3:Y:S01]  /*7b20*/  SYNCS.PHASECHK.TRANS64.TRYWAIT P2, [R204+URZ+0x38850], R203 ;  /* 0x038850cbcc0075a7 */ /* 0x0004e2000804017f */
[----:B------:R-:W-:Y:S05]  /*7b30*/  @!P0 BRA `(.L_x_2045) ;  /* 0x0000000000048947 */ /* 0x000fea0003800000 */
[----:B------:R-:W-:Y:S01]  /*7b40*/  BPT.TRAP 0x1 ;  /* 0x000000040000795c */ /* 0x000fe20000300000 */
.L_x_2045:
[----:B------:R-:W-:Y:S01]  /*7b50*/  IMAD R189, R11, 0x1000, R17 ;  /* 0x000010000bbd7824 */ /* 0x000fe200078e0211 */
[----:B---3--:R-:W-:Y:S06]  /*7b60*/  @P2 BRA `(.L_x_2046) ;  /* 0x0000000000082947 */ /* 0x008fec0003800000 */
[----:B------:R-:W3:Y:S02]  /*7b70*/  SYNCS.PHASECHK.TRANS64.TRYWAIT P2, [R204+URZ+0x38850], R203 ;  /* 0x038850cbcc0075a7 */ /* 0x000ee4000804017f */
[----:B---3--:R-:W-:Y:S05]  /*7b80*/  @!P2 BRA `(.L_x_2047) ;  /* 0x0000012400dca947 */ /* 0x008fea0003800000 */
.L_x_2046:
[----:B------:R-:W-:Y:S01]  /*7b90*/  R2UR UR6, R189 ;  /* 0x00000000bd0672ca */ /* 0x000fe200000e0000 */
[----:B------:R-:W-:Y:S01]  /*7ba0*/  WARPGROUP.ARRIVE ;  /* 0x00000000000079c5 */ /* 0x000fe20000000000 */
[----:B------:R-:W-:Y:S01]  /*7bb0*/  MOV R202, UR49 ;  /* 0x0000003100ca7c02 */ /* 0x000fe20008000f00 */
[----:B------:R-:W-:Y:S01]  /*7bc0*/  UMOV UR51, 0x40000040 ;  /* 0x4000004000337882 */ /* 0x000fe20000000000 */
[----:B0123--:R-:W-:Y:S01]  /*7bd0*/  MOV R203, UR48 ;  /* 0x0000003000cb7c02 */ /* 0x00ffe20008000f00 */
        /* <DEDUP_REMOVED lines=8> */
[----:B------:R-:W-:Y:S01]  /*7c60*/  UMOV UR50, UR6 ;  /* 0x0000000600327c82 */ /* 0x000fe20008000000 */
[----:B------:R-:W-:Y:S01]  /*7c70*/  R2UR UR52, R4 ;  /* 0x00000000043472ca */ /* 0x000fe200000e0000 */
[----:B------:R-:W-:Y:S01]  /*7c80*/  UMOV UR15, 0x40000040 ;  /* 0x40000040000f7882 */ /* 0x000fe20000000000 */
[----:B------:R-:W-:Y:S01]  /*7c90*/  R2UR UR53, R5 ;  /* 0x00000000053572ca */ /* 0x000fe200000e0000 */
[----:B------:R-:W-:Y:S01]  /*7ca0*/  UMOV UR19, 0x40000040 ;  /* 0x4000004000137882 */ /* 0x000fe20000000000 */
        /* <DEDUP_REMOVED lines=17> */
[----:B------:R-:W-:Y:S01]  /*7dc0*/  PLOP3.LUT P3, PT, PT, PT, UP0, 0x80, 0x0 ;  /* 0x000000000000781c */ /* 0x000fe20003f6f008 */
[----:B------:R-:W-:-:S05]  /*7dd0*/  IMAD.MOV.U32 R212, RZ, RZ, R187 ;  /* 0x000000ffffd47224 */ /* 0x000fca00078e00bb */
        /* <DEDUP_REMOVED lines=36> */
[----:B------:R-:W0:Y:S02]  /*8020*/  SHFL.IDX PT, R202, R208, RZ, 0x1f ;  /* 0x00001fffd0ca7589 */ /* 0x000e2400000e0000 */
[----:B0-----:R-:W-:Y:S01]  /*8030*/  ISETP.GT.AND P2, PT, R202, 0x7f, PT ;  /* 0x0000007fca00780c */ /* 0x001fe20003f44270 */
[----:B------:R-:W-:-:S03]  /*8040*/  VIADD R202, R189, 0x800 ;  /* 0x00000800bdca7836 */ /* 0x000fc60000000000 */
        /* <DEDUP_REMOVED lines=10> */
[----:B------:R-:W-:-:S05]  /*80f0*/  IMAD.MOV.U32 R205, RZ, RZ, 0x4 ;  /* 0x00000004ffcd7424 */ /* 0x000fca00078e00ff */
        /* <DEDUP_REMOVED lines=8> */
[----:B------:R-:W-:Y:S01]  /*8180*/  @UP0 ULDC UR6, c[0x0][0x44c] ;  /* 0x0001130000060ab9 */ /* 0x000fe20000000800 */
[----:B------:R-:W-:Y:S01]  /*8190*/  ULDC UR7, c[0x0][0x2f0] ;  /* 0x0000bc0000077ab9 */ /* 0x000fe20000000800 */
[----:B------:R-:W-:Y:S02]  /*81a0*/  WARPGROUP.DEPBAR.LE gsb0, 0x0 ;  /* 0x00008000000079c5 */ /* 0x000fe40000010000 */
[----:B------:R-:W-:-:S06]  /*81b0*/  WARPGROUP.ARRIVE ;  /* 0x00000000000079c5 */ /* 0x000fcc0000000000 */
[----:B------:R-:W-:Y:S01]  /*81c0*/  HGMMA.64x64x16.F32.BF16 R152, gdesc[UR8], R152, gsb0 ;  /* 0x00e00000089879f0 */ /* 0x000fe20008001898 */
[----:B------:R-:W-:Y:S01]  /*81d0*/  R2UR UR11, R201 ;  /* 0x00000000c90b72ca */ /* 0x000fe200000e0000 */
[----:B------:R-:W-:Y:S01]  /*81e0*/  ULDC UR10, c[0x0][0xad8] ;  /* 0x0002b600000a7ab9 */ /* 0x000fe20000000800 */
        /* <DEDUP_REMOVED lines=183> */
[----:B------:R-:W-:Y:S02]  /*8d60*/  PLOP3.LUT P2, PT, PT, PT, UP0, 0x80, 0x0 ;  /* 0x000000000000781c */ /* 0x000fe40003f4f008 */
[----:B------:R-:W-:-:S02]  /*8d70*/  IADD3 R205, R202, R203, R0 ;  /* 0x000000cbcacd7210 */ /* 0x000fc40007ffe000 */
[----:B------:R-:W-:-:S09]  /*8d80*/  IADD3 R189, R202, R203, R189 ;  /* 0x000000cbcabd7210 */ /* 0x000fd20007ffe0bd */
[----:B------:R-:W-:Y:S01]  /*8d90*/  @P2 IMAD.HI.U32 R202, R187, UR6, RZ ;  /* 0x00000006bbca2c27 */ /* 0x000fe2000f8e00ff */
[----:B------:R-:W-:Y:S01]  /*8da0*/  @UP0 ULDC UR6, c[0x0][0x450] ;  /* 0x0001140000060ab9 */ /* 0x000fe20000000800 */
[----:B------:R-:W-:-:S03]  /*8db0*/  PLOP3.LUT P2, PT, PT, PT, UP1, 0x40, 0x0 ;  /* 0x000000000000781c */ /* 0x000fc60003f4e818 */
[----:B------:R-:W-:Y:S01]  /*8dc0*/  @P3 SHF.R.U32.HI R212, RZ, UR6, R202 ;  /* 0x00000006ffd43c19 */ /* 0x000fe200080116ca */
[----:B------:R-:W-:-:S04]  /*8dd0*/  @!P1 VIADD R202, R204, 0x38840 ;  /* 0x00038840ccca9836 */ /* 0x000fc80000000000 */
[----:B------:R-:W0:Y:S01]  /*8de0*/  SHFL.IDX PT, R208, R212, RZ, 0x1c1f ;  /* 0x001c1fffd4d07589 */ /* 0x000e2200000e0000 */
[----:B------:R-:W-:Y:S01]  /*8df0*/  @!P1 PRMT R202, RZ, 0x654, R202 ;  /* 0x00000654ffca9816 */ /* 0x000fe200000000ca */
[----:B------:R-:W-:Y:S02]  /*8e00*/  WARPGROUP.DEPBAR.LE gsb0, 0x0 ;  /* 0x00008000000079c5 */ /* 0x000fe40000010000 */
[----:B------:R-:W-:-:S06]  /*8e10*/  WARPGROUP.ARRIVE ;  /* 0x00000000000079c5 */ /* 0x000fcc0000000000 */
[----:B------:R-:W-:Y:S01]  /*8e20*/  HGMMA.64x64x16.F32.BF16 R152, gdesc[UR56], R152, gsb0 ;  /* 0x00e00000389879f0 */ /* 0x000fe20008001898 */
[----:B------:R-:W-:Y:S01]  /*8e30*/  R2UR UR56, R205 ;  /* 0x00000000cd3872ca */ /* 0x000fe200000e0000 */
[----:B------:R-:W-:Y:S01]  /*8e40*/  UMOV UR57, 0x40000040 ;  /* 0x4000004000397882 */ /* 0x000fe20000000000 */
[----:B------:R-:W-:Y:S01]  /*8e50*/  R2UR UR58, R189 ;  /* 0x00000000bd3a72ca */ /* 0x000fe200000e0000 */
[----:B------:R-:W-:Y:S01]  /*8e60*/  UMOV UR59, 0x40000040 ;  /* 0x40000040003b7882 */ /* 0x000fe20000000000 */
[----:B------:R-:W1:Y:S01]  /*8e70*/  LDC R189, c[0x0][0x288] ;  /* 0x0000a200ffbd7b82 */ /* 0x000e620000000800 */
[----:B------:R-:W-:-:S05]  /*8e80*/  IMAD.SHL.U32 R205, R184, 0x40, RZ ;  /* 0x00000040b8cd7824 */ /* 0x000fca00078e00ff */
[----:B------:R-:W-:Y:S01]  /*8e90*/  IADD3 R203, -R2, 0x1, -R205 ;  /* 0x0000000102cb7810 */ /* 0x000fe20007ffe9cd */
[----:B------:R-:W-:Y:S02]  /*8ea0*/  WARPGROUP.DEPBAR.LE gsb0, 0x0 ;  /* 0x00008000000079c5 */ /* 0x000fe40000010000 */
[----:B------:R-:W-:-:S06]  /*8eb0*/  WARPGROUP.ARRIVE ;  /* 0x00000000000079c5 */ /* 0x000fcc0000000000 */
[----:B------:R-:W-:Y:S03]  /*8ec0*/  HGMMA.64x64x16.F32.BF16 R152, gdesc[UR56], R152, gsb0 ;  /* 0x00e00000389879f0 */ /* 0x000fe60008001898 */
[----:B------:R-:W-:Y:S02]  /*8ed0*/  WARPGROUP.DEPBAR.LE gsb0, 0x0 ;  /* 0x00008000000079c5 */ /* 0x000fe40000010000 */
[----:B------:R2:W-:Y:S02]  /*8ee0*/  @!P1 SYNCS.ARRIVE.TRANS64.RED.A1T0 RZ, [R202+URZ], RZ ;  /* 0x000000ffcaff99a7 */ /* 0x0005e4000810043f */
[----:B--2---:R-:W-:-:S04]  /*8ef0*/  IMAD R202, R16, UR7, R203 ;  /* 0x0000000710ca7c24 */ /* 0x004fc8000f8e02cb */
[----:B-1----:R-:W-:-:S04]  /*8f00*/  IMAD.IADD R202, R202, 0x1, -R189 ;  /* 0x00000001caca7824 */ /* 0x002fc800078e0abd */
[C---:B------:R-:W-:Y:S02]  /*8f10*/  VIADD R207, R202.reuse, UR10 ;  /* 0x0000000acacf7c36 */ /* 0x040fe40008000000 */
[----:B------:R-:W-:Y:S02]  /*8f20*/  VIADD R209, R202, UR11 ;  /* 0x0000000bcad17c36 */ /* 0x000fe40008000000 */
[C---:B0-----:R-:W-:Y:S02]  /*8f30*/  IMAD.IADD R211, R208.reuse, 0x1, R207 ;  /* 0x00000001d0d37824 */ /* 0x041fe400078e02cf */
[----:B------:R-:W-:Y:S01]  /*8f40*/  IMAD.IADD R210, R208, 0x1, R209 ;  /* 0x00000001d0d27824 */ /* 0x000fe200078e02d1 */
[----:B------:R-:W-:Y:S06]  /*8f50*/  @P2 BRA `(.L_x_2048) ;  /* 0x0000000000642947 */ /* 0x000fec0003800000 */
[----:B------:R-:W-:Y:S01]  /*8f60*/  IMAD R202, R16, UR7, R208 ;  /* 0x0000000710ca7c24 */ /* 0x000fe2000f8e02d0 */
[----:B------:R-:W-:Y:S03]  /*8f70*/  BSSY B0, `(.L_x_2049) ;  /* 0x0000013000007945 */ /* 0x000fe60003800000 */
[----:B------:R-:W-:-:S05]  /*8f80*/  IMAD.IADD R208, R202, 0x1, -R189 ;  /* 0x00000001cad07824 */ /* 0x000fca00078e0abd */
[----:B------:R-:W-:-:S13]  /*8f90*/  ISETP.GT.AND P2, PT, R208, -0x1, PT ;  /* 0xffffffffd000780c */ /* 0x000fda0003f44270 */
[----:B------:R-:W-:Y:S05]  /*8fa0*/  @P2 BRA `(.L_x_2050) ;  /* 0x0000000000242947 */ /* 0x000fea0003800000 */
[----:B------:R-:W-:Y:S01]  /*8fb0*/  ULDC UR6, c[0x0][0xadc] ;  /* 0x0002b70000067ab9 */ /* 0x000fe20000000800 */
[----:B------:R-:W-:Y:S01]  /*8fc0*/  LOP3.LUT R213, RZ, R208, RZ, 0x33, !PT ;  /* 0x000000d0ffd57212 */ /* 0x000fe200078e33ff */
[----:B------:R-:W-:-:S05]  /*8fd0*/  IMAD.U32 R214, RZ, RZ, UR6 ;  /* 0x00000006ffd67e24 */ /* 0x000fca000f8e00ff */
[----:B------:R-:W-:-:S13]  /*8fe0*/  ISETP.NE.AND P2, PT, R214, 0x1, PT ;  /* 0x00000001d600780c */ /* 0x000fda0003f45270 */
[----:B------:R-:W0:Y:S02]  /*8ff0*/  @P2 LDC.64 R202, c[0x0][0xae0] ;  /* 0x0002b800ffca2b82 */ /* 0x000e240000000a00 */
[----:B0-----:R-:W-:-:S05]  /*9000*/  @P2 IMAD.HI.U32 R202, R213, R202, RZ ;  /* 0x000000cad5ca2227 */ /* 0x001fca00078e00ff */
[----:B------:R-:W-:-:S04]  /*9010*/  @P2 SHF.R.U32.HI R213, RZ, R203, R202 ;  /* 0x000000cbffd52219 */ /* 0x000fc800000116ca */
[----:B------:R-:W-:Y:S01]  /*9020*/  LOP3.LUT R208, RZ, R213, RZ, 0x33, !PT ;  /* 0x000000d5ffd07212 */ /* 0x000fe200078e33ff */
[----:B------:R-:W-:Y:S06]  /*9030*/  BRA `(.L_x_2051) ;  /* 0x0000000000187947 */ /* 0x000fec0003800000 */
.L_x_2050:
[----:B------:R-:W-:Y:S02]  /*9040*/  ULDC UR6, c[0x0][0xadc] ;  /* 0x0002b70000067ab9 */ /* 0x000fe40000000800 */
[----:B------:R-:W-:-:S05]  /*9050*/  IMAD.U32 R214, RZ, RZ, UR6 ;  /* 0x00000006ffd67e24 */ /* 0x000fca000f8e00ff */
[----:B------:R-:W-:-:S13]  /*9060*/  ISETP.NE.AND P2, PT, R214, 0x1, PT ;  /* 0x00000001d600780c */ /* 0x000fda0003f45270 */
[----:B------:R-:W0:Y:S02]  /*9070*/  @P2 LDC.64 R202, c[0x0][0xae0] ;  /* 0x0002b800ffca2b82 */ /* 0x000e240000000a00 */
[----:B0-----:R-:W-:-:S05]  /*9080*/  @P2 IMAD.HI.U32 R202, R208, R202, RZ ;  /* 0x000000cad0ca2227 */ /* 0x001fca00078e00ff */
[----:B------:R-:W-:-:S07]  /*9090*/  @P2 SHF.R.U32.HI R208, RZ, R203, R202 ;  /* 0x000000cbffd02219 */ /* 0x000fce00000116ca */
.L_x_2051:
[----:B------:R-:W-:Y:S05]  /*90a0*/  BSYNC B0 ;  /* 0x0000000000007941 */ /* 0x000fea0003800000 */
.L_x_2049:
[----:B------:R-:W-:-:S04]  /*90b0*/  IMAD R203, R208, R214, -R205 ;  /* 0x000000d6d0cb7224 */ /* 0x000fc800078e0acd */
[----:B------:R-:W-:-:S05]  /*90c0*/  IMAD.IADD R203, R203, 0x1, -R2 ;  /* 0x00000001cbcb7824 */ /* 0x000fca00078e0a02 */
[----:B------:R-:W-:Y:S02]  /*90d0*/  VIADDMNMX R211, R203, R214, R211, PT ;  /* 0x000000d6cbd37246 */ /* 0x000fe400038001d3 */
[----:B------:R-:W-:-:S07]  /*90e0*/  VIMNMX R210, R210, R203, !PT ;  /* 0x000000cbd2d27248 */ /* 0x000fce0007fe0100 */
.L_x_2048:
[----:B------:R-:W-:Y:S01]  /*90f0*/  ISETP.GT.AND P2, PT, R184, -0x1, PT ;  /* 0xffffffffb800780c */ /* 0x000fe20003f44270 */
[----:B------:R-:W0:Y:S03]  /*9100*/  SHFL.IDX PT, R212, R212, 0x1, 0x1c1f ;  /* 0x003c1f00d4d47f89 */ /* 0x000e2600000e0000 */
[C---:B------:R-:W-:Y:S02]  /*9110*/  ISETP.GT.AND P5, PT, R210.reuse, RZ, P2 ;  /* 0x000000ffd200720c */ /* 0x040fe400017a4270 */
[C---:B------:R-:W-:Y:S02]  /*9120*/  ISETP.GT.AND P4, PT, R210.reuse, 0x1, P2 ;  /* 0x00000001d200780c */ /* 0x040fe40001784270 */
[----:B------:R-:W-:Y:S02]  /*9130*/  ISETP.LT.OR P5, PT, R211, 0x1, P5 ;  /* 0x00000001d300780c */ /* 0x000fe40002fa1670 */
[----:B------:R-:W-:-:S02]  /*9140*/  ISETP.GT.AND P6, PT, R210, 0x8, P2 ;  /* 0x00000008d200780c */ /* 0x000fc400017c4270 */
[----:B------:R-:W-:Y:S02]  /*9150*/  FSEL R208, R152, -INF , !P5 ;  /* 0xff80000098d07808 */ /* 0x000fe40006800000 */
[C---:B------:R-:W-:Y:S02]  /*9160*/  ISETP.GT.AND P5, PT, R210.reuse, 0x10, P2 ;  /* 0x00000010d200780c */ /* 0x040fe400017a4270 */
[----:B------:R-:W-:Y:S02]  /*9170*/  ISETP.GT.AND P3, PT, R210, 0x9, P2 ;  /* 0x00000009d200780c */ /* 0x000fe40001764270 */
[C---:B------:R-:W-:Y:S02]  /*9180*/  ISETP.LT.OR P5, PT, R211.reuse, 0x11, P5 ;  /* 0x00000011d300780c */ /* 0x040fe40002fa1670 */
[----:B------:R-:W-:Y:S02]  /*9190*/  ISETP.LT.OR P4, PT, R211, 0x2, P4 ;  /* 0x00000002d300780c */ /* 0x000fe40002781670 */
[----:B------:R-:W-:-:S02]  /*91a0*/  FSEL R160, R160, -INF , !P5 ;  /* 0xff800000a0a07808 */ /* 0x000fc40006800000 */
[----:B------:R-:W-:Y:S01]  /*91b0*/  ISETP.GT.AND P5, PT, R210, 0x20, P2 ;  /* 0x00000020d200780c */ /* 0x000fe200017a4270 */
[----:B0-----:R-:W-:Y:S01]  /*91c0*/  IMAD.IADD R209, R209, 0x1, R212 ;  /* 0x00000001d1d17824 */ /* 0x001fe200078e02d4 */
[C---:B------:R-:W-:Y:S02]  /*91d0*/  ISETP.LT.OR P6, PT, R211.reuse, 0x9, P6 ;  /* 0x00000009d300780c */ /* 0x040fe400037c1670 */
[C---:B------:R-:W-:Y:S02]  /*91e0*/  ISETP.LT.OR P3, PT, R211.reuse, 0xa, P3 ;  /* 0x0000000ad300780c */ /* 0x040fe40001f61670 */
[----:B------:R-:W-:Y:S02]  /*91f0*/  ISETP.LT.OR P5, PT, R211, 0x21, P5 ;  /* 0x00000021d300780c */ /* 0x000fe40002fa1670 */
[----:B------:R-:W-:Y:S02]  /*9200*/  FSEL R202, R153, -INF , !P4 ;  /* 0xff80000099ca7808 */ /* 0x000fe40006000000 */
[----:B------:R-:W-:-:S02]  /*9210*/  FSEL R156, R156, -INF , !P6 ;  /* 0xff8000009c9c7808 */ /* 0x000fc40007000000 */
[----:B------:R-:W-:Y:S02]  /*9220*/  FSEL R203, R157, -INF , !P3 ;  /* 0xff8000009dcb7808 */ /* 0x000fe40005800000 */
[C---:B------:R-:W-:Y:S02]  /*9230*/  ISETP.GT.AND P4, PT, R210.reuse, 0x11, P2 ;  /* 0x00000011d200780c */ /* 0x040fe40001784270 */
[C---:B------:R-:W-:Y:S02]  /*9240*/  ISETP.GT.AND P6, PT, R210.reuse, 0x18, P2 ;  /* 0x00000018d200780c */ /* 0x040fe400017c4270 */
[----:B------:R-:W-:Y:S02]  /*9250*/  ISETP.GT.AND P3, PT, R210, 0x19, P2 ;  /* 0x00000019d200780c */ /* 0x000fe40001764270 */
[----:B------:R-:W-:Y:S02]  /*9260*/  FSEL R157, R168, -INF , !P5 ;  /* 0xff800000a89d7808 */ /* 0x000fe40006800000 */
[----:B------:R-:W-:-:S02]  /*9270*/  ISETP.GT.AND P5, PT, R210, 0x30, P2 ;  /* 0x00000030d200780c */ /* 0x000fc400017a4270 */
[C---:B------:R-:W-:Y:S02]  /*9280*/  ISETP.LT.OR P4, PT, R211.reuse, 0x12, P4 ;  /* 0x00000012d300780c */ /* 0x040fe40002781670 */
        /* <DEDUP_REMOVED lines=10> */
[----:B------:R-:W-:-:S02]  /*9330*/  PLOP3.LUT P5, PT, PT, PT, UP1, 0x40, 0x0 ;  /* 0x000000000000781c */ /* 0x000fc40003fae818 */
        /* <DEDUP_REMOVED lines=8> */
[----:B------:R-:W-:Y:S01]  /*93c0*/  ISETP.GT.AND P3, PT, R210, 0x39, P2 ;  /* 0x00000039d200780c */ /* 0x000fe20001764270 */
[----:B------:R-:W-:Y:S01]  /*93d0*/  IMAD.IADD R210, R207, 0x1, R212 ;  /* 0x00000001cfd27824 */ /* 0x000fe200078e02d4 */
[C---:B------:R-:W-:Y:S02]  /*93e0*/  ISETP.LT.OR P4, PT, R211.reuse, 0x32, P4 ;  /* 0x00000032d300780c */ /* 0x040fe40002781670 */
[C---:B------:R-:W-:Y:S02]  /*93f0*/  ISETP.LT.OR P6, PT, R211.reuse, 0x39, P6 ;  /* 0x00000039d300780c */ /* 0x040fe400037c1670 */
[----:B------:R-:W-:-:S02]  /*9400*/  ISETP.LT.OR P3, PT, R211, 0x3a, P3 ;  /* 0x0000003ad300780c */ /* 0x000fc40001f61670 */
[----:B------:R-:W-:Y:S02]  /*9410*/  FSEL R177, R177, -INF , !P4 ;  /* 0xff800000b1b17808 */ /* 0x000fe40006000000 */
[----:B------:R-:W-:Y:S02]  /*9420*/  FSEL R180, R180, -INF , !P6 ;  /* 0xff800000b4b47808 */ /* 0x000fe40007000000 */
[----:B------:R-:W-:Y:S01]  /*9430*/  FSEL R181, R181, -INF , !P3 ;  /* 0xff800000b5b57808 */ /* 0x000fe20005800000 */
        /* <DEDUP_REMOVED lines=15> */
.L_x_2054:
[----:B------:R-:W-:Y:S02]  /*9530*/  ULDC UR6, c[0x0][0xadc] ;  /* 0x0002b70000067ab9 */ /* 0x000fe40000000800 */
[----:B------:R-:W-:-:S05]  /*9540*/  IMAD.U32 R211, RZ, RZ, UR6 ;  /* 0x00000006ffd37e24 */ /* 0x000fca000f8e00ff */
[----:B------:R-:W-:-:S13]  /*9550*/  ISETP.NE.AND P3, PT, R211, 0x1, PT ;  /* 0x00000001d300780c */ /* 0x000fda0003f65270 */
[----:B------:R-:W0:Y:S02]  /*9560*/  @P3 LDC.64 R152, c[0x0][0xae0] ;  /* 0x0002b800ff983b82 */ /* 0x000e240000000a00 */
[----:B0-----:R-:W-:-:S05]  /*9570*/  @P3 IMAD.HI.U32 R152, R168, R152, RZ ;  /* 0x00000098a8983227 */ /* 0x001fca00078e00ff */
[----:B------:R-:W-:-:S07]  /*9580*/  @P3 SHF.R.U32.HI R168, RZ, R153, R152 ;  /* 0x00000099ffa83219 */ /* 0x000fce0000011698 */
.L_x_2055:
[----:B------:R-:W-:Y:S05]  /*9590*/  BSYNC B0 ;  /* 0x0000000000007941 */ /* 0x000fea0003800000 */
.L_x_2053:
[----:B------:R-:W-:-:S04]  /*95a0*/  IMAD R205, R168, R211, -R205 ;  /* 0x000000d3a8cd7224 */ /* 0x000fc800078e0acd */
[----:B------:R-:W-:-:S05]  /*95b0*/  IMAD.IADD R205, R205, 0x1, -R2 ;  /* 0x00000001cdcd7824 */ /* 0x000fca00078e0a02 */
[----:B------:R-:W-:Y:S02]  /*95c0*/  VIADDMNMX R210, R205, R211, R210, PT ;  /* 0x000000d3cdd27246 */ /* 0x000fe400038001d2 */
[----:B------:R-:W-:-:S07]  /*95d0*/  VIMNMX R209, R209, R205, !PT ;  /* 0x000000cdd1d17248 */ /* 0x000fce0007fe0100 */
.L_x_2052:
[----:B------:R-:W-:Y:S01]  /*95e0*/  FMNMX.FTZ R153, R208, R23, !PT ;  /* 0x00000017d0997209 */ /* 0x000fe20007810000 */
[----:B------:R-:W-:Y:S01]  /*95f0*/  ULDC UR6, c[0x0][0xa80] ;  /* 0x0002a00000067ab9 */ /* 0x000fe20000000800 */
[----:B------:R-:W-:Y:S01]  /*9600*/  ISETP.GT.AND P4, PT, R209, RZ, P2 ;  /* 0x000000ffd100720c */ /* 0x000fe20001784270 */
[----:B------:R-:W-:Y:S01]  /*9610*/  IMAD R213, R11, 0x1000, R196 ;  /* 0x000010000bd57824 */ /* 0x000fe200078e02c4 */
[----:B------:R-:W-:Y:S01]  /*9620*/  FMNMX.FTZ R153, R202, R153, !PT ;  /* 0x00000099ca997209 */ /* 0x000fe20007810000 */
[----:B------:R-:W-:Y:S01]  /*9630*/  UMOV UR11, 0x40000040 ;  /* 0x40000040000b7882 */ /* 0x000fe20000000000 */
[----:B------:R-:W-:Y:S01]  /*9640*/  ISETP.GT.AND P3, PT, R209, 0x1, P2 ;  /* 0x00000001d100780c */ /* 0x000fe20001764270 */
[----:B------:R-:W-:Y:S01]  /*9650*/  VIADD R222, R213, 0x80 ;  /* 0x00000080d5de7836 */ /* 0x000fe20000000000 */
[----:B------:R-:W-:Y:S01]  /*9660*/  FMNMX.FTZ R152, R156, R153, !PT ;  /* 0x000000999c987209 */ /* 0x000fe20007810000 */
[----:B------:R-:W-:Y:S01]  /*9670*/  @!P1 VIADD R204, R204, 0x38860 ;  /* 0x00038860cccc9836 */ /* 0x000fe20000000000 */
        /* <DEDUP_REMOVED lines=29> */
[----:B------:R-:W-:Y:S02]  /*9850*/  ISETP.GT.AND P3, PT, R209, 0x20, P2 ;  /* 0x00000020d100780c */ /* 0x000fe40001764270 */
[----:B------:R-:W-:Y:S02]  /*9860*/  ISETP.LT.OR P6, PT, R210, 0x19, P6 ;  /* 0x00000019d200780c */ /* 0x000fe400037c1670 */
[----:B------:R-:W-:-:S02]  /*9870*/  FSEL R163, R163, -INF , !P5 ;  /* 0xff800000a3a37808 */ /* 0x000fc40006800000 */
[C---:B------:R-:W-:Y:S02]  /*9880*/  ISETP.GT.AND P5, PT, R209.reuse, 0x21, P2 ;  /* 0x00000021d100780c */ /* 0x040fe400017a4270 */
[----:B------:R-:W-:Y:S02]  /*9890*/  ISETP.LT.OR P3, PT, R210, 0x21, P3 ;  /* 0x00000021d200780c */ /* 0x000fe40001f61670 */
[----:B------:R-:W-:Y:S02]  /*98a0*/  FSEL R166, R166, -INF , !P6 ;  /* 0xff800000a6a67808 */ /* 0x000fe40007000000 */
[----:B------:R-:W-:Y:S02]  /*98b0*/  ISETP.LT.OR P5, PT, R210, 0x22, P5 ;  /* 0x00000022d200780c */ /* 0x000fe40002fa1670 */
[----:B------:R-:W-:Y:S02]  /*98c0*/  ISETP.GT.AND P6, PT, R209, 0x28, P2 ;  /* 0x00000028d100780c */ /* 0x000fe400017c4270 */
[----:B------:R-:W-:-:S02]  /*98d0*/  R2UR UR10, R213 ;  /* 0x00000000d50a72ca */ /* 0x000fc400000e0000 */
[----:B------:R-:W-:Y:S02]  /*98e0*/  ISETP.LT.OR P6, PT, R210, 0x29, P6 ;  /* 0x00000029d200780c */ /* 0x000fe400037c1670 */
[----:B------:R-:W-:Y:S02]  /*98f0*/  @!P1 PRMT R204, RZ, 0x654, R204 ;  /* 0x00000654ffcc9816 */ /* 0x000fe400000000cc */
[----:B0-----:R-:W-:-:S05]  /*9900*/  FMNMX.FTZ R153, R152, R153, !PT ;  /* 0x0000009998997209 */ /* 0x001fca0007810000 */
[----:B------:R-:W0:Y:S02]  /*9910*/  SHFL.BFLY PT, R168, R153, 0x1, 0x1f ;  /* 0x0c201f0099a87f89 */ /* 0x000e2400000e0000 */
[----:B0-----:R-:W-:Y:S02]  /*9920*/  FMNMX.FTZ R168, R153, R168, !PT ;  /* 0x000000a899a87209 */ /* 0x001fe40007810000 */
[----:B------:R-:W-:Y:S02]  /*9930*/  FSEL R153, R154, -INF , !P4 ;  /* 0xff8000009a997808 */ /* 0x000fe40006000000 */
[----:B------:R-:W-:Y:S01]  /*9940*/  ISETP.GT.AND P4, PT, R209, 0x19, P2 ;  /* 0x00000019d100780c */ /* 0x000fe20001784270 */
[----:B------:R-:W-:Y:S01]  /*9950*/  FMUL.FTZ R211, R168, UR6 ;  /* 0x00000006a8d37c20 */ /* 0x000fe20008410000 */
[----:B------:R-:W-:Y:S02]  /*9960*/  FMNMX.FTZ R152, R153, R188, !PT ;  /* 0x000000bc99987209 */ /* 0x000fe40007810000 */
[----:B------:R-:W-:-:S02]  /*9970*/  ISETP.LT.OR P4, PT, R210, 0x1a, P4 ;  /* 0x0000001ad200780c */ /* 0x000fc40002781670 */
[----:B------:R-:W-:Y:S02]  /*9980*/  FMNMX.FTZ R205, R155, R152, !PT ;  /* 0x000000989bcd7209 */ /* 0x000fe40007810000 */
[----:B------:R-:W-:Y:S02]  /*9990*/  FSEL R167, R167, -INF , !P4 ;  /* 0xff800000a7a77808 */ /* 0x000fe40006000000 */
[----:B------:R-:W-:Y:S02]  /*99a0*/  FMNMX.FTZ R152, R158, R205, !PT ;  /* 0x000000cd9e987209 */ /* 0x000fe40007810000 */
[----:B------:R-:W-:Y:S02]  /*99b0*/  FSETP.NEU.FTZ.AND P4, PT, R168, -INF , PT ;  /* 0xff800000a800780b */ /* 0x000fe40003f9d000 */
[----:B------:R-:W-:Y:S02]  /*99c0*/  FMNMX.FTZ R205, R159, R152, !PT ;  /* 0x000000989fcd7209 */ /* 0x000fe40007810000 */
[----:B------:R-:W-:-:S02]  /*99d0*/  FSEL R152, R170, -INF , !P3 ;  /* 0xff800000aa987808 */ /* 0x000fc40005800000 */
[----:B------:R-:W-:Y:S02]  /*99e0*/  FMNMX.FTZ R154, R162, R205, !PT ;  /* 0x000000cda29a7209 */ /* 0x000fe40007810000 */
[----:B------:R-:W-:Y:S02]  /*99f0*/  ISETP.GT.AND P3, PT, R209, 0x29, P2 ;  /* 0x00000029d100780c */ /* 0x000fe40001764270 */
[----:B------:R-:W-:Y:S02]  /*9a00*/  FMNMX.FTZ R205, R163, R154, !PT ;  /* 0x0000009aa3cd7209 */ /* 0x000fe40007810000 */
[----:B------:R-:W-:Y:S02]  /*9a10*/  FSEL R154, R171, -INF , !P5 ;  /* 0xff800000ab9a7808 */ /* 0x000fe40006800000 */
[----:B------:R-:W-:Y:S02]  /*9a20*/  FMNMX.FTZ R170, R166, R205, !PT ;  /* 0x000000cda6aa7209 */ /* 0x000fe40007810000 */
[----:B------:R-:W-:-:S02]  /*9a30*/  FSEL R211, R211, RZ, P4 ;  /* 0x000000ffd3d37208 */ /* 0x000fc40002000000 */
[----:B------:R-:W-:Y:S02]  /*9a40*/  FMNMX.FTZ R171, R167, R170, !PT ;  /* 0x000000aaa7ab7209 */ /* 0x000fe40007810000 */
[----:B------:R-:W-:Y:S01]  /*9a50*/  FSEL R205, R174, -INF , !P6 ;  /* 0xff800000aecd7808 */ /* 0x000fe20007000000 */
[--C-:B------:R-:W-:Y:S01]  /*9a60*/  FFMA.FTZ R208, R208, UR6, -R211.reuse ;  /* 0x00000006d0d07c23 */ /* 0x100fe200080108d3 */
[----:B------:R-:W-:Y:S01]  /*9a70*/  FMNMX.FTZ R171, R152, R171, !PT ;  /* 0x000000ab98ab7209 */ /* 0x000fe20007810000 */
[--C-:B------:R-:W-:Y:S01]  /*9a80*/  FFMA.FTZ R203, R203, UR6, -R211.reuse ;  /* 0x00000006cbcb7c23 */ /* 0x100fe200080108d3 */
[----:B------:R-:W-:Y:S01]  /*9a90*/  ISETP.GT.AND P5, PT, R209, 0x30, P2 ;  /* 0x00000030d100780c */ /* 0x000fe200017a4270 */
[----:B------:R0:W-:Y:S01]  /*9aa0*/  MUFU.EX2 R170, R208 ;  /* 0x000000d000aa7308 */ /* 0x0001e20000000800 */
[----:B------:R-:W-:Y:S01]  /*9ab0*/  ISETP.LT.OR P3, PT, R210, 0x2a, P3 ;  /* 0x0000002ad200780c */ /* 0x000fe20001f61670 */
[--C-:B------:R-:W-:Y:S01]  /*9ac0*/  FFMA.FTZ R202, R202, UR6, -R211.reuse ;  /* 0x00000006caca7c23 */ /* 0x100fe200080108d3 */
[----:B------:R-:W-:Y:S01]  /*9ad0*/  FMNMX.FTZ R174, R154, R171, !PT ;  /* 0x000000ab9aae7209 */ /* 0x000fe20007810000 */
[--C-:B------:R-:W-:Y:S01]  /*9ae0*/  FFMA.FTZ R169, R169, UR6, -R211.reuse ;  /* 0x00000006a9a97c23 */ /* 0x100fe200080108d3 */
[----:B------:R-:W-:Y:S01]  /*9af0*/  ISETP.GT.AND P6, PT, R209, 0x31, P2 ;  /* 0x00000031d100780c */ /* 0x000fe200017c4270 */
[--C-:B------:R-:W-:Y:S01]  /*9b00*/  FFMA.FTZ R172, R172, UR6, -R211.reuse ;  /* 0x00000006acac7c23 */ /* 0x100fe200080108d3 */
[----:B------:R-:W-:Y:S01]  /*9b10*/  FSEL R207, R175, -INF , !P3 ;  /* 0xff800000afcf7808 */ /* 0x000fe20005800000 */
[----:B------:R1:W-:Y:S01]  /*9b20*/  MUFU.EX2 R171, R202 ;  /* 0x000000ca00ab7308 */ /* 0x0003e20000000800 */
[----:B------:R-:W-:Y:S01]  /*9b30*/  ISETP.LT.OR P5, PT, R210, 0x31, P5 ;  /* 0x00000031d200780c */ /* 0x000fe20002fa1670 */
[--C-:B------:R-:W-:Y:S01]  /*9b40*/  FFMA.FTZ R173, R173, UR6, -R211.reuse ;  /* 0x00000006adad7c23 */ /* 0x100fe200080108d3 */
[----:B------:R-:W-:Y:S01]  /*9b50*/  FMNMX.FTZ R174, R205, R174, !PT ;  /* 0x000000aecdae7209 */ /* 0x000fe20007810000 */
[--C-:B------:R-:W-:Y:S01]  /*9b60*/  FFMA.FTZ R176, R176, UR6, -R211.reuse ;  /* 0x00000006b0b07c23 */ /* 0x100fe200080108d3 */
[----:B------:R-:W-:Y:S01]  /*9b70*/  ISETP.GT.AND P3, PT, R209, 0x38, P2 ;  /* 0x00000038d100780c */ /* 0x000fe20001764270 */
[--C-:B------:R-:W-:Y:S01]  /*9b80*/  FFMA.FTZ R177, R177, UR6, -R211.reuse ;  /* 0x00000006b1b17c23 */ /* 0x100fe200080108d3 */
[----:B------:R-:W-:Y:S01]  /*9b90*/  ISETP.LT.OR P6, PT, R210, 0x32, P6 ;  /* 0x00000032d200780c */ /* 0x000fe200037c1670 */
[--C-:B------:R-:W-:Y:S01]  /*9ba0*/  FFMA.FTZ R180, R180, UR6, -R211.reuse ;  /* 0x00000006b4b47c23 */ /* 0x100fe200080108d3 */
[----:B0-----:R-:W-:Y:S01]  /*9bb0*/  FSEL R208, R178, -INF , !P5 ;  /* 0xff800000b2d07808 */ /* 0x001fe20006800000 */
[--C-:B-1----:R-:W-:Y:S01]  /*9bc0*/  FFMA.FTZ R202, R157, UR6, -R211.reuse ;  /* 0x000000069dca7c23 */ /* 0x102fe200080108d3 */
[----:B------:R-:W-:Y:S01]  /*9bd0*/  FMNMX.FTZ R175, R207, R174, !PT ;  /* 0x000000aecfaf7209 */ /* 0x000fe20007810000 */
[----:B------:R-:W-:Y:S01]  /*9be0*/  MUFU.EX2 R169, R169 ;  /* 0x000000a900a97308 */ /* 0x000fe20000000800 */
[----:B------:R-:W-:Y:S01]  /*9bf0*/  ISETP.GT.AND P2, PT, R209, 0x39, P2 ;  /* 0x00000039d100780c */ /* 0x000fe20001744270 */
[----:B------:R-:W-:Y:S01]  /*9c00*/  FFMA.FTZ R209, R156, UR6, -R211 ;  /* 0x000000069cd17c23 */ /* 0x000fe200080108d3 */
[----:B------:R-:W-:-:S02]  /*9c10*/  ISETP.LT.OR P3, PT, R210, 0x39, P3 ;  /* 0x00000039d200780c */ /* 0x000fc40001f61670 */
[----:B------:R-:W-:Y:S02]  /*9c20*/  FSEL R156, R179, -INF , !P6 ;  /* 0xff800000b39c7808 */ /* 0x000fe40007000000 */
[----:B------:R-:W-:Y:S01]  /*9c30*/  FMNMX.FTZ R175, R208, R175, !PT ;  /* 0x000000afd0af7209 */ /* 0x000fe20007810000 */
[----:B------:R-:W-:Y:S01]  /*9c40*/  MUFU.EX2 R174, R209 ;  /* 0x000000d100ae7308 */ /* 0x000fe20000000800 */
[----:B------:R-:W-:Y:S01]  /*9c50*/  ISETP.LT.OR P2, PT, R210, 0x3a, P2 ;  /* 0x0000003ad200780c */ /* 0x000fe20001741670 */
[--C-:B------:R-:W-:Y:S01]  /*9c60*/  FFMA.FTZ R210, R160, UR6, -R211.reuse ;  /* 0x00000006a0d27c23 */ /* 0x100fe200080108d3 */
[----:B------:R-:W-:Y:S01]  /*9c70*/  FSEL R214, R182, -INF , !P3 ;  /* 0xff800000b6d67808 */ /* 0x000fe20005800000 */
[--C-:B------:R-:W-:Y:S01]  /*9c80*/  FFMA.FTZ R182, R164, UR6, -R211.reuse ;  /* 0x00000006a4b67c23 */ /* 0x100fe200080108d3 */
[----:B------:R-:W-:Y:S02]  /*9c90*/  FMNMX.FTZ R179, R156, R175, !PT ;  /* 0x000000af9cb37209 */ /* 0x000fe40007810000 */
[----:B------:R-:W-:Y:S01]  /*9ca0*/  FSEL R215, R183, -INF , !P2 ;  /* 0xff800000b7d77808 */ /* 0x000fe20005000000 */
[----:B------:R0:W-:Y:S01]  /*9cb0*/  MUFU.EX2 R175, R203 ;  /* 0x000000cb00af7308 */ /* 0x0001e20000000800 */
[----:B------:R-:W-:Y:S01]  /*9cc0*/  FMNMX.FTZ R178, R214, R179, !PT ;  /* 0x000000b3d6b27209 */ /* 0x000fe20007810000 */
[--C-:B------:R-:W-:Y:S01]  /*9cd0*/  FFMA.FTZ R179, R161, UR6, -R211.reuse ;  /* 0x00000006a1b37c23 */ /* 0x100fe200080108d3 */
[----:B------:R-:W-:Y:S01]  /*9ce0*/  FSEL R164, R168, RZ, P4 ;  /* 0x000000ffa8a47208 */ /* 0x000fe20002000000 */
[----:B------:R-:W-:Y:S01]  /*9cf0*/  FFMA.FTZ R183, R165, UR6, -R211 ;  /* 0x00000006a5b77c23 */ /* 0x000fe200080108d3 */
[----:B------:R-:W-:-:S03]  /*9d00*/  FMNMX.FTZ R160, R215, R178, !PT ;  /* 0x000000b2d7a07209 */ /* 0x000fc60007810000 */
[----:B------:R-:W-:Y:S01]  /*9d10*/  FADD.FTZ R164, -R164, R23 ;  /* 0x00000017a4a47221 */ /* 0x000fe20000010100 */
[----:B0-----:R-:W-:Y:S01]  /*9d20*/  FFMA.FTZ R203, R181, UR6, -R211 ;  /* 0x00000006b5cb7c23 */ /* 0x001fe200080108d3 */
[----:B------:R-:W0:Y:S01]  /*9d30*/  SHFL.BFLY PT, R161, R160, 0x2, 0x1f ;  /* 0x0c401f00a0a17f89 */ /* 0x000e2200000e0000 */
[----:B------:R-:W-:Y:S01]  /*9d40*/  MUFU.EX2 R178, R210 ;  /* 0x000000d200b27308 */ /* 0x000fe20000000800 */
[----:B------:R-:W-:-:S07]  /*9d50*/  FMUL.FTZ R23, R164, UR6 ;  /* 0x00000006a4177c20 */ /* 0x000fce0008410000 */
[----:B------:R-:W1:Y:S08]  /*9d60*/  MUFU.EX2 R23, R23 ;  /* 0x0000001700177308 */ /* 0x000e700000000800 */
[----:B------:R-:W-:Y:S01]  /*9d70*/  MUFU.EX2 R179, R179 ;  /* 0x000000b300b37308 */ /* 0x000fe20000000800 */
[----:B0-----:R-:W-:-:S07]  /*9d80*/  FMNMX.FTZ R161, R160, R161, !PT ;  /* 0x000000a1a0a17209 */ /* 0x001fce0007810000 */
[----:B------:R-:W-:Y:S01]  /*9d90*/  MUFU.EX2 R182, R182 ;  /* 0x000000b600b67308 */ /* 0x000fe20000000800 */
[-C--:B-1----:R-:W-:Y:S01]  /*9da0*/  FMUL.FTZ R24, R24, R23.reuse ;  /* 0x0000001718187220 */ /* 0x082fe20000410000 */
[-C--:B------:R-:W-:Y:S01]  /*9db0*/  FMUL.FTZ R25, R25, R23.reuse ;  /* 0x0000001719197220 */ /* 0x080fe20000410000 */
[-C--:B------:R-:W-:Y:S01]  /*9dc0*/  FMUL.FTZ R28, R28, R23.reuse ;  /* 0x000000171c1c7220 */ /* 0x080fe20000410000 */
[----:B------:R-:W0:Y:S01]  /*9dd0*/  SHFL.BFLY PT, R160, R161, 0x1, 0x1f ;  /* 0x0c201f00a1a07f89 */ /* 0x000e2200000e0000 */
        /* <DEDUP_REMOVED lines=23> */
[----:B0-----:R-:W-:Y:S01]  /*9f50*/  FMNMX.FTZ R181, R161, R160, !PT ;  /* 0x000000a0a1b57209 */ /* 0x001fe20007810000 */
[-C--:B------:R-:W-:Y:S01]  /*9f60*/  FMUL.FTZ R69, R69, R23.reuse ;  /* 0x0000001745457220 */ /* 0x080fe20000410000 */
[-C--:B------:R-:W-:Y:S01]  /*9f70*/  FMUL.FTZ R72, R72, R23.reuse ;  /* 0x0000001748487220 */ /* 0x080fe20000410000 */
[-C--:B------:R-:W-:Y:S01]  /*9f80*/  FMUL.FTZ R73, R73, R23.reuse ;  /* 0x0000001749497220 */ /* 0x080fe20000410000 */
[C---:B------:R-:W-:Y:S01]  /*9f90*/  FSETP.NEU.FTZ.AND P2, PT, R181.reuse, -INF , PT ;  /* 0xff800000b500780b */ /* 0x040fe20003f5d000 */
[----:B------:R-:W-:Y:S01]  /*9fa0*/  FMUL.FTZ R157, R181, UR6 ;  /* 0x00000006b59d7c20 */ /* 0x000fe20008410000 */
[----:B------:R-:W-:Y:S01]  /*9fb0*/  MUFU.EX2 R173, R173 ;  /* 0x000000ad00ad7308 */ /* 0x000fe20000000800 */
[----:B-1----:R-:W-:Y:S01]  /*9fc0*/  F2FP.BF16.F32.PACK_AB R160, R169, R202 ;  /* 0x000000caa9a0723e */ /* 0x002fe200000010ff */
[-C--:B------:R-:W-:Y:S01]  /*9fd0*/  FMUL.FTZ R76, R76, R23.reuse ;  /* 0x000000174c4c7220 */ /* 0x080fe20000410000 */
[-C--:B------:R-:W-:Y:S01]  /*9fe0*/  FMUL.FTZ R77, R77, R23.reuse ;  /* 0x000000174d4d7220 */ /* 0x080fe20000410000 */
[----:B------:R-:W-:Y:S01]  /*9ff0*/  FSEL R157, R157, RZ, P2 ;  /* 0x000000ff9d9d7208 */ /* 0x000fe20001000000 */
[-C--:B------:R-:W-:Y:S01]  /*a000*/  FMUL.FTZ R80, R80, R23.reuse ;  /* 0x0000001750507220 */ /* 0x080fe20000410000 */
[-C--:B------:R-:W-:Y:S01]  /*a010*/  FMUL.FTZ R81, R81, R23.reuse ;  /* 0x0000001751517220 */ /* 0x080fe20000410000 */
[----:B------:R-:W-:Y:S01]  /*a020*/  FMUL.FTZ R84, R84, R23 ;  /* 0x0000001754547220 */ /* 0x000fe20000410000 */
[----:B------:R-:W-:Y:S01]  /*a030*/  MUFU.EX2 R176, R176 ;  /* 0x000000b000b07308 */ /* 0x000fe20000000800 */
[--C-:B------:R-:W-:Y:S01]  /*a040*/  FFMA.FTZ R209, R153, UR6, -R157.reuse ;  /* 0x0000000699d17c23 */ /* 0x100fe2000801089d */
[----:B------:R-:W-:Y:S01]  /*a050*/  FSEL R153, R181, RZ, P2 ;  /* 0x000000ffb5997208 */ /* 0x000fe20001000000 */
[--C-:B------:R-:W-:Y:S01]  /*a060*/  FFMA.FTZ R211, R158, UR6, -R157.reuse ;  /* 0x000000069ed37c23 */ /* 0x100fe2000801089d */
[----:B------:R-:W-:Y:S01]  /*a070*/  ISETP.NE.AND P2, PT, R197, RZ, PT ;  /* 0x000000ffc500720c */ /* 0x000fe20003f45270 */
[--C-:B------:R-:W-:Y:S01]  /*a080*/  FFMA.FTZ R210, R155, UR6, -R157.reuse ;  /* 0x000000069bd27c23 */ /* 0x100fe2000801089d */
[--C-:B------:R-:W-:Y:S01]  /*a090*/  FFMA.FTZ R212, R159, UR6, -R157.reuse ;  /* 0x000000069fd47c23 */ /* 0x100fe2000801089d */
[----:B------:R-:W-:Y:S01]  /*a0a0*/  FADD.FTZ R153, -R153, R188 ;  /* 0x000000bc99997221 */ /* 0x000fe20000010100 */
[--C-:B------:R-:W-:Y:S01]  /*a0b0*/  FFMA.FTZ R216, R205, UR6, -R157.reuse ;  /* 0x00000006cdd87c23 */ /* 0x100fe2000801089d */
[--C-:B------:R-:W-:Y:S01]  /*a0c0*/  FFMA.FTZ R217, R207, UR6, -R157.reuse ;  /* 0x00000006cfd97c23 */ /* 0x100fe2000801089d */
[--C-:B------:R-:W-:Y:S01]  /*a0d0*/  FFMA.FTZ R163, R163, UR6, -R157.reuse ;  /* 0x00000006a3a37c23 */ /* 0x100fe2000801089d */
[----:B------:R-:W-:Y:S01]  /*a0e0*/  FMUL.FTZ R153, R153, UR6 ;  /* 0x0000000699997c20 */ /* 0x000fe20008410000 */
[--C-:B------:R-:W-:Y:S01]  /*a0f0*/  FFMA.FTZ R159, R166, UR6, -R157.reuse ;  /* 0x00000006a69f7c23 */ /* 0x100fe2000801089d */
[--C-:B------:R-:W-:Y:S01]  /*a100*/  FFMA.FTZ R167, R167, UR6, -R157.reuse ;  /* 0x00000006a7a77c23 */ /* 0x100fe2000801089d */
[--C-:B------:R-:W-:Y:S01]  /*a110*/  FFMA.FTZ R218, R208, UR6, -R157.reuse ;  /* 0x00000006d0da7c23 */ /* 0x100fe2000801089d */
[----:B------:R0:W1:Y:S01]  /*a120*/  MUFU.EX2 R188, R153 ;  /* 0x0000009900bc7308 */ /* 0x0000620000000800 */
[----:B------:R-:W-:Y:S01]  /*a130*/  FFMA.FTZ R219, R156, UR6, -R157 ;  /* 0x000000069cdb7c23 */ /* 0x000fe2000801089d */
[----:B------:R-:W-:-:S02]  /*a140*/  @!P2 IMAD R158, R206, 0x40, R195 ;  /* 0x00000040ce9ea824 */ /* 0x000fc400078e02c3 */
[--C-:B------:R-:W-:Y:S01]  /*a150*/  FFMA.FTZ R206, R162, UR6, -R157.reuse ;  /* 0x00000006a2ce7c23 */ /* 0x100fe2000801089d */
[--C-:B------:R-:W-:Y:S01]  /*a160*/  FFMA.FTZ R220, R214, UR6, -R157.reuse ;  /* 0x00000006d6dc7c23 */ /* 0x100fe2000801089d */
[----:B------:R-:W-:Y:S01]  /*a170*/  FFMA.FTZ R221, R215, UR6, -R157 ;  /* 0x00000006d7dd7c23 */ /* 0x000fe2000801089d */
[----:B------:R-:W-:Y:S02]  /*a180*/  @!P2 IMAD R155, R158, 0x4, R199 ;  /* 0x000000049e9ba824 */ /* 0x000fe400078e02c7 */
[--C-:B------:R-:W-:Y:S01]  /*a190*/  FFMA.FTZ R161, R152, UR6, -R157.reuse ;  /* 0x0000000698a17c23 */ /* 0x100fe2000801089d */
[----:B------:R-:W-:Y:S01]  /*a1a0*/  MUFU.EX2 R209, R209 ;  /* 0x000000d100d17308 */ /* 0x000fe20000000800 */
[----:B0-----:R-:W-:Y:S01]  /*a1b0*/  FFMA.FTZ R153, R154, UR6, -R157 ;  /* 0x000000069a997c23 */ /* 0x001fe2000801089d */
[----:B------:R-:W-:Y:S01]  /*a1c0*/  F2FP.BF16.F32.PACK_AB R152, R171, R170 ;  /* 0x000000aaab98723e */ /* 0x000fe200000010ff */
[----:B------:R-:W-:Y:S01]  /*a1d0*/  @!P2 STS [R155+0x38400], R23 ;  /* 0x038400179b00a388 */ /* 0x000fe20000000800 */
[----:B------:R-:W-:Y:S01]  /*a1e0*/  F2FP.BF16.F32.PACK_AB R154, R175, R174 ;  /* 0x000000aeaf9a723e */ /* 0x000fe200000010ff */
[-C--:B------:R-:W-:Y:S01]  /*a1f0*/  FMUL.FTZ R85, R85, R23.reuse ;  /* 0x0000001755557220 */ /* 0x080fe20000410000 */
[----:B------:R-:W-:Y:S01]  /*a200*/  F2FP.BF16.F32.PACK_AB R156, R179, R178 ;  /* 0x000000b2b39c723e */ /* 0x000fe200000010ff */
[-C--:B------:R-:W-:Y:S01]  /*a210*/  FMUL.FTZ R88, R88, R23.reuse ;  /* 0x0000001758587220 */ /* 0x080fe20000410000 */
[----:B------:R-:W-:Y:S01]  /*a220*/  MUFU.EX2 R210, R210 ;  /* 0x000000d200d27308 */ /* 0x000fe20000000800 */
[----:B-1----:R0:W-:Y:S01]  /*a230*/  @!P2 STS [R155+0x38420], R188 ;  /* 0x038420bc9b00a388 */ /* 0x0021e20000000800 */
[----:B------:R-:W-:Y:S01]  /*a240*/  F2FP.BF16.F32.PACK_AB R158, R183, R182 ;  /* 0x000000b6b79e723e */ /* 0x000fe200000010ff */
[-C--:B------:R-:W-:Y:S01]  /*a250*/  FMUL.FTZ R89, R89, R23.reuse ;  /* 0x0000001759597220 */ /* 0x080fe20000410000 */
[----:B------:R-:W-:Y:S01]  /*a260*/  F2FP.BF16.F32.PACK_AB R162, R173, R172 ;  /* 0x000000acada2723e */ /* 0x000fe200000010ff */
        /* <DEDUP_REMOVED lines=34> */
[----:B------:R-:W-:Y:S01]  /*a490*/  FMUL.FTZ R149, R149, R23 ;  /* 0x0000001795957220 */ /* 0x000fe20000410000 */
        /* <DEDUP_REMOVED lines=24> */
[----:B------:R1:W2:Y:S01]  /*a620*/  MUFU.EX2 R215, R153 ;  /* 0x0000009900d77308 */ /* 0x0002a20000000800 */
        /* <DEDUP_REMOVED lines=8> */
[----:B-1----:R-:W-:Y:S01]  /*a6b0*/  F2FP.BF16.F32.PACK_AB R153, R210, R209 ;  /* 0x000000d1d299723e */ /* 0x002fe200000010ff */
[----:B------:R-:W-:Y:S01]  /*a6c0*/  BAR.SYNC.DEFER_BLOCKING 0xf, 0x100 ;  /* 0x03c4000000007b1d */ /* 0x000fe20000010000 */
[-C--:B------:R-:W-:Y:S01]  /*a6d0*/  FMUL.FTZ R78, R78, R188.reuse ;  /* 0x000000bc4e4e7220 */ /* 0x080fe20000410000 */
[-C--:B------:R-:W-:Y:S01]  /*a6e0*/  FMUL.FTZ R79, R79, R188.reuse ;  /* 0x000000bc4f4f7220 */ /* 0x080fe20000410000 */
[-C--:B------:R-:W-:Y:S01]  /*a6f0*/  FMUL.FTZ R82, R82, R188.reuse ;  /* 0x000000bc52527220 */ /* 0x080fe20000410000 */
[-C--:B------:R-:W-:Y:S01]  /*a700*/  FMUL.FTZ R83, R83, R188.reuse ;  /* 0x000000bc53537220 */ /* 0x080fe20000410000 */
[----:B------:R-:W-:Y:S01]  /*a710*/  FMUL.FTZ R86, R86, R188 ;  /* 0x000000bc56567220 */ /* 0x000fe20000410000 */
        /* <DEDUP_REMOVED lines=42> */
[----:B------:R-:W-:Y:S01]  /*a9c0*/  FMUL.FTZ R151, R151, R188 ;  /* 0x000000bc97977220 */ /* 0x000fe20000410000 */
[----:B------:R0:W-:Y:S01]  /*a9d0*/  STSM.16.M88.4 [R191+0x36400], R152 ;  /* 0x03640098bf007844 */ /* 0x0001e20000000200 */
[----:B------:R-:W-:Y:S01]  /*a9e0*/  FFMA.FTZ R170, R23, R3, R170 ;  /* 0x0000000317aa7223 */ /* 0x000fe200000100aa */
[----:B------:R-:W-:Y:S01]  /*a9f0*/  FFMA.FTZ R209, R188, R10, R209 ;  /* 0x0000000abcd17223 */ /* 0x000fe200000100d1 */
[----:B------:R-:W-:Y:S01]  /*aa00*/  ISETP.GT.AND P2, PT, R184, UR61, PT ;  /* 0x0000003db8007c0c */ /* 0x000fe2000bf44270 */
[----:B------:R2:W-:Y:S01]  /*aa10*/  STSM.16.M88.4 [R190], R156 ;  /* 0x0000009cbe007844 */ /* 0x0005e20000000200 */
[----:B------:R-:W-:Y:S01]  /*aa20*/  MUFU.EX2 R220, R220 ;  /* 0x000000dc00dc7308 */ /* 0x000fe20000000800 */
[----:B------:R-:W-:Y:S01]  /*aa30*/  FADD.FTZ R171, R171, R170 ;  /* 0x000000aaabab7221 */ /* 0x000fe20000010000 */
[----:B------:R-:W-:Y:S01]  /*aa40*/  FADD.FTZ R210, R210, R209 ;  /* 0x000000d1d2d27221 */ /* 0x000fe20000010000 */
[----:B------:R2:W-:Y:S01]  /*aa50*/  STSM.16.M88.4 [R193], R160 ;  /* 0x000000a0c1007844 */ /* 0x0005e20000000200 */
[----:B------:R-:W-:-:S02]  /*aa60*/  IMAD.MOV.U32 R23, RZ, RZ, R168 ;  /* 0x000000ffff177224 */ /* 0x000fc400078e00a8 */
[----:B------:R-:W-:Y:S01]  /*aa70*/  FADD.FTZ R174, R174, R171 ;  /* 0x000000abaeae7221 */ /* 0x000fe20000010000 */
[----:B------:R-:W-:Y:S01]  /*aa80*/  FADD.FTZ R211, R211, R210 ;  /* 0x000000d2d3d37221 */ /* 0x000fe20000010000 */
[----:B------:R-:W-:Y:S01]  /*aa90*/  IMAD.MOV.U32 R188, RZ, RZ, R181 ;  /* 0x000000ffffbc7224 */ /* 0x000fe200078e00b5 */
[----:B------:R-:W3:Y:S01]  /*aaa0*/  MUFU.EX2 R221, R221 ;  /* 0x000000dd00dd7308 */ /* 0x000ee20000000800 */
[----:B-1----:R-:W-:Y:S01]  /*aab0*/  F2FP.BF16.F32.PACK_AB R165, R219, R218 ;  /* 0x000000dadba5723e */ /* 0x002fe200000010ff */
[----:B------:R-:W-:Y:S01]  /*aac0*/  FADD.FTZ R175, R175, R174 ;  /* 0x000000aeafaf7221 */ /* 0x000fe20000010000 */
[----:B------:R-:W-:-:S03]  /*aad0*/  FADD.FTZ R211, R212, R211 ;  /* 0x000000d3d4d37221 */ /* 0x000fc60000010000 */
[----:B------:R-:W-:Y:S01]  /*aae0*/  FADD.FTZ R178, R178, R175 ;  /* 0x000000afb2b27221 */ /* 0x000fe20000010000 */
[----:B------:R-:W-:-:S03]  /*aaf0*/  FADD.FTZ R206, R206, R211 ;  /* 0x000000d3cece7221 */ /* 0x000fc60000010000 */
[----:B------:R-:W-:Y:S01]  /*ab00*/  FADD.FTZ R179, R179, R178 ;  /* 0x000000b2b3b37221 */ /* 0x000fe20000010000 */
[----:B------:R-:W-:-:S03]  /*ab10*/  FADD.FTZ R206, R205, R206 ;  /* 0x000000cecdce7221 */ /* 0x000fc60000010000 */
[----:B------:R-:W-:Y:S01]  /*ab20*/  FADD.FTZ R182, R182, R179 ;  /* 0x000000b3b6b67221 */ /* 0x000fe20000010000 */
[----:B------:R-:W-:Y:S01]  /*ab30*/  FADD.FTZ R207, R207, R206 ;  /* 0x000000cecfcf7221 */ /* 0x000fe20000010000 */
[----:B------:R-:W-:Y:S01]  /*ab40*/  IMAD.MOV.U32 R206, RZ, RZ, R11 ;  /* 0x000000ffffce7224 */ /* 0x000fe200078e000b */
[----:B---3--:R-:W-:Y:S01]  /*ab50*/  F2FP.BF16.F32.PACK_AB R167, R221, R220 ;  /* 0x000000dcdda7723e */ /* 0x008fe200000010ff */
[----:B------:R-:W-:Y:S01]  /*ab60*/  FADD.FTZ R183, R183, R182 ;  /* 0x000000b6b7b77221 */ /* 0x000fe20000010000 */
[----:B------:R-:W-:-:S03]  /*ab70*/  FADD.FTZ R207, R208, R207 ;  /* 0x000000cfd0cf7221 */ /* 0x000fc60000010000 */
[----:B------:R2:W-:Y:S01]  /*ab80*/  STSM.16.M88.4 [R192], R164 ;  /* 0x000000a4c0007844 */ /* 0x0005e20000000200 */
[----:B------:R-:W-:Y:S01]  /*ab90*/  WARPGROUP.ARRIVE ;  /* 0x00000000000079c5 */ /* 0x000fe20000000000 */
[----:B------:R-:W-:Y:S01]  /*aba0*/  FADD.FTZ R202, R202, R183 ;  /* 0x000000b7caca7221 */ /* 0x000fe20000010000 */
[----:B------:R-:W-:-:S03]  /*abb0*/  FADD.FTZ R214, R214, R207 ;  /* 0x000000cfd6d67221 */ /* 0x000fc60000010000 */
[----:B------:R-:W-:Y:S01]  /*abc0*/  FADD.FTZ R169, R169, R202 ;  /* 0x000000caa9a97221 */ /* 0x000fe20000010000 */
[----:B------:R-:W-:Y:S01]  /*abd0*/  HGMMA.64x256x16.F32.BF16 R24, R152, gdesc[UR8].tnspB, R24, gsb0 ;  /* 0x43e0000898187df0 */ /* 0x000fe20008001818 */
[----:B------:R-:W-:Y:S01]  /*abe0*/  R2UR UR10, R222 ;  /* 0x00000000de0a72ca */ /* 0x000fe200000e0000 */
[----:B------:R-:W-:Y:S01]  /*abf0*/  UMOV UR11, 0x40000040 ;  /* 0x40000040000b7882 */ /* 0x000fe20000000000 */
[----:B------:R-:W-:Y:S02]  /*ac00*/  VIADD R222, R213, 0x100 ;  /* 0x00000100d5de7836 */ /* 0x000fe40000000000 */
[----:B------:R-:W-:Y:S01]  /*ac10*/  FADD.FTZ R215, R215, R214 ;  /* 0x000000d6d7d77221 */ /* 0x000fe20000010000 */
[----:B------:R-:W-:Y:S02]  /*ac20*/  VIADD R213, R213, 0x180 ;  /* 0x00000180d5d57836 */ /* 0x000fe40000000000 */
[----:B------:R-:W-:Y:S01]  /*ac30*/  FADD.FTZ R172, R172, R169 ;  /* 0x000000a9acac7221 */ /* 0x000fe20000010000 */
[----:B------:R-:W-:-:S03]  /*ac40*/  FADD.FTZ R216, R216, R215 ;  /* 0x000000d7d8d87221 */ /* 0x000fc60000010000 */
        /* <DEDUP_REMOVED lines=10> */
[----:B------:R-:W-:Y:S02]  /*acf0*/  WARPGROUP.DEPBAR.LE gsb0, 0x0 ;  /* 0x00008000000079c5 */ /* 0x000fe40000010000 */
[----:B------:R-:W-:Y:S01]  /*ad00*/  WARPGROUP.ARRIVE ;  /* 0x00000000000079c5 */ /* 0x000fe20000000000 */
[----:B0-----:R-:W-:-:S04]  /*ad10*/  VIADD R152, R184, 0xffffffff ;  /* 0xffffffffb8987836 */ /* 0x001fc80000000000 */
[----:B------:R-:W-:Y:S01]  /*ad20*/  IMAD.MOV.U32 R184, RZ, RZ, R152 ;  /* 0x000000ffffb87224 */ /* 0x000fe200078e0098 */
        /* <DEDUP_REMOVED lines=24> */
[----:B------:R-:W-:Y:S02]  /*aeb0*/  IMAD.MOV.U32 R188, RZ, RZ, R181 ;  /* 0x000000ffffbc7224 */ /* 0x000fe400078e00b5 */
[----:B------:R-:W-:Y:S02]  /*aec0*/  IMAD.MOV.U32 R23, RZ, RZ, R168 ;  /* 0x000000ffff177224 */ /* 0x000fe400078e00a8 */
[----:B------:R-:W-:-:S07]  /*aed0*/  IMAD.MOV.U32 R184, RZ, RZ, R152 ;  /* 0x000000ffffb87224 */ /* 0x000fce00078e0098 */
.L_x_2039:
[----:B------:R-:W0:Y:S01]  /*aee0*/  S2UR UR14, SR_CTAID.X ;  /* 0x00000000000e79c3 */ /* 0x000e220000002500 */
[----:B------:R-:W-:Y:S01]  /*aef0*/  ULDC UR10, c[0x0][0x448] ;  /* 0x00011200000a7ab9 */ /* 0x000fe20000000800 */
[----:B------:R-:W-:Y:S01]  /*af00*/  IADD3 R189, -R189, 0x1, RZ ;  /* 0x00000001bdbd7810 */ /* 0x000fe20007ffe1ff */
[----:B------:R-:W-:-:S04]  /*af10*/  UISETP.NE.AND UP0, UPT, UR10, 0x1, UPT ;  /* 0x000000010a00788c */ /* 0x000fc8000bf05270 */
[----:B------:R-:W-:Y:S01]  /*af20*/  IMAD R189, R16, UR7, R189 ;  /* 0x0000000710bd7c24 */ /* 0x000fe2000f8e02bd */
[----:B------:R-:W-:Y:S02]  /*af30*/  ULDC UR7, c[0x0][0xadc] ;  /* 0x0002b70000077ab9 */ /* 0x000fe40000000800 */
[----:B------:R-:W-:Y:S02]  /*af40*/  UISETP.GE.AND UP1, UPT, UR7, 0x1, UPT ;  /* 0x000000010700788c */ /* 0x000fe4000bf26270 */
[----:B------:R-:W-:Y:S02]  /*af50*/  R2UR UR15, R189 ;  /* 0x00000000bd0f72ca */ /* 0x000fe400000e0000 */
[----:B------:R-:W-:Y:S01]  /*af60*/  @UP0 ULDC UR10, c[0x0][0x44c] ;  /* 0x00011300000a0ab9 */ /* 0x000fe20000000800 */
[----:B------:R-:W-:Y:S01]  /*af70*/  @UP0 ULDC UR18, c[0x0][0x450] ;  /* 0x0001140000120ab9 */ /* 0x000fe20000000800 */
[----:B------:R-:W-:Y:S01]  /*af80*/  PLOP3.LUT P6, PT, PT, PT, UP1, 0x80, 0x0 ;  /* 0x000000000000781c */ /* 0x000fe20003fcf018 */
[----:B0-----:R-:W-:-:S04]  /*af90*/  ULEA UR14, UR14, 0x3f, 0x6 ;  /* 0x0000003f0e0e7891 */ /* 0x001fc8000f8e303f */
[----:B------:R-:W-:-:S04]  /*afa0*/  UIMAD.WIDE.U32 UR10, UR14, UR10, URZ ;  /* 0x0000000a0e0a72a5 */ /* 0x000fc8000f8e003f */
[----:B------:R-:W-:-:S03]  /*afb0*/  @UP0 USHF.R.U32.HI UR14, URZ, UR18, UR11 ;  /* 0x000000123f0e0299 */ /* 0x000fc6000801160b */
[----:B------:R-:W-:Y:S01]  /*afc0*/  ULDC UR18, c[0x0][0xad4] ;  /* 0x0002b50000127ab9 */ /* 0x000fe20000000800 */
[----:B------:R-:W-:-:S04]  /*afd0*/  UIADD3 UR14, UR15, UR14, URZ ;  /* 0x0000000e0f0e7290 */ /* 0x000fc8000fffe03f */
[----:B------:R-:W-:Y:S01]  /*afe0*/  UIADD3 UR18, UR14, -UR18, URZ ;  /* 0x800000120e127290 */ /* 0x000fe2000fffe03f */
[----:B------:R-:W-:Y:S11]  /*aff0*/  @!P6 BRA `(.L_x_2057) ;  /* 0x000000000048e947 */ /* 0x000ff60003800000 */
        /* <DEDUP_REMOVED lines=11> */
.L_x_2058:
[----:B------:R-:W-:-:S11]  /*b0b0*/  UISETP.NE.AND UP1, UPT, UR7, 0x1, UPT ;  /* 0x000000010700788c */ /* 0x000fd6000bf25270 */
[----:B------:R-:W-:Y:S02]  /*b0c0*/  @UP1 ULDC.64 UR10, c[0x0][0xae0] ;  /* 0x0002b800000a1ab9 */ /* 0x000fe40000000a00 */
[----:B------:R-:W-:-:S04]  /*b0d0*/  UIMAD.WIDE.U32 UR14, UR19, UR10, URZ ;  /* 0x0000000a130e72a5 */ /* 0x000fc8000f8e003f */
[----:B------:R-:W-:-:S12]  /*b0e0*/  @UP1 USHF.R.U32.HI UR19, URZ, UR11, UR15 ;  /* 0x0000000b3f131299 */ /* 0x000fd8000801160f */
.L_x_2059:
[----:B------:R-:W-:-:S04]  /*b0f0*/  UIMAD UR7, UR19, UR7, URZ ;  /* 0x00000007130772a4 */ /* 0x000fc8000f8e023f */
[----:B------:R-:W-:-:S04]  /*b100*/  UISETP.LT.AND UP1, UPT, UR18, UR7, UPT ;  /* 0x000000071200728c */ /* 0x000fc8000bf21270 */
[----:B------:R-:W-:-:S12]  /*b110*/  USEL UR18, UR18, UR7, !UP1 ;  /* 0x0000000712127287 */ /* 0x000fd8000c800000 */
.L_x_2057:
[----:B------:R-:W-:Y:S01]  /*b120*/  UIADD3 UR18, UR18, 0x3f, URZ ;  /* 0x0000003f12127890 */ /* 0x000fe2000fffe03f */
[----:B------:R-:W-:-:S03]  /*b130*/  R2UR UR10, R198 ;  /* 0x00000000c60a72ca */ /* 0x000fc600000e0000 */
[----:B------:R-:W-:-:S04]  /*b140*/  USHF.R.S32.HI UR7, URZ, 0x1f, UR18 ;  /* 0x0000001f3f077899 */ /* 0x000fc80008011412 */
[----:B------:R-:W-:-:S04]  /*b150*/  ULEA.HI UR7, UR7, UR18, URZ, 0x6 ;  /* 0x0000001207077291 */ /* 0x000fc8000f8f303f */
[----:B------:R-:W-:-:S04]  /*b160*/  USHF.R.S32.HI UR7, URZ, 0x6, UR7 ;  /* 0x000000063f077899 */ /* 0x000fc80008011407 */
[----:B------:R-:W-:-:S04]  /*b170*/  UISETP.LT.AND UP1, UPT, UR10, UR7, UPT ;  /* 0x000000070a00728c */ /* 0x000fc8000bf21270 */
[----:B------:R-:W-:-:S06]  /*b180*/  USEL UR61, UR10, UR7, !UP1 ;  /* 0x000000070a3d7287 */ /* 0x000fcc000c800000 */
[----:B------:R-:W-:-:S13]  /*b190*/  ISETP.GE.AND P2, PT, R184, UR61, PT ;  /* 0x0000003db8007c0c */ /* 0x000fda000bf46270 */
[----:B------:R-:W-:Y:S05]  /*b1a0*/  @!P2 BRA `(.L_x_2060) ;  /* 0x0000002800d0a947 */ /* 0x000fea0003800000 */
[----:B------:R-:W-:Y:S02]  /*b1b0*/  IMAD.MOV.U32 R211, RZ, RZ, R188 ;  /* 0x000000ffffd37224 */ /* 0x000fe400078e00bc */
[----:B------:R-:W-:Y:S02]  /*b1c0*/  IMAD.MOV.U32 R189, RZ, RZ, R23 ;  /* 0x000000ffffbd7224 */ /* 0x000fe400078e0017 */
[----:B------:R-:W-:Y:S02]  /*b1d0*/  IMAD.MOV.U32 R203, RZ, RZ, R184 ;  /* 0x000000ffffcb7224 */ /* 0x000fe400078e00b8 */
[----:B------:R-:W-:-:S07]  /*b1e0*/  IMAD.MOV.U32 R212, RZ, RZ, R11 ;  /* 0x000000ffffd47224 */ /* 0x000fce00078e000b */
.L_x_2069:
[----:B------:R-:W-:-:S05]  /*b1f0*/  VIADD R11, R212, 0x1 ;  /* 0x00000001d40b7836 */ /* 0x000fca0000000000 */
[----:B------:R-:W-:-:S04]  /*b200*/  ISETP.NE.AND P3, PT, R11, 0x2, PT ;  /* 0x000000020b00780c */ /* 0x000fc80003f65270 */
[----:B------:R-:W-:Y:S02]  /*b210*/  SEL R23, RZ, 0x1, P3 ;  /* 0x00000001ff177807 */ /* 0x000fe40001800000 */
[----:B------:R-:W-:Y:S02]  /*b220*/  SEL R11, R11, RZ, P3 ;  /* 0x000000ff0b0b7207 */ /* 0x000fe40001800000 */
[----:B------:R-:W-:Y:S01]  /*b230*/  R2UR UR6, R23 ;  /* 0x00000000170672ca */ /* 0x000fe200000e0000 */
[----:B------:R-:W-:Y:S02]  /*b240*/  IMAD.MOV.U32 R23, RZ, RZ, R203 ;  /* 0x000000ffff177224 */ /* 0x000fe400078e00cb */
[----:B------:R-:W-:-:S03]  /*b250*/  VIADD R203, R203, 0xffffffff ;  /* 0xffffffffcbcb7836 */ /* 0x000fc60000000000 */
[----:B------:R-:W-:-:S07]  /*b260*/  ISETP.GT.AND P2, PT, R23, UR61, PT ;  /* 0x0000003d17007c0c */ /* 0x000fce000bf44270 */
[----:B------:R-:W-:Y:S01]  /*b270*/  ULOP3.LUT UR60, UR60, UR6, URZ, 0x3c, !UPT ;  /* 0x000000063c3c7292 */ /* 0x000fe2000f8e3c3f */
[----:B0-----:R-:W-:Y:S11]  /*b280*/  @!P0 BRA `(.L_x_2061) ;  /* 0x0000000000048947 */ /* 0x001ff60003800000 */
[----:B------:R-:W-:Y:S01]  /*b290*/  BPT.TRAP 0x1 ;  /* 0x000000040000795c */ /* 0x000fe20000300000 */
.L_x_2061:
[----:B------:R-:W-:Y:S02]  /*b2a0*/  IMAD.U32 R23, RZ, RZ, UR60 ;  /* 0x0000003cff177e24 */ /* 0x000fe4000f8e00ff */
[----:B------:R-:W-:-:S03]  /*b2b0*/  IMAD R184, R11, 0x8, R199 ;  /* 0x000000080bb87824 */ /* 0x000fc600078e02c7 */
[----:B------:R-:W-:-:S04]  /*b2c0*/  SHF.L.U32 R23, R23, 0x1f, RZ ;  /* 0x0000001f17177819 */ /* 0x000fc800000006ff */
[----:B------:R0:W1:Y:S01]  /*b2d0*/  SYNCS.PHASECHK.TRANS64.TRYWAIT P3, [R184+URZ+0x38830], R23 ;  /* 0x03883017b80075a7 */ /* 0x000062000806017f */
[----:B------:R-:W-:Y:S05]  /*b2e0*/  @!P0 BRA `(.L_x_2062) ;  /* 0x0000000000048947 */ /* 0x000fea0003800000 */
[----:B------:R-:W-:Y:S01]  /*b2f0*/  BPT.TRAP 0x1 ;  /* 0x000000040000795c */ /* 0x000fe20000300000 */
.L_x_2062:
[----:B------:R-:W-:Y:S01]  /*b300*/  IMAD R188, R11, 0x200, R194 ;  /* 0x000002000bbc7824 */ /* 0x000fe200078e02c2 */
[----:B-1----:R-:W-:Y:S06]  /*b310*/  @P3 BRA `(.L_x_2063) ;  /* 0x0000000000083947 */ /* 0x002fec0003800000 */
[----:B------:R-:W1:Y:S02]  /*b320*/  SYNCS.PHASECHK.TRANS64.TRYWAIT P3, [R184+URZ+0x38830], R23 ;  /* 0x03883017b80075a7 */ /* 0x000e64000806017f */
[----:B-1----:R-:W-:Y:S05]  /*b330*/  @!P3 BRA `(.L_x_2064) ;  /* 0x000000f00004b947 */ /* 0x002fea0003800000 */
.L_x_2063:
[----:B------:R-:W-:Y:S01]  /*b340*/  R2UR UR58, R188 ;  /* 0x00000000bc3a72ca */ /* 0x000fe200000e0000 */
[----:B--2---:R-:W-:Y:S01]  /*b350*/  WARPGROUP.ARRIVE ;  /* 0x00000000000079c5 */ /* 0x004fe20000000000 */
[----:B------:R-:W-:Y:S01]  /*b360*/  R2UR UR56, R8 ;  /* 0x00000000083872ca */ /* 0x000fe200000e0000 */
[----:B------:R-:W-:Y:S01]  /*b370*/  UMOV UR59, 0x40000040 ;  /* 0x40000040003b7882 */ /* 0x000fe20000000000 */
[----:B------:R-:W-:Y:S01]  /*b380*/  R2UR UR57, R9 ;  /* 0x00000000093972ca */ /* 0x000fe200000e0000 */
[----:B------:R-:W-:-:S12]  /*b390*/  VIADD R202, R188, 0x2 ;  /* 0x00000002bcca7836 */ /* 0x000fd80000000000 */
[----:B------:R-:W-:Y:S01]  /*b3a0*/  HGMMA.64x64x16.F32.BF16 R152, gdesc[UR56], RZ, !UPT, gsb0 ;  /* 0x00e00000389879f0 */ /* 0x000fe2000c0018ff */
[----:B------:R-:W-:Y:S01]  /*b3b0*/  R2UR UR58, R202 ;  /* 0x00000000ca3a72ca */ /* 0x000fe200000e0000 */
[----:B------:R-:W-:Y:S01]  /*b3c0*/  UMOV UR59, 0x40000040 ;  /* 0x40000040003b7882 */ /* 0x000fe20000000000 */
[----:B------:R-:W-:Y:S01]  /*b3d0*/  R2UR UR56, R20 ;  /* 0x00000000143872ca */ /* 0x000fe200000e0000 */
[C---:B------:R-:W-:Y:S01]  /*b3e0*/  VIADD R202, R188.reuse, 0x4 ;  /* 0x00000004bcca7836 */ /* 0x040fe20000000000 */
[----:B------:R-:W-:Y:S01]  /*b3f0*/  R2UR UR57, R21 ;  /* 0x00000000153972ca */ /* 0x000fe200000e0000 */
[----:B------:R-:W-:Y:S01]  /*b400*/  VIADD R188, R188, 0x6 ;  /* 0x00000006bcbc7836 */ /* 0x000fe20000000000 */
[----:B------:R-:W-:Y:S02]  /*b410*/  WARPGROUP.DEPBAR.LE gsb0, 0x0 ;  /* 0x00008000000079c5 */ /* 0x000fe40000010000 */
[----:B------:R-:W-:-:S09]  /*b420*/  WARPGROUP.ARRIVE ;  /* 0x00000000000079c5 */ /* 0x000fd20000000000 */
[----:B------:R-:W-:Y:S01]  /*b430*/  HGMMA.64x64x16.F32.BF16 R152, gdesc[UR56], R152, gsb0 ;  /* 0x00e00000389879f0 */ /* 0x000fe20008001898 */
[----:B------:R-:W-:Y:S01]  /*b440*/  R2UR UR58, R202 ;  /* 0x00000000ca3a72ca */ /* 0x000fe200000e0000 */
[----:B------:R-:W-:Y:S01]  /*b450*/  UMOV UR59, 0x40000040 ;  /* 0x40000040003b7882 */ /* 0x000fe20000000000 */
[----:B------:R-:W-:Y:S02]  /*b460*/  R2UR UR56, R18 ;  /* 0x00000000123872ca */ /* 0x000fe400000e0000 */
[----:B------:R-:W-:Y:S01]  /*b470*/  R2UR UR57, R19 ;  /* 0x00000000133972ca */ /* 0x000fe200000e0000 */
[----:B------:R-:W-:Y:S02]  /*b480*/  WARPGROUP.DEPBAR.LE gsb0, 0x0 ;  /* 0x00008000000079c5 */ /* 0x000fe40000010000 */
[----:B------:R-:W-:-:S10]  /*b490*/  WARPGROUP.ARRIVE ;  /* 0x00000000000079c5 */ /* 0x000fd40000000000 */
[----:B------:R-:W-:Y:S01]  /*b4a0*/  HGMMA.64x64x16.F32.BF16 R152, gdesc[UR56], R152, gsb0 ;  /* 0x00e00000389879f0 */ /* 0x000fe20008001898 */
[----:B------:R-:W-:Y:S01]  /*b4b0*/  R2UR UR58, R188 ;  /* 0x00000000bc3a72ca */ /* 0x000fe200000e0000 */
[----:B------:R-:W-:Y:S01]  /*b4c0*/  UMOV UR59, 0x40000040 ;  /* 0x40000040003b7882 */ /* 0x000fe20000000000 */
[----:B------:R-:W-:Y:S02]  /*b4d0*/  R2UR UR56, R14 ;  /* 0x000000000e3872ca */ /* 0x000fe400000e0000 */
[----:B------:R-:W-:Y:S01]  /*b4e0*/  R2UR UR57, R15 ;  /* 0x000000000f3972ca */ /* 0x000fe200000e0000 */
[----:B------:R-:W-:Y:S02]  /*b4f0*/  WARPGROUP.DEPBAR.LE gsb0, 0x0 ;  /* 0x00008000000079c5 */ /* 0x000fe40000010000 */
[----:B------:R-:W-:-:S10]  /*b500*/  WARPGROUP.ARRIVE ;  /* 0x00000000000079c5 */ /* 0x000fd40000000000 */
[----:B------:R-:W-:Y:S03]  /*b510*/  HGMMA.64x64x16.F32.BF16 R152, gdesc[UR56], R152, gsb0 ;  /* 0x00e00000389879f0 */ /* 0x000fe60008001898 */
[----:B------:R-:W-:Y:S02]  /*b520*/  WARPGROUP.DEPBAR.LE gsb0, 0x0 ;  /* 0x00008000000079c5 */ /* 0x000fe40000010000 */
[----:B------:R-:W-:Y:S05]  /*b530*/  @!P0 BRA `(.L_x_2065) ;  /* 0x0000000000048947 */ /* 0x000fea0003800000 */
[----:B------:R-:W-:Y:S01]  /*b540*/  BPT.TRAP 0x1 ;  /* 0x000000040000795c */ /* 0x000fe20000300000 */
.L_x_2065:
[----:B------:R2:W3:Y:S01]  /*b550*/  SYNCS.PHASECHK.TRANS64.TRYWAIT P3, [R184+URZ+0x38850], R23 ;  /* 0x03885017b80075a7 */ /* 0x0004e2000806017f */
[----:B------:R-:W-:Y:S05]  /*b560*/  @!P0 BRA `(.L_x_2066) ;  /* 0x0000000000048947 */ /* 0x000fea0003800000 */
[----:B------:R-:W-:Y:S01]  /*b570*/  BPT.TRAP 0x1 ;  /* 0x000000040000795c */ /* 0x000fe20000300000 */
.L_x_2066:
[----:B---3--:R-:W-:Y:S05]  /*b580*/  @P3 BRA `(.L_x_2067) ;  /* 0x0000000000083947 */ /* 0x008fea0003800000 */
[----:B------:R-:W3:Y:S02]  /*b590*/  SYNCS.PHASECHK.TRANS64.TRYWAIT P3, [R184+URZ+0x38850], R23 ;  /* 0x03885017b80075a7 */ /* 0x000ee4000806017f */
[----:B---3--:R-:W-:Y:S05]  /*b5a0*/  @!P3 BRA `(.L_x_2068) ;  /* 0x000000ec007cb947 */ /* 0x008fea0003800000 */
.L_x_2067:
[----:B0123--:R-:W-:Y:S01]  /*b5b0*/  IMAD R23, R11, 0x1000, R17 ;  /* 0x000010000b177824 */ /* 0x00ffe200078e0211 */
[----:B------:R-:W-:Y:S01]  /*b5c0*/  R2UR UR56, R6 ;  /* 0x00000000063872ca */ /* 0x000fe200000e0000 */
[----:B------:R-:W-:Y:S01]  /*b5d0*/  WARPGROUP.ARRIVE ;  /* 0x00000000000079c5 */ /* 0x000fe20000000000 */
[----:B------:R-:W-:Y:S01]  /*b5e0*/  R2UR UR57, R7 ;  /* 0x00000000073972ca */ /* 0x000fe200000e0000 */
[----:B------:R-:W-:Y:S01]  /*b5f0*/  UMOV UR59, 0x40000040 ;  /* 0x40000040003b7882 */ /* 0x000fe20000000000 */
[C---:B------:R-:W-:Y:S01]  /*b600*/  R2UR UR58, R23.reuse ;  /* 0x00000000173a72ca */ /* 0x040fe200000e0000 */
[C---:B------:R-:W-:Y:S01]  /*b610*/  VIADD R188, R23.reuse, 0x2 ;  /* 0x0000000217bc7836 */ /* 0x040fe20000000000 */
        /* <DEDUP_REMOVED lines=11> */
[----:B------:R-:W-:Y:S01]  /*b6d0*/  HGMMA.64x64x16.F32.BF16 R152, gdesc[UR56], R152, gsb0 ;  /* 0x00e00000389879f0 */ /* 0x000fe20008001898 */
[----:B------:R-:W-:Y:S01]  /*b6e0*/  R2UR UR58, R188 ;  /* 0x00000000bc3a72ca */ /* 0x000fe200000e0000 */
[----:B------:R-:W-:Y:S01]  /*b6f0*/  UMOV UR59, 0x40000040 ;  /* 0x40000040003b7882 */ /* 0x000fe20000000000 */
[----:B------:R-:W-:Y:S01]  /*b700*/  R2UR UR56, R4 ;  /* 0x00000000043872ca */ /* 0x000fe200000e0000 */
[----:B------:R-:W-:Y:S01]  /*b710*/  VIADD R188, R23, 0x4 ;  /* 0x0000000417bc7836 */ /* 0x000fe20000000000 */
[----:B------:R-:W-:Y:S01]  /*b720*/  R2UR UR57, R5 ;  /* 0x00000000053972ca */ /* 0x000fe200000e0000 */
[----:B------:R-:W-:Y:S01]  /*b730*/  UMOV UR51, 0x40000040 ;  /* 0x4000004000337882 */ /* 0x000fe20000000000 */
[----:B------:R-:W0:Y:S01]  /*b740*/  S2R R202, SR_TID.X ;  /* 0x0000000000ca7919 */ /* 0x000e220000002100 */
[----:B------:R-:W-:Y:S01]  /*b750*/  UMOV UR55, 0x40000040 ;  /* 0x4000004000377882 */ /* 0x000fe20000000000 */
[----:B------:R-:W-:-:S02]  /*b760*/  IMAD.MOV.U32 R207, RZ, RZ, 0x4 ;  /* 0x00000004ffcf7424 */ /* 0x000fc400078e00ff */
[----:B------:R-:W-:Y:S01]  /*b770*/  IMAD R221, R11, 0x1000, R196 ;  /* 0x000010000bdd7824 */ /* 0x000fe200078e02c4 */
[----:B0-----:R-:W-:Y:S01]  /*b780*/  SHF.R.U32.HI R202, RZ, 0x7, R202 ;  /* 0x00000007ffca7819 */ /* 0x001fe200000116ca */
[----:B------:R-:W-:Y:S02]  /*b790*/  WARPGROUP.DEPBAR.LE gsb0, 0x0 ;  /* 0x00008000000079c5 */ /* 0x000fe40000010000 */
[----:B------:R-:W-:-:S06]  /*b7a0*/  WARPGROUP.ARRIVE ;  /* 0x00000000000079c5 */ /* 0x000fcc0000000000 */
[----:B------:R-:W-:Y:S01]  /*b7b0*/  HGMMA.64x64x16.F32.BF16 R152, gdesc[UR56], R152, gsb0 ;  /* 0x00e00000389879f0 */ /* 0x000fe20008001898 */
[----:B------:R-:W-:Y:S01]  /*b7c0*/  R2UR UR58, R188 ;  /* 0x00000000bc3a72ca */ /* 0x000fe200000e0000 */
[----:B------:R-:W-:Y:S01]  /*b7d0*/  UMOV UR59, 0x40000040 ;  /* 0x40000040003b7882 */ /* 0x000fe20000000000 */
[----:B------:R-:W-:Y:S01]  /*b7e0*/  R2UR UR56, R12 ;  /* 0x000000000c3872ca */ /* 0x000fe200000e0000 */
[----:B------:R-:W-:Y:S01]  /*b7f0*/  VIADD R188, R23, 0x6 ;  /* 0x0000000617bc7836 */ /* 0x000fe20000000000 */
[----:B------:R-:W-:-:S04]  /*b800*/  R2UR UR57, R13 ;  /* 0x000000000d3972ca */ /* 0x000fc800000e0000 */
        /* <DEDUP_REMOVED lines=23> */
[----:B------:R-:W-:Y:S02]  /*b980*/  WARPGROUP.DEPBAR.LE gsb0, 0x0 ;  /* 0x00008000000079c5 */ /* 0x000fe40000010000 */
[----:B------:R-:W-:Y:S01]  /*b990*/  WARPGROUP.ARRIVE ;  /* 0x00000000000079c5 */ /* 0x000fe20000000000 */
[----:B------:R-:W-:-:S05]  /*b9a0*/  VIADD R188, R23, 0x606 ;  /* 0x0000060617bc7836 */ /* 0x000fca0000000000 */
[----:B------:R-:W-:Y:S01]  /*b9b0*/  HGMMA.64x64x16.F32.BF16 R152, gdesc[UR56], R152, gsb0 ;  /* 0x00e00000389879f0 */ /* 0x000fe20008001898 */
[----:B------:R-:W-:Y:S01]  /*b9c0*/  R2UR UR54, R188 ;  /* 0x00000000bc3672ca */ /* 0x000fe200000e0000 */
[----:B------:R-:W-:Y:S01]  /*b9d0*/  UMOV UR57, 0x40000040 ;  /* 0x4000004000397882 */ /* 0x000fe20000000000 */
[----:B------:R-:W0:Y:S01]  /*b9e0*/  SHFL.IDX PT, R188, R202, RZ, 0x1f ;  /* 0x00001fffcabc7589 */ /* 0x000e2200000e0000 */
[----:B------:R-:W-:Y:S01]  /*b9f0*/  UMOV UR59, 0x40000040 ;  /* 0x40000040003b7882 */ /* 0x000fe20000000000 */
[----:B0-----:R-:W-:Y:S01]  /*ba00*/  ISETP.GT.AND P3, PT, R188, 0x7f, PT ;  /* 0x0000007fbc00780c */ /* 0x001fe20003f64270 */
[----:B------:R-:W-:-:S03]  /*ba10*/  VIADD R188, R23, 0x800 ;  /* 0x0000080017bc7836 */ /* 0x000fc60000000000 */
[----:B------:R-:W-:Y:S02]  /*ba20*/  SEL R205, RZ, 0x2, !P3 ;  /* 0x00000002ffcd7807 */ /* 0x000fe40005800000 */
[C---:B------:R-:W-:Y:S02]  /*ba30*/  SEL R209, R207.reuse, 0x2, P3 ;  /* 0x00000002cfd17807 */ /* 0x040fe40001800000 */
[----:B------:R-:W-:Y:S01]  /*ba40*/  SEL R207, R207, 0x6, !P3 ;  /* 0x00000006cfcf7807 */ /* 0x000fe20005800000 */
[----:B------:R-:W-:Y:S02]  /*ba50*/  IMAD.IADD R202, R186, 0x1, R205 ;  /* 0x00000001baca7824 */ /* 0x000fe400078e02cd */
        /* <DEDUP_REMOVED lines=236> */
[----:B------:R-:W-:Y:S02]  /*c920*/  FMNMX.FTZ R188, R162, R23, !PT ;  /* 0x00000017a2bc7209 */ /* 0x000fe40007810000 */
[----:B0-----:R-:W-:Y:S02]  /*c930*/  FMNMX.FTZ R23, R204, R205, !PT ;  /* 0x000000cdcc177209 */ /* 0x001fe40007810000 */
[----:B------:R-:W-:-:S03]  /*c940*/  FMNMX.FTZ R205, R163, R188, !PT ;  /* 0x000000bca3cd7209 */ /* 0x000fc60007810000 */
[C---:B------:R-:W-:Y:S01]  /*c950*/  FADD.FTZ R189, -R23.reuse, R189 ;  /* 0x000000bd17bd7221 */ /* 0x040fe20000010100 */
[----:B------:R-:W-:Y:S01]  /*c960*/  FMNMX.FTZ R188, R166, R205, !PT ;  /* 0x000000cda6bc7209 */ /* 0x000fe20007810000 */
[----:B------:R-:W-:Y:S02]  /*c970*/  FMUL.FTZ R213, R23, UR6 ;  /* 0x0000000617d57c20 */ /* 0x000fe40008410000 */
[----:B------:R-:W-:Y:S01]  /*c980*/  FMUL.FTZ R202, R189, UR6 ;  /* 0x00000006bdca7c20 */ /* 0x000fe20008410000 */
[----:B------:R-:W-:Y:S01]  /*c990*/  FMNMX.FTZ R189, R167, R188, !PT ;  /* 0x000000bca7bd7209 */ /* 0x000fe20007810000 */
[--C-:B------:R-:W-:Y:S01]  /*c9a0*/  FFMA.FTZ R204, R153, UR6, -R213.reuse ;  /* 0x0000000699cc7c23 */ /* 0x100fe200080108d5 */
[--C-:B------:R-:W-:Y:S01]  /*c9b0*/  FFMA.FTZ R206, R157, UR6, -R213.reuse ;  /* 0x000000069dce7c23 */ /* 0x100fe200080108d5 */
[--C-:B------:R-:W-:Y:S01]  /*c9c0*/  FFMA.FTZ R207, R160, UR6, -R213.reuse ;  /* 0x00000006a0cf7c23 */ /* 0x100fe200080108d5 */
[----:B------:R-:W-:Y:S01]  /*c9d0*/  FMNMX.FTZ R188, R170, R189, !PT ;  /* 0x000000bdaabc7209 */ /* 0x000fe20007810000 */
[--C-:B------:R-:W-:Y:S01]  /*c9e0*/  FFMA.FTZ R189, R152, UR6, -R213.reuse ;  /* 0x0000000698bd7c23 */ /* 0x100fe200080108d5 */
[----:B------:R-:W0:Y:S01]  /*c9f0*/  MUFU.EX2 R202, R202 ;  /* 0x000000ca00ca7308 */ /* 0x000e220000000800 */
        /* <DEDUP_REMOVED lines=15> */
[----:B------:R-:W-:Y:S01]  /*caf0*/  MUFU.EX2 R189, R189 ;  /* 0x000000bd00bd7308 */ /* 0x000fe20000000800 */
[----:B0-----:R-:W-:Y:S01]  /*cb00*/  FMUL.FTZ R24, R24, R202 ;  /* 0x000000ca18187220 */ /* 0x001fe20000410000 */
[----:B------:R-:W-:Y:S01]  /*cb10*/  FMNMX.FTZ R153, R179, R152, !PT ;  /* 0x00000098b3997209 */ /* 0x000fe20007810000 */
[-C--:B------:R-:W-:Y:S01]  /*cb20*/  FMUL.FTZ R25, R25, R202.reuse ;  /* 0x000000ca19197220 */ /* 0x080fe20000410000 */
[-C--:B------:R-:W-:Y:S01]  /*cb30*/  FMUL.FTZ R28, R28, R202.reuse ;  /* 0x000000ca1c1c7220 */ /* 0x080fe20000410000 */
[-C--:B------:R-:W-:Y:S01]  /*cb40*/  FMUL.FTZ R29, R29, R202.reuse ;  /* 0x000000ca1d1d7220 */ /* 0x080fe20000410000 */
[----:B------:R-:W-:Y:S01]  /*cb50*/  FMNMX.FTZ R152, R182, R153, !PT ;  /* 0x00000099b6987209 */ /* 0x000fe20007810000 */
[-C--:B------:R-:W-:Y:S01]  /*cb60*/  FMUL.FTZ R32, R32, R202.reuse ;  /* 0x000000ca20207220 */ /* 0x080fe20000410000 */
[----:B------:R-:W-:Y:S01]  /*cb70*/  MUFU.EX2 R204, R204 ;  /* 0x000000cc00cc7308 */ /* 0x000fe20000000800 */
[----:B------:R-:W-:Y:S01]  /*cb80*/  FMUL.FTZ R33, R33, R202 ;  /* 0x000000ca21217220 */ /* 0x000fe20000410000 */
[----:B------:R-:W-:Y:S01]  /*cb90*/  FMNMX.FTZ R152, R183, R152, !PT ;  /* 0x00000098b7987209 */ /* 0x000fe20007810000 */
[-C--:B------:R-:W-:Y:S01]  /*cba0*/  FMUL.FTZ R36, R36, R202.reuse ;  /* 0x000000ca24247220 */ /* 0x080fe20000410000 */
[-C--:B------:R-:W-:Y:S01]  /*cbb0*/  FMUL.FTZ R37, R37, R202.reuse ;  /* 0x000000ca25257220 */ /* 0x080fe20000410000 */
[-C--:B------:R-:W-:Y:S01]  /*cbc0*/  FMUL.FTZ R40, R40, R202.reuse ;  /* 0x000000ca28287220 */ /* 0x080fe20000410000 */
[-C--:B------:R-:W-:Y:S01]  /*cbd0*/  FMUL.FTZ R41, R41, R202.reuse ;  /* 0x000000ca29297220 */ /* 0x080fe20000410000 */
[----:B------:R-:W0:Y:S01]  /*cbe0*/  SHFL.BFLY PT, R153, R152, 0x2, 0x1f ;  /* 0x0c401f0098997f89 */ /* 0x000e2200000e0000 */
        /* <DEDUP_REMOVED lines=23> */
[----:B0-----:R-:W-:Y:S01]  /*cd60*/  FMNMX.FTZ R153, R152, R153, !PT ;  /* 0x0000009998997209 */ /* 0x001fe20007810000 */
[----:B------:R-:W0:Y:S01]  /*cd70*/  MUFU.EX2 R208, R208 ;  /* 0x000000d000d07308 */ /* 0x000e220000000800 */
[-C--:B------:R-:W-:Y:S01]  /*cd80*/  FMUL.FTZ R84, R84, R202.reuse ;  /* 0x000000ca54547220 */ /* 0x080fe20000410000 */
[-C--:B------:R-:W-:Y:S01]  /*cd90*/  FMUL.FTZ R85, R85, R202.reuse ;  /* 0x000000ca55557220 */ /* 0x080fe20000410000 */
[-C--:B------:R-:W-:Y:S01]  /*cda0*/  FMUL.FTZ R88, R88, R202.reuse ;  /* 0x000000ca58587220 */ /* 0x080fe20000410000 */
[----:B------:R-:W1:Y:S01]  /*cdb0*/  SHFL.BFLY PT, R188, R153, 0x1, 0x1f ;  /* 0x0c201f0099bc7f89 */ /* 0x000e6200000e0000 */
        /* <DEDUP_REMOVED lines=22> */
[----:B------:R-:W-:Y:S01]  /*cf20*/  FMUL.FTZ R125, R125, R202 ;  /* 0x000000ca7d7d7220 */ /* 0x000fe20000410000 */
[----:B-1----:R-:W-:Y:S01]  /*cf30*/  FMNMX.FTZ R188, R153, R188, !PT ;  /* 0x000000bc99bc7209 */ /* 0x002fe20007810000 */
[----:B------:R-:W-:Y:S01]  /*cf40*/  FFMA.FTZ R153, R181, UR6, -R213 ;  /* 0x00000006b5997c23 */ /* 0x000fe200080108d5 */
[-C--:B------:R-:W-:Y:S01]  /*cf50*/  FMUL.FTZ R128, R128, R202.reuse ;  /* 0x000000ca80807220 */ /* 0x080fe20000410000 */
[-C--:B------:R-:W-:Y:S01]  /*cf60*/  FMUL.FTZ R129, R129, R202.reuse ;  /* 0x000000ca81817220 */ /* 0x080fe20000410000 */
[----:B------:R-:W-:Y:S01]  /*cf70*/  MUFU.EX2 R169, R169 ;  /* 0x000000a900a97308 */ /* 0x000fe20000000800 */
[----:B------:R-:W-:Y:S01]  /*cf80*/  FADD.FTZ R152, -R188, R211 ;  /* 0x000000d3bc987221 */ /* 0x000fe20000010100 */
[-C--:B------:R-:W-:Y:S01]  /*cf90*/  FMUL.FTZ R132, R132, R202.reuse ;  /* 0x000000ca84847220 */ /* 0x080fe20000410000 */
[-C--:B------:R-:W-:Y:S01]  /*cfa0*/  FMUL.FTZ R133, R133, R202.reuse ;  /* 0x000000ca85857220 */ /* 0x080fe20000410000 */
[-C--:B------:R-:W-:Y:S01]  /*cfb0*/  FMUL.FTZ R136, R136, R202.reuse ;  /* 0x000000ca88887220 */ /* 0x080fe20000410000 */
[----:B------:R-:W-:Y:S01]  /*cfc0*/  FMUL.FTZ R181, R152, UR6 ;  /* 0x0000000698b57c20 */ /* 0x000fe20008410000 */
[----:B------:R-:W-:Y:S01]  /*cfd0*/  FMUL.FTZ R152, R188, UR6 ;  /* 0x00000006bc987c20 */ /* 0x000fe20008410000 */
[-C--:B------:R-:W-:Y:S01]  /*cfe0*/  FMUL.FTZ R137, R137, R202.reuse ;  /* 0x000000ca89897220 */ /* 0x080fe20000410000 */
[----:B------:R0:W-:Y:S01]  /*cff0*/  MUFU.EX2 R211, R153 ;  /* 0x0000009900d37308 */ /* 0x0001e20000000800 */
[----:B------:R-:W-:Y:S01]  /*d000*/  FMUL.FTZ R140, R140, R202 ;  /* 0x000000ca8c8c7220 */ /* 0x000fe20000410000 */
[----:B------:R-:W-:Y:S01]  /*d010*/  FFMA.FTZ R214, R154, UR6, -R152 ;  /* 0x000000069ad67c23 */ /* 0x000fe20008010898 */
[----:B------:R-:W-:-:S02]  /*d020*/  @!P3 IMAD R154, R212, 0x40, R195 ;  /* 0x00000040d49ab824 */ /* 0x000fc400078e02c3 */
[--C-:B------:R-:W-:Y:S01]  /*d030*/  FFMA.FTZ R213, R155, UR6, -R152.reuse ;  /* 0x000000069bd57c23 */ /* 0x100fe20008010898 */
[--C-:B------:R-:W-:Y:S01]  /*d040*/  FFMA.FTZ R215, R158, UR6, -R152.reuse ;  /* 0x000000069ed77c23 */ /* 0x100fe20008010898 */
[--C-:B------:R-:W-:Y:S01]  /*d050*/  FFMA.FTZ R216, R159, UR6, -R152.reuse ;  /* 0x000000069fd87c23 */ /* 0x100fe20008010898 */
[----:B------:R-:W-:Y:S01]  /*d060*/  @!P3 IMAD R154, R154, 0x4, R199 ;  /* 0x000000049a9ab824 */ /* 0x000fe200078e02c7 */
[----:B------:R-:W1:Y:S01]  /*d070*/  MUFU.EX2 R181, R181 ;  /* 0x000000b500b57308 */ /* 0x000e620000000800 */
[----:B0-----:R-:W-:Y:S02]  /*d080*/  @!P1 VIADD R153, R184, 0x38840 ;  /* 0x00038840b8999836 */ /* 0x001fe40000000000 */
[--C-:B------:R-:W-:Y:S01]  /*d090*/  FFMA.FTZ R217, R162, UR6, -R152.reuse ;  /* 0x00000006a2d97c23 */ /* 0x100fe20008010898 */
[--C-:B------:R-:W-:Y:S01]  /*d0a0*/  FFMA.FTZ R218, R163, UR6, -R152.reuse ;  /* 0x00000006a3da7c23 */ /* 0x100fe20008010898 */
[--C-:B------:R-:W-:Y:S01]  /*d0b0*/  FFMA.FTZ R219, R166, UR6, -R152.reuse ;  /* 0x00000006a6db7c23 */ /* 0x100fe20008010898 */
[--C-:B------:R-:W-:Y:S01]  /*d0c0*/  FFMA.FTZ R220, R167, UR6, -R152.reuse ;  /* 0x00000006a7dc7c23 */ /* 0x100fe20008010898 */
[----:B------:R-:W-:Y:S01]  /*d0d0*/  @!P1 PRMT R153, RZ, 0x654, R153 ;  /* 0x00000654ff999816 */ /* 0x000fe20000000099 */
[--C-:B------:R-:W-:Y:S01]  /*d0e0*/  FFMA.FTZ R170, R170, UR6, -R152.reuse ;  /* 0x00000006aaaa7c23 */ /* 0x100fe20008010898 */
[--C-:B------:R-:W-:Y:S01]  /*d0f0*/  FFMA.FTZ R171, R171, UR6, -R152.reuse ;  /* 0x00000006abab7c23 */ /* 0x100fe20008010898 */
[--C-:B------:R-:W-:Y:S01]  /*d100*/  FFMA.FTZ R174, R174, UR6, -R152.reuse ;  /* 0x00000006aeae7c23 */ /* 0x100fe20008010898 */
[--C-:B------:R-:W-:Y:S01]  /*d110*/  FFMA.FTZ R175, R175, UR6, -R152.reuse ;  /* 0x00000006afaf7c23 */ /* 0x100fe20008010898 */
[----:B------:R0:W-:Y:S01]  /*d120*/  @!P1 SYNCS.ARRIVE.TRANS64.RED.A1T0 RZ, [R153+URZ], RZ ;  /* 0x000000ff99ff99a7 */ /* 0x0001e2000810043f */
[--C-:B------:R-:W-:Y:S01]  /*d130*/  FFMA.FTZ R178, R178, UR6, -R152.reuse ;  /* 0x00000006b2b27c23 */ /* 0x100fe20008010898 */
[--C-:B------:R-:W-:Y:S01]  /*d140*/  FFMA.FTZ R179, R179, UR6, -R152.reuse ;  /* 0x00000006b3b37c23 */ /* 0x100fe20008010898 */
[--C-:B------:R-:W-:Y:S01]  /*d150*/  FFMA.FTZ R182, R182, UR6, -R152.reuse ;  /* 0x00000006b6b67c23 */ /* 0x100fe20008010898 */
[----:B------:R-:W-:Y:S01]  /*d160*/  FFMA.FTZ R183, R183, UR6, -R152 ;  /* 0x00000006b7b77c23 */ /* 0x000fe20008010898 */
[----:B------:R-:W-:Y:S01]  /*d170*/  @!P3 STS [R154+0x38400], R202 ;  /* 0x038400ca9a00b388 */ /* 0x000fe20000000800 */
[----:B------:R-:W-:Y:S01]  /*d180*/  MUFU.EX2 R214, R214 ;  /* 0x000000d600d67308 */ /* 0x000fe20000000800 */
[----:B------:R-:W-:Y:S01]  /*d190*/  F2FP.BF16.F32.PACK_AB R152, R204, R189 ;  /* 0x000000bdcc98723e */ /* 0x000fe200000010ff */
[----:B-1----:R-:W-:Y:S01]  /*d1a0*/  FMUL.FTZ R26, R26, R181 ;  /* 0x000000b51a1a7220 */ /* 0x002fe20000410000 */
[----:B------:R1:W-:Y:S01]  /*d1b0*/  @!P3 STS [R154+0x38420], R181 ;  /* 0x038420b59a00b388 */ /* 0x0003e20000000800 */
[----:B------:R-:W-:Y:S01]  /*d1c0*/  F2FP.BF16.F32.PACK_AB R158, R210, R209 ;  /* 0x000000d1d29e723e */ /* 0x000fe200000010ff */
[-C--:B------:R-:W-:Y:S01]  /*d1d0*/  FMUL.FTZ R27, R27, R181.reuse ;  /* 0x000000b51b1b7220 */ /* 0x080fe20000410000 */
[----:B------:R-:W-:Y:S01]  /*d1e0*/  F2FP.BF16.F32.PACK_AB R160, R169, R168 ;  /* 0x000000a8a9a0723e */ /* 0x000fe200000010ff */
[-C--:B------:R-:W-:Y:S01]  /*d1f0*/  FMUL.FTZ R30, R30, R181.reuse ;  /* 0x000000b51e1e7220 */ /* 0x080fe20000410000 */
[----:B------:R-:W0:Y:S01]  /*d200*/  MUFU.EX2 R213, R213 ;  /* 0x000000d500d57308 */ /* 0x000e220000000800 */
[-C--:B------:R-:W-:Y:S01]  /*d210*/  FMUL.FTZ R31, R31, R181.reuse ;  /* 0x000000b51f1f7220 */ /* 0x080fe20000410000 */
[-C--:B------:R-:W-:Y:S01]  /*d220*/  FMUL.FTZ R34, R34, R181.reuse ;  /* 0x000000b522227220 */ /* 0x080fe20000410000 */
[-C--:B------:R-:W-:Y:S01]  /*d230*/  FMUL.FTZ R35, R35, R181.reuse ;  /* 0x000000b523237220 */ /* 0x080fe20000410000 */
[----:B------:R-:W-:Y:S01]  /*d240*/  FMUL.FTZ R38, R38, R181 ;  /* 0x000000b526267220 */ /* 0x000fe20000410000 */
[----:B-1----:R-:W-:Y:S01]  /*d250*/  F2FP.BF16.F32.PACK_AB R154, R206, R205 ;  /* 0x000000cdce9a723e */ /* 0x002fe200000010ff */
        /* <DEDUP_REMOVED lines=77> */
[----:B------:R-:W-:Y:S01]  /*d730*/  FMUL.FTZ R151, R151, R181 ;  /* 0x000000b597977220 */ /* 0x000fe20000410000 */
[----:B------:R0:W-:Y:S01]  /*d740*/  STSM.16.M88.4 [R191+0x36400], R152 ;  /* 0x03640098bf007844 */ /* 0x0001e20000000200 */
[----:B------:R-:W-:-:S02]  /*d750*/  VIADD R212, R221, 0x80 ;  /* 0x00000080ddd47836 */ /* 0x000fc40000000000 */
[----:B------:R-:W-:Y:S01]  /*d760*/  FFMA.FTZ R3, R202, R3, R189 ;  /* 0x00000003ca037223 */ /* 0x000fe200000100bd */
[----:B------:R-:W-:Y:S01]  /*d770*/  FFMA.FTZ R10, R181, R10, R214 ;  /* 0x0000000ab50a7223 */ /* 0x000fe200000100d6 */
[----:B------:R-:W-:Y:S01]  /*d780*/  MUFU.EX2 R174, R174 ;  /* 0x000000ae00ae7308 */ /* 0x000fe20000000800 */
[----:B------:R0:W-:Y:S01]  /*d790*/  STSM.16.M88.4 [R190], R156 ;  /* 0x0000009cbe007844 */ /* 0x0001e20000000200 */
[----:B------:R-:W-:Y:S01]  /*d7a0*/  FADD.FTZ R204, R204, R3 ;  /* 0x00000003cccc7221 */ /* 0x000fe20000010000 */
[----:B------:R-:W-:Y:S01]  /*d7b0*/  FADD.FTZ R10, R213, R10 ;  /* 0x0000000ad50a7221 */ /* 0x000fe20000010000 */
[----:B------:R-:W-:Y:S02]  /*d7c0*/  @!P1 VIADD R184, R184, 0x38860 ;  /* 0x00038860b8b89836 */ /* 0x000fe40000000000 */
[----:B------:R-:W-:Y:S01]  /*d7d0*/  FADD.FTZ R205, R205, R204 ;  /* 0x000000cccdcd7221 */ /* 0x000fe20000010000 */
[----:B------:R-:W-:Y:S01]  /*d7e0*/  FADD.FTZ R215, R215, R10 ;  /* 0x0000000ad7d77221 */ /* 0x000fe20000010000 */
[----:B------:R-:W2:Y:S01]  /*d7f0*/  MUFU.EX2 R175, R175 ;  /* 0x000000af00af7308 */ /* 0x000ea20000000800 */
[----:B-1----:R-:W-:Y:S01]  /*d800*/  F2FP.BF16.F32.PACK_AB R161, R171, R170 ;  /* 0x000000aaaba1723e */ /* 0x002fe200000010ff */
[----:B------:R-:W-:Y:S01]  /*d810*/  FADD.FTZ R206, R206, R205 ;  /* 0x000000cdcece7221 */ /* 0x000fe20000010000 */
[----:B------:R-:W-:Y:S01]  /*d820*/  FADD.FTZ R216, R216, R215 ;  /* 0x000000d7d8d87221 */ /* 0x000fe20000010000 */
[----:B------:R-:W-:Y:S01]  /*d830*/  @!P1 PRMT R184, RZ, 0x654, R184 ;  /* 0x00000654ffb89816 */ /* 0x000fe200000000b8 */
[----:B------:R-:W-:-:S02]  /*d840*/  IMAD.MOV.U32 R189, RZ, RZ, R23 ;  /* 0x000000ffffbd7224 */ /* 0x000fc400078e0017 */
        /* <DEDUP_REMOVED lines=13> */
[----:B------:R-:W2:Y:S01]  /*d920*/  MUFU.EX2 R180, R180 ;  /* 0x000000b400b47308 */ /* 0x000ea20000000800 */
[----:B------:R-:W-:Y:S02]  /*d930*/  FADD.FTZ R170, R170, R219 ;  /* 0x000000dbaaaa7221 */ /* 0x000fe40000010000 */
[----:B------:R-:W-:Y:S02]  /*d940*/  FADD.FTZ R169, R169, R168 ;  /* 0x000000a8a9a97221 */ /* 0x000fe40000010000 */
[----:B------:R-:W-:Y:S02]  /*d950*/  FADD.FTZ R171, R171, R170 ;  /* 0x000000aaabab7221 */ /* 0x000fe40000010000 */
[----:B------:R-:W-:Y:S01]  /*d960*/  FADD.FTZ R172, R172, R169 ;  /* 0x000000a9acac7221 */ /* 0x000fe20000010000 */
[----:B------:R-:W-:Y:S01]  /*d970*/  MUFU.EX2 R178, R178 ;  /* 0x000000b200b27308 */ /* 0x000fe20000000800 */
[----:B-1----:R-:W-:Y:S01]  /*d980*/  F2FP.BF16.F32.PACK_AB R164, R177, R176 ;  /* 0x000000b0b1a4723e */ /* 0x002fe200000010ff */
[----:B------:R-:W-:Y:S01]  /*d990*/  FADD.FTZ R174, R174, R171 ;  /* 0x000000abaeae7221 */ /* 0x000fe20000010000 */
[----:B------:R-:W-:-:S03]  /*d9a0*/  FADD.FTZ R173, R173, R172 ;  /* 0x000000acadad7221 */ /* 0x000fc60000010000 */
[----:B------:R-:W-:Y:S01]  /*d9b0*/  FADD.FTZ R175, R175, R174 ;  /* 0x000000aeafaf7221 */ /* 0x000fe20000010000 */
[----:B------:R-:W-:Y:S01]  /*d9c0*/  FADD.FTZ R176, R176, R173 ;  /* 0x000000adb0b07221 */ /* 0x000fe20000010000 */
[----:B------:R-:W1:Y:S01]  /*d9d0*/  MUFU.EX2 R179, R179 ;  /* 0x000000b300b37308 */ /* 0x000e620000000800 */
[----:B--2---:R-:W-:Y:S02]  /*d9e0*/  F2FP.BF16.F32.PACK_AB R166, R211, R180 ;  /* 0x000000b4d3a6723e */ /* 0x004fe400000010ff */
[----:B------:R-:W-:-:S04]  /*d9f0*/  FADD.FTZ R177, R177, R176 ;  /* 0x000000b0b1b17221 */ /* 0x000fc80000010000 */
[----:B------:R-:W-:Y:S01]  /*da00*/  FADD.FTZ R180, R180, R177 ;  /* 0x000000b1b4b47221 */ /* 0x000fe20000010000 */
[----:B------:R-:W2:Y:S03]  /*da10*/  MUFU.EX2 R182, R182 ;  /* 0x000000b600b67308 */ /* 0x000ea60000000800 */
[----:B------:R-:W-:Y:S01]  /*da20*/  FADD.FTZ R3, R211, R180 ;  /* 0x000000b4d3037221 */ /* 0x000fe20000010000 */
[----:B------:R-:W-:-:S04]  /*da30*/  IMAD.MOV.U32 R211, RZ, RZ, R188 ;  /* 0x000000ffffd37224 */ /* 0x000fc800078e00bc */
[----:B------:R-:W3:Y:S01]  /*da40*/  MUFU.EX2 R183, R183 ;  /* 0x000000b700b77308 */ /* 0x000ee20000000800 */
[----:B-1----:R-:W-:Y:S01]  /*da50*/  F2FP.BF16.F32.PACK_AB R165, R179, R178 ;  /* 0x000000b2b3a5723e */ /* 0x002fe200000010ff */
[----:B------:R-:W-:-:S04]  /*da60*/  FADD.FTZ R178, R178, R175 ;  /* 0x000000afb2b27221 */ /* 0x000fc80000010000 */
[----:B------:R-:W-:-:S04]  /*da70*/  FADD.FTZ R179, R179, R178 ;  /* 0x000000b2b3b37221 */ /* 0x000fc80000010000 */
[----:B--2---:R-:W-:Y:S01]  /*da80*/  FADD.FTZ R10, R182, R179 ;  /* 0x000000b3b60a7221 */ /* 0x004fe20000010000 */
[----:B---3--:R-:W-:-:S03]  /*da90*/  F2FP.BF16.F32.PACK_AB R167, R183, R182 ;  /* 0x000000b6b7a7723e */ /* 0x008fc600000010ff */
[----:B------:R-:W-:Y:S02]  /*daa0*/  FADD.FTZ R10, R183, R10 ;  /* 0x0000000ab70a7221 */ /* 0x000fe40000010000 */
[----:B------:R0:W-:Y:S01]  /*dab0*/  STSM.16.M88.4 [R192], R164 ;  /* 0x000000a4c0007844 */ /* 0x0001e20000000200 */
[----:B------:R-:W-:-:S06]  /*dac0*/  WARPGROUP.ARRIVE ;  /* 0x00000000000079c5 */ /* 0x000fcc0000000000 */
        /* <DEDUP_REMOVED lines=33> */
[----:B0-----:R-:W-:-:S07]  /*dce0*/  IMAD.MOV.U32 R184, RZ, RZ, R203 ;  /* 0x000000ffffb87224 */ /* 0x001fce00078e00cb */
.L_x_2060:
[----:B------:R-:W-:-:S13]  /*dcf0*/  R2UR UR7, R198 ;  /* 0x00000000c60772ca */ /* 0x000fda00000e0000 */
[----:B------:R-:W-:-:S13]  /*dd00*/  ISETP.GE.AND P2, PT, R184, UR7, PT ;  /* 0x00000007b8007c0c */ /* 0x000fda000bf46270 */
[----:B------:R-:W-:Y:S05]  /*dd10*/  @!P2 BRA `(.L_x_2070) ;  /* 0x00000034008ca947 */ /* 0x000fea0003800000 */
[----:B--2---:R-:W-:Y:S01]  /*dd20*/  IMAD.MOV.U32 R204, RZ, RZ, R188 ;  /* 0x000000ffffcc7224 */ /* 0x004fe200078e00bc */
[----:B------:R-:W-:Y:S01]  /*dd30*/  ULDC UR61, c[0x0][0xadc] ;  /* 0x0002b700003d7ab9 */ /* 0x000fe20000000800 */
[----:B------:R-:W-:Y:S02]  /*dd40*/  IMAD.MOV.U32 R203, RZ, RZ, R23 ;  /* 0x000000ffffcb7224 */ /* 0x000fe400078e0017 */
[----:B------:R-:W-:-:S07]  /*dd50*/  IMAD.MOV.U32 R206, RZ, RZ, R11 ;  /* 0x000000ffffce7224 */ /* 0x000fce00078e000b */
.L_x_2087:
[----:B------:R-:W-:-:S05]  /*dd60*/  VIADD R11, R206, 0x1 ;  /* 0x00000001ce0b7836 */ /* 0x000fca0000000000 */
[----:B------:R-:W-:-:S04]  /*dd70*/  ISETP.NE.AND P2, PT, R11, 0x2, PT ;  /* 0x000000020b00780c */ /* 0x000fc80003f45270 */
[----:B------:R-:W-:Y:S02]  /*dd80*/  SEL R23, RZ, 0x1, P2 ;  /* 0x00000001ff177807 */ /* 0x000fe40001000000 */
[----:B------:R-:W-:Y:S02]  /*dd90*/  SEL R11, R11, RZ, P2 ;  /* 0x000000ff0b0b7207 */ /* 0x000fe40001000000 */
[----:B------:R-:W-:-:S13]  /*dda0*/  R2UR UR6, R23 ;  /* 0x00000000170672ca */ /* 0x000fda00000e0000 */
[----:B------:R-:W-:Y:S01]  /*ddb0*/  ULOP3.LUT UR60, UR60, UR6, URZ, 0x3c, !UPT ;  /* 0x000000063c3c7292 */ /* 0x000fe2000f8e3c3f */
[----:B---3--:R-:W-:Y:S11]  /*ddc0*/  @!P0 BRA `(.L_x_2071) ;  /* 0x0000000000048947 */ /* 0x008ff60003800000 */
[----:B------:R-:W-:Y:S01]  /*ddd0*/  BPT.TRAP 0x1 ;  /* 0x000000040000795c */ /* 0x000fe20000300000 */
.L_x_2071:
[----:B------:R-:W-:Y:S02]  /*dde0*/  IMAD.U32 R189, RZ, RZ, UR60 ;  /* 0x0000003cffbd7e24 */ /* 0x000fe4000f8e00ff */
[----:B------:R-:W-:-:S03]  /*ddf0*/  IMAD R202, R11, 0x8, R199 ;  /* 0x000000080bca7824 */ /* 0x000fc600078e02c7 */
[----:B------:R-:W-:-:S04]  /*de00*/  SHF.L.U32 R189, R189, 0x1f, RZ ;  /* 0x0000001fbdbd7819 */ /* 0x000fc800000006ff */
[----:B------:R0:W1:Y:S01]  /*de10*/  SYNCS.PHASECHK.TRANS64.TRYWAIT P2, [R202+URZ+0x38830], R189 ;  /* 0x038830bdca0075a7 */ /* 0x000062000804017f */
[----:B------:R-:W-:Y:S05]  /*de20*/  @!P0 BRA `(.L_x_2072) ;  /* 0x0000000000048947 */ /* 0x000fea0003800000 */
[----:B------:R-:W-:Y:S01]  /*de30*/  BPT.TRAP 0x1 ;  /* 0x000000040000795c */ /* 0x000fe20000300000 */
.L_x_2072:
[----:B------:R-:W-:Y:S01]  /*de40*/  IMAD R23, R11, 0x200, R194 ;  /* 0x000002000b177824 */ /* 0x000fe200078e02c2 */
[----:B-1----:R-:W-:Y:S06]  /*de50*/  @P2 BRA `(.L_x_2073) ;  /* 0x0000000000082947 */ /* 0x002fec0003800000 */
[----:B------:R-:W1:Y:S02]  /*de60*/  SYNCS.PHASECHK.TRANS64.TRYWAIT P2, [R202+URZ+0x38830], R189 ;  /* 0x038830bdca0075a7 */ /* 0x000e64000804017f */
[----:B-1----:R-:W-:Y:S05]  /*de70*/  @!P2 BRA `(.L_x_2074) ;  /* 0x000000c4005ca947 */ /* 0x002fea0003800000 */
.L_x_2073:
[----:B------:R-:W-:Y:S01]  /*de80*/  R2UR UR58, R23 ;  /* 0x00000000173a72ca */ /* 0x000fe200000e0000 */
[----:B------:R-:W-:Y:S01]  /*de90*/  WARPGROUP.ARRIVE ;  /* 0x00000000000079c5 */ /* 0x000fe20000000000 */
        /* <DEDUP_REMOVED lines=8> */
[----:B------:R-:W-:Y:S01]  /*df20*/  VIADD R188, R23, 0x4 ;  /* 0x0000000417bc7836 */ /* 0x000fe20000000000 */
        /* <DEDUP_REMOVED lines=22> */
.L_x_2075:
[----:B------:R2:W3:Y:S01]  /*e090*/  SYNCS.PHASECHK.TRANS64.TRYWAIT P2, [R202+URZ+0x38850], R189 ;  /* 0x038850bdca0075a7 */ /* 0x0004e2000804017f */
[----:B------:R-:W-:Y:S05]  /*e0a0*/  @!P0 BRA `(.L_x_2076) ;  /* 0x0000000000048947 */ /* 0x000fea0003800000 */
[----:B------:R-:W-:Y:S01]  /*e0b0*/  BPT.TRAP 0x1 ;  /* 0x000000040000795c */ /* 0x000fe20000300000 */
.L_x_2076:
[----:B------:R-:W-:Y:S01]  /*e0c0*/  IMAD R23, R11, 0x1000, R17 ;  /* 0x000010000b177824 */ /* 0x000fe200078e0211 */
[----:B---3--:R-:W-:Y:S06]  /*e0d0*/  @P2 BRA `(.L_x_2077) ;  /* 0x0000000000082947 */ /* 0x008fec0003800000 */
[----:B------:R-:W3:Y:S02]  /*e0e0*/  SYNCS.PHASECHK.TRANS64.TRYWAIT P2, [R202+URZ+0x38850], R189 ;  /* 0x038850bdca0075a7 */ /* 0x000ee4000804017f */
[----:B---3--:R-:W-:Y:S05]  /*e0f0*/  @!P2 BRA `(.L_x_2078) ;  /* 0x000000c000d0a947 */ /* 0x008fea0003800000 */
.L_x_2077:
[----:B------:R-:W-:Y:S01]  /*e100*/  R2UR UR58, R23 ;  /* 0x00000000173a72ca */ /* 0x000fe200000e0000 */
[----:B------:R-:W-:Y:S01]  /*e110*/  WARPGROUP.ARRIVE ;  /* 0x00000000000079c5 */ /* 0x000fe20000000000 */
[----:B------:R-:W-:Y:S01]  /*e120*/  R2UR UR56, R6 ;  /* 0x00000000063872ca */ /* 0x000fe200000e0000 */
[----:B------:R-:W-:Y:S01]  /*e130*/  UMOV UR59, 0x40000040 ;  /* 0x40000040003b7882 */ /* 0x000fe20000000000 */
[----:B------:R-:W-:Y:S01]  /*e140*/  R2UR UR57, R7 ;  /* 0x00000000073972ca */ /* 0x000fe200000e0000 */
        /* <DEDUP_REMOVED lines=19> */
[----:B------:R-:W4:Y:S01]  /*e280*/  S2R R205, SR_TID.X ;  /* 0x0000000000cd7919 */ /* 0x000f220000002100 */
[----:B------:R-:W-:Y:S01]  /*e290*/  UMOV UR55, 0x40000040 ;  /* 0x4000004000377882 */ /* 0x000fe20000000000 */
[----:B------:R-:W-:Y:S01]  /*e2a0*/  IMAD.MOV.U32 R212, RZ, RZ, R187 ;  /* 0x000000ffffd47224 */ /* 0x000fe200078e00bb */
[----:B----4-:R-:W-:Y:S01]  /*e2b0*/  SHF.R.U32.HI R205, RZ, 0x7, R205 ;  /* 0x00000007ffcd7819 */ /* 0x010fe200000116cd */
[----:B------:R-:W-:-:S02]  /*e2c0*/  WARPGROUP.DEPBAR.LE gsb0, 0x0 ;  /* 0x00008000000079c5 */ /* 0x000fc40000010000 */
        /* <DEDUP_REMOVED lines=36> */
[----:B------:R-:W4:Y:S01]  /*e510*/  SHFL.IDX PT, R188, R205, RZ, 0x1f ;  /* 0x00001fffcdbc7589 */ /* 0x000f2200000e0000 */
[----:B------:R-:W-:Y:S01]  /*e520*/  UMOV UR59, 0x40000040 ;  /* 0x40000040003b7882 */ /* 0x000fe20000000000 */
[----:B----4-:R-:W-:Y:S01]  /*e530*/  ISETP.GT.AND P2, PT, R188, 0x7f, PT ;  /* 0x0000007fbc00780c */ /* 0x010fe20003f44270 */
[----:B------:R-:W-:-:S03]  /*e540*/  VIADD R188, R23, 0x800 ;  /* 0x0000080017bc7836 */ /* 0x000fc60000000000 */
[----:B0123--:R-:W-:-:S05]  /*e550*/  SEL R189, RZ, 0x2, !P2 ;  /* 0x00000002ffbd7807 */ /* 0x00ffca0005000000 */
[----:B------:R-:W-:Y:S02]  /*e560*/  IMAD.IADD R205, R186, 0x1, R189 ;  /* 0x00000001bacd7824 */ /* 0x000fe400078e02bd */
[----:B------:R-:W-:-:S03]  /*e570*/  IMAD.IADD R207, R189, 0x1, R188 ;  /* 0x00000001bdcf7824 */ /* 0x000fc600078e02bc */
[----:B------:R-:W-:Y:S01]  /*e580*/  R2UR UR56, R205 ;  /* 0x00000000cd3872ca */ /* 0x000fe200000e0000 */
[----:B------:R-:W-:Y:S01]  /*e590*/  IMAD.MOV.U32 R205, RZ, RZ, 0x4 ;  /* 0x00000004ffcd7424 */ /* 0x000fe200078e00ff */
[----:B------:R-:W-:-:S04]  /*e5a0*/  R2UR UR58, R207 ;  /* 0x00000000cf3a72ca */ /* 0x000fc800000e0000 */
        /* <DEDUP_REMOVED lines=9> */
[----:B------:R-:W-:Y:S01]  /*e640*/  R2UR UR7, R201 ;  /* 0x00000000c90772ca */ /* 0x000fe200000e0000 */
[----:B------:R-:W-:Y:S02]  /*e650*/  WARPGROUP.DEPBAR.LE gsb0, 0x0 ;  /* 0x00008000000079c5 */ /* 0x000fe40000010000 */
[----:B------:R-:W-:-:S06]  /*e660*/  WARPGROUP.ARRIVE ;  /* 0x00000000000079c5 */ /* 0x000fcc0000000000 */
[----:B------:R-:W-:Y:S01]  /*e670*/  HGMMA.64x64x16.F32.BF16 R152, gdesc[UR8], R152, gsb0 ;  /* 0x00e00000089879f0 */ /* 0x000fe20008001898 */
[----:B------:R-:W-:Y:S01]  /*e680*/  ULDC UR10, c[0x0][0x288] ;  /* 0x0000a200000a7ab9 */ /* 0x000fe20000000800 */
[----:B------:R-:W-:Y:S01]  /*e690*/  ULDC UR11, c[0x0][0xad8] ;  /* 0x0002b600000b7ab9 */ /* 0x000fe20000000800 */
[----:B------:R-:W-:Y:S02]  /*e6a0*/  WARPGROUP.DEPBAR.LE gsb0, 0x0 ;  /* 0x00008000000079c5 */ /* 0x000fe40000010000 */
[----:B------:R-:W-:-:S06]  /*e6b0*/  WARPGROUP.ARRIVE ;  /* 0x00000000000079c5 */ /* 0x000fcc0000000000 */
[----:B------:R-:W-:Y:S01]  /*e6c0*/  HGMMA.64x64x16.F32.BF16 R152, gdesc[UR12], R152, gsb0 ;  /* 0x00e000000c9879f0 */ /* 0x000fe20008001898 */
[----:B------:R-:W-:Y:S02]  /*e6d0*/  ULDC UR15, c[0x0][0x2f0] ;  /* 0x0000bc00000f7ab9 */ /* 0x000fe40000000800 */
        /* <DEDUP_REMOVED lines=182> */
[----:B------:R-:W-:Y:S01]  /*f240*/  IADD3 R23, R188, R189, R23 ;  /* 0x000000bdbc177210 */ /* 0x000fe20007ffe017 */
[----:B------:R-:W-:-:S05]  /*f250*/  @!P1 VIADD R188, R202, 0x38840 ;  /* 0x00038840cabc9836 */ /* 0x000fca0000000000 */
        /* <DEDUP_REMOVED lines=8> */
[----:B------:R-:W-:Y:S01]  /*f2e0*/  @P2 IMAD.HI.U32 R23, R187, UR6, RZ ;  /* 0x00000006bb172c27 */ /* 0x000fe2000f8e00ff */
[----:B------:R-:W-:-:S04]  /*f2f0*/  @UP0 ULDC UR6, c[0x0][0x450] ;  /* 0x0001140000060ab9 */ /* 0x000fc80000000800 */
[----:B------:R-:W-:Y:S01]  /*f300*/  @P2 SHF.R.U32.HI R212, RZ, UR6, R23 ;  /* 0x00000006ffd42c19 */ /* 0x000fe20008011617 */
[----:B------:R-:W-:-:S04]  /*f310*/  IMAD.SHL.U32 R23, R184, 0x40, RZ ;  /* 0x00000040b8177824 */ /* 0x000fc800078e00ff */
[----:B------:R-:W0:Y:S01]  /*f320*/  SHFL.IDX PT, R205, R212, RZ, 0x1c1f ;  /* 0x001c1fffd4cd7589 */ /* 0x000e2200000e0000 */
[----:B------:R-:W-:-:S05]  /*f330*/  IADD3 R189, -R2, 0x1, -R23 ;  /* 0x0000000102bd7810 */ /* 0x000fca0007ffe917 */
[----:B------:R-:W-:-:S04]  /*f340*/  IMAD R189, R16, UR15, R189 ;  /* 0x0000000f10bd7c24 */ /* 0x000fc8000f8e02bd */
[----:B------:R-:W-:-:S04]  /*f350*/  VIADD R189, R189, -UR10 ;  /* 0x8000000abdbd7c36 */ /* 0x000fc80008000000 */
[C---:B------:R-:W-:Y:S02]  /*f360*/  VIADD R209, R189.reuse, UR11 ;  /* 0x0000000bbdd17c36 */ /* 0x040fe40008000000 */
[----:B------:R-:W-:Y:S02]  /*f370*/  VIADD R210, R189, UR7 ;  /* 0x00000007bdd27c36 */ /* 0x000fe40008000000 */
[--C-:B0-----:R-:W-:Y:S02]  /*f380*/  IMAD.IADD R211, R209, 0x1, R205.reuse ;  /* 0x00000001d1d37824 */ /* 0x101fe400078e02cd */
[----:B------:R-:W-:Y:S01]  /*f390*/  IMAD.IADD R207, R210, 0x1, R205 ;  /* 0x00000001d2cf7824 */ /* 0x000fe200078e02cd */
[----:B------:R-:W-:Y:S02]  /*f3a0*/  WARPGROUP.DEPBAR.LE gsb0, 0x0 ;  /* 0x00008000000079c5 */ /* 0x000fe40000010000 */
[----:B------:R-:W-:-:S06]  /*f3b0*/  WARPGROUP.ARRIVE ;  /* 0x00000000000079c5 */ /* 0x000fcc0000000000 */
[----:B------:R-:W-:Y:S03]  /*f3c0*/  HGMMA.64x64x16.F32.BF16 R152, gdesc[UR56], R152, gsb0 ;  /* 0x00e00000389879f0 */ /* 0x000fe60008001898 */
[----:B------:R-:W-:Y:S02]  /*f3d0*/  WARPGROUP.DEPBAR.LE gsb0, 0x0 ;  /* 0x00008000000079c5 */ /* 0x000fe40000010000 */
[----:B------:R0:W-:Y:S01]  /*f3e0*/  @!P1 SYNCS.ARRIVE.TRANS64.RED.A1T0 RZ, [R188+URZ], RZ ;  /* 0x000000ffbcff99a7 */ /* 0x0001e2000810043f */
[----:B------:R-:W-:Y:S05]  /*f3f0*/  @!P6 BRA `(.L_x_2079) ;  /* 0x000000000064e947 */ /* 0x000fea0003800000 */
[----:B------:R-:W-:Y:S01]  /*f400*/  ULDC UR7, c[0x0][0x2f0] ;  /* 0x0000bc0000077ab9 */ /* 0x000fe20000000800 */
[----:B------:R-:W-:Y:S01]  /*f410*/  ULDC UR6, c[0x0][0x288] ;  /* 0x0000a20000067ab9 */ /* 0x000fe20000000800 */
[----:B0-----:R-:W-:Y:S01]  /*f420*/  IMAD R188, R16, UR7, R205 ;  /* 0x0000000710bc7c24 */ /* 0x001fe2000f8e02cd */
[----:B------:R-:W-:Y:S03]  /*f430*/  BSSY B0, `(.L_x_2080) ;  /* 0x0000011000007945 */ /* 0x000fe60003800000 */
        /* <DEDUP_REMOVED lines=11> */
.L_x_2081:
[----:B------:R-:W-:-:S05]  /*f4f0*/  IMAD.U32 R208, RZ, RZ, UR61 ;  /* 0x0000003dffd07e24 */ /* 0x000fca000f8e00ff */
[----:B------:R-:W-:-:S13]  /*f500*/  ISETP.NE.AND P2, PT, R208, 0x1, PT ;  /* 0x00000001d000780c */ /* 0x000fda0003f45270 */
[----:B------:R-:W0:Y:S02]  /*f510*/  @P2 LDC.64 R188, c[0x0][0xae0] ;  /* 0x0002b800ffbc2b82 */ /* 0x000e240000000a00 */
[----:B0-----:R-:W-:-:S05]  /*f520*/  @P2 IMAD.HI.U32 R188, R205, R188, RZ ;  /* 0x000000bccdbc2227 */ /* 0x001fca00078e00ff */
[----:B------:R-:W-:-:S07]  /*f530*/  @P2 SHF.R.U32.HI R205, RZ, R189, R188 ;  /* 0x000000bdffcd2219 */ /* 0x000fce00000116bc */
.L_x_2082:
[----:B------:R-:W-:Y:S05]  /*f540*/  BSYNC B0 ;  /* 0x0000000000007941 */ /* 0x000fea0003800000 */
.L_x_2080:
[----:B------:R-:W-:-:S04]  /*f550*/  IMAD R205, R205, R208, -R23 ;  /* 0x000000d0cdcd7224 */ /* 0x000fc800078e0a17 */
[----:B------:R-:W-:-:S05]  /*f560*/  IMAD.IADD R188, R205, 0x1, -R2 ;  /* 0x00000001cdbc7824 */ /* 0x000fca00078e0a02 */
[----:B------:R-:W-:Y:S02]  /*f570*/  VIADDMNMX R211, R188, R208, R211, PT ;  /* 0x000000d0bcd37246 */ /* 0x000fe400038001d3 */
[----:B------:R-:W-:-:S07]  /*f580*/  VIMNMX R207, R207, R188, !PT ;  /* 0x000000bccfcf7248 */ /* 0x000fce0007fe0100 */
.L_x_2079:
[----:B------:R-:W-:-:S04]  /*f590*/  ISETP.GT.AND P2, PT, R184, -0x1, PT ;  /* 0xffffffffb800780c */ /* 0x000fc80003f44270 */
[C---:B------:R-:W-:Y:S02]  /*f5a0*/  ISETP.GT.AND P3, PT, R207.reuse, RZ, P2 ;  /* 0x000000ffcf00720c */ /* 0x040fe40001764270 */
[----:B------:R-:W-:Y:S02]  /*f5b0*/  ISETP.GT.AND P5, PT, R207, 0x1, P2 ;  /* 0x00000001cf00780c */ /* 0x000fe400017a4270 */
[----:B------:R-:W-:Y:S02]  /*f5c0*/  ISETP.LT.OR P4, PT, R211, 0x1, P3 ;  /* 0x00000001d300780c */ /* 0x000fe40001f81670 */
[C---:B------:R-:W-:Y:S02]  /*f5d0*/  ISETP.GT.AND P3, PT, R207.reuse, 0x8, P2 ;  /* 0x00000008cf00780c */ /* 0x040fe40001764270 */
[----:B------:R-:W-:Y:S02]  /*f5e0*/  FSEL R208, R152, -INF , !P4 ;  /* 0xff80000098d07808 */ /* 0x000fe40006000000 */
[----:B------:R-:W-:-:S02]  /*f5f0*/  ISETP.GT.AND P4, PT, R207, 0x9, P2 ;  /* 0x00000009cf00780c */ /* 0x000fc40001784270 */
[C---:B------:R-:W-:Y:S02]  /*f600*/  ISETP.LT.OR P5, PT, R211.reuse, 0x2, P5 ;  /* 0x00000002d300780c */ /* 0x040fe40002fa1670 */
[C---:B------:R-:W-:Y:S02]  /*f610*/  ISETP.LT.OR P3, PT, R211.reuse, 0x9, P3 ;  /* 0x00000009d300780c */ /* 0x040fe40001f61670 */
[----:B------:R-:W-:Y:S02]  /*f620*/  ISETP.LT.OR P4, PT, R211, 0xa, P4 ;  /* 0x0000000ad300780c */ /* 0x000fe40002781670 */
[----:B------:R-:W-:Y:S02]  /*f630*/  FSEL R205, R153, -INF , !P5 ;  /* 0xff80000099cd7808 */ /* 0x000fe40006800000 */
[----:B------:R-:W-:Y:S01]  /*f640*/  FSEL R189, R156, -INF , !P3 ;  /* 0xff8000009cbd7808 */ /* 0x000fe20005800000 */
[----:B------:R-:W1:Y:S01]  /*f650*/  SHFL.IDX PT, R153, R212, 0x1, 0x1c1f ;  /* 0x003c1f00d4997f89 */ /* 0x000e6200000e0000 */
[----:B0-----:R-:W-:-:S02]  /*f660*/  FSEL R188, R157, -INF , !P4 ;  /* 0xff8000009dbc7808 */ /* 0x001fc40006000000 */
        /* <DEDUP_REMOVED lines=10> */
[----:B------:R-:W-:Y:S01]  /*f710*/  ISETP.GT.AND P3, PT, R207, 0x20, P2 ;  /* 0x00000020cf00780c */ /* 0x000fe20001764270 */
[--C-:B-1----:R-:W-:Y:S01]  /*f720*/  IMAD.IADD R209, R209, 0x1, R153.reuse ;  /* 0x00000001d1d17824 */ /* 0x102fe200078e0299 */
[----:B------:R-:W-:Y:S01]  /*f730*/  ISETP.GT.AND P4, PT, R207, 0x21, P2 ;  /* 0x00000021cf00780c */ /* 0x000fe20001784270 */
[----:B------:R-:W-:Y:S01]  /*f740*/  IMAD.IADD R210, R210, 0x1, R153 ;  /* 0x00000001d2d27824 */ /* 0x000fe200078e0299 */
        /* <DEDUP_REMOVED lines=9> */
[C---:B------:R-:W-:Y:S02]  /*f7e0*/  ISETP.LT.OR P5, PT, R211.reuse, 0x29, P5 ;  /* 0x00000029d300780c */ /* 0x040fe40002fa1670 */
[C---:B------:R-:W-:Y:S02]  /*f7f0*/  ISETP.LT.OR P3, PT, R211.reuse, 0x2a, P3 ;  /* 0x0000002ad300780c */ /* 0x040fe40001f61670 */
[----:B------:R-:W-:Y:S02]  /*f800*/  ISETP.LT.OR P4, PT, R211, 0x31, P4 ;  /* 0x00000031d300780c */ /* 0x000fe40002781670 */
[----:B------:R-:W-:-:S02]  /*f810*/  FSEL R172, R172, -INF , !P5 ;  /* 0xff800000acac7808 */ /* 0x000fc40006800000 */
[----:B------:R-:W-:Y:S02]  /*f820*/  FSEL R173, R173, -INF , !P3 ;  /* 0xff800000adad7808 */ /* 0x000fe40005800000 */
[----:B------:R-:W-:Y:S02]  /*f830*/  FSEL R176, R176, -INF , !P4 ;  /* 0xff800000b0b07808 */ /* 0x000fe40006000000 */
[C---:B------:R-:W-:Y:S02]  /*f840*/  ISETP.GT.AND P5, PT, R207.reuse, 0x31, P2 ;  /* 0x00000031cf00780c */ /* 0x040fe400017a4270 */
[C---:B------:R-:W-:Y:S02]  /*f850*/  ISETP.GT.AND P3, PT, R207.reuse, 0x38, P2 ;  /* 0x00000038cf00780c */ /* 0x040fe40001764270 */
[----:B------:R-:W-:Y:S02]  /*f860*/  ISETP.GT.AND P4, PT, R207, 0x39, P2 ;  /* 0x00000039cf00780c */ /* 0x000fe40001784270 */
[----:B------:R-:W-:-:S02]  /*f870*/  ISETP.LT.OR P5, PT, R211, 0x32, P5 ;  /* 0x00000032d300780c */ /* 0x000fc40002fa1670 */
[C---:B------:R-:W-:Y:S02]  /*f880*/  ISETP.LT.OR P3, PT, R211.reuse, 0x39, P3 ;  /* 0x00000039d300780c */ /* 0x040fe40001f61670 */
[----:B------:R-:W-:Y:S02]  /*f890*/  ISETP.LT.OR P4, PT, R211, 0x3a, P4 ;  /* 0x0000003ad300780c */ /* 0x000fe40002781670 */
[----:B------:R-:W-:Y:S02]  /*f8a0*/  FSEL R177, R177, -INF , !P5 ;  /* 0xff800000b1b17808 */ /* 0x000fe40006800000 */
[----:B------:R-:W-:Y:S02]  /*f8b0*/  FSEL R180, R180, -INF , !P3 ;  /* 0xff800000b4b47808 */ /* 0x000fe40005800000 */
[----:B------:R-:W-:Y:S01]  /*f8c0*/  FSEL R181, R181, -INF , !P4 ;  /* 0xff800000b5b57808 */ /* 0x000fe20006000000 */
[----:B------:R-:W-:Y:S06]  /*f8d0*/  @!P6 BRA `(.L_x_2083) ;  /* 0x000000000064e947 */ /* 0x000fec0003800000 */
[----:B------:R-:W-:Y:S01]  /*f8e0*/  ULDC UR7, c[0x0][0x2f0] ;  /* 0x0000bc0000077ab9 */ /* 0x000fe20000000800 */
[----:B------:R-:W-:Y:S01]  /*f8f0*/  ULDC UR6, c[0x0][0x288] ;  /* 0x0000a20000067ab9 */ /* 0x000fe20000000800 */
        /* <DEDUP_REMOVED lines=13> */
.L_x_2085:
[----:B------:R-:W-:-:S05]  /*f9d0*/  IMAD.U32 R212, RZ, RZ, UR61 ;  /* 0x0000003dffd47e24 */ /* 0x000fca000f8e00ff */
[----:B------:R-:W-:-:S13]  /*f9e0*/  ISETP.NE.AND P3, PT, R212, 0x1, PT ;  /* 0x00000001d400780c */ /* 0x000fda0003f65270 */
[----:B------:R-:W0:Y:S02]  /*f9f0*/  @P3 LDC.64 R152, c[0x0][0xae0] ;  /* 0x0002b800ff983b82 */ /* 0x000e240000000a00 */
[----:B0-----:R-:W-:-:S05]  /*fa00*/  @P3 IMAD.HI.U32 R152, R168, R152, RZ ;  /* 0x00000098a8983227 */ /* 0x001fca00078e00ff */
[----:B------:R-:W-:-:S07]  /*fa10*/  @P3 SHF.R.U32.HI R168, RZ, R153, R152 ;  /* 0x00000099ffa83219 */ /* 0x000fce0000011698 */
.L_x_2086:
[----:B------:R-:W-:Y:S05]  /*fa20*/  BSYNC B0 ;  /* 0x0000000000007941 */ /* 0x000fea0003800000 */
.L_x_2084:
[----:B------:R-:W-:-:S04]  /*fa30*/  IMAD R23, R168, R212, -R23 ;  /* 0x000000d4a8177224 */ /* 0x000fc800078e0a17 */
[----:B------:R-:W-:-:S05]  /*fa40*/  IMAD.IADD R23, R23, 0x1, -R2 ;  /* 0x0000000117177824 */ /* 0x000fca00078e0a02 */
[----:B------:R-:W-:Y:S02]  /*fa50*/  VIADDMNMX R209, R23, R212, R209, PT ;  /* 0x000000d417d17246 */ /* 0x000fe400038001d1 */
[----:B------:R-:W-:-:S07]  /*fa60*/  VIMNMX R210, R210, R23, !PT ;  /* 0x00000017d2d27248 */ /* 0x000fce0007fe0100 */
.L_x_2083:
[----:B------:R-:W-:Y:S01]  /*fa70*/  FMNMX.FTZ R152, R208, R203, !PT ;  /* 0x000000cbd0987209 */ /* 0x000fe20007810000 */
[----:B------:R-:W-:Y:S01]  /*fa80*/  ULDC UR6, c[0x0][0xa80] ;  /* 0x0002a00000067ab9 */ /* 0x000fe20000000800 */
[----:B------:R-:W-:Y:S01]  /*fa90*/  ISETP.GT.AND P3, PT, R210, 0x1, P2 ;  /* 0x00000001d200780c */ /* 0x000fe20001764270 */
[----:B------:R-:W-:Y:S01]  /*faa0*/  UMOV UR11, 0x40000040 ;  /* 0x40000040000b7882 */ /* 0x000fe20000000000 */
[----:B------:R-:W-:Y:S01]  /*fab0*/  FMNMX.FTZ R152, R205, R152, !PT ;  /* 0x00000098cd987209 */ /* 0x000fe20007810000 */
[----:B------:R-:W-:Y:S01]  /*fac0*/  @!P1 VIADD R202, R202, 0x38860 ;  /* 0x00038860caca9836 */ /* 0x000fe20000000000 */
        /* <DEDUP_REMOVED lines=10> */
[----:B------:R-:W-:Y:S02]  /*fb70*/  ISETP.LT.OR P4, PT, R209, 0x9, P4 ;  /* 0x00000009d100780c */ /* 0x000fe40002781670 */
[----:B------:R-:W-:Y:S02]  /*fb80*/  FMNMX.FTZ R152, R165, R152, !PT ;  /* 0x00000098a5987209 */ /* 0x000fe40007810000 */
[----:B------:R-:W-:Y:S02]  /*fb90*/  ISETP.GT.AND P5, PT, R210, 0x9, P2 ;  /* 0x00000009d200780c */ /* 0x000fe400017a4270 */
[----:B------:R-:W-:Y:S02]  /*fba0*/  FMNMX.FTZ R23, R157, R152, !PT ;  /* 0x000000989d177209 */ /* 0x000fe40007810000 */
[----:B------:R-:W-:-:S02]  /*fbb0*/  FSEL R158, R158, -INF , !P4 ;  /* 0xff8000009e9e7808 */ /* 0x000fc40006000000 */
        /* <DEDUP_REMOVED lines=14> */
[C---:B------:R-:W-:Y:S01]  /*fca0*/  ISETP.GT.AND P4, PT, R210.reuse, 0x19, P2 ;  /* 0x00000019d200780c */ /* 0x040fe20001784270 */
[----:B------:R-:W0:Y:S01]  /*fcb0*/  SHFL.BFLY PT, R23, R152, 0x2, 0x1f ;  /* 0x0c401f0098177f89 */ /* 0x000e2200000e0000 */
[----:B------:R-:W-:Y:S02]  /*fcc0*/  FSEL R163, R163, -INF , !P5 ;  /* 0xff800000a3a37808 */ /* 0x000fe40006800000 */
[----:B------:R-:W-:Y:S02]  /*fcd0*/  ISETP.GT.AND P5, PT, R210, 0x20, P2 ;  /* 0x00000020d200780c */ /* 0x000fe400017a4270 */
[----:B------:R-:W-:-:S02]  /*fce0*/  ISETP.LT.OR P4, PT, R209, 0x1a, P4 ;  /* 0x0000001ad100780c */ /* 0x000fc40002781670 */
[----:B------:R-:W-:Y:S02]  /*fcf0*/  ISETP.LT.OR P5, PT, R209, 0x21, P5 ;  /* 0x00000021d100780c */ /* 0x000fe40002fa1670 */
[----:B------:R-:W-:Y:S02]  /*fd00*/  FSEL R167, R167, -INF , !P4 ;  /* 0xff800000a7a77808 */ /* 0x000fe40006000000 */
[----:B------:R-:W-:Y:S02]  /*fd10*/  ISETP.GT.AND P4, PT, R210, 0x28, P2 ;  /* 0x00000028d200780c */ /* 0x000fe40001784270 */
[----:B------:R-:W-:Y:S02]  /*fd20*/  R2UR UR7, R198 ;  /* 0x00000000c60772ca */ /* 0x000fe400000e0000 */
[----:B------:R-:W-:Y:S02]  /*fd30*/  ISETP.LT.OR P4, PT, R209, 0x29, P4 ;  /* 0x00000029d100780c */ /* 0x000fe40002781670 */
[----:B------:R-:W-:-:S02]  /*fd40*/  @!P1 PRMT R202, RZ, 0x654, R202 ;  /* 0x00000654ffca9816 */ /* 0x000fc400000000ca */
[----:B------:R-:W-:Y:S02]  /*fd50*/  FSEL R207, R174, -INF , !P4 ;  /* 0xff800000aecf7808 */ /* 0x000fe40006000000 */
[----:B------:R-:W-:Y:S02]  /*fd60*/  ISETP.GT.AND P4, PT, R210, 0x30, P2 ;  /* 0x00000030d200780c */ /* 0x000fe40001784270 */
[----:B0-----:R-:W-:Y:S02]  /*fd70*/  FMNMX.FTZ R153, R152, R23, !PT ;  /* 0x0000001798997209 */ /* 0x001fe40007810000 */
[----:B------:R-:W-:-:S03]  /*fd80*/  ISETP.LT.OR P4, PT, R209, 0x31, P4 ;  /* 0x00000031d100780c */ /* 0x000fc60002781670 */
[----:B------:R-:W0:Y:S01]  /*fd90*/  SHFL.BFLY PT, R168, R153, 0x1, 0x1f ;  /* 0x0c201f0099a87f89 */ /* 0x000e2200000e0000 */
[----:B------:R-:W-:Y:S02]  /*fda0*/  FSEL R212, R178, -INF , !P4 ;  /* 0xff800000b2d47808 */ /* 0x000fe40006000000 */
[----:B------:R-:W-:-:S04]  /*fdb0*/  ISETP.GT.AND P4, PT, R210, 0x38, P2 ;  /* 0x00000038d200780c */ /* 0x000fc80001784270 */
[----:B------:R-:W-:Y:S02]  /*fdc0*/  ISETP.LT.OR P4, PT, R209, 0x39, P4 ;  /* 0x00000039d100780c */ /* 0x000fe40002781670 */
        /* <DEDUP_REMOVED lines=9> */
[----:B------:R-:W-:Y:S02]  /*fe60*/  ISETP.GT.AND P3, PT, R210, 0x21, P2 ;  /* 0x00000021d200780c */ /* 0x000fe40001764270 */
[----:B------:R-:W-:Y:S02]  /*fe70*/  FMNMX.FTZ R169, R159, R152, !PT ;  /* 0x000000989fa97209 */ /* 0x000fe40007810000 */
[----:B------:R-:W-:-:S02]  /*fe80*/  ISETP.LT.OR P3, PT, R209, 0x22, P3 ;  /* 0x00000022d100780c */ /* 0x000fc40001f61670 */
[----:B------:R-:W-:Y:S02]  /*fe90*/  FMNMX.FTZ R154, R162, R169, !PT ;  /* 0x000000a9a29a7209 */ /* 0x000fe40007810000 */
[----:B------:R-:W-:Y:S02]  /*fea0*/  FSEL R152, R170, -INF , !P5 ;  /* 0xff800000aa987808 */ /* 0x000fe40006800000 */
        /* <DEDUP_REMOVED lines=13> */
[----:B------:R-:W-:Y:S02]  /*ff80*/  ISETP.GT.AND P2, PT, R210, 0x39, P2 ;  /* 0x00000039d200780c */ /* 0x000fe40001744270 */
[----:B------:R-:W-:Y:S02]  /*ff90*/  FSEL R210, R179, -INF , !P3 ;  /* 0xff800000b3d27808 */ /* 0x000fe40005800000 */
[----:B------:R-:W-:-:S02]  /*ffa0*/  FMNMX.FTZ R171, R212, R171, !PT ;  /* 0x000000abd4ab7209 */ /* 0x000fc40007810000 */
[----:B------:R-:W-:Y:S02]  /*ffb0*/  FSETP.NEU.FTZ.AND P5, PT, R23, -INF , PT ;  /* 0xff8000001700780b */ /* 0x000fe40003fbd000 */
[----:B------:R-:W-:Y:S02]  /*ffc0*/  ISETP.LT.OR P2, PT, R209, 0x3a, P2 ;  /* 0x0000003ad100780c */ /* 0x000fe40001741670 */
[----:B------:R-:W-:Y:S02]  /*ffd0*/  FSEL R209, R182, -INF , !P4 ;  /* 0xff800000b6d17808 */ /* 0x000fe40006000000 */
[----:B------:R-:W-:Y:S02]  /*ffe0*/  FMNMX.FTZ R174, R210, R171, !PT ;  /* 0x000000abd2ae7209 */ /* 0x000fe40007810000 */
[----:B------:R-:W-:Y:S02]  /*fff0*/  FSEL R213, R213, RZ, P5 ;  /* 0x000000ffd5d57208 */ /* 0x000fe40002800000 */
[----:B------:R-:W-:-:S02]  /*10000*/  FSEL R214, R183, -INF , !P2 ;  /* 0xff800000b7d67808 */ /* 0x000fc40005000000 */
[----:B------:R-:W-:Y:S01]  /*10010*/  FMNMX.FTZ R175, R209, R174, !PT ;  /* 0x000000aed1af7209 */ /* 0x000fe20007810000 */
[--C-:B------:R-:W-:Y:S01]  /*10020*/  FFMA.FTZ R174, R160, UR6, -R213.reuse ;  /* 0x00000006a0ae7c23 */ /* 0x100fe200080108d5 */
[--C-:B------:R-:W-:Y:S01]  /*10030*/  FFMA.FTZ R188, R188, UR6, -R213.reuse ;  /* 0x00000006bcbc7c23 */ /* 0x100fe200080108d5 */
[--C-:B------:R-:W-:Y:S01]  /*10040*/  FFMA.FTZ R182, R157, UR6, -R213.reuse ;  /* 0x000000069db67c23 */ /* 0x100fe200080108d5 */
[----:B------:R-:W-:Y:S01]  /*10050*/  FMNMX.FTZ R160, R214, R175, !PT ;  /* 0x000000afd6a07209 */ /* 0x000fe20007810000 */
[--C-:B------:R-:W-:Y:S01]  /*10060*/  FFMA.FTZ R175, R161, UR6, -R213.reuse ;  /* 0x00000006a1af7c23 */ /* 0x100fe200080108d5 */
[----:B------:R-:W-:Y:S01]  /*10070*/  MUFU.EX2 R171, R188 ;  /* 0x000000bc00ab7308 */ /* 0x000fe20000000800 */
[--C-:B------:R-:W-:Y:S01]  /*10080*/  FFMA.FTZ R183, R156, UR6, -R213.reuse ;  /* 0x000000069cb77c23 */ /* 0x100fe200080108d5 */
[----:B------:R-:W-:Y:S01]  /*10090*/  FSEL R156, R23, RZ, P5 ;  /* 0x000000ff179c7208 */ /* 0x000fe20002800000 */
[----:B------:R-:W0:Y:S01]  /*100a0*/  SHFL.BFLY PT, R161, R160, 0x2, 0x1f ;  /* 0x0c401f00a0a17f89 */ /* 0x000e2200000e0000 */
[--C-:B------:R-:W-:Y:S01]  /*100b0*/  FFMA.FTZ R189, R189, UR6, -R213.reuse ;  /* 0x00000006bdbd7c23 */ /* 0x100fe200080108d5 */
[--C-:B------:R-:W-:Y:S01]  /*100c0*/  FFMA.FTZ R208, R208, UR6, -R213.reuse ;  /* 0x00000006d0d07c23 */ /* 0x100fe200080108d5 */
[----:B------:R-:W-:Y:S01]  /*100d0*/  FFMA.FTZ R205, R205, UR6, -R213 ;  /* 0x00000006cdcd7c23 */ /* 0x000fe200080108d5 */
[----:B------:R-:W-:Y:S01]  /*100e0*/  FADD.FTZ R156, -R156, R203 ;  /* 0x000000cb9c9c7221 */ /* 0x000fe20000010100 */
[----:B------:R1:W-:Y:S01]  /*100f0*/  MUFU.EX2 R170, R189 ;  /* 0x000000bd00aa7308 */ /* 0x0003e20000000800 */
[--C-:B------:R-:W-:Y:S01]  /*10100*/  FFMA.FTZ R178, R164, UR6, -R213.reuse ;  /* 0x00000006a4b27c23 */ /* 0x100fe200080108d5 */
[--C-:B------:R-:W-:Y:S01]  /*10110*/  FFMA.FTZ R179, R165, UR6, -R213.reuse ;  /* 0x00000006a5b37c23 */ /* 0x100fe200080108d5 */
[----:B------:R-:W-:Y:S01]  /*10120*/  FMUL.FTZ R156, R156, UR6 ;  /* 0x000000069c9c7c20 */ /* 0x000fe20008410000 */
[--C-:B------:R-:W-:Y:S01]  /*10130*/  FFMA.FTZ R172, R172, UR6, -R213.reuse ;  /* 0x00000006acac7c23 */ /* 0x100fe200080108d5 */
[--C-:B------:R-:W-:Y:S01]  /*10140*/  FFMA.FTZ R173, R173, UR6, -R213.reuse ;  /* 0x00000006adad7c23 */ /* 0x100fe200080108d5 */
[--C-:B------:R-:W-:Y:S01]  /*10150*/  FFMA.FTZ R176, R176, UR6, -R213.reuse ;  /* 0x00000006b0b07c23 */ /* 0x100fe200080108d5 */
[--C-:B------:R-:W-:Y:S01]  /*10160*/  FFMA.FTZ R177, R177, UR6, -R213.reuse ;  /* 0x00000006b1b17c23 */ /* 0x100fe200080108d5 */
[----:B------:R-:W-:Y:S01]  /*10170*/  MUFU.EX2 R168, R208 ;  /* 0x000000d000a87308 */ /* 0x000fe20000000800 */
[--C-:B-1----:R-:W-:Y:S01]  /*10180*/  FFMA.FTZ R189, R181, UR6, -R213.reuse ;  /* 0x00000006b5bd7c23 */ /* 0x102fe200080108d5 */
[----:B------:R-:W-:Y:S01]  /*10190*/  FFMA.FTZ R180, R180, UR6, -R213 ;  /* 0x00000006b4b47c23 */ /* 0x000fe200080108d5 */
[----:B------:R-:W-:-:S04]  /*101a0*/  IMAD R213, R11, 0x1000, R196 ;  /* 0x000010000bd57824 */ /* 0x000fc800078e02c4 */
[C---:B------:R-:W-:Y:S01]  /*101b0*/  VIADD R221, R213.reuse, 0x80 ;  /* 0x00000080d5dd7836 */ /* 0x040fe20000000000 */
[----:B------:R-:W1:Y:S01]  /*101c0*/  MUFU.EX2 R181, R156 ;  /* 0x0000009c00b57308 */ /* 0x000e620000000800 */
[----:B------:R-:W-:Y:S02]  /*101d0*/  R2UR UR10, R213 ;  /* 0x00000000d50a72ca */ /* 0x000fe400000e0000 */
[----:B0-----:R-:W-:-:S05]  /*101e0*/  FMNMX.FTZ R161, R160, R161, !PT ;  /* 0x000000a1a0a17209 */ /* 0x001fca0007810000 */
[----:B------:R-:W0:Y:S01]  /*101f0*/  SHFL.BFLY PT, R188, R161, 0x1, 0x1f ;  /* 0x0c201f00a1bc7f89 */ /* 0x000e2200000e0000 */
[----:B------:R2:W3:Y:S08]  /*10200*/  MUFU.EX2 R169, R205 ;  /* 0x000000cd00a97308 */ /* 0x0004f00000000800 */
[----:B------:R-:W-:Y:S01]  /*10210*/  MUFU.EX2 R174, R174 ;  /* 0x000000ae00ae7308 */ /* 0x000fe20000000800 */
        /* <DEDUP_REMOVED lines=14> */
[----:B0-----:R-:W-:Y:S01]  /*10300*/  FMNMX.FTZ R188, R161, R188, !PT ;  /* 0x000000bca1bc7209 */ /* 0x001fe20007810000 */
[----:B------:R-:W-:Y:S01]  /*10310*/  MUFU.EX2 R178, R178 ;  /* 0x000000b200b27308 */ /* 0x000fe20000000800 */
[-C--:B------:R-:W-:Y:S01]  /*10320*/  FMUL.FTZ R49, R49, R181.reuse ;  /* 0x000000b531317220 */ /* 0x080fe20000410000 */
[-C--:B------:R-:W-:Y:S01]  /*10330*/  FMUL.FTZ R52, R52, R181.reuse ;  /* 0x000000b534347220 */ /* 0x080fe20000410000 */
[C---:B------:R-:W-:Y:S01]  /*10340*/  FSETP.NEU.FTZ.AND P2, PT, R188.reuse, -INF , PT ;  /* 0xff800000bc00780b */ /* 0x040fe20003f5d000 */
[----:B------:R-:W-:Y:S01]  /*10350*/  FMUL.FTZ R157, R188, UR6 ;  /* 0x00000006bc9d7c20 */ /* 0x000fe20008410000 */
[-C--:B------:R-:W-:Y:S01]  /*10360*/  FMUL.FTZ R53, R53, R181.reuse ;  /* 0x000000b535357220 */ /* 0x080fe20000410000 */
[-C--:B------:R-:W-:Y:S01]  /*10370*/  FMUL.FTZ R56, R56, R181.reuse ;  /* 0x000000b538387220 */ /* 0x080fe20000410000 */
[-C--:B------:R-:W-:Y:S01]  /*10380*/  FMUL.FTZ R57, R57, R181.reuse ;  /* 0x000000b539397220 */ /* 0x080fe20000410000 */
[----:B------:R-:W0:Y:S01]  /*10390*/  MUFU.EX2 R179, R179 ;  /* 0x000000b300b37308 */ /* 0x000e220000000800 */
[----:B------:R-:W-:Y:S01]  /*103a0*/  FSEL R157, R157, RZ, P2 ;  /* 0x000000ff9d9d7208 */ /* 0x000fe20001000000 */
[-C--:B------:R-:W-:Y:S01]  /*103b0*/  FMUL.FTZ R60, R60, R181.reuse ;  /* 0x000000b53c3c7220 */ /* 0x080fe20000410000 */
[-C--:B------:R-:W-:Y:S01]  /*103c0*/  FMUL.FTZ R61, R61, R181.reuse ;  /* 0x000000b53d3d7220 */ /* 0x080fe20000410000 */
[-C--:B------:R-:W-:Y:S01]  /*103d0*/  FMUL.FTZ R64, R64, R181.reuse ;  /* 0x000000b540407220 */ /* 0x080fe20000410000 */
[----:B------:R-:W-:Y:S01]  /*103e0*/  FMUL.FTZ R65, R65, R181 ;  /* 0x000000b541417220 */ /* 0x000fe20000410000 */
[--C-:B------:R-:W-:Y:S01]  /*103f0*/  FFMA.FTZ R203, R153, UR6, -R157.reuse ;  /* 0x0000000699cb7c23 */ /* 0x100fe2000801089d */
[----:B------:R-:W-:Y:S01]  /*10400*/  FSEL R153, R188, RZ, P2 ;  /* 0x000000ffbc997208 */ /* 0x000fe20001000000 */
[--C-:B------:R-:W-:Y:S01]  /*10410*/  FFMA.FTZ R208, R155, UR6, -R157.reuse ;  /* 0x000000069bd07c23 */ /* 0x100fe2000801089d */
[----:B------:R-:W-:Y:S01]  /*10420*/  ISETP.NE.AND P2, PT, R197, RZ, PT ;  /* 0x000000ffc500720c */ /* 0x000fe20003f45270 */
[--C-:B------:R-:W-:Y:S01]  /*10430*/  FFMA.FTZ R159, R159, UR6, -R157.reuse ;  /* 0x000000069f9f7c23 */ /* 0x100fe2000801089d */
[--C-:B--2---:R-:W-:Y:S01]  /*10440*/  FFMA.FTZ R205, R158, UR6, -R157.reuse ;  /* 0x000000069ecd7c23 */ /* 0x104fe2000801089d */
[----:B------:R-:W-:Y:S01]  /*10450*/  FADD.FTZ R153, -R153, R204 ;  /* 0x000000cc99997221 */ /* 0x000fe20000010100 */
[--C-:B------:R-:W-:Y:S01]  /*10460*/  FFMA.FTZ R215, R211, UR6, -R157.reuse ;  /* 0x00000006d3d77c23 */ /* 0x100fe2000801089d */
[----:B------:R2:W-:Y:S01]  /*10470*/  MUFU.EX2 R204, R159 ;  /* 0x0000009f00cc7308 */ /* 0x0005e20000000800 */
[--C-:B------:R-:W-:Y:S01]  /*10480*/  FFMA.FTZ R163, R163, UR6, -R157.reuse ;  /* 0x00000006a3a37c23 */ /* 0x100fe2000801089d */
[----:B------:R-:W-:Y:S01]  /*10490*/  FMUL.FTZ R153, R153, UR6 ;  /* 0x0000000699997c20 */ /* 0x000fe20008410000 */
[--C-:B------:R-:W-:Y:S01]  /*104a0*/  FFMA.FTZ R161, R166, UR6, -R157.reuse ;  /* 0x00000006a6a17c23 */ /* 0x100fe2000801089d */
[--C-:B------:R-:W-:Y:S01]  /*104b0*/  FFMA.FTZ R167, R167, UR6, -R157.reuse ;  /* 0x00000006a7a77c23 */ /* 0x100fe2000801089d */
[--C-:B------:R-:W-:Y:S01]  /*104c0*/  FFMA.FTZ R217, R212, UR6, -R157.reuse ;  /* 0x00000006d4d97c23 */ /* 0x100fe2000801089d */
[--C-:B------:R-:W-:Y:S01]  /*104d0*/  FFMA.FTZ R218, R210, UR6, -R157.reuse ;  /* 0x00000006d2da7c23 */ /* 0x100fe2000801089d */
[----:B------:R-:W-:Y:S01]  /*104e0*/  FFMA.FTZ R219, R209, UR6, -R157 ;  /* 0x00000006d1db7c23 */ /* 0x000fe2000801089d */
[----:B------:R4:W5:Y:S01]  /*104f0*/  MUFU.EX2 R216, R153 ;  /* 0x0000009900d87308 */ /* 0x0009620000000800 */
[----:B------:R-:W-:-:S02]  /*10500*/  @!P2 IMAD R156, R206, 0x40, R195 ;  /* 0x00000040ce9ca824 */ /* 0x000fc400078e02c3 */
[--C-:B------:R-:W-:Y:S01]  /*10510*/  FFMA.FTZ R206, R162, UR6, -R157.reuse ;  /* 0x00000006a2ce7c23 */ /* 0x100fe2000801089d */
[--C-:B------:R-:W-:Y:S01]  /*10520*/  FFMA.FTZ R220, R214, UR6, -R157.reuse ;  /* 0x00000006d6dc7c23 */ /* 0x100fe2000801089d */
[----:B--2---:R-:W-:Y:S01]  /*10530*/  FFMA.FTZ R159, R152, UR6, -R157 ;  /* 0x00000006989f7c23 */ /* 0x004fe2000801089d */
[----:B------:R-:W-:Y:S02]  /*10540*/  @!P2 IMAD R155, R156, 0x4, R199 ;  /* 0x000000049c9ba824 */ /* 0x000fe400078e02c7 */
[--C-:B------:R-:W-:Y:S01]  /*10550*/  FFMA.FTZ R165, R207, UR6, -R157.reuse ;  /* 0x00000006cfa57c23 */ /* 0x100fe2000801089d */
[----:B---3--:R-:W-:Y:S01]  /*10560*/  F2FP.BF16.F32.PACK_AB R152, R169, R168 ;  /* 0x000000a8a998723e */ /* 0x008fe200000010ff */
[----:B------:R-:W-:Y:S01]  /*10570*/  MUFU.EX2 R203, R203 ;  /* 0x000000cb00cb7308 */ /* 0x000fe20000000800 */
[----:B----4-:R-:W-:Y:S01]  /*10580*/  FFMA.FTZ R153, R154, UR6, -R157 ;  /* 0x000000069a997c23 */ /* 0x010fe2000801089d */
[----:B------:R-:W-:Y:S01]  /*10590*/  @!P2 STS [R155+0x38400], R181 ;  /* 0x038400b59b00a388 */ /* 0x000fe20000000800 */
[----:B------:R-:W-:Y:S01]  /*105a0*/  F2FP.BF16.F32.PACK_AB R154, R171, R170 ;  /* 0x000000aaab9a723e */ /* 0x000fe200000010ff */
[-C--:B------:R-:W-:Y:S01]  /*105b0*/  FMUL.FTZ R68, R68, R181.reuse ;  /* 0x000000b544447220 */ /* 0x080fe20000410000 */
[----:B-1----:R-:W-:Y:S01]  /*105c0*/  F2FP.BF16.F32.PACK_AB R156, R175, R174 ;  /* 0x000000aeaf9c723e */ /* 0x002fe200000010ff */
[-C--:B------:R-:W-:Y:S01]  /*105d0*/  FMUL.FTZ R69, R69, R181.reuse ;  /* 0x000000b545457220 */ /* 0x080fe20000410000 */
[----:B0-----:R-:W-:Y:S01]  /*105e0*/  F2FP.BF16.F32.PACK_AB R158, R179, R178 ;  /* 0x000000b2b39e723e */ /* 0x001fe200000010ff */
[----:B------:R-:W-:Y:S01]  /*105f0*/  MUFU.EX2 R208, R208 ;  /* 0x000000d000d07308 */ /* 0x000fe20000000800 */
[----:B-----5:R0:W-:Y:S01]  /*10600*/  @!P2 STS [R155+0x38420], R216 ;  /* 0x038420d89b00a388 */ /* 0x0201e20000000800 */
        /* <DEDUP_REMOVED lines=87> */
[----:B0-----:R-:W-:Y:S01]  /*10b80*/  F2FP.BF16.F32.PACK_AB R159, R210, R209 ;  /* 0x000000d1d29f723e */ /* 0x001fe200000010ff */
[----:B------:R-:W-:Y:S01]  /*10b90*/  FMUL.FTZ R91, R91, R216 ;  /* 0x000000d85b5b7220 */ /* 0x000fe20000410000 */
[----:B-1----:R-:W-:Y:S01]  /*10ba0*/  F2FP.BF16.F32.PACK_AB R162, R173, R172 ;  /* 0x000000acada2723e */ /* 0x002fe200000010ff */
[-C--:B------:R-:W-:Y:S01]  /*10bb0*/  FMUL.FTZ R94, R94, R216.reuse ;  /* 0x000000d85e5e7220 */ /* 0x080fe20000410000 */
[-C--:B------:R-:W-:Y:S01]  /*10bc0*/  FMUL.FTZ R95, R95, R216.reuse ;  /* 0x000000d85f5f7220 */ /* 0x080fe20000410000 */
[-C--:B------:R-:W-:Y:S01]  /*10bd0*/  FMUL.FTZ R98, R98, R216.reuse ;  /* 0x000000d862627220 */ /* 0x080fe20000410000 */
[-C--:B------:R-:W-:Y:S01]  /*10be0*/  FMUL.FTZ R99, R99, R216.reuse ;  /* 0x000000d863637220 */ /* 0x080fe20000410000 */
        /* <DEDUP_REMOVED lines=9> */
[----:B---3--:R-:W-:Y:S01]  /*10c80*/  F2FP.BF16.F32.PACK_AB R161, R212, R211 ;  /* 0x000000d3d4a1723e */ /* 0x008fe200000010ff */
        /* <DEDUP_REMOVED lines=25> */
[----:B------:R0:W-:Y:S01]  /*10e20*/  STSM.16.M88.4 [R191+0x36400], R152 ;  /* 0x03640098bf007844 */ /* 0x0001e20000000200 */
[----:B------:R-:W-:Y:S01]  /*10e30*/  FFMA.FTZ R168, R181, R3, R168 ;  /* 0x00000003b5a87223 */ /* 0x000fe200000100a8 */
[----:B------:R-:W-:Y:S01]  /*10e40*/  FFMA.FTZ R203, R216, R10, R203 ;  /* 0x0000000ad8cb7223 */ /* 0x000fe200000100cb */
[----:B------:R-:W-:Y:S01]  /*10e50*/  ISETP.GT.AND P2, PT, R184, UR7, PT ;  /* 0x00000007b8007c0c */ /* 0x000fe2000bf44270 */
[----:B------:R3:W-:Y:S01]  /*10e60*/  STSM.16.M88.4 [R190], R156 ;  /* 0x0000009cbe007844 */ /* 0x0007e20000000200 */
[----:B------:R-:W2:Y:S01]  /*10e70*/  MUFU.EX2 R189, R189 ;  /* 0x000000bd00bd7308 */ /* 0x000ea20000000800 */
[----:B-1----:R-:W-:Y:S01]  /*10e80*/  F2FP.BF16.F32.PACK_AB R164, R177, R176 ;  /* 0x000000b0b1a4723e */ /* 0x002fe200000010ff */
[----:B------:R-:W-:Y:S01]  /*10e90*/  FADD.FTZ R169, R169, R168 ;  /* 0x000000a8a9a97221 */ /* 0x000fe20000010000 */
[----:B------:R3:W-:Y:S01]  /*10ea0*/  STSM.16.M88.4 [R193], R160 ;  /* 0x000000a0c1007844 */ /* 0x0007e20000000200 */
[----:B------:R-:W-:Y:S01]  /*10eb0*/  FADD.FTZ R208, R208, R203 ;  /* 0x000000cbd0d07221 */ /* 0x000fe20000010000 */
[----:B------:R-:W-:-:S02]  /*10ec0*/  IMAD.MOV.U32 R203, RZ, RZ, R23 ;  /* 0x000000ffffcb7224 */ /* 0x000fc400078e0017 */
[----:B------:R-:W-:Y:S01]  /*10ed0*/  FADD.FTZ R170, R170, R169 ;  /* 0x000000a9aaaa7221 */ /* 0x000fe20000010000 */
[----:B------:R-:W-:Y:S01]  /*10ee0*/  MUFU.EX2 R217, R217 ;  /* 0x000000d900d97308 */ /* 0x000fe20000000800 */
[----:B------:R-:W-:Y:S02]  /*10ef0*/  FADD.FTZ R205, R205, R208 ;  /* 0x000000d0cdcd7221 */ /* 0x000fe40000010000 */
[----:B------:R-:W-:Y:S02]  /*10f00*/  FADD.FTZ R171, R171, R170 ;  /* 0x000000aaabab7221 */ /* 0x000fe40000010000 */
[----:B------:R-:W-:Y:S02]  /*10f10*/  FADD.FTZ R205, R204, R205 ;  /* 0x000000cdcccd7221 */ /* 0x000fe40000010000 */
[----:B------:R-:W-:Y:S01]  /*10f20*/  FADD.FTZ R174, R174, R171 ;  /* 0x000000abaeae7221 */ /* 0x000fe20000010000 */
[----:B------:R-:W-:Y:S01]  /*10f30*/  IMAD.MOV.U32 R204, RZ, RZ, R188 ;  /* 0x000000ffffcc7224 */ /* 0x000fe200078e00bc */
[----:B------:R-:W1:Y:S01]  /*10f40*/  MUFU.EX2 R218, R218 ;  /* 0x000000da00da7308 */ /* 0x000e620000000800 */
[----:B--2---:R-:W-:Y:S01]  /*10f50*/  F2FP.BF16.F32.PACK_AB R166, R189, R180 ;  /* 0x000000b4bda6723e */ /* 0x004fe200000010ff */
[----:B------:R-:W-:Y:S01]  /*10f60*/  FADD.FTZ R206, R206, R205 ;  /* 0x000000cdcece7221 */ /* 0x000fe20000010000 */
[----:B------:R-:W-:-:S03]  /*10f70*/  FADD.FTZ R175, R175, R174 ;  /* 0x000000aeafaf7221 */ /* 0x000fc60000010000 */
[----:B------:R-:W-:Y:S01]  /*10f80*/  FADD.FTZ R206, R207, R206 ;  /* 0x000000cecfce7221 */ /* 0x000fe20000010000 */
[----:B------:R-:W-:Y:S01]  /*10f90*/  FADD.FTZ R178, R178, R175 ;  /* 0x000000afb2b27221 */ /* 0x000fe20000010000 */
[----:B------:R-:W-:Y:S02]  /*10fa0*/  MUFU.EX2 R219, R219 ;  /* 0x000000db00db7308 */ /* 0x000fe40000000800 */
[----:B------:R-:W-:Y:S01]  /*10fb0*/  FADD.FTZ R209, R209, R206 ;  /* 0x000000ced1d17221 */ /* 0x000fe20000010000 */
[----:B------:R-:W-:Y:S01]  /*10fc0*/  FADD.FTZ R179, R179, R178 ;  /* 0x000000b2b3b37221 */ /* 0x000fe20000010000 */
[----:B------:R-:W-:Y:S02]  /*10fd0*/  IMAD.MOV.U32 R206, RZ, RZ, R11 ;  /* 0x000000ffffce7224 */ /* 0x000fe400078e000b */
[----:B------:R-:W-:Y:S01]  /*10fe0*/  FADD.FTZ R210, R210, R209 ;  /* 0x000000d1d2d27221 */ /* 0x000fe20000010000 */
[----:B------:R-:W-:Y:S01]  /*10ff0*/  FADD.FTZ R182, R182, R179 ;  /* 0x000000b3b6b67221 */ /* 0x000fe20000010000 */
[----:B------:R-:W2:Y:S01]  /*11000*/  MUFU.EX2 R220, R220 ;  /* 0x000000dc00dc7308 */ /* 0x000ea20000000800 */
        /* <DEDUP_REMOVED lines=9> */
[----:B--2---:R-:W-:Y:S02]  /*110a0*/  F2FP.BF16.F32.PACK_AB R167, R220, R219 ;  /* 0x000000dbdca7723e */ /* 0x004fe400000010ff */
[----:B------:R-:W-:Y:S01]  /*110b0*/  FADD.FTZ R217, R217, R214 ;  /* 0x000000d6d9d97221 */ /* 0x000fe20000010000 */
[----:B------:R-:W-:Y:S02]  /*110c0*/  FADD.FTZ R177, R177, R176 ;  /* 0x000000b0b1b17221 */ /* 0x000fe40000010000 */
        /* <DEDUP_REMOVED lines=12> */
[----:B------:R-:W-:-:S02]  /*11190*/  WARPGROUP.DEPBAR.LE gsb0, 0x0 ;  /* 0x00008000000079c5 */ /* 0x000fc40000010000 */
[----:B------:R-:W-:Y:S01]  /*111a0*/  WARPGROUP.ARRIVE ;  /* 0x00000000000079c5 */ /* 0x000fe20000000000 */
[----:B0-----:R-:W-:-:S04]  /*111b0*/  VIADD R152, R184, 0xffffffff ;  /* 0xffffffffb8987836 */ /* 0x001fc80000000000 */
[----:B------:R-:W-:-:S12]  /*111c0*/  IMAD.MOV.U32 R184, RZ, RZ, R152 ;  /* 0x000000ffffb87224 */ /* 0x000fd800078e0098 */
        /* <DEDUP_REMOVED lines=24> */
.L_x_2070:
[----:B------:R-:W0:Y:S01]  /*11350*/  SHFL.BFLY PT, R0, R3, 0x2, 0x1f ;  /* 0x0c401f0003007f89 */ /* 0x000e2200000e0000 */
[----:B------:R-:W-:Y:S01]  /*11360*/  IMAD.MOV.U32 R4, RZ, RZ, RZ ;  /* 0x000000ffff047224 */ /* 0x000fe200078e00ff */
[----:B------:R-:W-:Y:S08]  /*11370*/  BAR.ARV 0x8, 0x100 ;  /* 0x0204000000007b1d */ /* 0x000ff00000002000 */
[----:B------:R-:W-:Y:S01]  /*11380*/  BAR.SYNC.DEFER_BLOCKING 0xf, 0x100 ;  /* 0x03c4000000007b1d */ /* 0x000fe20000010000 */
[----:B------:R-:W-:-:S05]  /*11390*/  ISETP.NE.AND P0, PT, R197, RZ, PT ;  /* 0x000000ffc500720c */ /* 0x000fca0003f05270 */
[----:B------:R-:W1:Y:S01]  /*113a0*/  SHFL.BFLY PT, R7, R10, 0x2, 0x1f ;  /* 0x0c401f000a077f89 */ /* 0x000e6200000e0000 */
[----:B0-----:R-:W-:-:S05]  /*113b0*/  FADD.FTZ R2, R0, R3 ;  /* 0x0000000300027221 */ /* 0x001fca0000010000 */
[----:B------:R-:W0:Y:S01]  /*113c0*/  SHFL.BFLY PT, R5, R2, 0x1, 0x1f ;  /* 0x0c201f0002057f89 */ /* 0x000e2200000e0000 */
[----:B-1----:R-:W-:-:S05]  /*113d0*/  FADD.FTZ R7, R7, R10 ;  /* 0x0000000a07077221 */ /* 0x002fca0000010000 */
[----:B------:R-:W1:Y:S01]  /*113e0*/  SHFL.BFLY PT, R0, R7, 0x1, 0x1f ;  /* 0x0c201f0007007f89 */ /* 0x000e6200000e0000 */
[----:B0-----:R-:W-:Y:S01]  /*113f0*/  FADD.FTZ R6, R2, R5 ;  /* 0x0000000502067221 */ /* 0x001fe20000010000 */
[----:B------:R-:W-:-:S04]  /*11400*/  IMAD R2, R11, 0x40, R195 ;  /* 0x000000400b027824 */ /* 0x000fc800078e02c3 */
[----:B------:R-:W-:Y:S01]  /*11410*/  FSETP.NE.FTZ.AND P1, PT, R6, RZ, PT ;  /* 0x000000ff0600720b */ /* 0x000fe20003f35000 */
[----:B------:R-:W-:Y:S02]  /*11420*/  @!P0 IMAD R199, R2, 0x4, R199 ;  /* 0x0000000402c78824 */ /* 0x000fe400078e02c7 */
[----:B------:R-:W-:-:S10]  /*11430*/  IMAD.MOV.U32 R2, RZ, RZ, -0x800000 ;  /* 0xff800000ff027424 */ /* 0x000fd400078e00ff */
[----:B------:R-:W0:Y:S01]  /*11440*/  @P1 MUFU.RCP R4, R6 ;  /* 0x0000000600041308 */ /* 0x000e220000001000 */
[----:B-1----:R-:W-:Y:S01]  /*11450*/  FADD.FTZ R8, R7, R0 ;  /* 0x0000000007087221 */ /* 0x002fe20000010000 */
[----:B------:R-:W-:-:S04]  /*11460*/  IMAD.MOV.U32 R0, RZ, RZ, RZ ;  /* 0x000000ffff007224 */ /* 0x000fc800078e00ff */
[----:B------:R-:W-:Y:S02]  /*11470*/  FSETP.NE.FTZ.AND P2, PT, R8, RZ, PT ;  /* 0x000000ff0800720b */ /* 0x000fe40003f55000 */
[----:B------:R1:W4:Y:S01]  /*11480*/  @P1 MUFU.LG2 R3, R6 ;  /* 0x0000000600031308 */ /* 0x0003220000000c00 */
[----:B0-----:R0:W-:Y:S01]  /*11490*/  @!P0 STS [R199+0x38400], R4 ;  /* 0x03840004c7008388 */ /* 0x0011e20000000800 */
[----:B-1----:R-:W-:Y:S02]  /*114a0*/  IMAD.U32 R6, RZ, RZ, UR6 ;  /* 0x00000006ff067e24 */ /* 0x002fe4000f8e00ff */
[----:B------:R-:W-:-:S07]  /*114b0*/  FMUL.FTZ R24, R24, R4 ;  /* 0x0000000418187220 */ /* 0x000fce0000410000 */
[----:B------:R-:W1:Y:S01]  /*114c0*/  @P2 MUFU.RCP R0, R8 ;  /* 0x0000000800002308 */ /* 0x000e620000001000 */
[-C--:B------:R-:W-:Y:S01]  /*114d0*/  FMUL.FTZ R25, R25, R4.reuse ;  /* 0x0000000419197220 */ /* 0x080fe20000410000 */
[----:B------:R-:W-:Y:S01]  /*114e0*/  @P1 FMUL.FTZ R6, R6, 0.69314718246459960938 ;  /* 0x3f31721806061820 */ /* 0x000fe20000410000 */
[-C--:B------:R-:W-:Y:S01]  /*114f0*/  FMUL.FTZ R28, R28, R4.reuse ;  /* 0x000000041c1c7220 */ /* 0x080fe20000410000 */
[-C--:B------:R-:W-:Y:S01]  /*11500*/  FMUL.FTZ R29, R29, R4.reuse ;  /* 0x000000041d1d7220 */ /* 0x080fe20000410000 */
[----:B----4-:R-:W-:Y:S01]  /*11510*/  @P1 FMUL.FTZ R3, R3, 0.69314718246459960938 ;  /* 0x3f31721803031820 */ /* 0x010fe20000410000 */
[-C--:B------:R-:W-:Y:S01]  /*11520*/  FMUL.FTZ R32, R32, R4.reuse ;  /* 0x0000000420207220 */ /* 0x080fe20000410000 */
[-C--:B------:R-:W-:Y:S01]  /*11530*/  FMUL.FTZ R33, R33, R4.reuse ;  /* 0x0000000421217220 */ /* 0x080fe20000410000 */
[----:B------:R4:W5:Y:S01]  /*11540*/  @P2 MUFU.LG2 R5, R8 ;  /* 0x0000000800052308 */ /* 0x0009620000000c00 */
        /* <DEDUP_REMOVED lines=8> */
[----:B-1----:R1:W-:Y:S01]  /*115d0*/  @!P0 STS [R199+0x38420], R0 ;  /* 0x03842000c7008388 */ /* 0x0023e20000000800 */
[----:B----4-:R-:W-:-:S02]  /*115e0*/  IMAD.U32 R8, RZ, RZ, UR6 ;  /* 0x00000006ff087e24 */ /* 0x010fc4000f8e00ff */
[-C--:B------:R-:W-:Y:S01]  /*115f0*/  FMUL.FTZ R52, R52, R4.reuse ;  /* 0x0000000434347220 */ /* 0x080fe20000410000 */
[-C--:B------:R-:W-:Y:S01]  /*11600*/  FMUL.FTZ R53, R53, R4.reuse ;  /* 0x0000000435357220 */ /* 0x080fe20000410000 */
[-C--:B------:R-:W-:Y:S01]  /*11610*/  FMUL.FTZ R56, R56, R4.reuse ;  /* 0x0000000438387220 */ /* 0x080fe20000410000 */
[----:B------:R-:W-:Y:S01]  /*11620*/  @P2 FMUL.FTZ R8, R8, 0.69314718246459960938 ;  /* 0x3f31721808082820 */ /* 0x000fe20000410000 */
[-C--:B------:R-:W-:Y:S01]  /*11630*/  FMUL.FTZ R57, R57, R4.reuse ;  /* 0x0000000439397220 */ /* 0x080fe20000410000 */
[-C--:B------:R-:W-:Y:S01]  /*11640*/  FMUL.FTZ R60, R60, R4.reuse ;  /* 0x000000043c3c7220 */ /* 0x080fe20000410000 */
[----:B-----5:R-:W-:Y:S01]  /*11650*/  @P2 FMUL.FTZ R5, R5, 0.69314718246459960938 ;  /* 0x3f31721805052820 */ /* 0x020fe20000410000 */
        /* <DEDUP_REMOVED lines=45> */
[----:B0-----:R-:W-:Y:S01]  /*11930*/  IMAD.MOV.U32 R4, RZ, RZ, -0x800000 ;  /* 0xff800000ff047424 */ /* 0x001fe200078e00ff */
        /* <DEDUP_REMOVED lines=67> */
[----:B-1----:R-:W-:Y:S06]  /*11d70*/  BAR.ARV 0xe, 0x100 ;  /* 0x0384000000007b1d */ /* 0x002fec0000002000 */
.L_x_2007:
[----:B------:R-:W-:Y:S05]  /*11d80*/  @P0 BRA `(.L_x_2088) ;  /* 0x0000002400180947 */ /* 0x000fea0003800000 */
[----:B--23--:R-:W2:Y:S01]  /*11d90*/  LDL R156, [R1] ;  /* 0x00000000019c7983 */ /* 0x00cea20000100800 */
        /* <DEDUP_REMOVED lines=19> */
[----:B------:R-:W-:-:S02]  /*11ed0*/  SHF.R.S32.HI R155, RZ, 0x1f, R8 ;  /* 0x0000001fff9b7819 */ /* 0x000fc40000011408 */
[----:B-1----:R-:W-:Y:S02]  /*11ee0*/  ISETP.NE.AND P0, PT, R7, RZ, PT ;  /* 0x000000ff0700720c */ /* 0x002fe40003f05270 */
[----:B------:R-:W-:-:S04]  /*11ef0*/  LEA.HI R7, R155, R8, RZ, 0x2 ;  /* 0x000000089b077211 */ /* 0x000fc800078f10ff */
[----:B------:R-:W-:Y:S02]  /*11f00*/  SHF.R.S32.HI R154, RZ, 0x2, R7 ;  /* 0x00000002ff9a7819 */ /* 0x000fe40000011407 */
        /* <DEDUP_REMOVED lines=9> */
[----:B------:R-:W-:Y:S01]  /*11fa0*/  LEA.HI R11, R21, R20, RZ, 0x2 ;  /* 0x00000014150b7211 */ /* 0x000fe200078f10ff */
[----:B------:R-:W-:Y:S01]  /*11fb0*/  ULDC.64 UR4, c[0x0][0xcd0] ;  /* 0x0003340000047ab9 */ /* 0x000fe20000000a00 */
[----:B------:R-:W-:Y:S01]  /*11fc0*/  R2UR UR10, R156 ;  /* 0x000000009c0a72ca */ /* 0x000fe200000e0000 */
[C---:B------:R-:W-:Y:S01]  /*11fd0*/  IMAD.IADD R23, R20.reuse, 0x1, -R9 ;  /* 0x0000000114177824 */ /* 0x040fe200078e0a09 */
[----:B------:R-:W-:Y:S01]  /*11fe0*/  LOP3.LUT R11, R11, 0xfffffffc, RZ, 0xc0, !PT ;  /* 0xfffffffc0b0b7812 */ /* 0x000fe200078ec0ff */
[----:B------:R-:W2:Y:S03]  /*11ff0*/  S2UR UR7, SR_CTAID.Z ;  /* 0x00000000000779c3 */ /* 0x000ea60000002700 */
[----:B------:R-:W-:Y:S01]  /*12000*/  SHF.R.S32.HI R10, RZ, 0x1f, R23 ;  /* 0x0000001fff0a7819 */ /* 0x000fe20000011417 */
[----:B------:R-:W-:-:S03]  /*12010*/  IMAD.IADD R11, R20, 0x1, -R11 ;  /* 0x00000001140b7824 */ /* 0x000fc600078e0a0b */
[CC--:B------:R-:W-:Y:S01]  /*12020*/  LEA.HI R152, R10.reuse, R23.reuse, RZ, 0x2 ;  /* 0x000000170a987211 */ /* 0x0c0fe200078f10ff */
[----:B------:R-:W3:Y:S01]  /*12030*/  LDC.64 R18, c[0x0][0xcd8] ;  /* 0x00033600ff127b82 */ /* 0x000ee20000000a00 */
[----:B------:R-:W-:Y:S01]  /*12040*/  LEA.HI R10, R10, R23, RZ, 0x5 ;  /* 0x000000170a0a7211 */ /* 0x000fe200078f28ff */
[----:B------:R-:W-:Y:S01]  /*12050*/  UIMAD.WIDE.U32 UR8, UR10, UR4, URZ ;  /* 0x000000040a0872a5 */ /* 0x000fe2000f8e003f */
[--C-:B------:R-:W-:Y:S01]  /*12060*/  SHF.R.S32.HI R9, RZ, 0x2, R152.reuse ;  /* 0x00000002ff097819 */ /* 0x100fe20000011498 */
[----:B------:R-:W-:Y:S01]  /*12070*/  UIMAD UR4, UR6, UR4, URZ ;  /* 0x00000004060472a4 */ /* 0x000fe2000f8e023f */
[----:B------:R-:W-:Y:S02]  /*12080*/  SHF.R.S32.HI R12, RZ, 0x1f, R152 ;  /* 0x0000001fff0c7819 */ /* 0x000fe40000011498 */
[----:B------:R-:W-:Y:S01]  /*12090*/  SHF.R.S32.HI R10, RZ, 0x5, R10 ;  /* 0x00000005ff0a7819 */ /* 0x000fe2000001140a */
[----:B------:R-:W-:Y:S01]  /*120a0*/  UIMAD UR4, UR10, UR5, UR4 ;  /* 0x000000050a0472a4 */ /* 0x000fe2000f8e0204 */
[----:B0-----:R-:W-:-:S02]  /*120b0*/  ISETP.NE.AND P0, PT, R16, 0x1, PT ;  /* 0x000000011000780c */ /* 0x001fc40003f05270 */
[----:B------:R-:W-:Y:S01]  /*120c0*/  LEA.HI R12, R12, R9, RZ, 0x3 ;  /* 0x000000090c0c7211 */ /* 0x000fe200078f18ff */
[----:B------:R-:W-:Y:S01]  /*120d0*/  UIADD3 UR4, UR9, UR4, URZ ;  /* 0x0000000409047290 */ /* 0x000fe2000fffe03f */
[----:B------:R-:W-:Y:S01]  /*120e0*/  LOP3.LUT R152, R152, 0x7ffffffc, RZ, 0xc0, !PT ;  /* 0x7ffffffc98987812 */ /* 0x000fe200078ec0ff */
[----:B------:R-:W-:Y:S01]  /*120f0*/  ULDC.64 UR10, c[0x0][0x208] ;  /* 0x00008200000a7ab9 */ /* 0x000fe20000000a00 */
[----:B------:R-:W-:Y:S01]  /*12100*/  LOP3.LUT R12, R12, 0xfffffff8, RZ, 0xc0, !PT ;  /* 0xfffffff80c0c7812 */ /* 0x000fe200078ec0ff */
[----:B--2---:R-:W-:Y:S02]  /*12110*/  USHF.R.S32.HI UR5, URZ, 0x1f, UR7 ;  /* 0x0000001f3f057899 */ /* 0x004fe40008011407 */
[----:B------:R-:W-:Y:S02]  /*12120*/  IMAD.IADD R152, R23, 0x1, -R152 ;  /* 0x0000000117987824 */ /* 0x000fe400078e0a98 */
[----:B------:R-:W-:Y:S01]  /*12130*/  IMAD.IADD R9, R9, 0x1, -R12 ;  /* 0x0000000109097824 */ /* 0x000fe200078e0a0c */
[----:B------:R-:W-:Y:S01]  /*12140*/  LEA.HI R12, R11, R11, RZ, 0x1 ;  /* 0x0000000b0b0c7211 */ /* 0x000fe200078f08ff */
[----:B------:R-:W0:Y:S01]  /*12150*/  @P0 LDC R14, c[0x0][0xcec] ;  /* 0x00033b00ff0e0b82 */ /* 0x000e220000000800 */
[----:B------:R-:W-:-:S02]  /*12160*/  IMAD.SHL.U32 R152, R152, 0x2, RZ ;  /* 0x0000000298987824 */ /* 0x000fc400078e00ff */
[----:B------:R-:W-:Y:S01]  /*12170*/  LOP3.LUT R12, R12, 0x1ffffffe, RZ, 0xc0, !PT ;  /* 0x1ffffffe0c0c7812 */ /* 0x000fe200078ec0ff */
[----:B------:R-:W-:Y:S02]  /*12180*/  IMAD R153, R10, 0x10, R9 ;  /* 0x000000100a997824 */ /* 0x000fe400078e0209 */
[----:B------:R-:W-:Y:S02]  /*12190*/  IMAD.U32 R10, RZ, RZ, UR8 ;  /* 0x00000008ff0a7e24 */ /* 0x000fe4000f8e00ff */
[----:B------:R-:W2:Y:S01]  /*121a0*/  @P0 LDC R17, c[0x0][0xcf0] ;  /* 0x00033c00ff110b82 */ /* 0x000ea20000000800 */
[----:B------:R-:W-:Y:S02]  /*121b0*/  IMAD.IADD R12, R11, 0x1, -R12 ;  /* 0x000000010b0c7824 */ /* 0x000fe400078e0a0c */
[----:B------:R-:W-:Y:S02]  /*121c0*/  IMAD.U32 R11, RZ, RZ, UR9 ;  /* 0x00000009ff0b7e24 */ /* 0x000fe4000f8e00ff */
[----:B------:R-:W-:-:S02]  /*121d0*/  IMAD R9, R12, 0x8, R153 ;  /* 0x000000080c097824 */ /* 0x000fc400078e0299 */
[----:B---3--:R-:W-:Y:S02]  /*121e0*/  IMAD R12, R18, UR5, RZ ;  /* 0x00000005120c7c24 */ /* 0x008fe4000f8e02ff */
[----:B-1----:R-:W-:Y:S02]  /*121f0*/  IMAD R9, R22, 0x40, R9 ;  /* 0x0000004016097824 */ /* 0x002fe400078e0209 */
[----:B------:R-:W-:Y:S02]  /*12200*/  IMAD R15, R19, UR7, R12 ;  /* 0x00000007130f7c24 */ /* 0x000fe4000f8e020c */
[----:B------:R-:W-:Y:S01]  /*12210*/  IMAD.U32 R11, RZ, RZ, UR4 ;  /* 0x00000004ff0b7e24 */ /* 0x000fe2000f8e00ff */
[----:B------:R-:W-:Y:S01]  /*12220*/  ULDC.64 UR4, c[0x0][0xce0] ;  /* 0x0003380000047ab9 */ /* 0x000fe20000000a00 */
[----:B------:R-:W-:Y:S02]  /*12230*/  IMAD.MOV.U32 R13, RZ, RZ, R9 ;  /* 0x000000ffff0d7224 */ /* 0x000fe400078e0009 */
[----:B0-----:R-:W-:-:S04]  /*12240*/  @P0 IMAD.HI.U32 R12, R9, R14, RZ ;  /* 0x0000000e090c0227 */ /* 0x001fc800078e00ff */
[----:B------:R-:W-:Y:S01]  /*12250*/  IMAD.WIDE.U32 R10, R18, UR7, R10 ;  /* 0x00000007120a7c25 */ /* 0x000fe2000f8e000a */
[----:B--2---:R-:W-:-:S03]  /*12260*/  @P0 SHF.R.U32.HI R13, RZ, R17, R12 ;  /* 0x00000011ff0d0219 */ /* 0x004fc6000001160c */
[----:B------:R-:W-:Y:S02]  /*12270*/  IMAD.IADD R11, R11, 0x1, R15 ;  /* 0x000000010b0b7824 */ /* 0x000fe400078e020f */
[----:B------:R-:W-:Y:S01]  /*12280*/  IMAD R12, R5, UR4, RZ ;  /* 0x00000004050c7c24 */ /* 0x000fe2000f8e02ff */
[--C-:B------:R-:W-:Y:S01]  /*12290*/  SHF.R.S32.HI R15, RZ, 0x1f, R13.reuse ;  /* 0x0000001fff0f7819 */ /* 0x100fe2000001140d */
[----:B------:R-:W-:Y:S02]  /*122a0*/  IMAD.MOV R14, RZ, RZ, -R13 ;  /* 0x000000ffff0e7224 */ /* 0x000fe400078e0a0d */
[----:B------:R-:W-:-:S04]  /*122b0*/  IMAD.WIDE.U32 R10, R3, UR4, R10 ;  /* 0x00000004030a7c25 */ /* 0x000fc8000f8e000a */
[----:B------:R-:W-:Y:S01]  /*122c0*/  IMAD R9, R16, R14, R9 ;  /* 0x0000000e10097224 */ /* 0x000fe200078e0209 */
[----:B------:R-:W-:Y:S01]  /*122d0*/  IADD3 R10, P0, R13, R10, RZ ;  /* 0x0000000a0d0a7210 */ /* 0x000fe20007f1e0ff */
        /* <DEDUP_REMOVED lines=18> */
[----:B------:R-:W-:Y:S03]  /*12400*/  SHFL.IDX PT, R10, R17, RZ, 0x1c1f ;  /* 0x001c1fff110a7589 */ /* 0x000fe600000e0000 */
        /* <DEDUP_REMOVED lines=9> */
.L_x_2089:
[----:B------:R-:W1:Y:S01]  /*124a0*/  S2R R14, SR_CTAID.X ;  /* 0x00000000000e7919 */ /* 0x000e620000002500 */
[----:B------:R-:W-:Y:S01]  /*124b0*/  LEA.HI R21, R21, R20, RZ, 0x2 ;  /* 0x0000001415157211 */ /* 0x000fe200078f10ff */
[----:B------:R-:W2:Y:S01]  /*124c0*/  S2UR UR7, SR_CTAID.Z ;  /* 0x00000000000779c3 */ /* 0x000ea20000002700 */
[----:B------:R-:W-:Y:S01]  /*124d0*/  SHF.R.S32.HI R9, RZ, 0x1f, R7 ;  /* 0x0000001fff097819 */ /* 0x000fe20000011407 */
[----:B------:R-:W-:Y:S01]  /*124e0*/  ULDC.64 UR8, c[0x0][0xc38] ;  /* 0x00030e0000087ab9 */ /* 0x000fe20000000a00 */
[----:B------:R-:W-:Y:S01]  /*124f0*/  LOP3.LUT R21, R21, 0xfffffffc, RZ, 0xc0, !PT ;  /* 0xfffffffc15157812 */ /* 0x000fe200078ec0ff */
[----:B------:R-:W-:Y:S01]  /*12500*/  UIMAD UR6, UR6, UR8, URZ ;  /* 0x00000008060672a4 */ /* 0x000fe2000f8e023f */
[----:B------:R-:W-:Y:S01]  /*12510*/  LEA.HI R9, R9, R154, RZ, 0x3 ;  /* 0x0000009a09097211 */ /* 0x000fe200078f18ff */
[----:B------:R-:W-:Y:S01]  /*12520*/  BSSY B0, `(.L_x_2090) ;  /* 0x0000103000007945 */ /* 0x000fe20003800000 */
[----:B------:R-:W-:Y:S01]  /*12530*/  R2UR UR10, R156 ;  /* 0x000000009c0a72ca */ /* 0x000fe200000e0000 */
[----:B------:R-:W-:Y:S01]  /*12540*/  IMAD.IADD R21, R20, 0x1, -R21 ;  /* 0x0000000114157824 */ /* 0x000fe200078e0a15 */
[----:B0-----:R-:W0:Y:S01]  /*12550*/  LDC.64 R12, c[0x0][0xc40] ;  /* 0x00031000ff0c7b82 */ /* 0x001e220000000a00 */
        /* <DEDUP_REMOVED lines=20> */
[C---:B0-----:R-:W-:Y:S02]  /*126a0*/  IMAD R2, R12.reuse, UR8, RZ ;  /* 0x000000080c027c24 */ /* 0x041fe4000f8e02ff */
[----:B------:R-:W-:-:S04]  /*126b0*/  IMAD.WIDE.U32 R10, R12, UR7, R10 ;  /* 0x000000070c0a7c25 */ /* 0x000fc8000f8e000a */
[----:B---3--:R-:W-:-:S04]  /*126c0*/  @P1 IMAD.HI.U32 R4, R15, R4, RZ ;  /* 0x000000040f041227 */ /* 0x008fc800078e00ff */
[----:B------:R-:W-:Y:S02]  /*126d0*/  IMAD R13, R13, UR7, R2 ;  /* 0x000000070d0d7c24 */ /* 0x000fe4000f8e0202 */
[----:B------:R-:W-:Y:S01]  /*126e0*/  IMAD.MOV.U32 R9, RZ, RZ, R15 ;  /* 0x000000ffff097224 */ /* 0x000fe200078e000f */
[----:B--2---:R-:W-:Y:S01]  /*126f0*/  @P1 SHF.R.U32.HI R9, RZ, R17, R4 ;  /* 0x00000011ff091219 */ /* 0x004fe20000011604 */
        /* <DEDUP_REMOVED lines=229> */
.L_x_2091:
[----:B------:R-:W-:Y:S05]  /*13550*/  BSYNC B0 ;  /* 0x0000000000007941 */ /* 0x000fea0003800000 */
.L_x_2090:
[----:B------:R-:W-:Y:S01]  /*13560*/  VIADD R7, R7, 0x8 ;  /* 0x0000000807077836 */ /* 0x000fe20000000000 */
[----:B0-2---:R4:W0:Y:S04]  /*13570*/  SHFL.IDX PT, R3, R5, 0x1, 0x1c1f ;  /* 0x003c1f0005037f89 */ /* 0x00582800000e0000 */
[----:B------:R-:W-:Y:S01]  /*13580*/  ISETP.GE.AND P0, PT, R7, R6, PT ;  /* 0x000000060700720c */ /* 0x000fe20003f06270 */
[----:B-1----:R4:W1:-:S12]  /*13590*/  SHFL.IDX PT, R2, R4, 0x1, 0x1c1f ;  /* 0x003c1f0004027f89 */ /* 0x00285800000e0000 */
[----:B----4-:R-:W-:Y:S05]  /*135a0*/  @P0 BRA `(.L_x_1998) ;  /* 0x0000006800e80947 */ /* 0x010fea0003800000 */
        /* <DEDUP_REMOVED lines=192> */
[----:B----4-:R-:W-:-:S05]  /*141b0*/  LOP3.LUT R5, R0, 0xfffffffe, RZ, 0xc0, !PT ;  /* 0xfffffffe00057812 */ /* 0x010fca00078ec0ff */
[----:B------:R-:W-:-:S05]  /*141c0*/  IMAD.WIDE R2, R5, 0x4, R2 ;  /* 0x0000000405027825 */ /* 0x000fca00078e0202 */
[----:B------:R0:W-:Y:S01]  /*141d0*/  ST.E.64 desc[UR4][R2.64], R150 ;  /* 0x0000009602007985 */ /* 0x0001e2000c101b04 */
[----:B------:R-:W-:Y:S05]  /*141e0*/  BRA `(.L_x_1998) ;  /* 0x0000005c00d87947 */ /* 0x000fea0003800000 */
.L_x_2088:
[----:B------:R-:W1:Y:S02]  /*141f0*/  S2R R0, SR_TID.X ;  /* 0x0000000000007919 */ /* 0x000e640000002100 */
[----:B-1----:R-:W-:-:S05]  /*14200*/  VIADD R2, R0, 0xffffff80 ;  /* 0xffffff8000027836 */ /* 0x002fca0000000000 */
[----:B------:R-:W-:-:S13]  /*14210*/  ISETP.GT.AND P0, PT, R2, 0x3f, PT ;  /* 0x0000003f0200780c */ /* 0x000fda0003f04270 */
[----:B------:R-:W-:Y:S05]  /*14220*/  @P0 BRA `(.L_x_1998) ;  /* 0x0000005c00c80947 */ /* 0x000fea0003800000 */
[----:B------:R-:W1:Y:S01]  /*14230*/  S2R R3, SR_CTAID.X ;  /* 0x0000000000037919 */ /* 0x000e620000002500 */
[----:B------:R-:W4:Y:S01]  /*14240*/  LDC R6, c[0x0][0xce8] ;  /* 0x00033a00ff067b82 */ /* 0x000f220000000800 */
[----:B------:R-:W-:Y:S01]  /*14250*/  ULDC UR4, c[0x0][0xb88] ;  /* 0x0002e20000047ab9 */ /* 0x000fe20000000800 */
[----:B-1----:R-:W-:Y:S02]  /*14260*/  IMAD R0, R3, 0x40, R0 ;  /* 0x0000004003007824 */ /* 0x002fe400078e0200 */
[----:B----4-:R-:W-:Y:S02]  /*14270*/  IMAD R3, R6, UR4, RZ ;  /* 0x0000000406037c24 */ /* 0x010fe4000f8e02ff */
[----:B------:R-:W-:-:S05]  /*14280*/  VIADD R0, R0, 0xffffff80 ;  /* 0xffffff8000007836 */ /* 0x000fca0000000000 */
[----:B------:R-:W-:-:S13]  /*14290*/  ISETP.GE.AND P0, PT, R0, R3, PT ;  /* 0x000000030000720c */ /* 0x000fda0003f06270 */
[----:B------:R-:W-:Y:S05]  /*142a0*/  @P0 BRA `(.L_x_1998) ;  /* 0x0000005c00a80947 */ /* 0x000fea0003800000 */
[----:B------:R-:W4:Y:S01]  /*142b0*/  LDL R4, [R1] ;  /* 0x0000000001047983 */ /* 0x000f220000100800 */
[----:B------:R-:W-:Y:S01]  /*142c0*/  ISETP.NE.AND P0, PT, R6, 0x1, PT ;  /* 0x000000010600780c */ /* 0x000fe20003f05270 */
[----:B------:R-:W-:Y:S01]  /*142d0*/  S2UR UR7, SR_CTAID.Z ;  /* 0x00000000000779c3 */ /* 0x000fe20000002700 */
[----:B------:R-:W-:Y:S01]  /*142e0*/  ULDC.64 UR8, c[0x0][0xcd0] ;  /* 0x0003340000087ab9 */ /* 0x000fe20000000a00 */
[----:B------:R-:W-:Y:S01]  /*142f0*/  IMAD.MOV.U32 R5, RZ, RZ, R0 ;  /* 0x000000ffff057224 */ /* 0x000fe200078e0000 */
[----:B------:R-:W-:-:S05]  /*14300*/  ULDC.64 UR12, c[0x0][0x208] ;  /* 0x00008200000c7ab9 */ /* 0x000fca0000000a00 */
[----:B------:R-:W1:Y:S08]  /*14310*/  LDC.64 R10, c[0x0][0xcd8] ;  /* 0x00033600ff0a7b82 */ /* 0x000e700000000a00 */
[----:B------:R-:W5:Y:S08]  /*14320*/  @P0 LDC R7, c[0x0][0xcec] ;  /* 0x00033b00ff070b82 */ /* 0x000f700000000800 */
[----:B------:R-:W2:Y:S08]  /*14330*/  @P0 LDC R9, c[0x0][0xcf0] ;  /* 0x00033c00ff090b82 */ /* 0x000eb00000000800 */
[----:B------:R-:W3:Y:S08]  /*14340*/  S2UR UR10, SR_CTAID.Y ;  /* 0x00000000000a79c3 */ /* 0x000ef00000002600 */
[----:B0-----:R-:W3:Y:S01]  /*14350*/  LDC R8, c[0x0][0xd50] ;  /* 0x00035400ff087b82 */ /* 0x001ee20000000800 */
[----:B----4-:R-:W-:Y:S01]  /*14360*/  R2UR UR11, R4 ;  /* 0x00000000040b72ca */ /* 0x010fe200000e0000 */
[----:B-----5:R-:W-:-:S05]  /*14370*/  @P0 IMAD.HI.U32 R4, R0, R7, RZ ;  /* 0x0000000700040227 */ /* 0x020fca00078e00ff */
[----:B--2---:R-:W-:-:S07]  /*14380*/  @P0 SHF.R.U32.HI R5, RZ, R9, R4 ;  /* 0x00000009ff050219 */ /* 0x004fce0000011604 */
[----:B------:R-:W-:Y:S02]  /*14390*/  USHF.R.S32.HI UR6, URZ, 0x1f, UR11 ;  /* 0x0000001f3f067899 */ /* 0x000fe4000801140b */
[----:B------:R-:W-:Y:S01]  /*143a0*/  IMAD R7, RZ, RZ, -UR11 ;  /* 0x8000000bff077e24 */ /* 0x000fe2000f8e02ff */
[----:B------:R-:W-:Y:S02]  /*143b0*/  UIMAD.WIDE.U32 UR4, UR11, UR8, URZ ;  /* 0x000000080b0472a5 */ /* 0x000fe4000f8e003f */
[----:B------:R-:W-:Y:S01]  /*143c0*/  UIMAD UR6, UR6, UR8, URZ ;  /* 0x00000008060672a4 */ /* 0x000fe2000f8e023f */
[----:B---3--:R-:W-:Y:S01]  /*143d0*/  IMAD R9, R8, R7, UR10 ;  /* 0x0000000a08097e24 */ /* 0x008fe2000f8e0207 */
[----:B------:R-:W-:Y:S01]  /*143e0*/  USHF.R.S32.HI UR8, URZ, 0x1f, UR7 ;  /* 0x0000001f3f087899 */ /* 0x000fe20008011407 */
[----:B------:R-:W-:Y:S01]  /*143f0*/  IMAD.MOV R7, RZ, RZ, -R5 ;  /* 0x000000ffff077224 */ /* 0x000fe200078e0a05 */
[----:B------:R-:W-:Y:S01]  /*14400*/  UIMAD UR6, UR11, UR9, UR6 ;  /* 0x000000090b0672a4 */ /* 0x000fe2000f8e0206 */
[----:B------:R-:W-:Y:S01]  /*14410*/  IMAD.U32 R3, RZ, RZ, UR5 ;  /* 0x00000005ff037e24 */ /* 0x000fe2000f8e00ff */
[----:B------:R-:W-:Y:S01]  /*14420*/  SHF.R.S32.HI R4, RZ, 0x1f, R9 ;  /* 0x0000001fff047819 */ /* 0x000fe20000011409 */
[----:B------:R-:W-:Y:S01]  /*14430*/  IMAD.U32 R2, RZ, RZ, UR4 ;  /* 0x00000004ff027e24 */ /* 0x000fe2000f8e00ff */
[----:B------:R-:W-:Y:S01]  /*14440*/  UIADD3 UR6, UR5, UR6, URZ ;  /* 0x0000000605067290 */ /* 0x000fe2000fffe03f */
[----:B-1----:R-:W-:-:S02]  /*14450*/  IMAD R12, R10, UR8, RZ ;  /* 0x000000080a0c7c24 */ /* 0x002fc4000f8e02ff */
        /* <DEDUP_REMOVED lines=24> */
.L_x_1996:
[----:B------:R-:W-:-:S08]  /*145e0*/  NOP ;  /* 0x0000000000007918 */ /* 0x000fd00000000000 */
[----:B0-----:R-:W0:-:S00]  /*145f0*/  USETMAXREG.DEALLOC.CTAPOOL 0x18 ;  /* 0x00000018000079c8 */ /* 0x001e0000080e0500 */
        /* <DEDUP_REMOVED lines=16> */
.L_x_2092:
[----:B------:R-:W-:Y:S01]  /*14700*/  ULDC UR7, c[0x0][0xd50] ;  /* 0x0003540000077ab9 */ /* 0x000fe20000000800 */
[----:B------:R-:W-:Y:S01]  /*14710*/  UMOV UR36, UR6 ;  /* 0x0000000600247c82 */ /* 0x000fe20008000000 */
[----:B------:R-:W-:-:S11]  /*14720*/  UISETP.NE.AND UP0, UPT, UR7, 0x1, UPT ;  /* 0x000000010700788c */ /* 0x000fd6000bf05270 */
[----:B------:R-:W-:Y:S01]  /*14730*/  @UP0 ULDC UR4, c[0x0][0xd54] ;  /* 0x0003550000040ab9 */ /* 0x000fe20000000800 */
[----:B------:R-:W-:Y:S01]  /*14740*/  @UP0 ULDC UR8, c[0x0][0xd58] ;  /* 0x0003560000080ab9 */ /* 0x000fe20000000800 */
[----:B------:R-:W-:-:S04]  /*14750*/  UIMAD.WIDE.U32 UR4, UR6, UR4, URZ ;  /* 0x00000004060472a5 */ /* 0x000fc8000f8e003f */
[----:B------:R-:W-:-:S12]  /*14760*/  @UP0 USHF.R.U32.HI UR36, URZ, UR8, UR5 ;  /* 0x000000083f240299 */ /* 0x000fd80008011605 */
.L_x_2093:
        /* <DEDUP_REMOVED lines=45> */
.L_x_2096:
[----:B------:R-:W-:-:S11]  /*14a40*/  UISETP.NE.AND UP0, UPT, UR5, 0x1, UPT ;  /* 0x000000010500788c */ /* 0x000fd6000bf05270 */
[----:B------:R-:W-:Y:S02]  /*14a50*/  @UP0 ULDC.64 UR14, c[0x0][0xae0] ;  /* 0x0002b800000e0ab9 */ /* 0x000fe40000000a00 */
[----:B------:R-:W-:-:S04]  /*14a60*/  UIMAD.WIDE.U32 UR6, UR8, UR14, URZ ;  /* 0x0000000e080672a5 */ /* 0x000fc8000f8e003f */
[----:B------:R-:W-:-:S12]  /*14a70*/  @UP0 USHF.R.U32.HI UR8, URZ, UR15, UR7 ;  /* 0x0000000f3f080299 */ /* 0x000fd80008011607 */
.L_x_2097:
[----:B------:R-:W-:-:S04]  /*14a80*/  UIMAD UR8, UR8, UR5, UR5 ;  /* 0x00000005080872a4 */ /* 0x000fc8000f8e0205 */
[----:B------:R-:W-:-:S04]  /*14a90*/  UISETP.LT.AND UP0, UPT, UR4, UR8, UPT ;  /* 0x000000080400728c */ /* 0x000fc8000bf01270 */
[----:B------:R-:W-:-:S12]  /*14aa0*/  USEL UR4, UR4, UR8, UP0 ;  /* 0x0000000804047287 */ /* 0x000fd80008000000 */
.L_x_2095:
        /* <DEDUP_REMOVED lines=26> */
.L_x_2099:
[----:B------:R-:W-:-:S11]  /*14c50*/  UISETP.NE.AND UP0, UPT, UR5, 0x1, UPT ;  /* 0x000000010500788c */ /* 0x000fd6000bf05270 */
[----:B------:R-:W-:Y:S02]  /*14c60*/  @UP0 ULDC.64 UR10, c[0x0][0xae0] ;  /* 0x0002b800000a0ab9 */ /* 0x000fe40000000a00 */
[----:B------:R-:W-:-:S04]  /*14c70*/  UIMAD.WIDE.U32 UR6, UR4, UR10, URZ ;  /* 0x0000000a040672a5 */ /* 0x000fc8000f8e003f */
[----:B------:R-:W-:-:S12]  /*14c80*/  @UP0 USHF.R.U32.HI UR4, URZ, UR11, UR7 ;  /* 0x0000000b3f040299 */ /* 0x000fd80008011607 */
.L_x_2100:
[----:B------:R-:W-:-:S04]  /*14c90*/  UIMAD UR4, UR4, UR5, URZ ;  /* 0x00000005040472a4 */ /* 0x000fc8000f8e023f */
[----:B------:R-:W-:-:S04]  /*14ca0*/  UISETP.LT.AND UP0, UPT, UR8, UR4, UPT ;  /* 0x000000040800728c */ /* 0x000fc8000bf01270 */
[----:B------:R-:W-:-:S12]  /*14cb0*/  USEL UR8, UR8, UR4, !UP0 ;  /* 0x0000000408087287 */ /* 0x000fd8000c000000 */
.L_x_2098:
        /* <DEDUP_REMOVED lines=45> */
.L_x_2101:
[----:B------:R-:W-:Y:S01]  /*14f90*/  UIMAD UR39, UR45, UR41, UR40 ;  /* 0x000000292d2772a4 */ /* 0x000fe2000f8e0228 */
[----:B------:R-:W-:Y:S02]  /*14fa0*/  IMAD.U32 R0, RZ, RZ, UR12 ;  /* 0x0000000cff007e24 */ /* 0x000fe4000f8e00ff */
        /* <DEDUP_REMOVED lines=31> */
.L_x_2102:
        /* <DEDUP_REMOVED lines=20> */
.L_x_2104:
        /* <DEDUP_REMOVED lines=15> */
.L_x_2103:
[----:B------:R-:W0:Y:S01]  /*153d0*/  LDC.64 R2, c[0x0][0xaf0] ;  /* 0x0002bc00ff027b82 */ /* 0x000e220000000a00 */
[----:B------:R-:W-:-:S07]  /*153e0*/  ULDC.64 UR4, c[0x0][0x208] ;  /* 0x0000820000047ab9 */ /* 0x000fce0000000a00 */
[----:B------:R-:W1:Y:S01]  /*153f0*/  LDC.64 R4, c[0x0][0x418] ;  /* 0x00010600ff047b82 */ /* 0x000e620000000a00 */
[----:B0-----:R-:W-:-:S04]  /*15400*/  ISETP.NE.U32.AND P0, PT, R2, RZ, PT ;  /* 0x000000ff0200720c */ /* 0x001fc80003f05070 */
[----:B------:R-:W-:-:S13]  /*15410*/  ISETP.NE.AND.EX P0, PT, R3, RZ, PT, P0 ;  /* 0x000000ff0300720c */ /* 0x000fda0003f05300 */
[----:B------:R-:W0:Y:S02]  /*15420*/  @P0 LDC.64 R2, c[0x0][0xaf0] ;  /* 0x0002bc00ff020b82 */ /* 0x000e240000000a00 */
[----:B0-----:R-:W-:-:S05]  /*15430*/  @P0 IMAD.WIDE R2, R18, 0x4, R2 ;  /* 0x0000000412020825 */ /* 0x001fca00078e0202 */
[----:B------:R-:W2:Y:S01]  /*15440*/  @P0 LDG.E R18, desc[UR4][R2.64] ;  /* 0x0000000402120981 */ /* 0x000ea2000c1e1900 */
[----:B-1----:R-:W-:Y:S01]  /*15450*/  ISETP.NE.U32.AND P0, PT, R4, RZ, PT ;  /* 0x000000ff0400720c */ /* 0x002fe20003f05070 */
        /* <DEDUP_REMOVED lines=12> */
.L_x_2205:
        /* <DEDUP_REMOVED lines=9> */
.L_x_2208:
[----:B------:R-:W-:Y:S05]  /*155b0*/  @!P6 BRA `(.L_x_2106) ;  /* 0x0000000000dce947 */ /* 0x000fea0003800000 */
[----:B------:R-:W-:Y:S01]  /*155c0*/  IMAD.MOV.U32 R16, RZ, RZ, R18 ;  /* 0x000000ffff107224 */ /* 0x000fe200078e0012 */
[----:B------:R-:W-:Y:S06]  /*155d0*/  @!P1 BRA `(.L_x_2108) ;  /* 0x0000000000549947 */ /* 0x000fec0003800000 */
[----:B0-----:R-:W0:Y:S01]  /*155e0*/  LDC R6, c[0x0][0x43c] ;  /* 0x00010f00ff067b82 */ /* 0x001e220000000800 */
[----:B------:R-:W-:Y:S01]  /*155f0*/  IMAD.MOV.U32 R8, RZ, RZ, R0 ;  /* 0x000000ffff087224 */ /* 0x000fe200078e0000 */
[----:B------:R-:W-:Y:S01]  /*15600*/  ULDC.64 UR4, c[0x0][0x428] ;  /* 0x00010a0000047ab9 */ /* 0x000fe20000000a00 */
[----:B------:R-:W-:Y:S01]  /*15610*/  ULDC.64 UR6, c[0x0][0x208] ;  /* 0x0000820000067ab9 */ /* 0x000fe20000000a00 */
        /* <DEDUP_REMOVED lines=17> */
.L_x_2108:
[----:B------:R-:W-:Y:S01]  /*15730*/  IMAD.MOV.U32 R0, RZ, RZ, 0x1 ;  /* 0x00000001ff007424 */ /* 0x000fe200078e00ff */
[----:B-1----:R-:W1:Y:S04]  /*15740*/  S2R R8, SR_TID.X ;  /* 0x0000000000087919 */ /* 0x002e680000002100 */
[----:B------:R-:W-:-:S04]  /*15750*/  SHF.L.U32 R0, R0, 0x1f, RZ ;  /* 0x0000001f00007819 */ /* 0x000fc800000006ff */
[----:B------:R-:W2:Y:S01]  /*15760*/  SYNCS.PHASECHK.TRANS64.TRYWAIT P0, [UR38+0x38840], R0 ;  /* 0x03884000ff0075a7 */ /* 0x000ea20008000166 */
[----:B-1----:R-:W-:-:S04]  /*15770*/  LOP3.LUT R2, R8, 0x7f, RZ, 0xc0, !PT ;  /* 0x0000007f08027812 */ /* 0x002fc800078ec0ff */
[----:B------:R-:W-:Y:S01]  /*15780*/  ISETP.NE.AND P1, PT, R2, RZ, PT ;  /* 0x000000ff0200720c */ /* 0x000fe20003f25270 */
[----:B--2---:R-:W-:-:S12]  /*15790*/  @!P0 BRA `(.L_x_2109) ;  /* 0x0000004c007c8947 */ /* 0x004fd80003800000 */
.L_x_2209:
[----:B------:R-:W-:Y:S05]  /*157a0*/  @P1 BRA `(.L_x_2110) ;  /* 0x0000000000181947 */ /* 0x000fea0003800000 */
[----:B------:R-:W2:Y:S01]  /*157b0*/  S2R R2, SR_TID.X ;  /* 0x0000000000027919 */ /* 0x000ea20000002100 */
[----:B-1----:R-:W-:-:S04]  /*157c0*/  IMAD.MOV.U32 R0, RZ, RZ, 0x2000 ;  /* 0x00002000ff007424 */ /* 0x002fc800078e00ff */
[----:B------:R3:W-:Y:S01]  /*157d0*/  SYNCS.ARRIVE.TRANS64 RZ, [UR38+0x38830], R0 ;  /* 0x03883000ffff79a7 */ /* 0x0007e20008000026 */
[----:B--2---:R-:W-:-:S13]  /*157e0*/  LOP3.LUT P0, RZ, R2, 0x1f, RZ, 0xc0, !PT ;  /* 0x0000001f02ff7812 */ /* 0x004fda000780c0ff */
[----:B---3--:R-:W-:Y:S05]  /*157f0*/  @!P0 BRA `(.L_x_2110) ;  /* 0x0000000000048947 */ /* 0x008fea0003800000 */
[----:B------:R-:W-:Y:S01]  /*15800*/  BPT.TRAP 0x1 ;  /* 0x000000040000795c */ /* 0x000fe20000300000 */
.L_x_2110:
        /* <DEDUP_REMOVED lines=18> */
.L_x_2106:
[----:B------:R-:W-:Y:S05]  /*15930*/  WARPSYNC.ALL ;  /* 0x0000000000007948 */ /* 0x000fea0003800000 */
[----:B------:R-:W-:Y:S01]  /*15940*/  UIADD3 UR4, UR38, 0x20400, URZ ;  /* 0x0002040026047890 */ /* 0x000fe2000fffe03f */
[----:B------:R-:W-:Y:S01]  /*15950*/  BAR.SYNC.DEFER_BLOCKING 0x8, 0x100 ;  /* 0x0204000000007b1d */ /* 0x000fe20000010000 */
[----:B------:R-:W-:Y:S02]  /*15960*/  USHF.R.S32.HI UR43, URZ, 0x1f, UR36 ;  /* 0x0000001f3f2b7899 */ /* 0x000fe40008011424 */
        /* <DEDUP_REMOVED lines=19> */
.L_x_2111:
[----:B------:R-:W1:Y:S01]  /*15aa0*/  LDC R7, c[0x0][0x448] ;  /* 0x00011200ff077b82 */ /* 0x000e620000000800 */
[----:B0-----:R-:W0:Y:S01]  /*15ab0*/  S2R R6, SR_CTAID.Z ;  /* 0x0000000000067919 */ /* 0x001e220000002700 */
[----:B------:R-:W-:Y:S02]  /*15ac0*/  ULDC.64 UR8, c[0x0][0x2d8] ;  /* 0x0000b60000087ab9 */ /* 0x000fe40000000a00 */
[----:B------:R-:W-:Y:S01]  /*15ad0*/  UIMAD UR6, UR43, UR8, URZ ;  /* 0x000000082b0672a4 */ /* 0x000fe2000f8e023f */
[----:B------:R-:W2:Y:S01]  /*15ae0*/  S2R R11, SR_TID.X ;  /* 0x00000000000b7919 */ /* 0x000ea20000002100 */
[----:B------:R-:W-:Y:S02]  /*15af0*/  UIMAD.WIDE.U32 UR4, UR36, UR8, URZ ;  /* 0x00000008240472a5 */ /* 0x000fe4000f8e003f */
[----:B------:R-:W3:Y:S01]  /*15b00*/  LDC.64 R2, c[0x0][0x2e0] ;  /* 0x0000b800ff027b82 */ /* 0x000ee20000000a00 */
[----:B------:R-:W-:-:S04]  /*15b10*/  UIMAD UR6, UR36, UR9, UR6 ;  /* 0x00000009240672a4 */ /* 0x000fc8000f8e0206 */
[----:B------:R-:W-:Y:S01]  /*15b20*/  UIADD3 UR5, UR5, UR6, URZ ;  /* 0x0000000605057290 */ /* 0x000fe2000fffe03f */
[----:B-1----:R-:W-:Y:S02]  /*15b30*/  ISETP.NE.AND P0, PT, R7, 0x1, PT ;  /* 0x000000010700780c */ /* 0x002fe40003f05270 */
[----:B0-----:R-:W-:Y:S02]  /*15b40*/  SHF.R.S32.HI R12, RZ, 0x1f, R6 ;  /* 0x0000001fff0c7819 */ /* 0x001fe40000011406 */
[----:B------:R-:W0:Y:S09]  /*15b50*/  S2R R6, SR_CTAID.Z ;  /* 0x0000000000067919 */ /* 0x000e320000002700 */
[----:B------:R-:W1:Y:S01]  /*15b60*/  @P0 LDC R9, c[0x0][0x44c] ;  /* 0x00011300ff090b82 */ /* 0x000e620000000800 */
[C---:B--2---:R-:W-:Y:S01]  /*15b70*/  LOP3.LUT R8, R11.reuse, 0x7f, RZ, 0xc0, !PT ;  /* 0x0000007f0b087812 */ /* 0x044fe200078ec0ff */
[----:B------:R-:W-:-:S03]  /*15b80*/  IMAD.SHL.U32 R0, R11, 0x10, RZ ;  /* 0x000000100b007824 */ /* 0x000fc600078e00ff */
[----:B------:R-:W-:-:S03]  /*15b90*/  SHF.R.U32.HI R5, RZ, 0x3, R8 ;  /* 0x00000003ff057819 */ /* 0x000fc60000011608 */
[----:B------:R-:W2:Y:S01]  /*15ba0*/  @P0 LDC R4, c[0x0][0x450] ;  /* 0x00011400ff040b82 */ /* 0x000ea20000000800 */
[----:B------:R-:W-:-:S05]  /*15bb0*/  LOP3.LUT R0, R5, 0x70, R0, 0xf8, !PT ;  /* 0x0000007005007812 */ /* 0x000fca00078ef800 */
[----:B------:R-:W-:-:S04]  /*15bc0*/  VIADD R10, R0, UR46 ;  /* 0x0000002e000a7c36 */ /* 0x000fc80008000000 */
[----:B------:R-:W-:Y:S01]  /*15bd0*/  IMAD.MOV.U32 R0, RZ, RZ, R10 ;  /* 0x000000ffff007224 */ /* 0x000fe200078e000a */
[----:B------:R4:W-:Y:S01]  /*15be0*/  STL [R1+0x8], R10 ;  /* 0x0000080a01007387 */ /* 0x0009e20000100800 */
[----:B-1----:R-:W-:-:S05]  /*15bf0*/  @P0 IMAD.HI.U32 R9, R10, R9, RZ ;  /* 0x000000090a090227 */ /* 0x002fca00078e00ff */
[----:B--2---:R-:W-:Y:S01]  /*15c00*/  @P0 SHF.R.U32.HI R0, RZ, R4, R9 ;  /* 0x00000004ff000219 */ /* 0x004fe20000011609 */
[----:B---3--:R-:W-:-:S04]  /*15c10*/  IMAD R4, R12, R2, RZ ;  /* 0x000000020c047224 */ /* 0x008fc800078e02ff */
[C---:B0-----:R-:W-:Y:S01]  /*15c20*/  IMAD R9, R6.reuse, R3, R4 ;  /* 0x0000000306097224 */ /* 0x041fe200078e0204 */
[----:B------:R-:W-:Y:S01]  /*15c30*/  SHF.R.S32.HI R4, RZ, 0x1f, R0 ;  /* 0x0000001fff047819 */ /* 0x000fe20000011400 */
[----:B------:R-:W-:Y:S01]  /*15c40*/  IMAD.WIDE.U32 R2, R6, R2, UR4 ;  /* 0x0000000406027e25 */ /* 0x000fe2000f8e0002 */
[----:B------:R-:W-:-:S03]  /*15c50*/  ULDC.64 UR4, c[0x0][0x2d0] ;  /* 0x0000b40000047ab9 */ /* 0x000fc60000000a00 */
[----:B------:R-:W-:Y:S02]  /*15c60*/  IMAD.MOV R6, RZ, RZ, -R0 ;  /* 0x000000ffff067224 */ /* 0x000fe400078e0a00 */
[----:B------:R-:W-:Y:S02]  /*15c70*/  IMAD.IADD R3, R3, 0x1, R9 ;  /* 0x0000000103037824 */ /* 0x000fe400078e0209 */
[----:B------:R-:W-:Y:S02]  /*15c80*/  IMAD R9, R4, UR4, RZ ;  /* 0x0000000404097c24 */ /* 0x000fe4000f8e02ff */
[----:B------:R-:W-:Y:S02]  /*15c90*/  IMAD R4, R7, R6, R10 ;  /* 0x0000000607047224 */ /* 0x000fe400078e020a */
[C---:B------:R-:W-:Y:S02]  /*15ca0*/  IMAD R6, R0.reuse, UR5, R9 ;  /* 0x0000000500067c24 */ /* 0x040fe4000f8e0209 */
[----:B------:R-:W-:Y:S01]  /*15cb0*/  IMAD.WIDE.U32 R2, R0, UR4, R2 ;  /* 0x0000000400027c25 */ /* 0x000fe2000f8e0002 */
[----:B------:R-:W-:Y:S01]  /*15cc0*/  SHF.R.S32.HI R0, RZ, 0x1f, R4 ;  /* 0x0000001fff007819 */ /* 0x000fe20000011404 */
[----:B------:R-:W-:-:S02]  /*15cd0*/  ULDC.64 UR4, c[0x0][0x2c8] ;  /* 0x0000b20000047ab9 */ /* 0x000fc40000000a00 */
        /* <DEDUP_REMOVED lines=10> */
[C---:B----4-:R-:W-:Y:S02]  /*15d80*/  LOP3.LUT R10, R2.reuse, 0x38, RZ, 0xc0, !PT ;  /* 0x00000038020a7812 */ /* 0x050fe400078ec0ff */
[----:B------:R-:W-:Y:S02]  /*15d90*/  LOP3.LUT R2, R2, 0x1f8, RZ, 0xc0, !PT ;  /* 0x000001f802027812 */ /* 0x000fe400078ec0ff */
[----:B------:R-:W-:Y:S01]  /*15da0*/  ISETP.GE.AND P0, PT, R10, UR4, PT ;  /* 0x000000040a007c0c */ /* 0x000fe2000bf06270 */
[----:B------:R-:W-:Y:S01]  /*15db0*/  UMOV UR4, 0xffffffff ;  /* 0xffffffff00047882 */ /* 0x000fe20000000000 */
[----:B------:R-:W-:Y:S01]  /*15dc0*/  LOP3.LUT R9, R2, 0x38, R11, 0x78, !PT ;  /* 0x0000003802097812 */ /* 0x000fe200078e780b */
[----:B------:R-:W-:-:S05]  /*15dd0*/  IMAD.SHL.U32 R2, R8, 0x8, RZ ;  /* 0x0000000808027824 */ /* 0x000fca00078e00ff */
[----:B------:R-:W-:Y:S01]  /*15de0*/  LOP3.LUT R8, R9, 0x200, R2, 0xf8, !PT ;  /* 0x0000020009087812 */ /* 0x000fe200078ef802 */
[----:B------:R-:W-:Y:S06]  /*15df0*/  BRA.DIV UR4, `(.L_x_2112) ;  /* 0x0000004604fc7947 */ /* 0x000fec000b800000 */
[----:B------:R-:W0:Y:S01]  /*15e00*/  SHFL.IDX PT, R6, R0, RZ, 0x181f ;  /* 0x00181fff00067589 */ /* 0x000e2200000e0000 */
[----:B------:R-:W-:Y:S01]  /*15e10*/  ULDC UR4, c[0x0][0x288] ;  /* 0x0000a20000047ab9 */ /* 0x000fe20000000800 */
[----:B------:R-:W-:Y:S01]  /*15e20*/  VIADD R9, R5, UR46 ;  /* 0x0000002e05097c36 */ /* 0x000fe20008000000 */
[----:B------:R-:W-:Y:S01]  /*15e30*/  ULDC.64 UR6, c[0x0][0x208] ;  /* 0x0000820000067ab9 */ /* 0x000fe20000000a00 */
[----:B------:R-:W1:Y:S01]  /*15e40*/  SHFL.IDX PT, R4, R3, RZ, 0x181f ;  /* 0x00181fff03047589 */ /* 0x000e6200000e0000 */
[----:B------:R-:W-:Y:S02]  /*15e50*/  IMAD R2, R7, UR4, RZ ;  /* 0x0000000407027c24 */ /* 0x000fe4000f8e02ff */
[C---:B------:R-:W-:Y:S01]  /*15e60*/  VIADD R11, R9.reuse, 0x10 ;  /* 0x00000010090b7836 */ /* 0x040fe20000000000 */
[----:B------:R-:W-:Y:S01]  /*15e70*/  STL [R1+0x4], R9 ;  /* 0x0000040901007387 */ /* 0x000fe20000100800 */
[C---:B------:R-:W-:Y:S01]  /*15e80*/  VIADD R7, R9.reuse, 0x20 ;  /* 0x0000002009077836 */ /* 0x040fe20000000000 */
[----:B------:R-:W-:-:S02]  /*15e90*/  ISETP.GE.AND P1, PT, R9, R2, PT ;  /* 0x000000020900720c */ /* 0x000fc40003f26270 */
[----:B------:R-:W-:Y:S04]  /*15ea0*/  STL [R1+0x18], R11 ;  /* 0x0000180b01007387 */ /* 0x000fe80000100800 */
[----:B------:R-:W-:Y:S07]  /*15eb0*/  STL [R1+0x1c], R7 ;  /* 0x00001c0701007387 */ /* 0x000fee0000100800 */
[----:B0-----:R-:W-:-:S02]  /*15ec0*/  @!P1 LEA R5, P2, R10, R6, 0x1 ;  /* 0x000000060a059211 */ /* 0x001fc400078408ff */
[----:B------:R-:W-:-:S03]  /*15ed0*/  @!P1 LEA R6, R8, UR38, 0x1 ;  /* 0x0000002608069c11 */ /* 0x000fc6000f8e08ff */
[----:B-1----:R-:W-:-:S05]  /*15ee0*/  @!P1 IMAD.X R4, RZ, RZ, R4, P2 ;  /* 0x000000ffff049224 */ /* 0x002fca00010e0604 */
[----:B------:R-:W-:-:S04]  /*15ef0*/  @!P1 LOP3.LUT R5, R5, R4, RZ, 0x3c, !PT ;  /* 0x0000000405059212 */ /* 0x000fc800078e3cff */
[----:B------:R-:W-:-:S04]  /*15f00*/  @!P1 LOP3.LUT R4, R5, R4, RZ, 0x3c, !PT ;  /* 0x0000000405049212 */ /* 0x000fc800078e3cff */
[----:B------:R-:W-:-:S05]  /*15f10*/  @!P1 LOP3.LUT R5, R5, R4, RZ, 0x3c, !PT ;  /* 0x0000000405059212 */ /* 0x000fca00078e3cff */
[----:B------:R-:W-:Y:S01]  /*15f20*/  @!PT LDS RZ, [RZ] ;  /* 0x00000000fffff984 */ /* 0x000fe20000000800 */
[----:B------:R0:W-:Y:S01]  /*15f30*/  @!P1 LDGSTS.E.BYPASS.LTC128B.128 [R6+0x20400], desc[UR6][R4.64], !P0 ;  /* 0x2040000004069fae */ /* 0x0001e2000c101d46 */
[----:B------:R-:W-:-:S03]  /*15f40*/  ISETP.GE.AND P1, PT, R11, R2, PT ;  /* 0x000000020b00720c */ /* 0x000fc60003f26270 */
[----:B0-----:R-:W0:Y:S10]  /*15f50*/  SHFL.IDX PT, R5, R0, 0x1, 0x181f ;  /* 0x00381f0000057f89 */ /* 0x001e3400000e0000 */
[----:B------:R-:W-:Y:S01]  /*15f60*/  @!P1 LEA R6, R8, UR38, 0x1 ;  /* 0x0000002608069c11 */ /* 0x000fe2000f8e08ff */
[----:B------:R-:W1:Y:S01]  /*15f70*/  SHFL.IDX PT, R4, R3, 0x1, 0x181f ;  /* 0x00381f0003047f89 */ /* 0x000e6200000e0000 */
[----:B0-----:R-:W-:-:S05]  /*15f80*/  @!P1 LEA R5, P2, R10, R5, 0x1 ;  /* 0x000000050a059211 */ /* 0x001fca00078408ff */
[----:B-1----:R-:W-:-:S05]  /*15f90*/  @!P1 IMAD.X R4, RZ, RZ, R4, P2 ;  /* 0x000000ffff049224 */ /* 0x002fca00010e0604 */
[----:B------:R-:W-:-:S04]  /*15fa0*/  @!P1 LOP3.LUT R5, R5, R4, RZ, 0x3c, !PT ;  /* 0x0000000405059212 */ /* 0x000fc800078e3cff */
[----:B------:R-:W-:-:S04]  /*15fb0*/  @!P1 LOP3.LUT R4, R5, R4, RZ, 0x3c, !PT ;  /* 0x0000000405049212 */ /* 0x000fc800078e3cff */
[----:B------:R-:W-:-:S05]  /*15fc0*/  @!P1 LOP3.LUT R5, R5, R4, RZ, 0x3c, !PT ;  /* 0x0000000405059212 */ /* 0x000fca00078e3cff */
[----:B------:R0:W-:Y:S01]  /*15fd0*/  @!P1 LDGSTS.E.BYPASS.LTC128B.128 [R6+0x20c00], desc[UR6][R4.64], !P0 ;  /* 0x20c0000004069fae */ /* 0x0001e2000c101d46 */
[----:B------:R-:W-:-:S03]  /*15fe0*/  ISETP.GE.AND P1, PT, R7, R2, PT ;  /* 0x000000020700720c */ /* 0x000fc60003f26270 */
[----:B0-----:R-:W0:Y:S10]  /*15ff0*/  SHFL.IDX PT, R5, R0, 0x2, 0x181f ;  /* 0x00581f0000057f89 */ /* 0x001e3400000e0000 */
[----:B------:R-:W-:Y:S01]  /*16000*/  @!P1 LEA R6, R8, UR38, 0x1 ;  /* 0x0000002608069c11 */ /* 0x000fe2000f8e08ff */
[----:B------:R-:W1:Y:S04]  /*16010*/  SHFL.IDX PT, R4, R3, 0x2, 0x181f ;  /* 0x00581f0003047f89 */ /* 0x000e6800000e0000 */
[----:B------:R-:W2:Y:S04]  /*16020*/  SHFL.IDX PT, R0, R0, 0x3, 0x181f ;  /* 0x00781f0000007f89 */ /* 0x000ea800000e0000 */
[----:B------:R-:W3:Y:S01]  /*16030*/  SHFL.IDX PT, R3, R3, 0x3, 0x181f ;  /* 0x00781f0003037f89 */ /* 0x000ee200000e0000 */
[----:B0-----:R-:W-:-:S05]  /*16040*/  @!P1 LEA R5, P2, R10, R5, 0x1 ;  /* 0x000000050a059211 */ /* 0x001fca00078408ff */
[----:B-1----:R-:W-:-:S05]  /*16050*/  @!P1 IMAD.X R4, RZ, RZ, R4, P2 ;  /* 0x000000ffff049224 */ /* 0x002fca00010e0604 */
[----:B------:R-:W-:-:S04]  /*16060*/  @!P1 LOP3.LUT R5, R5, R4, RZ, 0x3c, !PT ;  /* 0x0000000405059212 */ /* 0x000fc800078e3cff */
[----:B------:R-:W-:-:S04]  /*16070*/  @!P1 LOP3.LUT R4, R5, R4, RZ, 0x3c, !PT ;  /* 0x0000000405049212 */ /* 0x000fc800078e3cff */
[----:B------:R-:W-:-:S05]  /*16080*/  @!P1 LOP3.LUT R5, R5, R4, RZ, 0x3c, !PT ;  /* 0x0000000405059212 */ /* 0x000fca00078e3cff */
[----:B--23--:R0:W-:Y:S02]  /*16090*/  @!P1 LDGSTS.E.BYPASS.LTC128B.128 [R6+0x21400], desc[UR6][R4.64], !P0 ;  /* 0x2140000004069fae */ /* 0x00c1e4000c101d46 */
.L_x_2218:
[----:B0-----:R-:W2:Y:S01]  /*160a0*/  LDL R4, [R1+0x4] ;  /* 0x0000040001047983 */ /* 0x001ea20000100800 */
        /* <DEDUP_REMOVED lines=14> */
[----:B-1----:R-:W1:Y:S01]  /*16190*/  LDC.64 R2, c[0x0][0x3d8] ;  /* 0x0000f600ff027b82 */ /* 0x002e620000000a00 */
[----:B------:R-:W-:Y:S01]  /*161a0*/  NOP ;  /* 0x0000000000007918 */ /* 0x000fe20000000000 */
[C---:B-1----:R-:W-:Y:S01]  /*161b0*/  IMAD R0, R2.reuse, UR43, RZ ;  /* 0x0000002b02007c24 */ /* 0x042fe2000f8e02ff */
[----:B------:R-:W-:Y:S01]  /*161c0*/  UIADD3 UR4, UR38, 0x26400, URZ ;  /* 0x0002640026047890 */ /* 0x000fe2000fffe03f */
[----:B0-----:R-:W-:Y:S01]  /*161d0*/  IMAD.WIDE.U32 R4, R2, UR36, RZ ;  /* 0x0000002402047c25 */ /* 0x001fe2000f8e00ff */
        /* <DEDUP_REMOVED lines=24> */
.L_x_2113:
[----:B------:R-:W2:Y:S01]  /*16360*/  LDL.LU.64 R8, [R1+0x28] ;  /* 0x0000280001087983 */ /* 0x000ea20000300a00 */
[----:B------:R-:W1:Y:S01]  /*16370*/  LDC R7, c[0x0][0x448] ;  /* 0x00011200ff077b82 */ /* 0x000e620000000800 */
[----:B------:R-:W-:Y:S02]  /*16380*/  ULDC.64 UR4, c[0x0][0x3e0] ;  /* 0x0000f80000047ab9 */ /* 0x000fe40000000a00 */
[----:B0-----:R-:W2:Y:S04]  /*16390*/  LDL.LU.64 R2, [R1+0x10] ;  /* 0x0000100001027983 */ /* 0x001ea80000300a00 */
[----:B------:R-:W3:Y:S01]  /*163a0*/  LDL.LU R6, [R1+0x8] ;  /* 0x0000080001067983 */ /* 0x000ee20000300800 */
[----:B------:R-:W0:Y:S01]  /*163b0*/  S2R R0, SR_CTAID.Z ;  /* 0x0000000000007919 */ /* 0x000e220000002700 */
[----:B------:R-:W4:Y:S01]  /*163c0*/  S2R R4, SR_CTAID.Z ;  /* 0x0000000000047919 */ /* 0x000f220000002700 */
[----:B-1----:R-:W-:-:S02]  /*163d0*/  ISETP.NE.AND P0, PT, R7, 0x1, PT ;  /* 0x000000010700780c */ /* 0x002fc40003f05270 */
[----:B0-----:R-:W-:-:S05]  /*163e0*/  SHF.R.S32.HI R0, RZ, 0x1f, R0 ;  /* 0x0000001fff007819 */ /* 0x001fca0000011400 */
[----:B------:R-:W-:-:S04]  /*163f0*/  IMAD R0, R0, UR4, RZ ;  /* 0x0000000400007c24 */ /* 0x000fc8000f8e02ff */
[----:B----4-:R-:W-:Y:S02]  /*16400*/  IMAD R5, R4, UR5, R0 ;  /* 0x0000000504057c24 */ /* 0x010fe4000f8e0200 */
[----:B------:R-:W0:Y:S01]  /*16410*/  @P0 LDC R0, c[0x0][0x450] ;  /* 0x00011400ff000b82 */ /* 0x000e220000000800 */
[----:B------:R-:W-:Y:S01]  /*16420*/  LOP3.LUT R17, R17, 0xfffffff7, RZ, 0xc0, !PT ;  /* 0xfffffff711117812 */ /* 0x000fe200078ec0ff */
[----:B--2---:R-:W-:-:S04]  /*16430*/  IMAD.MOV.U32 R2, RZ, RZ, R8 ;  /* 0x000000ffff027224 */ /* 0x004fc800078e0008 */
[----:B------:R-:W-:Y:S01]  /*16440*/  IMAD.WIDE.U32 R2, R4, UR4, R2 ;  /* 0x0000000404027c25 */ /* 0x000fe2000f8e0002 */
[----:B------:R-:W1:Y:S01]  /*16450*/  S2R R8, SR_TID.X ;  /* 0x0000000000087919 */ /* 0x000e620000002100 */
[----:B------:R-:W-:Y:S02]  /*16460*/  ULDC.64 UR4, c[0x0][0x3d0] ;  /* 0x0000f40000047ab9 */ /* 0x000fe40000000a00 */
[----:B------:R-:W-:Y:S02]  /*16470*/  IMAD.IADD R3, R3, 0x1, R5 ;  /* 0x0000000103037824 */ /* 0x000fe400078e0205 */
[----:B------:R-:W2:Y:S01]  /*16480*/  @P0 LDC R5, c[0x0][0x44c] ;  /* 0x00011300ff050b82 */ /* 0x000ea20000000800 */
[----:B---3--:R-:W-:Y:S02]  /*16490*/  IMAD.MOV.U32 R4, RZ, RZ, R6 ;  /* 0x000000ffff047224 */ /* 0x008fe400078e0006 */
[----:B--2---:R-:W-:-:S05]  /*164a0*/  @P0 IMAD.HI.U32 R5, R6, R5, RZ ;  /* 0x0000000506050227 */ /* 0x004fca00078e00ff */
[----:B0-----:R-:W-:-:S04]  /*164b0*/  @P0 SHF.R.U32.HI R4, RZ, R0, R5 ;  /* 0x00000000ff040219 */ /* 0x001fc80000011605 */
[--C-:B------:R-:W-:Y:S01]  /*164c0*/  SHF.R.S32.HI R5, RZ, 0x1f, R4.reuse ;  /* 0x0000001fff057819 */ /* 0x100fe20000011404 */
[----:B------:R-:W-:-:S04]  /*164d0*/  IMAD.MOV R0, RZ, RZ, -R4 ;  /* 0x000000ffff007224 */ /* 0x000fc800078e0a04 */
[----:B------:R-:W-:Y:S02]  /*164e0*/  IMAD R0, R7, R0, R6 ;  /* 0x0000000007007224 */ /* 0x000fe400078e0206 */
[----:B------:R-:W-:Y:S02]  /*164f0*/  IMAD R5, R5, UR4, RZ ;  /* 0x0000000405057c24 */ /* 0x000fe4000f8e02ff */
[----:B------:R-:W-:-:S04]  /*16500*/  IMAD.WIDE.U32 R2, R4, UR4, R2 ;  /* 0x0000000404027c25 */ /* 0x000fc8000f8e0002 */
[----:B------:R-:W-:Y:S01]  /*16510*/  IMAD R5, R4, UR5, R5 ;  /* 0x0000000504057c24 */ /* 0x000fe2000f8e0205 */
[----:B------:R-:W-:Y:S01]  /*16520*/  SHF.R.S32.HI R4, RZ, 0x1f, R0 ;  /* 0x0000001fff047819 */ /* 0x000fe20000011400 */
[----:B------:R-:W-:Y:S02]  /*16530*/  ULDC.64 UR4, c[0x0][0x3c8] ;  /* 0x0000f20000047ab9 */ /* 0x000fe40000000a00 */
[----:B------:R-:W-:Y:S02]  /*16540*/  IMAD.IADD R3, R3, 0x1, R5 ;  /* 0x0000000103037824 */ /* 0x000fe400078e0205 */
[----:B------:R-:W-:Y:S02]  /*16550*/  IMAD R4, R4, UR4, RZ ;  /* 0x0000000404047c24 */ /* 0x000fe4000f8e02ff */
[----:B------:R-:W-:-:S04]  /*16560*/  IMAD.WIDE.U32 R2, R0, UR4, R2 ;  /* 0x0000000400027c25 */ /* 0x000fc8000f8e0002 */
[----:B------:R-:W-:Y:S01]  /*16570*/  IMAD R5, R0, UR5, R4 ;  /* 0x0000000500057c24 */ /* 0x000fe2000f8e0204 */
[----:B------:R-:W-:Y:S01]  /*16580*/  ULDC.64 UR4, c[0x0][0x390] ;  /* 0x0000e40000047ab9 */ /* 0x000fe20000000a00 */
[----:B-1----:R-:W-:Y:S01]  /*16590*/  IMAD.SHL.U32 R10, R8, 0x8, RZ ;  /* 0x00000008080a7824 */ /* 0x002fe200078e00ff */
[----:B------:R-:W-:Y:S01]  /*165a0*/  LEA R0, P0, R2, UR4, 0x1 ;  /* 0x0000000402007c11 */ /* 0x000fe2000f8008ff */
[----:B------:R-:W-:Y:S01]  /*165b0*/  IMAD.IADD R3, R3, 0x1, R5 ;  /* 0x0000000103037824 */ /* 0x000fe200078e0205 */
[----:B------:R-:W-:Y:S02]  /*165c0*/  ULDC UR4, c[0x0][0x3b8] ;  /* 0x0000ee0000047ab9 */ /* 0x000fe40000000800 */
[----:B------:R-:W-:Y:S02]  /*165d0*/  LOP3.LUT R10, R10, 0x38, RZ, 0xc0, !PT ;  /* 0x000000380a0a7812 */ /* 0x000fe400078ec0ff */
        /* <DEDUP_REMOVED lines=134> */
.L_x_2228:
        /* <DEDUP_REMOVED lines=38> */
.L_x_2116:
[----:B------:R-:W-:Y:S05]  /*170a0*/  BSYNC B0 ;  /* 0x0000000000007941 */ /* 0x000fea0003800000 */
.L_x_2115:
        /* <DEDUP_REMOVED lines=9> */
.L_x_2229:
        /* <DEDUP_REMOVED lines=9> */
.L_x_2230:
        /* <DEDUP_REMOVED lines=8> */
.L_x_2122:
[----:B------:R-:W-:Y:S05]  /*17250*/  BSYNC B1 ;  /* 0x0000000000017941 */ /* 0x000fea0003800000 */
.L_x_2121:
        /* <DEDUP_REMOVED lines=11> */
.L_x_2123:
        /* <DEDUP_REMOVED lines=13> */
.L_x_2124:
        /* <DEDUP_REMOVED lines=13> */
.L_x_2125:
        /* <DEDUP_REMOVED lines=13> */
.L_x_2126:
        /* <DEDUP_REMOVED lines=13> */
.L_x_2127:
        /* <DEDUP_REMOVED lines=13> */
.L_x_2128:
        /* <DEDUP_REMOVED lines=13> */
.L_x_2129:
        /* <DEDUP_REMOVED lines=13> */
.L_x_2130:
        /* <DEDUP_REMOVED lines=8> */
.L_x_2119:
[----:B------:R-:W-:Y:S05]  /*17940*/  BSYNC B0 ;  /* 0x0000000000007941 */ /* 0x000fea0003800000 */
.L_x_2118:
[----:B0-----:R-:W3:Y:S01]  /*17950*/  LDL.LU R3, [R1+0x20] ;  /* 0x0000200001037983 */ /* 0x001ee20000300800 */
[----:B------:R-:W-:Y:S02]  /*17960*/  IMAD.MOV.U32 R9, RZ, RZ, RZ ;  /* 0x000000ffff097224 */ /* 0x000fe400078e00ff */
[----:B-1----:R-:W-:Y:S02]  /*17970*/  IMAD.MOV.U32 R6, RZ, RZ, 0x1 ;  /* 0x00000001ff067424 */ /* 0x002fe400078e00ff */
[----:B---3--:R-:W-:-:S05]  /*17980*/  VIADD R8, R3, 0xfffffffe ;  /* 0xfffffffe03087836 */ /* 0x008fca0000000000 */
        /* <DEDUP_REMOVED lines=19> */
[----:B0-----:R-:W-:-:S03]  /*17ac0*/  LOP3.LUT R10, R4, 0x1f, RZ, 0xc0, !PT ;  /* 0x0000001f040a7812 */ /* 0x001fc600078ec0ff */
[----:B------:R-:W-:-:S05]  /*17ad0*/  IMAD.IADD R2, R2, 0x1, R3 ;  /* 0x0000000102027824 */ /* 0x000fca00078e0203 */
[----:B------:R-:W-:Y:S01]  /*17ae0*/  LOP3.LUT R11, R2, 0x1, RZ, 0xc0, !PT ;  /* 0x00000001020b7812 */ /* 0x000fe200078ec0ff */
[----:B------:R-:W-:Y:S06]  /*17af0*/  @!P0 BRA `(.L_x_2131) ;  /* 0x0000001400e08947 */ /* 0x000fec0003800000 */
[----:B------:R-:W-:Y:S01]  /*17b00*/  BSSY B0, `(.L_x_2131) ;  /* 0x0000177000007945 */ /* 0x000fe20003800000 */
[----:B------:R-:W-:Y:S02]  /*17b10*/  IMAD.IADD R7, R2, 0x1, -R11 ;  /* 0x0000000102077824 */ /* 0x000fe400078e0a0b */
[----:B------:R-:W-:-:S07]  /*17b20*/  IMAD.MOV.U32 R0, RZ, RZ, 0x1 ;  /* 0x00000001ff007424 */ /* 0x000fce00078e00ff */
.L_x_2172:
        /* <DEDUP_REMOVED lines=28> */
.L_x_2134:
[----:B------:R-:W1:Y:S01]  /*17cf0*/  S2R R2, SR_TID.X ;  /* 0x0000000000027919 */ /* 0x000e620000002100 */
[----:B------:R-:W-:Y:S01]  /*17d00*/  BSSY B2, `(.L_x_2135) ;  /* 0x0000006000027945 */ /* 0x000fe20003800000 */
[----:B-1----:R-:W-:Y:S02]  /*17d10*/  LOP3.LUT R3, R2, 0x7f, RZ, 0xc0, !PT ;  /* 0x0000007f02037812 */ /* 0x002fe400078ec0ff */
[----:B------:R-:W-:Y:S02]  /*17d20*/  SHF.L.U32 R2, R0, 0x1f, RZ ;  /* 0x0000001f00027819 */ /* 0x000fe400000006ff */
[----:B------:R-:W-:Y:S02]  /*17d30*/  ISETP.NE.AND P2, PT, R3, RZ, PT ;  /* 0x000000ff0300720c */ /* 0x000fe40003f45270 */
[----:B------:R-:W1:Y:S02]  /*17d40*/  SYNCS.PHASECHK.TRANS64.TRYWAIT P0, [UR38+0x38848], R2 ;  /* 0x03884802ff0075a7 */ /* 0x000e640008000166 */
[----:B-1----:R-:W-:Y:S09]  /*17d50*/  @!P0 BRA `(.L_x_2136) ;  /* 0x0000003800348947 */ /* 0x002ff20003800000 */
.L_x_2231:
[----:B------:R-:W-:Y:S05]  /*17d60*/  BSYNC B2 ;  /* 0x0000000000027941 */ /* 0x000fea0003800000 */
.L_x_2135:
[----:B------:R-:W-:Y:S04]  /*17d70*/  BSSY B2, `(.L_x_2137) ;  /* 0x0000007000027945 */ /* 0x000fe80003800000 */
[----:B------:R-:W-:Y:S05]  /*17d80*/  @P2 BRA `(.L_x_2138) ;  /* 0x0000000000142947 */ /* 0x000fea0003800000 */
[----:B------:R-:W-:Y:S01]  /*17d90*/  ISETP.NE.AND P0, PT, R10, RZ, PT ;  /* 0x000000ff0a00720c */ /* 0x000fe20003f05270 */
[----:B-1----:R-:W-:-:S04]  /*17da0*/  IMAD.MOV.U32 R3, RZ, RZ, 0x2000 ;  /* 0x00002000ff037424 */ /* 0x002fc800078e00ff */
[----:B------:R3:W-:Y:S08]  /*17db0*/  SYNCS.ARRIVE.TRANS64 RZ, [UR38+0x38838], R3 ;  /* 0x03883803ffff79a7 */ /* 0x0007f00008000026 */
[----:B---3--:R-:W-:Y:S05]  /*17dc0*/  @!P0 BRA `(.L_x_2138) ;  /* 0x0000000000048947 */ /* 0x008fea0003800000 */
[----:B------:R-:W-:Y:S01]  /*17dd0*/  BPT.TRAP 0x1 ;  /* 0x000000040000795c */ /* 0x000fe20000300000 */
.L_x_2138:
[----:B------:R-:W-:Y:S05]  /*17de0*/  BSYNC B2 ;  /* 0x0000000000027941 */ /* 0x000fea0003800000 */
.L_x_2137:
        /* <DEDUP_REMOVED lines=11> */
.L_x_2139:
        /* <DEDUP_REMOVED lines=10> */
.L_x_2232:
[----:B------:R-:W-:Y:S05]  /*17f40*/  BSYNC B2 ;  /* 0x0000000000027941 */ /* 0x000fea0003800000 */
.L_x_2140:
        /* <DEDUP_REMOVED lines=9> */
.L_x_2143:
[----:B------:R-:W-:Y:S05]  /*17fe0*/  BSYNC B2 ;  /* 0x0000000000027941 */ /* 0x000fea0003800000 */
.L_x_2142:
        /* <DEDUP_REMOVED lines=9> */
.L_x_2144:
        /* <DEDUP_REMOVED lines=13> */
.L_x_2145:
        /* <DEDUP_REMOVED lines=13> */
.L_x_2146:
        /* <DEDUP_REMOVED lines=13> */
.L_x_2147:
        /* <DEDUP_REMOVED lines=13> */
.L_x_2148:
        /* <DEDUP_REMOVED lines=13> */
.L_x_2149:
        /* <DEDUP_REMOVED lines=13> */
.L_x_2150:
        /* <DEDUP_REMOVED lines=13> */
.L_x_2151:
        /* <DEDUP_REMOVED lines=8> */
.L_x_2133:
[----:B------:R-:W-:Y:S05]  /*186b0*/  BSYNC B1 ;  /* 0x0000000000017941 */ /* 0x000fea0003800000 */
.L_x_2132:
        /* <DEDUP_REMOVED lines=27> */
.L_x_2154:
[----:B------:R-:W1:Y:S01]  /*18870*/  S2R R2, SR_TID.X ;  /* 0x0000000000027919 */ /* 0x000e620000002100 */
[----:B------:R-:W-:Y:S01]  /*18880*/  BSSY B2, `(.L_x_2155) ;  /* 0x0000006000027945 */ /* 0x000fe20003800000 */
[----:B-1----:R-:W-:Y:S02]  /*18890*/  LOP3.LUT R3, R2, 0x7f, RZ, 0xc0, !PT ;  /* 0x0000007f02037812 */ /* 0x002fe400078ec0ff */
[----:B------:R-:W-:Y:S02]  /*188a0*/  SHF.L.U32 R2, R0, 0x1f, RZ ;  /* 0x0000001f00027819 */ /* 0x000fe400000006ff */
[----:B------:R-:W-:Y:S02]  /*188b0*/  ISETP.NE.AND P2, PT, R3, RZ, PT ;  /* 0x000000ff0300720c */ /* 0x000fe40003f45270 */
[----:B------:R-:W1:Y:S02]  /*188c0*/  SYNCS.PHASECHK.TRANS64.TRYWAIT P0, [UR38+0x38840], R2 ;  /* 0x03884002ff0075a7 */ /* 0x000e640008000166 */
[----:B-1----:R-:W-:Y:S09]  /*188d0*/  @!P0 BRA `(.L_x_2156) ;  /* 0x0000002c00848947 */ /* 0x002ff20003800000 */
.L_x_2233:
[----:B------:R-:W-:Y:S05]  /*188e0*/  BSYNC B2 ;  /* 0x0000000000027941 */ /* 0x000fea0003800000 */
.L_x_2155:
[----:B------:R-:W-:Y:S04]  /*188f0*/  BSSY B2, `(.L_x_2157) ;  /* 0x0000007000027945 */ /* 0x000fe80003800000 */
[----:B------:R-:W-:Y:S05]  /*18900*/  @P2 BRA `(.L_x_2158) ;  /* 0x0000000000142947 */ /* 0x000fea0003800000 */
[----:B------:R-:W-:Y:S01]  /*18910*/  ISETP.NE.AND P0, PT, R10, RZ, PT ;  /* 0x000000ff0a00720c */ /* 0x000fe20003f05270 */
[----:B-1----:R-:W-:-:S04]  /*18920*/  IMAD.MOV.U32 R3, RZ, RZ, 0x2000 ;  /* 0x00002000ff037424 */ /* 0x002fc800078e00ff */
[----:B------:R3:W-:Y:S08]  /*18930*/  SYNCS.ARRIVE.TRANS64 RZ, [UR38+0x38830], R3 ;  /* 0x03883003ffff79a7 */ /* 0x0007f00008000026 */
[----:B---3--:R-:W-:Y:S05]  /*18940*/  @!P0 BRA `(.L_x_2158) ;  /* 0x0000000000048947 */ /* 0x008fea0003800000 */
[----:B------:R-:W-:Y:S01]  /*18950*/  BPT.TRAP 0x1 ;  /* 0x000000040000795c */ /* 0x000fe20000300000 */
.L_x_2158:
[----:B------:R-:W-:Y:S05]  /*18960*/  BSYNC B2 ;  /* 0x0000000000027941 */ /* 0x000fea0003800000 */
.L_x_2157:
        /* <DEDUP_REMOVED lines=11> */
.L_x_2159:
        /* <DEDUP_REMOVED lines=11> */
.L_x_2234:
[----:B------:R-:W-:Y:S05]  /*18ad0*/  BSYNC B2 ;  /* 0x0000000000027941 */ /* 0x000fea0003800000 */
.L_x_2160:
        /* <DEDUP_REMOVED lines=9> */
.L_x_2163:
[----:B------:R-:W-:Y:S05]  /*18b70*/  BSYNC B2 ;  /* 0x0000000000027941 */ /* 0x000fea0003800000 */
.L_x_2162:
        /* <DEDUP_REMOVED lines=9> */
.L_x_2164:
        /* <DEDUP_REMOVED lines=13> */
.L_x_2165:
        /* <DEDUP_REMOVED lines=13> */
.L_x_2166:
        /* <DEDUP_REMOVED lines=13> */
.L_x_2167:
        /* <DEDUP_REMOVED lines=13> */
.L_x_2168:
        /* <DEDUP_REMOVED lines=13> */
.L_x_2169:
        /* <DEDUP_REMOVED lines=13> */
.L_x_2170:
        /* <DEDUP_REMOVED lines=13> */
.L_x_2171:
        /* <DEDUP_REMOVED lines=8> */
.L_x_2153:
[----:B------:R-:W-:Y:S05]  /*19240*/  BSYNC B1 ;  /* 0x0000000000017941 */ /* 0x000fea0003800000 */
.L_x_2152:
[----:B------:R-:W-:Y:S01]  /*19250*/  VIADD R8, R8, 0xfffffffe ;  /* 0xfffffffe08087836 */ /* 0x000fe20000000000 */
[----:B------:R-:W-:Y:S06]  /*19260*/  @P1 BRA `(.L_x_2172) ;  /* 0xffffffe800301947 */ /* 0x000fec000383ffff */
[----:B------:R-:W-:Y:S05]  /*19270*/  BSYNC B0 ;  /* 0x0000000000007941 */ /* 0x000fea0003800000 */
.L_x_2131:
        /* <DEDUP_REMOVED lines=26> */
.L_x_2175:
[----:B------:R-:W1:Y:S01]  /*19420*/  S2R R2, SR_TID.X ;  /* 0x0000000000027919 */ /* 0x000e620000002100 */
[----:B------:R-:W-:Y:S01]  /*19430*/  BSSY B1, `(.L_x_2176) ;  /* 0x0000006000017945 */ /* 0x000fe20003800000 */
[----:B-1----:R-:W-:Y:S02]  /*19440*/  LOP3.LUT R3, R2, 0x7f, RZ, 0xc0, !PT ;  /* 0x0000007f02037812 */ /* 0x002fe400078ec0ff */
[----:B------:R-:W-:Y:S02]  /*19450*/  SHF.L.U32 R2, R0, 0x1f, RZ ;  /* 0x0000001f00027819 */ /* 0x000fe400000006ff */
[----:B------:R-:W-:Y:S02]  /*19460*/  ISETP.NE.AND P1, PT, R3, RZ, PT ;  /* 0x000000ff0300720c */ /* 0x000fe40003f25270 */
[----:B------:R-:W1:Y:S02]  /*19470*/  SYNCS.PHASECHK.TRANS64.TRYWAIT P0, [UR38+0x38848], R2 ;  /* 0x03884802ff0075a7 */ /* 0x000e640008000166 */
[----:B-1----:R-:W-:Y:S09]  /*19480*/  @!P0 BRA `(.L_x_2177) ;  /* 0x0000002000c88947 */ /* 0x002ff20003800000 */
.L_x_2235:
[----:B------:R-:W-:Y:S05]  /*19490*/  BSYNC B1 ;  /* 0x0000000000017941 */ /* 0x000fea0003800000 */
.L_x_2176:
[----:B------:R-:W-:Y:S04]  /*194a0*/  BSSY B1, `(.L_x_2178) ;  /* 0x0000007000017945 */ /* 0x000fe80003800000 */
[----:B------:R-:W-:Y:S05]  /*194b0*/  @P1 BRA `(.L_x_2179) ;  /* 0x0000000000141947 */ /* 0x000fea0003800000 */
[----:B------:R-:W-:Y:S01]  /*194c0*/  ISETP.NE.AND P0, PT, R10, RZ, PT ;  /* 0x000000ff0a00720c */ /* 0x000fe20003f05270 */
[----:B-1----:R-:W-:-:S04]  /*194d0*/  IMAD.MOV.U32 R3, RZ, RZ, 0x2000 ;  /* 0x00002000ff037424 */ /* 0x002fc800078e00ff */
[----:B------:R3:W-:Y:S08]  /*194e0*/  SYNCS.ARRIVE.TRANS64 RZ, [UR38+0x38838], R3 ;  /* 0x03883803ffff79a7 */ /* 0x0007f00008000026 */
[----:B---3--:R-:W-:Y:S05]  /*194f0*/  @!P0 BRA `(.L_x_2179) ;  /* 0x0000000000048947 */ /* 0x008fea0003800000 */
[----:B------:R-:W-:Y:S01]  /*19500*/  BPT.TRAP 0x1 ;  /* 0x000000040000795c */ /* 0x000fe20000300000 */
.L_x_2179:
[----:B------:R-:W-:Y:S05]  /*19510*/  BSYNC B1 ;  /* 0x0000000000017941 */ /* 0x000fea0003800000 */
.L_x_2178:
        /* <DEDUP_REMOVED lines=11> */
.L_x_2180:
        /* <DEDUP_REMOVED lines=11> */
.L_x_2236:
[----:B------:R-:W-:Y:S05]  /*19680*/  BSYNC B1 ;  /* 0x0000000000017941 */ /* 0x000fea0003800000 */
.L_x_2181:
        /* <DEDUP_REMOVED lines=9> */
.L_x_2184:
[----:B------:R-:W-:Y:S05]  /*19720*/  BSYNC B1 ;  /* 0x0000000000017941 */ /* 0x000fea0003800000 */
.L_x_2183:
        /* <DEDUP_REMOVED lines=9> */
.L_x_2185:
        /* <DEDUP_REMOVED lines=13> */
.L_x_2186:
        /* <DEDUP_REMOVED lines=13> */
.L_x_2187:
        /* <DEDUP_REMOVED lines=13> */
.L_x_2188:
        /* <DEDUP_REMOVED lines=13> */
.L_x_2189:
        /* <DEDUP_REMOVED lines=13> */
.L_x_2190:
        /* <DEDUP_REMOVED lines=13> */
.L_x_2191:
        /* <DEDUP_REMOVED lines=13> */
.L_x_2192:
        /* <DEDUP_REMOVED lines=8> */
.L_x_2174:
[----:B------:R-:W-:Y:S05]  /*19df0*/  BSYNC B0 ;  /* 0x0000000000007941 */ /* 0x000fea0003800000 */
.L_x_2173:
[----:B------:R-:W-:Y:S01]  /*19e00*/  LOP3.LUT R0, R0, 0x1, RZ, 0x3c, !PT ;  /* 0x0000000100007812 */ /* 0x000fe200078e3cff */
[----:B------:R-:W-:Y:S02]  /*19e10*/  IMAD.MOV.U32 R6, RZ, RZ, RZ ;  /* 0x000000ffff067224 */ /* 0x000fe400078e00ff */
[----:B------:R-:W-:-:S07]  /*19e20*/  IMAD.MOV.U32 R9, RZ, RZ, RZ ;  /* 0x000000ffff097224 */ /* 0x000fce00078e00ff */
.L_x_2094:
[----:B------:R-:W1:Y:S01]  /*19e30*/  S2R R3, SR_CgaCtaId ;  /* 0x0000000000037919 */ /* 0x000e620000008800 */
[----:B------:R-:W-:Y:S02]  /*19e40*/  MOV R2, 0x400 ;  /* 0x0000040000027802 */ /* 0x000fe40000000f00 */
[----:B------:R-:W-:Y:S02]  /*19e50*/  SHF.L.U32 R9, R9, 0x1f, RZ ;  /* 0x0000001f09097819 */ /* 0x000fe400000006ff */
[----:B-1----:R-:W-:-:S04]  /*19e60*/  LEA R2, R3, R2, 0x18 ;  /* 0x0000000203027211 */ /* 0x002fc800078ec0ff */
[----:B------:R-:W1:Y:S02]  /*19e70*/  SYNCS.PHASECHK.TRANS64.TRYWAIT P0, [R2+URZ+0x38820], R9 ;  /* 0x03882009020075a7 */ /* 0x000e64000800017f */
[----:B-1----:R-:W-:Y:S05]  /*19e80*/  @!P0 BRA `(.L_x_2193) ;  /* 0x0000001800788947 */ /* 0x002fea0003800000 */
.L_x_2237:
[----:B------:R-:W-:-:S03]  /*19e90*/  UMOV UR4, 0xffffffff ;  /* 0xffffffff00047882 */ /* 0x000fc60000000000 */
[----:B------:R-:W-:Y:S05]  /*19ea0*/  BRA.DIV UR4, `(.L_x_2194) ;  /* 0x0000001a04847947 */ /* 0x000fea000b800000 */
[----:B------:R-:W3:Y:S02]  /*19eb0*/  S2R R3, SR_TID.X ;  /* 0x0000000000037919 */ /* 0x000ee40000002100 */
[----:B---3--:R-:W-:-:S04]  /*19ec0*/  SHF.R.U32.HI R3, RZ, 0x5, R3 ;  /* 0x00000005ff037819 */ /* 0x008fc80000011603 */
[----:B------:R-:W-:-:S05]  /*19ed0*/  LOP3.LUT R3, R3, 0x3, RZ, 0xc0, !PT ;  /* 0x0000000303037812 */ /* 0x000fca00078ec0ff */
[----:B--2---:R2:W3:Y:S02]  /*19ee0*/  SHFL.IDX PT, R14, R3, RZ, 0x1f ;  /* 0x00001fff030e7589 */ /* 0x0044e400000e0000 */
.L_x_2240:
[----:B---3--:R-:W-:-:S13]  /*19ef0*/  ISETP.NE.AND P0, PT, R14, RZ, PT ;  /* 0x000000ff0e00720c */ /* 0x008fda0003f05270 */
[----:B------:R-:W-:Y:S05]  /*19f00*/  @P0 BRA `(.L_x_1998) ;  /* 0x0000000000900947 */ /* 0x000fea0003800000 */
[----:B------:R-:W-:-:S03]  /*19f10*/  UMOV UR4, 0xffffffff ;  /* 0xffffffff00047882 */ /* 0x000fc60000000000 */
[----:B------:R-:W-:Y:S05]  /*19f20*/  BRA.DIV UR4, `(.L_x_2195) ;  /* 0x0000001a04987947 */ /* 0x000fea000b800000 */
[----:B------:R-:W-:-:S13]  /*19f30*/  ELECT P6, URZ, PT ;  /* 0x00000000003f782f */ /* 0x000fda00038c0000 */
.L_x_2243:
        /* <DEDUP_REMOVED lines=8> */
.L_x_2196:
        /* <DEDUP_REMOVED lines=12> */
.L_x_2244:
[----:B------:R-:W3:Y:S02]  /*1a080*/  SYNCS.PHASECHK.TRANS64.TRYWAIT P0, [R5+URZ], R0 ;  /* 0x00000000050075a7 */ /* 0x000ee4000800017f */
[----:B---3--:R-:W-:Y:S05]  /*1a090*/  @!P0 BRA `(.L_x_2198) ;  /* 0x0000001800708947 */ /* 0x008fea0003800000 */
.L_x_2245:
[----:B------:R-:W-:Y:S05]  /*1a0a0*/  @!P2 BRA `(.L_x_2199) ;  /* 0x000000000004a947 */ /* 0x000fea0003800000 */
[----:B------:R-:W-:Y:S01]  /*1a0b0*/  BPT.TRAP 0x1 ;  /* 0x000000040000795c */ /* 0x000fe20000300000 */
.L_x_2199:
[----:B-1----:R-:W-:-:S04]  /*1a0c0*/  VIADD R2, R2, 0x38860 ;  /* 0x0003886002027836 */ /* 0x002fc80000000000 */
[----:B---3--:R-:W-:-:S04]  /*1a0d0*/  IMAD R5, R6, 0x8, R2 ;  /* 0x0000000806057824 */ /* 0x008fc800078e0202 */
[----:B------:R-:W1:Y:S02]  /*1a0e0*/  SYNCS.PHASECHK.TRANS64.TRYWAIT P0, [R5+URZ], R4 ;  /* 0x00000004050075a7 */ /* 0x000e64000800017f */
[----:B-1----:R-:W-:Y:S05]  /*1a0f0*/  @!P0 BRA `(.L_x_2200) ;  /* 0x00000018006c8947 */ /* 0x002fea0003800000 */
.L_x_2246:
[----:B------:R-:W-:-:S07]  /*1a100*/  IMAD R3, R3, 0x8, R2 ;  /* 0x0000000803037824 */ /* 0x000fce00078e0202 */
.L_x_2201:
[----:B---3--:R3:W4:Y:S02]  /*1a110*/  SYNCS.PHASECHK.TRANS64.TRYWAIT P0, [R3+URZ], R0 ;  /* 0x00000000030075a7 */ /* 0x008724000800017f */
[----:B----4-:R-:W-:Y:S05]  /*1a120*/  @!P0 NANOSLEEP.SYNCS 0x989680 ;  /* 0x009896800000895d */ /* 0x010fea0003900000 */
[----:B------:R-:W4:Y:S02]  /*1a130*/  @!P0 SYNCS.PHASECHK.TRANS64 P0, [R3+URZ], R0 ;  /* 0x00000000030085a7 */ /* 0x000f24000800007f */
[----:B----4-:R-:W-:Y:S05]  /*1a140*/  @!P0 BRA `(.L_x_2201) ;  /* 0xfffffffc00f08947 */ /* 0x010fea000383ffff */
.L_x_1998:
[----:B------:R-:W-:Y:S05]  /*1a150*/  BSYNC B6 ;  /* 0x0000000000067941 */ /* 0x000fea0003800000 */
.L_x_1995:
[----:B------:R-:W-:Y:S05]  /*1a160*/  EXIT ;  /* 0x000000000000794d */ /* 0x000fea0003800000 */
.L_x_2018:
[----:B0-----:R0:W1:Y:S02]  /*1a170*/  SYNCS.PHASECHK.TRANS64.TRYWAIT P0, [R199+URZ+0x38800], R4 ;  /* 0x03880004c70075a7 */ /* 0x001064000800017f */
[----:B-1----:R-:W-:Y:S05]  /*1a180*/  @!P0 NANOSLEEP.SYNCS 0x989680 ;  /* 0x009896800000895d */ /* 0x002fea0003900000 */
[----:B------:R-:W1:Y:S02]  /*1a190*/  @!P0 SYNCS.PHASECHK.TRANS64 P0, [R199+URZ+0x38800], R4 ;  /* 0x03880004c70085a7 */ /* 0x000e64000800007f */
[----:B-1----:R-:W-:Y:S05]  /*1a1a0*/  @!P0 BRA `(.L_x_2018) ;  /* 0xfffffffc00f08947 */ /* 0x002fea000383ffff */
[----:B------:R-:W-:Y:S05]  /*1a1b0*/  BRA `(.L_x_2202) ;  /* 0xfffffe9800f87947 */ /* 0x000fea000383ffff */
.L_x_2022:
[----:B--2---:R2:W3:Y:S02]  /*1a1c0*/  SYNCS.PHASECHK.TRANS64.TRYWAIT P1, [R199+URZ+0x38830], R4 ;  /* 0x03883004c70075a7 */ /* 0x0044e4000802017f */
[----:B---3--:R-:W-:Y:S05]  /*1a1d0*/  @!P1 NANOSLEEP.SYNCS 0x989680 ;  /* 0x009896800000995d */ /* 0x008fea0003900000 */
[----:B------:R-:W3:Y:S02]  /*1a1e0*/  @!P1 SYNCS.PHASECHK.TRANS64 P1, [R199+URZ+0x38830], R4 ;  /* 0x03883004c70095a7 */ /* 0x000ee4000802007f */
[----:B---3--:R-:W-:Y:S05]  /*1a1f0*/  @!P1 BRA `(.L_x_2022) ;  /* 0xfffffffc00f09947 */ /* 0x008fea000383ffff */
[----:B------:R-:W-:Y:S05]  /*1a200*/  BRA `(.L_x_2021) ;  /* 0xfffffe9c00447947 */ /* 0x000fea000383ffff */
.L_x_2023:
[----:B---3--:R3:W4:Y:S02]  /*1a210*/  SYNCS.PHASECHK.TRANS64.TRYWAIT P1, [R199+URZ+0x38810], R4 ;  /* 0x03881004c70075a7 */ /* 0x008724000802017f */
[----:B----4-:R-:W-:Y:S05]  /*1a220*/  @!P1 NANOSLEEP.SYNCS 0x989680 ;  /* 0x009896800000995d */ /* 0x010fea0003900000 */
[----:B------:R-:W4:Y:S02]  /*1a230*/  @!P1 SYNCS.PHASECHK.TRANS64 P1, [R199+URZ+0x38810], R4 ;  /* 0x03881004c70095a7 */ /* 0x000f24000802007f */
[----:B----4-:R-:W-:Y:S05]  /*1a240*/  @!P1 BRA `(.L_x_2023) ;  /* 0xfffffffc00f09947 */ /* 0x010fea000383ffff */
[----:B------:R-:W-:Y:S05]  /*1a250*/  BRA `(.L_x_2203) ;  /* 0xfffffea000347947 */ /* 0x000fea000383ffff */
.L_x_2027:
[----:B------:R0:W0:Y:S02]  /*1a260*/  SYNCS.PHASECHK.TRANS64.TRYWAIT P1, [R199+URZ+0x38850], R4 ;  /* 0x03885004c70075a7 */ /* 0x000024000802017f */
[----:B0-----:R-:W-:Y:S05]  /*1a270*/  @!P1 NANOSLEEP.SYNCS 0x989680 ;  /* 0x009896800000995d */ /* 0x001fea0003900000 */
[----:B------:R-:W0:Y:S02]  /*1a280*/  @!P1 SYNCS.PHASECHK.TRANS64 P1, [R199+URZ+0x38850], R4 ;  /* 0x03885004c70095a7 */ /* 0x000e24000802007f */
[----:B0-----:R-:W-:Y:S05]  /*1a290*/  @!P1 BRA `(.L_x_2027) ;  /* 0xfffffffc00f09947 */ /* 0x001fea000383ffff */
[----:B------:R-:W-:Y:S05]  /*1a2a0*/  BRA `(.L_x_2026) ;  /* 0xfffffea000607947 */ /* 0x000fea000383ffff */
.L_x_2043:
[----:B-1----:R1:W2:Y:S02]  /*1a2b0*/  SYNCS.PHASECHK.TRANS64.TRYWAIT P2, [R204+URZ+0x38830], R203 ;  /* 0x038830cbcc0075a7 */ /* 0x0022a4000804017f */
[----:B--2---:R-:W-:Y:S05]  /*1a2c0*/  @!P2 NANOSLEEP.SYNCS 0x989680 ;  /* 0x009896800000a95d */ /* 0x004fea0003900000 */
[----:B------:R-:W2:Y:S02]  /*1a2d0*/  @!P2 SYNCS.PHASECHK.TRANS64 P2, [R204+URZ+0x38830], R203 ;  /* 0x038830cbcc00a5a7 */ /* 0x000ea4000804007f */
[----:B--2---:R-:W-:Y:S05]  /*1a2e0*/  @!P2 BRA `(.L_x_2043) ;  /* 0xfffffffc00f0a947 */ /* 0x004fea000383ffff */
[----:B------:R-:W-:Y:S05]  /*1a2f0*/  BRA `(.L_x_2042) ;  /* 0xfffffed400447947 */ /* 0x000fea000383ffff */
.L_x_2047:
[----:B---3--:R3:W4:Y:S02]  /*1a300*/  SYNCS.PHASECHK.TRANS64.TRYWAIT P2, [R204+URZ+0x38850], R203 ;  /* 0x038850cbcc0075a7 */ /* 0x008724000804017f */
[----:B----4-:R-:W-:Y:S05]  /*1a310*/  @!P2 NANOSLEEP.SYNCS 0x989680 ;  /* 0x009896800000a95d */ /* 0x010fea0003900000 */
[----:B------:R-:W4:Y:S02]  /*1a320*/  @!P2 SYNCS.PHASECHK.TRANS64 P2, [R204+URZ+0x38850], R203 ;  /* 0x038850cbcc00a5a7 */ /* 0x000f24000804007f */
[----:B----4-:R-:W-:Y:S05]  /*1a330*/  @!P2 BRA `(.L_x_2047) ;  /* 0xfffffffc00f0a947 */ /* 0x010fea000383ffff */
[----:B------:R-:W-:Y:S05]  /*1a340*/  BRA `(.L_x_2046) ;  /* 0xfffffed800107947 */ /* 0x000fea000383ffff */
.L_x_2064:
[----:B-1----:R1:W3:Y:S02]  /*1a350*/  SYNCS.PHASECHK.TRANS64.TRYWAIT P3, [R184+URZ+0x38830], R23 ;  /* 0x03883017b80075a7 */ /* 0x0022e4000806017f */
[----:B---3--:R-:W-:Y:S05]  /*1a360*/  @!P3 NANOSLEEP.SYNCS 0x989680 ;  /* 0x009896800000b95d */ /* 0x008fea0003900000 */
[----:B------:R-:W3:Y:S02]  /*1a370*/  @!P3 SYNCS.PHASECHK.TRANS64 P3, [R184+URZ+0x38830], R23 ;  /* 0x03883017b800b5a7 */ /* 0x000ee4000806007f */
[----:B---3--:R-:W-:Y:S05]  /*1a380*/  @!P3 BRA `(.L_x_2064) ;  /* 0xfffffffc00f0b947 */ /* 0x008fea000383ffff */
[----:B------:R-:W-:Y:S05]  /*1a390*/  BRA `(.L_x_2063) ;  /* 0xffffff0c00e87947 */ /* 0x000fea000383ffff */
.L_x_2068:
[----:B---3--:R3:W4:Y:S02]  /*1a3a0*/  SYNCS.PHASECHK.TRANS64.TRYWAIT P3, [R184+URZ+0x38850], R23 ;  /* 0x03885017b80075a7 */ /* 0x008724000806017f */
[----:B----4-:R-:W-:Y:S05]  /*1a3b0*/  @!P3 NANOSLEEP.SYNCS 0x989680 ;  /* 0x009896800000b95d */ /* 0x010fea0003900000 */
[----:B------:R-:W4:Y:S02]  /*1a3c0*/  @!P3 SYNCS.PHASECHK.TRANS64 P3, [R184+URZ+0x38850], R23 ;  /* 0x03885017b800b5a7 */ /* 0x000f24000806007f */
[----:B----4-:R-:W-:Y:S05]  /*1a3d0*/  @!P3 BRA `(.L_x_2068) ;  /* 0xfffffffc00f0b947 */ /* 0x010fea000383ffff */
[----:B------:R-:W-:Y:S05]  /*1a3e0*/  BRA `(.L_x_2067) ;  /* 0xffffff1000707947 */ /* 0x000fea000383ffff */
.L_x_2074:
[----:B-1----:R1:W2:Y:S02]  /*1a3f0*/  SYNCS.PHASECHK.TRANS64.TRYWAIT P2, [R202+URZ+0x38830], R189 ;  /* 0x038830bdca0075a7 */ /* 0x0022a4000804017f */
[----:B--2---:R-:W-:Y:S05]  /*1a400*/  @!P2 NANOSLEEP.SYNCS 0x989680 ;  /* 0x009896800000a95d */ /* 0x004fea0003900000 */
[----:B------:R-:W2:Y:S02]  /*1a410*/  @!P2 SYNCS.PHASECHK.TRANS64 P2, [R202+URZ+0x38830], R189 ;  /* 0x038830bdca00a5a7 */ /* 0x000ea4000804007f */
[----:B--2---:R-:W-:Y:S05]  /*1a420*/  @!P2 BRA `(.L_x_2074) ;  /* 0xfffffffc00f0a947 */ /* 0x004fea000383ffff */
[----:B------:R-:W-:Y:S05]  /*1a430*/  BRA `(.L_x_2073) ;  /* 0xffffff3800907947 */ /* 0x000fea000383ffff */
.L_x_2078:
[----:B---3--:R3:W4:Y:S02]  /*1a440*/  SYNCS.PHASECHK.TRANS64.TRYWAIT P2, [R202+URZ+0x38850], R189 ;  /* 0x038850bdca0075a7 */ /* 0x008724000804017f */
[----:B----4-:R-:W-:Y:S05]  /*1a450*/  @!P2 NANOSLEEP.SYNCS 0x989680 ;  /* 0x009896800000a95d */ /* 0x010fea0003900000 */
[----:B------:R-:W4:Y:S02]  /*1a460*/  @!P2 SYNCS.PHASECHK.TRANS64 P2, [R202+URZ+0x38850], R189 ;  /* 0x038850bdca00a5a7 */ /* 0x000f24000804007f */
[----:B----4-:R-:W-:Y:S05]  /*1a470*/  @!P2 BRA `(.L_x_2078) ;  /* 0xfffffffc00f0a947 */ /* 0x010fea000383ffff */
[----:B------:R-:W-:Y:S05]  /*1a480*/  BRA `(.L_x_2077) ;  /* 0xffffff3c001c7947 */ /* 0x000fea000383ffff */
.L_x_2105:
[----:B------:R-:W-:Y:S02]  /*1a490*/  IMAD.MOV.U32 R13, RZ, RZ, R6 ;  /* 0x000000ffff0d7224 */ /* 0x000fe400078e0006 */
[----:B------:R-:W-:Y:S02]  /*1a4a0*/  IMAD.MOV.U32 R12, RZ, RZ, RZ ;  /* 0x000000ffff0c7224 */ /* 0x000fe400078e00ff */
[----:B------:R-:W-:Y:S02]  /*1a4b0*/  IMAD.MOV.U32 R11, RZ, RZ, 0x1f ;  /* 0x0000001fff0b7424 */ /* 0x000fe400078e00ff */
[----:B------:R-:W-:-:S07]  /*1a4c0*/  IMAD.MOV.U32 R15, RZ, RZ, -0x1 ;  /* 0xffffffffff0f7424 */ /* 0x000fce00078e00ff */
[----:B------:R-:W-:Y:S05]  /*1a4d0*/  WARPSYNC.COLLECTIVE R15, `(.L_x_2204) ;  /* 0x000000000f087348 */ /* 0x000fea0003c00000 */
[----:B------:R0:W1:Y:S02]  /*1a4e0*/  SHFL.IDX P6, R14, R13, R12, R11 ;  /* 0x0000000c0d0e7389 */ /* 0x00006400000c000b */
[----:B01----:R-:W-:Y:S01]  /*1a4f0*/  ENDCOLLECTIVE ;  /* 0x000000000000791b */ /* 0x003fe20003800000 */
.L_x_2204:
[----:B------:R-:W-:Y:S05]  /*1a500*/  BRA `(.L_x_2205) ;  /* 0xffffffb000047947 */ /* 0x000fea000383ffff */
.L_x_2107:
[----:B------:R-:W-:Y:S01]  /*1a510*/  BSSY B0, `(.L_x_2206) ;  /* 0x0000006000007945 */ /* 0x000fe20003800000 */
[----:B------:R-:W-:-:S07]  /*1a520*/  IMAD.MOV.U32 R15, RZ, RZ, -0x1 ;  /* 0xffffffffff0f7424 */ /* 0x000fce00078e00ff */
[----:B0-----:R-:W-:Y:S05]  /*1a530*/  WARPSYNC.COLLECTIVE R15, `(.L_x_2207) ;  /* 0x000000000f0c7348 */ /* 0x001fea0003c00000 */
[----:B------:R-:W-:Y:S02]  /*1a540*/  ELECT P6, UR62, PT ;  /* 0x00000000003e782f */ /* 0x000fe400038c0000 */
[----:B------:R-:W-:Y:S01]  /*1a550*/  MOV R14, UR62 ;  /* 0x0000003e000e7c02 */ /* 0x000fe20008000f00 */
[----:B0-----:R-:W-:Y:S10]  /*1a560*/  ENDCOLLECTIVE ;  /* 0x000000000000791b */ /* 0x001ff40003800000 */
.L_x_2207:
[----:B------:R-:W-:Y:S05]  /*1a570*/  BSYNC B0 ;  /* 0x0000000000007941 */ /* 0x000fea0003800000 */
.L_x_2206:
[----:B------:R-:W-:Y:S05]  /*1a580*/  BRA `(.L_x_2208) ;  /* 0xffffffb000087947 */ /* 0x000fea000383ffff */
.L_x_2109:
[----:B-1----:R-:W-:-:S04]  /*1a590*/  IMAD.U32 R3, RZ, RZ, UR38 ;  /* 0x00000026ff037e24 */ /* 0x002fc8000f8e00ff */
[----:B------:R1:W2:Y:S03]  /*1a5a0*/  SYNCS.PHASECHK.TRANS64.TRYWAIT P0, [R3+URZ+0x38840], R0 ;  /* 0x03884000030075a7 */ /* 0x0002a6000800017f */
[----:B--2---:R-:W-:Y:S05]  /*1a5b0*/  @!P0 NANOSLEEP.SYNCS 0x989680 ;  /* 0x009896800000895d */ /* 0x004fea0003900000 */
[----:B------:R-:W2:Y:S02]  /*1a5c0*/  @!P0 SYNCS.PHASECHK.TRANS64 P0, [R3+URZ+0x38840], R0 ;  /* 0x03884000030085a7 */ /* 0x000ea4000800007f */
[----:B--2---:R-:W-:Y:S05]  /*1a5d0*/  @!P0 BRA `(.L_x_2109) ;  /* 0xfffffffc00ec8947 */ /* 0x004fea000383ffff */
[----:B------:R-:W-:Y:S05]  /*1a5e0*/  BRA `(.L_x_2209) ;  /* 0xffffffb0006c7947 */ /* 0x000fea000383ffff */
.L_x_2112:
[----:B------:R-:W-:Y:S02]  /*1a5f0*/  IMAD.MOV.U32 R13, RZ, RZ, R3 ;  /* 0x000000ffff0d7224 */ /* 0x000fe400078e0003 */
[----:B------:R-:W-:Y:S02]  /*1a600*/  IMAD.MOV.U32 R12, RZ, RZ, RZ ;  /* 0x000000ffff0c7224 */ /* 0x000fe400078e00ff */
[----:B------:R-:W-:Y:S02]  /*1a610*/  IMAD.MOV.U32 R11, RZ, RZ, 0x181f ;  /* 0x0000181fff0b7424 */ /* 0x000fe400078e00ff */
[----:B------:R-:W-:Y:S02]  /*1a620*/  IMAD.MOV.U32 R15, RZ, RZ, -0x1 ;  /* 0xffffffffff0f7424 */ /* 0x000fe400078e00ff */
[----:B------:R-:W-:-:S07]  /*1a630*/  VIADD R9, R5, UR46 ;  /* 0x0000002e05097c36 */ /* 0x000fce0008000000 */
[----:B------:R-:W-:Y:S05]  /*1a640*/  WARPSYNC.COLLECTIVE R15, `(.L_x_2210) ;  /* 0x000000000f087348 */ /* 0x000fea0003c00000 */
[----:B------:R0:W1:Y:S02]  /*1a650*/  SHFL.IDX P6, R14, R13, R12, R11 ;  /* 0x0000000c0d0e7389 */ /* 0x00006400000c000b */
[----:B01----:R-:W-:Y:S01]  /*1a660*/  ENDCOLLECTIVE ;  /* 0x000000000000791b */ /* 0x003fe20003800000 */
.L_x_2210:
[----:B------:R0:W-:Y:S01]  /*1a670*/  STL [R1+0x4], R9 ;  /* 0x0000040901007387 */ /* 0x0001e20000100800 */
[----:B------:R-:W-:Y:S02]  /*1a680*/  IMAD.MOV.U32 R13, RZ, RZ, R0 ;  /* 0x000000ffff0d7224 */ /* 0x000fe400078e0000 */
[----:B------:R-:W-:-:S07]  /*1a690*/  IMAD.MOV.U32 R4, RZ, RZ, R14 ;  /* 0x000000ffff047224 */ /* 0x000fce00078e000e */
[----:B0-----:R-:W-:Y:S05]  /*1a6a0*/  WARPSYNC.COLLECTIVE R15, `(.L_x_2211) ;  /* 0x000000000f087348 */ /* 0x001fea0003c00000 */
[----:B------:R1:W2:Y:S02]  /*1a6b0*/  SHFL.IDX P6, R14, R13, R12, R11 ;  /* 0x0000000c0d0e7389 */ /* 0x0002a400000c000b */
[----:B012---:R-:W-:Y:S01]  /*1a6c0*/  ENDCOLLECTIVE ;  /* 0x000000000000791b */ /* 0x007fe20003800000 */
.L_x_2211:
[----:B------:R-:W-:Y:S01]  /*1a6d0*/  ULDC UR4, c[0x0][0x288] ;  /* 0x0000a20000047ab9 */ /* 0x000fe20000000800 */
[----:B------:R-:W-:Y:S01]  /*1a6e0*/  ULDC.64 UR6, c[0x0][0x208] ;  /* 0x0000820000067ab9 */ /* 0x000fe20000000a00 */
[----:B------:R-:W-:Y:S02]  /*1a6f0*/  IMAD R2, R7, UR4, RZ ;  /* 0x0000000407027c24 */ /* 0x000fe4000f8e02ff */
[----:B------:R-:W-:-:S03]  /*1a700*/  VIADD R7, R9, 0x10 ;  /* 0x0000001009077836 */ /* 0x000fc60000000000 */
[----:B------:R-:W-:Y:S02]  /*1a710*/  ISETP.GE.AND P1, PT, R9, R2, PT ;  /* 0x000000020900720c */ /* 0x000fe40003f26270 */
[----:B------:R0:W-:Y:S01]  /*1a720*/  STL [R1+0x18], R7 ;  /* 0x0000180701007387 */ /* 0x0001e20000100800 */
[----:B------:R-:W-:Y:S02]  /*1a730*/  IMAD.MOV.U32 R13, RZ, RZ, R3 ;  /* 0x000000ffff0d7224 */ /* 0x000fe400078e0003 */
[----:B------:R-:W-:Y:S02]  /*1a740*/  IMAD.MOV.U32 R12, RZ, RZ, 0x1 ;  /* 0x00000001ff0c7424 */ /* 0x000fe400078e00ff */
[----:B------:R-:W-:-:S06]  /*1a750*/  IMAD.MOV.U32 R6, RZ, RZ, R14 ;  /* 0x000000ffff067224 */ /* 0x000fcc00078e000e */
[----:B------:R-:W-:Y:S02]  /*1a760*/  @!P1 LEA R5, P2, R10, R6, 0x1 ;  /* 0x000000060a059211 */ /* 0x000fe400078408ff */
[----:B------:R-:W-:-:S03]  /*1a770*/  @!P1 LEA R6, R8, UR38, 0x1 ;  /* 0x0000002608069c11 */ /* 0x000fc6000f8e08ff */
        /* <DEDUP_REMOVED lines=9> */
[----:B0-----:R-:W-:-:S12]  /*1a810*/  VIADD R7, R9, 0x20 ;  /* 0x0000002009077836 */ /* 0x001fd80000000000 */
[----:B-1----:R-:W-:Y:S05]  /*1a820*/  WARPSYNC.COLLECTIVE R15, `(.L_x_2212) ;  /* 0x000000000f087348 */ /* 0x002fea0003c00000 */
[----:B------:R0:W2:Y:S02]  /*1a830*/  SHFL.IDX P6, R14, R13, R12, R11 ;  /* 0x0000000c0d0e7389 */ /* 0x0000a400000c000b */
[----:B012---:R-:W-:Y:S01]  /*1a840*/  ENDCOLLECTIVE ;  /* 0x000000000000791b */ /* 0x007fe20003800000 */
.L_x_2212:
[----:B------:R0:W-:Y:S01]  /*1a850*/  STL [R1+0x1c], R7 ;  /* 0x00001c0701007387 */ /* 0x0001e20000100800 */
[----:B------:R-:W-:Y:S01]  /*1a860*/  @!P1 LEA R6, R8, UR38, 0x1 ;  /* 0x0000002608069c11 */ /* 0x000fe2000f8e08ff */
[----:B------:R-:W-:Y:S02]  /*1a870*/  IMAD.MOV.U32 R13, RZ, RZ, R0 ;  /* 0x000000ffff0d7224 */ /* 0x000fe400078e0000 */
[----:B------:R-:W-:-:S07]  /*1a880*/  IMAD.MOV.U32 R4, RZ, RZ, R14 ;  /* 0x000000ffff047224 */ /* 0x000fce00078e000e */
[----:B0-----:R-:W-:Y:S05]  /*1a890*/  WARPSYNC.COLLECTIVE R15, `(.L_x_2213) ;  /* 0x000000000f087348 */ /* 0x001fea0003c00000 */
[----:B------:R1:W2:Y:S02]  /*1a8a0*/  SHFL.IDX P6, R14, R13, R12, R11 ;  /* 0x0000000c0d0e7389 */ /* 0x0002a400000c000b */
[----:B012---:R-:W-:Y:S01]  /*1a8b0*/  ENDCOLLECTIVE ;  /* 0x000000000000791b */ /* 0x007fe20003800000 */
.L_x_2213:
[----:B------:R-:W-:Y:S01]  /*1a8c0*/  ULDC.64 UR4, c[0x0][0x208] ;  /* 0x0000820000047ab9 */ /* 0x000fe20000000a00 */
[----:B------:R-:W-:Y:S02]  /*1a8d0*/  IMAD.MOV.U32 R13, RZ, RZ, R3 ;  /* 0x000000ffff0d7224 */ /* 0x000fe400078e0003 */
[----:B------:R-:W-:Y:S02]  /*1a8e0*/  IMAD.MOV.U32 R12, RZ, RZ, 0x2 ;  /* 0x00000002ff0c7424 */ /* 0x000fe400078e00ff */
[----:B------:R-:W-:-:S05]  /*1a8f0*/  IMAD.MOV.U32 R5, RZ, RZ, R14 ;  /* 0x000000ffff057224 */ /* 0x000fca00078e000e */
        /* <DEDUP_REMOVED lines=13> */
.L_x_2214:
[----:B------:R-:W-:Y:S01]  /*1a9d0*/  @!P1 LEA R6, R8, UR38, 0x1 ;  /* 0x0000002608069c11 */ /* 0x000fe2000f8e08ff */
[----:B------:R-:W-:Y:S02]  /*1a9e0*/  IMAD.MOV.U32 R13, RZ, RZ, R0 ;  /* 0x000000ffff0d7224 */ /* 0x000fe400078e0000 */
[----:B------:R-:W-:-:S07]  /*1a9f0*/  IMAD.MOV.U32 R4, RZ, RZ, R14 ;  /* 0x000000ffff047224 */ /* 0x000fce00078e000e */
[----:B------:R-:W-:Y:S05]  /*1aa00*/  WARPSYNC.COLLECTIVE R15, `(.L_x_2215) ;  /* 0x000000000f087348 */ /* 0x000fea0003c00000 */
[----:B------:R0:W1:Y:S02]  /*1aa10*/  SHFL.IDX P6, R14, R13, R12, R11 ;  /* 0x0000000c0d0e7389 */ /* 0x00006400000c000b */
[----:B01----:R-:W-:Y:S01]  /*1aa20*/  ENDCOLLECTIVE ;  /* 0x000000000000791b */ /* 0x003fe20003800000 */
.L_x_2215:
        /* <DEDUP_REMOVED lines=16> */
.L_x_2216:
[----:B------:R-:W-:Y:S02]  /*1ab30*/  IMAD.MOV.U32 R13, RZ, RZ, R0 ;  /* 0x000000ffff0d7224 */ /* 0x000fe400078e0000 */
[----:B------:R-:W-:-:S07]  /*1ab40*/  IMAD.MOV.U32 R3, RZ, RZ, R14 ;  /* 0x000000ffff037224 */ /* 0x000fce00078e000e */
[----:B------:R-:W-:Y:S05]  /*1ab50*/  WARPSYNC.COLLECTIVE R15, `(.L_x_2217) ;  /* 0x000000000f087348 */ /* 0x000fea0003c00000 */
[----:B------:R0:W1:Y:S02]  /*1ab60*/  SHFL.IDX P6, R14, R13, R12, R11 ;  /* 0x0000000c0d0e7389 */ /* 0x00006400000c000b */
[----:B01----:R-:W-:Y:S01]  /*1ab70*/  ENDCOLLECTIVE ;  /* 0x000000000000791b */ /* 0x003fe20003800000 */
.L_x_2217:
[----:B------:R-:W-:Y:S01]  /*1ab80*/  IMAD.MOV.U32 R0, RZ, RZ, R14 ;  /* 0x000000ffff007224 */ /* 0x000fe200078e000e */
[----:B------:R-:W-:Y:S06]  /*1ab90*/  BRA `(.L_x_2218) ;  /* 0xffffffb400407947 */ /* 0x000fec000383ffff */
.L_x_2114:
        /* <DEDUP_REMOVED lines=8> */
.L_x_2220:
[----:B------:R-:W-:Y:S05]  /*1ac20*/  BSYNC B0 ;  /* 0x0000000000007941 */ /* 0x000fea0003800000 */
.L_x_2219:
        /* <DEDUP_REMOVED lines=17> */
.L_x_2221:
        /* <DEDUP_REMOVED lines=49> */
.L_x_2222:
[----:B------:R-:W-:Y:S02]  /*1b050*/  IMAD.MOV.U32 R13, RZ, RZ, R0 ;  /* 0x000000ffff0d7224 */ /* 0x000fe400078e0000 */
[----:B------:R-:W-:-:S07]  /*1b060*/  IMAD.MOV.U32 R8, RZ, RZ, R14 ;  /* 0x000000ffff087224 */ /* 0x000fce00078e000e */
[----:B------:R-:W-:Y:S05]  /*1b070*/  WARPSYNC.COLLECTIVE R15, `(.L_x_2223) ;  /* 0x000000000f087348 */ /* 0x000fea0003c00000 */
[----:B------:R0:W1:Y:S02]  /*1b080*/  SHFL.IDX P6, R14, R13, R12, R11 ;  /* 0x0000000c0d0e7389 */ /* 0x00006400000c000b */
[----:B01----:R-:W-:Y:S01]  /*1b090*/  ENDCOLLECTIVE ;  /* 0x000000000000791b */ /* 0x003fe20003800000 */
.L_x_2223:
        /* <DEDUP_REMOVED lines=31> */
.L_x_2224:
[----:B------:R-:W-:Y:S02]  /*1b290*/  IMAD.MOV.U32 R13, RZ, RZ, R0 ;  /* 0x000000ffff0d7224 */ /* 0x000fe400078e0000 */
[----:B------:R-:W-:-:S07]  /*1b2a0*/  IMAD.MOV.U32 R2, RZ, RZ, R14 ;  /* 0x000000ffff027224 */ /* 0x000fce00078e000e */
[----:B------:R-:W-:Y:S05]  /*1b2b0*/  WARPSYNC.COLLECTIVE R15, `(.L_x_2225) ;  /* 0x000000000f087348 */ /* 0x000fea0003c00000 */
[----:B------:R0:W1:Y:S02]  /*1b2c0*/  SHFL.IDX P6, R14, R13, R12, R11 ;  /* 0x0000000c0d0e7389 */ /* 0x00006400000c000b */
[----:B01----:R-:W-:Y:S01]  /*1b2d0*/  ENDCOLLECTIVE ;  /* 0x000000000000791b */ /* 0x003fe20003800000 */
.L_x_2225:
        /* <DEDUP_REMOVED lines=35> */
.L_x_2226:
[----:B------:R-:W-:Y:S02]  /*1b510*/  IMAD.MOV.U32 R13, RZ, RZ, R0 ;  /* 0x000000ffff0d7224 */ /* 0x000fe400078e0000 */
[----:B------:R-:W-:-:S07]  /*1b520*/  IMAD.MOV.U32 R6, RZ, RZ, R14 ;  /* 0x000000ffff067224 */ /* 0x000fce00078e000e */
[----:B------:R-:W-:Y:S05]  /*1b530*/  WARPSYNC.COLLECTIVE R15, `(.L_x_2227) ;  /* 0x000000000f087348 */ /* 0x000fea0003c00000 */
[----:B------:R0:W1:Y:S02]  /*1b540*/  SHFL.IDX P6, R14, R13, R12, R11 ;  /* 0x0000000c0d0e7389 */ /* 0x00006400000c000b */
[----:B01----:R-:W-:Y:S01]  /*1b550*/  ENDCOLLECTIVE ;  /* 0x000000000000791b */ /* 0x003fe20003800000 */
.L_x_2227:
[----:B------:R-:W-:Y:S05]  /*1b560*/  BRA `(.L_x_2228) ;  /* 0xffffffb800347947 */ /* 0x000fea000383ffff */
.L_x_2117:
[----:B0-----:R-:W-:-:S04]  /*1b570*/  IMAD.U32 R3, RZ, RZ, UR38 ;  /* 0x00000026ff037e24 */ /* 0x001fc8000f8e00ff */
[----:B------:R0:W3:Y:S03]  /*1b580*/  SYNCS.PHASECHK.TRANS64.TRYWAIT P0, [R3+URZ+0x38820], R2 ;  /* 0x03882002030075a7 */ /* 0x0000e6000800017f */
[----:B---3--:R-:W-:Y:S05]  /*1b590*/  @!P0 NANOSLEEP.SYNCS 0x989680 ;  /* 0x009896800000895d */ /* 0x008fea0003900000 */
[----:B------:R-:W3:Y:S02]  /*1b5a0*/  @!P0 SYNCS.PHASECHK.TRANS64 P0, [R3+URZ+0x38820], R2 ;  /* 0x03882002030085a7 */ /* 0x000ee4000800007f */
[----:B---3--:R-:W-:Y:S05]  /*1b5b0*/  @!P0 BRA `(.L_x_2117) ;  /* 0xfffffffc00ec8947 */ /* 0x008fea000383ffff */
[----:B------:R-:W-:Y:S05]  /*1b5c0*/  BRA `(.L_x_2229) ;  /* 0xffffffb800dc7947 */ /* 0x000fea000383ffff */
.L_x_2120:
[----:B0-----:R-:W-:-:S04]  /*1b5d0*/  IMAD.U32 R3, RZ, RZ, UR38 ;  /* 0x00000026ff037e24 */ /* 0x001fc8000f8e00ff */
[----:B------:R0:W3:Y:S03]  /*1b5e0*/  SYNCS.PHASECHK.TRANS64.TRYWAIT P0, [R3+URZ+0x38860], R2 ;  /* 0x03886002030075a7 */ /* 0x0000e6000800017f */
[----:B---3--:R-:W-:Y:S05]  /*1b5f0*/  @!P0 NANOSLEEP.SYNCS 0x989680 ;  /* 0x009896800000895d */ /* 0x008fea0003900000 */
[----:B------:R-:W3:Y:S02]  /*1b600*/  @!P0 SYNCS.PHASECHK.TRANS64 P0, [R3+URZ+0x38860], R2 ;  /* 0x03886002030085a7 */ /* 0x000ee4000800007f */
[----:B---3--:R-:W-:Y:S05]  /*1b610*/  @!P0 BRA `(.L_x_2120) ;  /* 0xfffffffc00ec8947 */ /* 0x008fea000383ffff */
[----:B------:R-:W-:Y:S05]  /*1b620*/  BRA `(.L_x_2230) ;  /* 0xffffffb800e87947 */ /* 0x000fea000383ffff */
.L_x_2136:
[----:B-1----:R-:W-:-:S04]  /*1b630*/  IMAD.U32 R3, RZ, RZ, UR38 ;  /* 0x00000026ff037e24 */ /* 0x002fc8000f8e00ff */
[----:B------:R1:W3:Y:S03]  /*1b640*/  SYNCS.PHASECHK.TRANS64.TRYWAIT P0, [R3+URZ+0x38848], R2 ;  /* 0x03884802030075a7 */ /* 0x0002e6000800017f */
[----:B---3--:R-:W-:Y:S05]  /*1b650*/  @!P0 NANOSLEEP.SYNCS 0x989680 ;  /* 0x009896800000895d */ /* 0x008fea0003900000 */
[----:B------:R-:W3:Y:S02]  /*1b660*/  @!P0 SYNCS.PHASECHK.TRANS64 P0, [R3+URZ+0x38848], R2 ;  /* 0x03884802030085a7 */ /* 0x000ee4000800007f */
[----:B---3--:R-:W-:Y:S05]  /*1b670*/  @!P0 BRA `(.L_x_2136) ;  /* 0xfffffffc00ec8947 */ /* 0x008fea000383ffff */
[----:B------:R-:W-:Y:S05]  /*1b680*/  BRA `(.L_x_2231) ;  /* 0xffffffc400b47947 */ /* 0x000fea000383ffff */
.L_x_2141:
[----:B01----:R-:W-:-:S04]  /*1b690*/  IMAD.U32 R3, RZ, RZ, UR38 ;  /* 0x00000026ff037e24 */ /* 0x003fc8000f8e00ff */
[----:B------:R0:W1:Y:S03]  /*1b6a0*/  SYNCS.PHASECHK.TRANS64.TRYWAIT P0, [R3+URZ+0x38868], R2 ;  /* 0x03886802030075a7 */ /* 0x000066000800017f */
[----:B-1----:R-:W-:Y:S05]  /*1b6b0*/  @!P0 NANOSLEEP.SYNCS 0x989680 ;  /* 0x009896800000895d */ /* 0x002fea0003900000 */
[----:B------:R-:W1:Y:S02]  /*1b6c0*/  @!P0 SYNCS.PHASECHK.TRANS64 P0, [R3+URZ+0x38868], R2 ;  /* 0x03886802030085a7 */ /* 0x000e64000800007f */
[----:B-1----:R-:W-:Y:S05]  /*1b6d0*/  @!P0 BRA `(.L_x_2141) ;  /* 0xfffffffc00ec8947 */ /* 0x002fea000383ffff */
[----:B------:R-:W-:Y:S05]  /*1b6e0*/  BRA `(.L_x_2232) ;  /* 0xffffffc800147947 */ /* 0x000fea000383ffff */
.L_x_2156:
[----:B-1----:R-:W-:-:S04]  /*1b6f0*/  IMAD.U32 R3, RZ, RZ, UR38 ;  /* 0x00000026ff037e24 */ /* 0x002fc8000f8e00ff */
[----:B------:R1:W3:Y:S03]  /*1b700*/  SYNCS.PHASECHK.TRANS64.TRYWAIT P0, [R3+URZ+0x38840], R2 ;  /* 0x03884002030075a7 */ /* 0x0002e6000800017f */
[----:B---3--:R-:W-:Y:S05]  /*1b710*/  @!P0 NANOSLEEP.SYNCS 0x989680 ;  /* 0x009896800000895d */ /* 0x008fea0003900000 */
[----:B------:R-:W3:Y:S02]  /*1b720*/  @!P0 SYNCS.PHASECHK.TRANS64 P0, [R3+URZ+0x38840], R2 ;  /* 0x03884002030085a7 */ /* 0x000ee4000800007f */
[----:B---3--:R-:W-:Y:S05]  /*1b730*/  @!P0 BRA `(.L_x_2156) ;  /* 0xfffffffc00ec8947 */ /* 0x008fea000383ffff */
[----:B------:R-:W-:Y:S05]  /*1b740*/  BRA `(.L_x_2233) ;  /* 0xffffffd000647947 */ /* 0x000fea000383ffff */
.L_x_2161:
[----:B01----:R-:W-:-:S04]  /*1b750*/  IMAD.U32 R3, RZ, RZ, UR38 ;  /* 0x00000026ff037e24 */ /* 0x003fc8000f8e00ff */
[----:B------:R0:W1:Y:S03]  /*1b760*/  SYNCS.PHASECHK.TRANS64.TRYWAIT P0, [R3+URZ+0x38860], R2 ;  /* 0x03886002030075a7 */ /* 0x000066000800017f */
[----:B-1----:R-:W-:Y:S05]  /*1b770*/  @!P0 NANOSLEEP.SYNCS 0x989680 ;  /* 0x009896800000895d */ /* 0x002fea0003900000 */
[----:B------:R-:W1:Y:S02]  /*1b780*/  @!P0 SYNCS.PHASECHK.TRANS64 P0, [R3+URZ+0x38860], R2 ;  /* 0x03886002030085a7 */ /* 0x000e64000800007f */
[----:B-1----:R-:W-:Y:S05]  /*1b790*/  @!P0 BRA `(.L_x_2161) ;  /* 0xfffffffc00ec8947 */ /* 0x002fea000383ffff */
[----:B------:R-:W-:Y:S05]  /*1b7a0*/  BRA `(.L_x_2234) ;  /* 0xffffffd000c87947 */ /* 0x000fea000383ffff */
.L_x_2177:
[----:B-1----:R-:W-:-:S04]  /*1b7b0*/  IMAD.U32 R3, RZ, RZ, UR38 ;  /* 0x00000026ff037e24 */ /* 0x002fc8000f8e00ff */
[----:B------:R1:W3:Y:S03]  /*1b7c0*/  SYNCS.PHASECHK.TRANS64.TRYWAIT P0, [R3+URZ+0x38848], R2 ;  /* 0x03884802030075a7 */ /* 0x0002e6000800017f */
[----:B---3--:R-:W-:Y:S05]  /*1b7d0*/  @!P0 NANOSLEEP.SYNCS 0x989680 ;  /* 0x009896800000895d */ /* 0x008fea0003900000 */
[----:B------:R-:W3:Y:S02]  /*1b7e0*/  @!P0 SYNCS.PHASECHK.TRANS64 P0, [R3+URZ+0x38848], R2 ;  /* 0x03884802030085a7 */ /* 0x000ee4000800007f */
[----:B---3--:R-:W-:Y:S05]  /*1b7f0*/  @!P0 BRA `(.L_x_2177) ;  /* 0xfffffffc00ec8947 */ /* 0x008fea000383ffff */
[----:B------:R-:W-:Y:S05]  /*1b800*/  BRA `(.L_x_2235) ;  /* 0xffffffdc00207947 */ /* 0x000fea000383ffff */
.L_x_2182:
[----:B-1----:R-:W-:-:S04]  /*1b810*/  IMAD.U32 R3, RZ, RZ, UR38 ;  /* 0x00000026ff037e24 */ /* 0x002fc8000f8e00ff */
[----:B------:R1:W3:Y:S03]  /*1b820*/  SYNCS.PHASECHK.TRANS64.TRYWAIT P0, [R3+URZ+0x38868], R2 ;  /* 0x03886802030075a7 */ /* 0x0002e6000800017f */
[----:B---3--:R-:W-:Y:S05]  /*1b830*/  @!P0 NANOSLEEP.SYNCS 0x989680 ;  /* 0x009896800000895d */ /* 0x008fea0003900000 */
[----:B------:R-:W3:Y:S02]  /*1b840*/  @!P0 SYNCS.PHASECHK.TRANS64 P0, [R3+URZ+0x38868], R2 ;  /* 0x03886802030085a7 */ /* 0x000ee4000800007f */
[----:B---3--:R-:W-:Y:S05]  /*1b850*/  @!P0 BRA `(.L_x_2182) ;  /* 0xfffffffc00ec8947 */ /* 0x008fea000383ffff */
[----:B------:R-:W-:Y:S05]  /*1b860*/  BRA `(.L_x_2236) ;  /* 0xffffffdc00847947 */ /* 0x000fea000383ffff */
.L_x_2193:
[----:B-1----:R1:W3:Y:S02]  /*1b870*/  SYNCS.PHASECHK.TRANS64.TRYWAIT P0, [R2+URZ+0x38820], R9 ;  /* 0x03882009020075a7 */ /* 0x0022e4000800017f */
[----:B---3--:R-:W-:Y:S05]  /*1b880*/  @!P0 NANOSLEEP.SYNCS 0x989680 ;  /* 0x009896800000895d */ /* 0x008fea0003900000 */
[----:B------:R-:W3:Y:S02]  /*1b890*/  @!P0 SYNCS.PHASECHK.TRANS64 P0, [R2+URZ+0x38820], R9 ;  /* 0x03882009020085a7 */ /* 0x000ee4000800007f */
[----:B---3--:R-:W-:Y:S05]  /*1b8a0*/  @!P0 BRA `(.L_x_2193) ;  /* 0xfffffffc00f08947 */ /* 0x008fea000383ffff */
[----:B------:R-:W-:Y:S05]  /*1b8b0*/  BRA `(.L_x_2237) ;  /* 0xffffffe400747947 */ /* 0x000fea000383ffff */
.L_x_2194:
        /* <DEDUP_REMOVED lines=11> */
.L_x_2239:
[----:B------:R-:W-:Y:S05]  /*1b970*/  BSYNC B0 ;  /* 0x0000000000007941 */ /* 0x000fea0003800000 */
.L_x_2238:
[----:B------:R-:W-:Y:S05]  /*1b980*/  BRA `(.L_x_2240) ;  /* 0xffffffe400587947 */ /* 0x000fea000383ffff */
.L_x_2195:
[----:B------:R-:W-:Y:S01]  /*1b990*/  BSSY B0, `(.L_x_2241) ;  /* 0x0000006000007945 */ /* 0x000fe20003800000 */
[----:B------:R-:W-:-:S07]  /*1b9a0*/  IMAD.MOV.U32 R15, RZ, RZ, -0x1 ;  /* 0xffffffffff0f7424 */ /* 0x000fce00078e00ff */
[----:B012---:R-:W-:Y:S05]  /*1b9b0*/  WARPSYNC.COLLECTIVE R15, `(.L_x_2242) ;  /* 0x000000000f0c7348 */ /* 0x007fea0003c00000 */
[----:B------:R-:W-:Y:S02]  /*1b9c0*/  ELECT P6, UR62, PT ;  /* 0x00000000003e782f */ /* 0x000fe400038c0000 */
[----:B------:R-:W-:Y:S01]  /*1b9d0*/  MOV R14, UR62 ;  /* 0x0000003e000e7c02 */ /* 0x000fe20008000f00 */
[----:B012---:R-:W-:Y:S10]  /*1b9e0*/  ENDCOLLECTIVE ;  /* 0x000000000000791b */ /* 0x007ff40003800000 */
.L_x_2242:
[----:B------:R-:W-:Y:S05]  /*1b9f0*/  BSYNC B0 ;  /* 0x0000000000007941 */ /* 0x000fea0003800000 */
.L_x_2241:
[----:B------:R-:W-:Y:S05]  /*1ba00*/  BRA `(.L_x_2243) ;  /* 0xffffffe4004c7947 */ /* 0x000fea000383ffff */
.L_x_2197:
[----:B--2---:R2:W3:Y:S02]  /*1ba10*/  SYNCS.PHASECHK.TRANS64.TRYWAIT P0, [R7+URZ], R4 ;  /* 0x00000004070075a7 */ /* 0x0044e4000800017f */
[----:B---3--:R-:W-:Y:S05]  /*1ba20*/  @!P0 NANOSLEEP.SYNCS 0x989680 ;  /* 0x009896800000895d */ /* 0x008fea0003900000 */
[----:B------:R-:W3:Y:S02]  /*1ba30*/  @!P0 SYNCS.PHASECHK.TRANS64 P0, [R7+URZ], R4 ;  /* 0x00000004070085a7 */ /* 0x000ee4000800007f */
[----:B---3--:R-:W-:Y:S05]  /*1ba40*/  @!P0 BRA `(.L_x_2197) ;  /* 0xfffffffc00f08947 */ /* 0x008fea000383ffff */
[----:B------:R-:W-:Y:S05]  /*1ba50*/  BRA `(.L_x_2244) ;  /* 0xffffffe400887947 */ /* 0x000fea000383ffff */
.L_x_2198:
[----:B---3--:R3:W4:Y:S02]  /*1ba60*/  SYNCS.PHASECHK.TRANS64.TRYWAIT P0, [R5+URZ], R0 ;  /* 0x00000000050075a7 */ /* 0x008724000800017f */
[----:B----4-:R-:W-:Y:S05]  /*1ba70*/  @!P0 NANOSLEEP.SYNCS 0x989680 ;  /* 0x009896800000895d */ /* 0x010fea0003900000 */
[----:B------:R-:W4:Y:S02]  /*1ba80*/  @!P0 SYNCS.PHASECHK.TRANS64 P0, [R5+URZ], R0 ;  /* 0x00000000050085a7 */ /* 0x000f24000800007f */
[----:B----4-:R-:W-:Y:S05]  /*1ba90*/  @!P0 BRA `(.L_x_2198) ;  /* 0xfffffffc00f08947 */ /* 0x010fea000383ffff */
[----:B------:R-:W-:Y:S05]  /*1baa0*/  BRA `(.L_x_2245) ;  /* 0xffffffe4007c7947 */ /* 0x000fea000383ffff */
.L_x_2200:
[----:B-1----:R1:W3:Y:S02]  /*1bab0*/  SYNCS.PHASECHK.TRANS64.TRYWAIT P0, [R5+URZ], R4 ;  /* 0x00000004050075a7 */ /* 0x0022e4000800017f */
[----:B---3--:R-:W-:Y:S05]  /*1bac0*/  @!P0 NANOSLEEP.SYNCS 0x989680 ;  /* 0x009896800000895d */ /* 0x008fea0003900000 */
[----:B------:R-:W3:Y:S02]  /*1bad0*/  @!P0 SYNCS.PHASECHK.TRANS64 P0, [R5+URZ], R4 ;  /* 0x00000004050085a7 */ /* 0x000ee4000800007f */
[----:B---3--:R-:W-:Y:S05]  /*1bae0*/  @!P0 BRA `(.L_x_2200) ;  /* 0xfffffffc00f08947 */ /* 0x008fea000383ffff */
[----:B------:R-:W-:Y:S05]  /*1baf0*/  BRA `(.L_x_2246) ;  /* 0xffffffe400807947 */ /* 0x000fea000383ffff */
.L_x_2247:
        /* <DEDUP_REMOVED lines=16> */
.L_x_5873:


//--------------------- .text._ZN7cutlass13device_kernelIN5flash11enable_sm90INS1_16FlashAttnFwdSm90INS1_25CollectiveMainloopFwdSm90ILi2EN4cute5tupleIJNS5_1CILi1EEES8_S8_EEENS6_IJNS7_ILi64EEESA_SA_EEELi512ENS_10bfloat16_tEfNS_4arch4Sm90ELb0ELb1ELb0ELb1ELb0ELb0ELb0ELb0ELb0ELb1ELb1ELb0EEENS1_21CollectiveEpilogueFwdINS6_IJSA_NS7_ILi512EEESA_EEES9_SC_SE_Li256ELb1ELb1ELb1ELb0EEENS1_36VarlenDynamicPersistentTileSchedulerILi64ELi64ELi256ELi128ELb1ELb1ELb1ELb1ELb0ELb1EEEEEEEEEvNT_6ParamsE --------------------------
	.section	.text._ZN7cutlass13device_kernelIN5flash11enable_sm90INS1_16FlashAttnFwdSm90INS1_25CollectiveMainloopFwdSm90ILi2EN4cute5tupleIJNS5_1CILi1EEES8_S8_EEENS6_IJNS7_ILi64EEESA_SA_EEELi512ENS_10bfloat16_tEfNS_4arch4Sm90ELb0ELb1ELb0ELb1ELb0ELb0ELb0ELb0ELb0ELb1ELb1ELb0EEENS1_21CollectiveEpilogueFwdINS6_IJSA_NS7_ILi512EEESA_EEES9_SC_SE_Li256ELb1ELb1ELb1ELb0EEENS1_36VarlenDynamicPersistentTileSchedulerILi64ELi64ELi256ELi128ELb1ELb1ELb1ELb1ELb0ELb1EEEEEEEEEvNT_6ParamsE,"ax",@progbits
	.align	128
.text._ZN7cutlass13device_kernelIN5flash11enable_sm90INS1_16FlashAttnFwdSm90INS1_25CollectiveMainloopFwdSm90ILi2EN4cute5tupleIJNS5_1CILi1EEES8_S8_EEENS6_IJNS7_ILi64EEESA_SA_EEELi512ENS_10bfloat16_tEfNS_4arch4Sm90ELb0ELb1ELb0ELb1ELb0ELb0ELb0ELb0ELb0ELb1ELb1ELb0EEENS1_21CollectiveEpilogueFwdINS6_IJSA_NS7_ILi512EEESA_EEES9_SC_SE_Li256ELb1ELb1ELb1ELb0EEENS1_36VarlenDynamicPersistentTileSchedulerILi64ELi64ELi256ELi128ELb1ELb1ELb1ELb1ELb0ELb1EEEEEEEEEvNT_6ParamsE:
        .type           _ZN7cutlass13device_kernelIN5flash11enable_sm90INS1_16FlashAttnFwdSm90INS1_25CollectiveMainloopFwdSm90ILi2EN4cute5tupleIJNS5_1CILi1EEES8_S8_EEENS6_IJNS7_ILi64EEESA_SA_EEELi512ENS_10bfloat16_tEfNS_4arch4Sm90ELb0ELb1ELb0ELb1ELb0ELb0ELb0ELb0ELb0ELb1ELb1ELb0EEENS1_21CollectiveEpilogueFwdINS6_IJSA_NS7_ILi512EEESA_EEES9_SC_SE_Li256ELb1ELb1ELb1ELb0EEENS1_36VarlenDynamicPersistentTileSchedulerILi64ELi64ELi256ELi128ELb1ELb1ELb1ELb1ELb0ELb1EEEEEEEEEvNT_6ParamsE,@function
        .size           _ZN7cutlass13device_kernelIN5flash11enable_sm90INS1_16FlashAttnFwdSm90INS1_25CollectiveMainloopFwdSm90ILi2EN4cute5tupleIJNS5_1CILi1EEES8_S8_EEENS6_IJNS7_ILi64EEESA_SA_EEELi512ENS_10bfloat16_tEfNS_4arch4Sm90ELb0ELb1ELb0ELb1ELb0ELb0ELb0ELb0ELb0ELb1ELb1ELb0EEENS1_21CollectiveEpilogueFwdINS6_IJSA_NS7_ILi512EEESA_EEES9_SC_SE_Li256ELb1ELb1ELb1ELb0EEENS1_36VarlenDynamicPersistentTileSchedulerILi64ELi64ELi256ELi128ELb1ELb1ELb1ELb1ELb0ELb1EEEEEEEEEvNT_6ParamsE,(.L_x_5874 - _ZN7cutlass13device_kernelIN5flash11enable_sm90INS1_16FlashAttnFwdSm90INS1_25CollectiveMainloopFwdSm90ILi2EN4cute5tupleIJNS5_1CILi1EEES8_S8_EEENS6_IJNS7_ILi64EEESA_SA_EEELi512ENS_10bfloat16_tEfNS_4arch4Sm90ELb0ELb1ELb0ELb1ELb0ELb0ELb0ELb0ELb0ELb1ELb1ELb0EEENS1_21CollectiveEpilogueFwdINS6_IJSA_NS7_ILi512EEESA_EEES9_SC_SE_Li256ELb1ELb1ELb1ELb0EEENS1_36VarlenDynamicPersistentTileSchedulerILi64ELi64ELi256ELi128ELb1ELb1ELb1ELb1ELb0ELb1EEEEEEEEEvNT_6ParamsE)
        .other          _ZN7cutlass13device_kernelIN5flash11enable_sm90INS1_16FlashAttnFwdSm90INS1_25CollectiveMainloopFwdSm90ILi2EN4cute5tupleIJNS5_1CILi1EEES8_S8_EEENS6_IJNS7_ILi64EEESA_SA_EEELi512ENS_10bfloat16_tEfNS_4arch4Sm90ELb0ELb1ELb0ELb1ELb0ELb0ELb0ELb0ELb0ELb1ELb1ELb0EEENS1_21CollectiveEpilogueFwdINS6_IJSA_NS7_ILi512EEESA_EEES9_SC_SE_Li256ELb1ELb1ELb1ELb0EEENS1_36VarlenDynamicPersistentTileSchedulerILi64ELi64ELi256ELi128ELb1ELb1ELb1ELb1ELb0ELb1EEEEEEEEEvNT_6ParamsE,@"STO_CUDA_ENTRY STV_DEFAULT"
_ZN7cutlass13device_kernelIN5flash11enable_sm90INS1_16FlashAttnFwdSm90INS1_25CollectiveMainloopFwdSm90ILi2EN4cute5tupleIJNS5_1CILi1EEES8_S8_EEENS6_IJNS7_ILi64EEESA_SA_EEELi512ENS_10bfloat16_tEfNS_4arch4Sm90ELb0ELb1ELb0ELb1ELb0ELb0ELb0ELb0ELb0ELb1ELb1ELb0EEENS1_21CollectiveEpilogueFwdINS6_IJSA_NS7_ILi512EEESA_EEES9_SC_SE_Li256ELb1ELb1ELb1ELb0EEENS1_36VarlenDynamicPersistentTileSchedulerILi64ELi64ELi256ELi128ELb1ELb1ELb1ELb1ELb0ELb1EEEEEEEEEvNT_6ParamsE:
        /* <DEDUP_REMOVED lines=18> */
.L_x_2249:
[----:B------:R-:W-:Y:S05]  /*0120*/  BSYNC B0 ;  /* 0x0000000000007941 */ /* 0x000fea0003800000 */
.L_x_2248:
        /* <DEDUP_REMOVED lines=37> */
.L_x_2250:
        /* <DEDUP_REMOVED lines=22> */
.L_x_2251:
        /* <DEDUP_REMOVED lines=18> */
.L_x_2252:
        /* <DEDUP_REMOVED lines=22> */
.L_x_2253:
        /* <DEDUP_REMOVED lines=22> */
.L_x_2254:
[----:B------:R-:W-:Y:S01]  /*08c0*/  PLOP3.LUT P0, PT, PT, PT, UP0, 0x80, 0x0 ;  /* 0x000000000000781c */ /* 0x000fe20003f0f008 */
[----:B------:R-:W-:Y:S01]  /*08d0*/  UMOV UR36, 0x1 ;  /* 0x0000000100247882 */ /* 0x000fe20000000000 */
[----:B------:R-:W-:Y:S01]  /*08e0*/  NOP ;  /* 0x0000000000007918 */ /* 0x000fe20000000000 */
[----:B------:R-:W-:Y:S01]  /*08f0*/  USEL UR36, UR36, 0x2, !UP0 ;  /* 0x0000000224247887 */ /* 0x000fe2000c000000 */
[----:B------:R-:W-:Y:S01]  /*0900*/  ULDC.64 UR40, c[0x0][0x208] ;  /* 0x0000820000287ab9 */ /* 0x000fe20000000a00 */
[----:B012-4-:R-:W-:Y:S08]  /*0910*/  BAR.SYNC.DEFER_BLOCKING 0x0 ;  /* 0x0000000000007b1d */ /* 0x017ff00000010000 */
[----:B------:R-:W-:Y:S05]  /*0920*/  @!P0 BRA `(.L_x_2255) ;  /* 0x0000011800d08947 */ /* 0x000fea0003800000 */
.L_x_2256:
        /* <DEDUP_REMOVED lines=25> */
[----:B------:R-:W-:Y:S01]  /*0ac0*/  R2UR UR5, R9 ;  /* 0x00000000090572ca */ /* 0x000fe200000e0000 */
[----:B------:R-:W-:Y:S01]  /*0ad0*/  UMOV UR37, URZ ;  /* 0x0000003f00257c82 */ /* 0x000fe20008000000 */
        /* <DEDUP_REMOVED lines=9> */
[----:B------:R-:W-:Y:S01]  /*0b70*/  IMAD.IADD R10, R6, 0x1, -R11 ;  /* 0x00000001060a7824 */ /* 0x000fe200078e0a0b */
[----:B------:R-:W-:Y:S02]  /*0b80*/  SHF.R.S32.HI R7, RZ, 0x1f, R2 ;  /* 0x0000001fff077819 */ /* 0x000fe40000011402 */
[----:B------:R-:W-:Y:S01]  /*0b90*/  LEA.HI R2, R0, R5, RZ, 0x1 ;  /* 0x0000000500027211 */ /* 0x000fe200078f08ff */
[----:B------:R-:W-:Y:S01]  /*0ba0*/  IMAD.IADD R0, R6, 0x1, -R3 ;  /* 0x0000000106007824 */ /* 0x000fe200078e0a03 */
[----:B------:R-:W-:Y:S02]  /*0bb0*/  LEA.HI R7, R7, R4, RZ, 0x2 ;  /* 0x0000000407077211 */ /* 0x000fe400078f10ff */
[----:B------:R-:W-:Y:S02]  /*0bc0*/  LOP3.LUT R2, R2, 0x1ffffffe, RZ, 0xc0, !PT ;  /* 0x1ffffffe02027812 */ /* 0x000fe400078ec0ff */
[----:B------:R-:W-:-:S02]  /*0bd0*/  SHF.R.S32.HI R3, RZ, 0x1f, R0 ;  /* 0x0000001fff037819 */ /* 0x000fc40000011400 */
[----:B------:R-:W-:Y:S01]  /*0be0*/  SHF.R.S32.HI R225, RZ, 0x7, R8 ;  /* 0x00000007ffe17819 */ /* 0x000fe20000011408 */
[----:B------:R-:W-:Y:S01]  /*0bf0*/  IMAD.IADD R2, R5, 0x1, -R2 ;  /* 0x0000000105027824 */ /* 0x000fe200078e0a02 */
[----:B------:R-:W-:Y:S02]  /*0c00*/  LEA.HI R5, R3, R0, RZ, 0x3 ;  /* 0x0000000003057211 */ /* 0x000fe400078f18ff */
[----:B------:R-:W-:Y:S01]  /*0c10*/  LOP3.LUT R7, R7, 0x3ffffc, RZ, 0xc0, !PT ;  /* 0x003ffffc07077812 */ /* 0x000fe200078ec0ff */
[----:B------:R-:W-:Y:S01]  /*0c20*/  IMAD R12, R225, 0x100, R0 ;  /* 0x00000100e10c7824 */ /* 0x000fe200078e0200 */
[----:B------:R-:W-:Y:S01]  /*0c30*/  LOP3.LUT R9, R8, 0xffffff80, RZ, 0xc0, !PT ;  /* 0xffffff8008097812 */ /* 0x000fe200078ec0ff */
[----:B------:R-:W-:Y:S01]  /*0c40*/  IMAD.SHL.U32 R2, R2, 0x8, RZ ;  /* 0x0000000802027824 */ /* 0x000fe200078e00ff */
[----:B------:R-:W-:Y:S01]  /*0c50*/  LOP3.LUT R187, R224, 0xfffffff8, RZ, 0xc0, !PT ;  /* 0xfffffff8e0bb7812 */ /* 0x000fe200078ec0ff */
[----:B------:R-:W-:Y:S01]  /*0c60*/  IMAD.IADD R7, R4, 0x1, -R7 ;  /* 0x0000000104077824 */ /* 0x000fe200078e0a07 */
[C---:B------:R-:W-:Y:S01]  /*0c70*/  LOP3.LUT R11, R5.reuse, 0xfffffff8, RZ, 0xc0, !PT ;  /* 0xfffffff8050b7812 */ /* 0x040fe200078ec0ff */
[----:B------:R-:W-:Y:S01]  /*0c80*/  IMAD.SHL.U32 R5, R5, 0x40, RZ ;  /* 0x0000004005057824 */ /* 0x000fe200078e00ff */
[----:B------:R-:W-:Y:S01]  /*0c90*/  LEA.HI R8, R8, R225, RZ, 0x1 ;  /* 0x000000e108087211 */ /* 0x000fe200078f08ff */
[C---:B------:R-:W-:Y:S01]  /*0ca0*/  IMAD.IADD R9, R6.reuse, 0x1, -R9 ;  /* 0x0000000106097824 */ /* 0x040fe200078e0a09 */
[----:B------:R-:W-:Y:S01]  /*0cb0*/  SHF.R.S32.HI R224, RZ, 0x3, R224 ;  /* 0x00000003ffe07819 */ /* 0x000fe200000114e0 */
[----:B------:R-:W-:Y:S01]  /*0cc0*/  IMAD.IADD R187, R6, 0x1, -R187 ;  /* 0x0000000106bb7824 */ /* 0x000fe200078e0abb */
[----:B------:R-:W-:Y:S01]  /*0cd0*/  LEA.HI R6, R10, R10, RZ, 0x1 ;  /* 0x0000000a0a067211 */ /* 0x000fe200078f08ff */
[----:B------:R-:W-:Y:S01]  /*0ce0*/  IMAD.IADD R11, R0, 0x1, -R11 ;  /* 0x00000001000b7824 */ /* 0x000fe200078e0a0b */
[----:B------:R-:W-:Y:S01]  /*0cf0*/  LOP3.LUT R8, R8, 0xfffffe, RZ, 0xc0, !PT ;  /* 0x00fffffe08087812 */ /* 0x000fe200078ec0ff */
[----:B------:R-:W-:Y:S01]  /*0d00*/  IMAD R15, R7, 0x10, R12 ;  /* 0x00000010070f7824 */ /* 0x000fe200078e020c */
[----:B------:R-:W-:Y:S01]  /*0d10*/  LOP3.LUT R7, R5, 0x7ffffe00, RZ, 0xc0, !PT ;  /* 0x7ffffe0005077812 */ /* 0x000fe200078ec0ff */
[----:B------:R-:W-:Y:S01]  /*0d20*/  IMAD.SHL.U32 R5, R11, 0x40, RZ ;  /* 0x000000400b057824 */ /* 0x000fe200078e00ff */
[----:B------:R-:W-:Y:S01]  /*0d30*/  LOP3.LUT R3, R6, 0x1ffffffe, RZ, 0xc0, !PT ;  /* 0x1ffffffe06037812 */ /* 0x000fe200078ec0ff */
[----:B------:R-:W-:Y:S01]  /*0d40*/  IMAD.IADD R8, R225, 0x1, -R8 ;  /* 0x00000001e1087824 */ /* 0x000fe200078e0a08 */
[----:B------:R-:W-:Y:S01]  /*0d50*/  SHF.R.S32.HI R6, RZ, 0x1f, R9 ;  /* 0x0000001fff067819 */ /* 0x000fe20000011409 */
[----:B------:R-:W-:Y:S01]  /*0d60*/  IMAD R7, R4, 0x400, R7 ;  /* 0x0000040004077824 */ /* 0x000fe200078e0207 */
[----:B------:R-:W-:Y:S01]  /*0d70*/  LOP3.LUT R5, R5, 0x1c0, RZ, 0xc0, !PT ;  /* 0x000001c005057812 */ /* 0x000fe200078ec0ff */
[----:B------:R-:W-:Y:S01]  /*0d80*/  IMAD.IADD R13, R10, 0x1, -R3 ;  /* 0x000000010a0d7824 */ /* 0x000fe200078e0a03 */
[----:B------:R-:W-:Y:S01]  /*0d90*/  LEA.HI R3, R6, R9, RZ, 0x2 ;  /* 0x0000000906037211 */ /* 0x000fe200078f10ff */
[--C-:B------:R-:W-:Y:S01]  /*0da0*/  IMAD.U32 R4, R15, 0x40, R2.reuse ;  /* 0x000000400f047824 */ /* 0x100fe200078e0002 */
[----:B------:R-:W-:Y:S01]  /*0db0*/  LOP3.LUT R2, R5, 0x8, R2, 0xf8, !PT ;  /* 0x0000000805027812 */ /* 0x000fe200078ef802 */
[----:B------:R-:W-:Y:S01]  /*0dc0*/  IMAD.SHL.U32 R185, R187, 0x8, RZ ;  /* 0x00000008bbb97824 */ /* 0x000fe200078e00ff */
[----:B------:R-:W-:-:S02]  /*0dd0*/  SHF.R.U32.HI R5, RZ, 0x3, R5 ;  /* 0x00000003ff057819 */ /* 0x000fc40000011605 */
[----:B------:R-:W-:Y:S01]  /*0de0*/  LOP3.LUT R10, R3, 0x7ffffffc, RZ, 0xc0, !PT ;  /* 0x7ffffffc030a7812 */ /* 0x000fe200078ec0ff */
[----:B------:R0:W-:Y:S01]  /*0df0*/  STL [R1+0x54], R4 ;  /* 0x0000540401007387 */ /* 0x0001e20000100800 */
[--C-:B------:R-:W-:Y:S01]  /*0e00*/  SHF.R.S32.HI R0, RZ, 0x2, R3.reuse ;  /* 0x00000002ff007819 */ /* 0x100fe20000011403 */
[----:B------:R-:W-:Y:S01]  /*0e10*/  VIADD R192, R185, 0x40 ;  /* 0x00000040b9c07836 */ /* 0x000fe20000000000 */
[----:B------:R-:W-:Y:S01]  /*0e20*/  LOP3.LUT R2, R2, R5, RZ, 0x3c, !PT ;  /* 0x0000000502027212 */ /* 0x000fe200078e3cff */
[----:B------:R-:W-:Y:S01]  /*0e30*/  IMAD.IADD R10, R9, 0x1, -R10 ;  /* 0x00000001090a7824 */ /* 0x000fe200078e0a0a */
[----:B------:R-:W-:Y:S02]  /*0e40*/  SHF.R.S32.HI R3, RZ, 0x1f, R3 ;  /* 0x0000001fff037819 */ /* 0x000fe40000011403 */
[----:B------:R-:W-:Y:S01]  /*0e50*/  R2P PR, R11, 0x6 ;  /* 0x000000060b007804 */ /* 0x000fe20000000000 */
[----:B------:R-:W-:Y:S01]  /*0e60*/  IMAD.IADD R7, R7, 0x1, R2 ;  /* 0x0000000107077824 */ /* 0x000fe200078e0202 */
[----:B------:R-:W-:Y:S01]  /*0e70*/  LEA.HI R3, R3, R0, RZ, 0x3 ;  /* 0x0000000003037211 */ /* 0x000fe200078f18ff */
[----:B0-----:R-:W-:Y:S01]  /*0e80*/  IMAD.SHL.U32 R4, R8, 0x100, RZ ;  /* 0x0000010008047824 */ /* 0x001fe200078e00ff */
[----:B------:R-:W-:Y:S01]  /*0e90*/  LEA.HI R6, R6, R9, RZ, 0x5 ;  /* 0x0000000906067211 */ /* 0x000fe200078f28ff */
[----:B------:R-:W-:Y:S01]  /*0ea0*/  IMAD.SHL.U32 R2, R10, 0x2, RZ ;  /* 0x000000020a027824 */ /* 0x000fe200078e00ff */
[----:B------:R-:W-:-:S02]  /*0eb0*/  LOP3.LUT R3, R3, 0xfffffff8, RZ, 0xc0, !PT ;  /* 0xfffffff803037812 */ /* 0x000fc400078ec0ff */
[----:B------:R-:W-:Y:S01]  /*0ec0*/  LEA R19, R7, UR46, 0x1 ;  /* 0x0000002e07137c11 */ /* 0x000fe2000f8e08ff */
[----:B------:R-:W-:Y:S01]  /*0ed0*/  IMAD.IADD R17, R2, 0x1, R4 ;  /* 0x0000000102117824 */ /* 0x000fe200078e0204 */
[----:B------:R-:W-:Y:S01]  /*0ee0*/  SHF.R.S32.HI R6, RZ, 0x5, R6 ;  /* 0x00000005ff067819 */ /* 0x000fe20000011406 */
[----:B------:R-:W-:Y:S01]  /*0ef0*/  IMAD.IADD R3, R0, 0x1, -R3 ;  /* 0x0000000100037824 */ /* 0x000fe200078e0a03 */
[----:B------:R0:W-:Y:S01]  /*0f00*/  STL [R1+0x50], R4 ;  /* 0x0000500401007387 */ /* 0x0001e20000100800 */
[C---:B------:R-:W-:Y:S01]  /*0f10*/  VIADD R223, R17.reuse, 0x8 ;  /* 0x0000000811df7836 */ /* 0x040fe20000000000 */
[----:B------:R-:W-:Y:S01]  /*0f20*/  SHF.R.S32.HI R0, RZ, 0x1f, R17 ;  /* 0x0000001fff007819 */ /* 0x000fe20000011411 */
[----:B------:R-:W-:Y:S01]  /*0f30*/  VIADD R222, R17, 0x10 ;  /* 0x0000001011de7836 */ /* 0x000fe20000000000 */
[----:B------:R-:W-:Y:S01]  /*0f40*/  SEL R23, R23, 0xffffffc0, !P2 ;  /* 0xffffffc017177807 */ /* 0x000fe20005000000 */
[C---:B------:R-:W-:Y:S01]  /*0f50*/  VIADD R221, R17.reuse, 0x18 ;  /* 0x0000001811dd7836 */ /* 0x040fe20000000000 */
[----:B------:R-:W-:Y:S01]  /*0f60*/  SHF.R.S32.HI R0, RZ, 0x1f, R223 ;  /* 0x0000001fff007819 */ /* 0x000fe200000114df */
[----:B------:R-:W-:-:S02]  /*0f70*/  VIADD R220, R17, 0x20 ;  /* 0x0000002011dc7836 */ /* 0x000fc40000000000 */
[C---:B------:R-:W-:Y:S01]  /*0f80*/  VIADD R219, R17.reuse, 0x28 ;  /* 0x0000002811db7836 */ /* 0x040fe20000000000 */
[----:B0-----:R-:W-:Y:S01]  /*0f90*/  SHF.R.S32.HI R4, RZ, 0x1f, R222 ;  /* 0x0000001fff047819 */ /* 0x001fe200000114de */
[C---:B------:R-:W-:Y:S01]  /*0fa0*/  VIADD R218, R17.reuse, 0x30 ;  /* 0x0000003011da7836 */ /* 0x040fe20000000000 */
[----:B------:R-:W-:Y:S01]  /*0fb0*/  SHF.R.S32.HI R0, RZ, 0x1f, R220 ;  /* 0x0000001fff007819 */ /* 0x000fe200000114dc */
[C---:B------:R-:W-:Y:S01]  /*0fc0*/  VIADD R217, R17.reuse, 0x38 ;  /* 0x0000003811d97836 */ /* 0x040fe20000000000 */
[----:B------:R-:W-:Y:S01]  /*0fd0*/  SHF.R.S32.HI R4, RZ, 0x1f, R219 ;  /* 0x0000001fff047819 */ /* 0x000fe200000114db */
[C---:B------:R-:W-:Y:S02]  /*0fe0*/  VIADD R216, R17.reuse, 0x40 ;  /* 0x0000004011d87836 */ /* 0x040fe40000000000 */
[C---:B------:R-:W-:Y:S01]  /*0ff0*/  VIADD R215, R17.reuse, 0x48 ;  /* 0x0000004811d77836 */ /* 0x040fe20000000000 */
[----:B------:R-:W-:Y:S01]  /*1000*/  SHF.R.S32.HI R0, RZ, 0x1f, R217 ;  /* 0x0000001fff007819 */ /* 0x000fe200000114d9 */
[----:B------:R-:W-:Y:S01]  /*1010*/  VIADD R214, R17, 0x50 ;  /* 0x0000005011d67836 */ /* 0x000fe20000000000 */
[----:B------:R-:W-:Y:S01]  /*1020*/  SHF.R.S32.HI R4, RZ, 0x1f, R216 ;  /* 0x0000001fff047819 */ /* 0x000fe200000114d8 */
[----:B------:R-:W-:-:S02]  /*1030*/  VIADD R184, R19, 0x26800 ;  /* 0x0002680013b87836 */ /* 0x000fc40000000000 */
        /* <DEDUP_REMOVED lines=50> */
[----:B------:R-:W-:Y:S01]  /*1360*/  IMAD R186, R13, 0x8, R16 ;  /* 0x000000080dba7824 */ /* 0x000fe200078e0210 */
[----:B------:R-:W-:Y:S01]  /*1370*/  SHF.R.S32.HI R226, RZ, 0x1f, R193 ;  /* 0x0000001fffe27819 */ /* 0x000fe200000114c1 */
[----:B------:R-:W-:-:S07]  /*1380*/  IMAD.IADD R23, R23, 0x1, R22 ;  /* 0x0000000117177824 */ /* 0x000fce00078e0216 */
.L_x_2369:
[----:B------:R-:W-:Y:S02]  /*1390*/  ULDC.64 UR8, c[0x0][0xa28] ;  /* 0x00028a0000087ab9 */ /* 0x000fe40000000a00 */
[----:B------:R-:W-:-:S04]  /*13a0*/  UISETP.NE.U32.AND UP0, UPT, UR8, URZ, UPT ;  /* 0x0000003f0800728c */ /* 0x000fc8000bf05070 */
[----:B------:R-:W-:-:S03]  /*13b0*/  UISETP.NE.AND.EX UP0, UPT, UR9, URZ, UPT, UP0 ;  /* 0x0000003f0900728c */ /* 0x000fc6000bf05300 */
[----:B------:R-:W-:Y:S02]  /*13c0*/  ULDC.64 UR8, c[0x0][0xa18] ;  /* 0x0002860000087ab9 */ /* 0x000fe40000000a00 */
[----:B------:R-:W-:Y:S01]  /*13d0*/  UISETP.NE.U32.AND UP1, UPT, UR8, URZ, UPT ;  /* 0x0000003f0800728c */ /* 0x000fe2000bf25070 */
[----:B------:R-:W-:-:S03]  /*13e0*/  PLOP3.LUT P0, PT, PT, PT, UP0, 0x80, 0x0 ;  /* 0x000000000000781c */ /* 0x000fc60003f0f008 */
[----:B------:R-:W-:-:S03]  /*13f0*/  UISETP.NE.AND.EX UP1, UPT, UR9, URZ, UPT, UP1 ;  /* 0x0000003f0900728c */ /* 0x000fc6000bf25310 */
[----:B------:R-:W-:Y:S02]  /*1400*/  @UP0 ULDC.64 UR8, c[0x0][0xa28] ;  /* 0x00028a0000080ab9 */ /* 0x000fe40000000a00 */
[----:B------:R-:W-:Y:S01]  /*1410*/  @UP0 UIMAD.WIDE UR8, UR6, 0x4, UR8 ;  /* 0x00000004060808a5 */ /* 0x000fe2000f8e0208 */
[----:B------:R-:W-:-:S05]  /*1420*/  PLOP3.LUT P2, PT, PT, PT, UP1, 0x80, 0x0 ;  /* 0x000000000000781c */ /* 0x000fca0003f4f018 */
[----:B------:R-:W-:Y:S01]  /*1430*/  @UP1 ULDC.64 UR10, c[0x0][0xa18] ;  /* 0x00028600000a1ab9 */ /* 0x000fe20000000a00 */
[----:B0-23--:R-:W-:Y:S02]  /*1440*/  IMAD.U32 R4, RZ, RZ, UR8 ;  /* 0x00000008ff047e24 */ /* 0x00dfe4000f8e00ff */
[----:B----4-:R-:W-:Y:S01]  /*1450*/  IMAD.U32 R5, RZ, RZ, UR9 ;  /* 0x00000009ff057e24 */ /* 0x010fe2000f8e00ff */
[----:B------:R-:W-:Y:S02]  /*1460*/  @UP1 UIMAD.WIDE UR8, UR6, 0x4, UR10 ;  /* 0x00000004060818a5 */ /* 0x000fe4000f8e020a */
[----:B------:R-:W-:Y:S02]  /*1470*/  ULOP3.LUT UR4, UR7, 0xff000000, URZ, 0xc0, !UPT ;  /* 0xff00000007047892 */ /* 0x000fe4000f8ec03f */
[----:B------:R-:W2:Y:S01]  /*1480*/  @P0 LDG.E R4, desc[UR40][R4.64] ;  /* 0x0000002804040981 */ /* 0x000ea2000c1e1900 */
[----:B------:R-:W-:Y:S01]  /*1490*/  ULDC.64 UR10, c[0x0][0xa20] ;  /* 0x00028800000a7ab9 */ /* 0x000fe20000000a00 */
[----:B-1----:R-:W-:-:S02]  /*14a0*/  IMAD.U32 R6, RZ, RZ, UR8 ;  /* 0x00000008ff067e24 */ /* 0x002fc4000f8e00ff */
[----:B------:R-:W-:Y:S01]  /*14b0*/  IMAD.U32 R7, RZ, RZ, UR9 ;  /* 0x00000009ff077e24 */ /* 0x000fe2000f8e00ff */
[----:B------:R-:W-:-:S04]  /*14c0*/  ULDC.64 UR8, c[0x0][0x418] ;  /* 0x0001060000087ab9 */ /* 0x000fc80000000a00 */
[----:B------:R-:W3:Y:S01]  /*14d0*/  @P2 LDG.E R6, desc[UR40][R6.64] ;  /* 0x0000002806062981 */ /* 0x000ee2000c1e1900 */
[----:B------:R-:W-:Y:S01]  /*14e0*/  UISETP.NE.U32.AND UP0, UPT, UR8, URZ, UPT ;  /* 0x0000003f0800728c */ /* 0x000fe2000bf05070 */
[----:B------:R-:W-:Y:S01]  /*14f0*/  ISETP.NE.U32.AND P1, PT, RZ, UR10, PT ;  /* 0x0000000aff007c0c */ /* 0x000fe2000bf25070 */
[----:B------:R-:W-:Y:S02]  /*1500*/  ULOP3.LUT UR45, UR7, 0xff0000, URZ, 0xc0, !UPT ;  /* 0x00ff0000072d7892 */ /* 0x000fe4000f8ec03f */
[----:B------:R-:W-:Y:S01]  /*1510*/  UISETP.NE.AND.EX UP0, UPT, UR9, URZ, UPT, UP0 ;  /* 0x0000003f0900728c */ /* 0x000fe2000bf05300 */
[----:B------:R-:W-:Y:S01]  /*1520*/  ISETP.NE.AND.EX P1, PT, RZ, UR11, PT, P1 ;  /* 0x0000000bff007c0c */ /* 0x000fe2000bf25310 */
[----:B------:R-:W-:Y:S01]  /*1530*/  ULDC UR8, c[0x0][0x424] ;  /* 0x0001090000087ab9 */ /* 0x000fe20000000800 */
[----:B------:R-:W-:Y:S02]  /*1540*/  USHF.R.U32.HI UR4, URZ, 0x8, UR4 ;  /* 0x000000083f047899 */ /* 0x000fe40008011604 */
[----:B------:R-:W-:Y:S01]  /*1550*/  USEL UR8, UR8, 0x1, UP0 ;  /* 0x0000000108087887 */ /* 0x000fe20008000000 */
[----:B------:R-:W-:Y:S01]  /*1560*/  ULDC UR9, c[0x0][0x2f0] ;  /* 0x0000bc0000097ab9 */ /* 0x000fe20000000800 */
[----:B------:R-:W-:Y:S01]  /*1570*/  UMOV UR49, URZ ;  /* 0x0000003f00317c82 */ /* 0x000fe20008000000 */
[----:B------:R-:W-:Y:S01]  /*1580*/  ULEA.HI UR45, UR45, UR4, URZ, 0x10 ;  /* 0x000000042d2d7291 */ /* 0x000fe2000f8f803f */
[----:B------:R-:W-:Y:S01]  /*1590*/  ULDC UR51, c[0x0][0x288] ;  /* 0x0000a20000337ab9 */ /* 0x000fe20000000800 */
[----:B------:R-:W-:-:S02]  /*15a0*/  UIMAD UR4, UR8, UR9, URZ ;  /* 0x00000009080472a4 */ /* 0x000fc4000f8e023f */
[----:B------:R-:W-:Y:S01]  /*15b0*/  ULOP3.LUT UR44, UR7, 0xffff, URZ, 0xc0, !UPT ;  /* 0x0000ffff072c7892 */ /* 0x000fe2000f8ec03f */
[----:B--2---:R-:W-:Y:S02]  /*15c0*/  @P0 R2UR UR49, R4 ;  /* 0x00000000043102ca */ /* 0x004fe400000e0000 */
        /* <DEDUP_REMOVED lines=15> */
.L_x_2257:
[----:B------:R-:W-:Y:S01]  /*16c0*/  UMOV UR43, UR6 ;  /* 0x00000006002b7c82 */ /* 0x000fe20008000000 */
[----:B------:R-:W-:Y:S05]  /*16d0*/  @!P1 BRA `(.L_x_2258) ;  /* 0x00000000001c9947 */ /* 0x000fea0003800000 */
[----:B------:R-:W-:Y:S02]  /*16e0*/  ULDC.64 UR8, c[0x0][0xa20] ;  /* 0x0002880000087ab9 */ /* 0x000fe40000000a00 */
[----:B------:R-:W-:-:S06]  /*16f0*/  UIMAD.WIDE UR6, UR6, 0x4, UR8 ;  /* 0x00000004060678a5 */ /* 0x000fcc000f8e0208 */
[----:B------:R-:W-:Y:S02]  /*1700*/  IMAD.U32 R4, RZ, RZ, UR6 ;  /* 0x00000006ff047e24 */ /* 0x000fe4000f8e00ff */
[----:B------:R-:W-:-:S05]  /*1710*/  IMAD.U32 R5, RZ, RZ, UR7 ;  /* 0x00000007ff057e24 */ /* 0x000fca000f8e00ff */
[----:B------:R-:W2:Y:S02]  /*1720*/  LDG.E R4, desc[UR40][R4.64] ;  /* 0x0000002804047981 */ /* 0x000ea4000c1e1900 */
[----:B--2---:R-:W-:Y:S01]  /*1730*/  R2UR UR4, R4 ;  /* 0x00000000040472ca */ /* 0x004fe200000e0000 */
[----:B------:R-:W-:-:S14]  /*1740*/  BRA `(.L_x_2259) ;  /* 0x0000000000347947 */ /* 0x000fdc0003800000 */
.L_x_2258:
        /* <DEDUP_REMOVED lines=13> */
.L_x_2259:
[----:B------:R-:W-:Y:S02]  /*1820*/  UISETP.NE.AND UP0, UPT, UR47, 0x1, UPT ;  /* 0x000000012f00788c */ /* 0x000fe4000bf05270 */
[----:B------:R-:W-:Y:S02]  /*1830*/  UIADD3 UR49, UR4, -UR49, URZ ;  /* 0x8000003104317290 */ /* 0x000fe4000fffe03f */
[----:B------:R-:W-:Y:S02]  /*1840*/  USHF.L.U32 UR42, UR5, 0x6, URZ ;  /* 0x00000006052a7899 */ /* 0x000fe4000800063f */
[----:B------:R-:W-:Y:S01]  /*1850*/  UIADD3 UR4, UR49, 0x3f, URZ ;  /* 0x0000003f31047890 */ /* 0x000fe2000fffe03f */
[----:B------:R-:W-:-:S03]  /*1860*/  PLOP3.LUT P0, PT, PT, PT, UP0, 0x80, 0x0 ;  /* 0x000000000000781c */ /* 0x000fc60003f0f008 */
[----:B------:R-:W-:-:S04]  /*1870*/  USHF.R.S32.HI UR6, URZ, 0x1f, UR4 ;  /* 0x0000001f3f067899 */ /* 0x000fc80008011404 */
[----:B------:R-:W-:-:S04]  /*1880*/  ULEA.HI UR6, UR6, UR4, URZ, 0x6 ;  /* 0x0000000406067291 */ /* 0x000fc8000f8f303f */
[----:B------:R-:W-:Y:S02]  /*1890*/  USHF.R.S32.HI UR6, URZ, 0x6, UR6 ;  /* 0x000000063f067899 */ /* 0x000fe40008011406 */
[----:B------:R-:W-:Y:S10]  /*18a0*/  @!P0 BRA `(.L_x_2260) ;  /* 0x0000002400108947 */ /* 0x000ff40003800000 */
[----:B------:R-:W-:Y:S01]  /*18b0*/  ULDC UR4, c[0x0][0x448] ;  /* 0x0001120000047ab9 */ /* 0x000fe20000000800 */
[----:B------:R-:W-:Y:S02]  /*18c0*/  UIADD3 UR7, UR42, 0x3f, URZ ;  /* 0x0000003f2a077890 */ /* 0x000fe4000fffe03f */
[----:B------:R-:W-:Y:S02]  /*18d0*/  UISETP.NE.AND UP0, UPT, UR4, 0x1, UPT ;  /* 0x000000010400788c */ /* 0x000fe4000bf05270 */
[----:B------:R-:W-:Y:S01]  /*18e0*/  UIADD3 UR10, UR49, 0x1, -UR51 ;  /* 0x00000001310a7890 */ /* 0x000fe2000fffe833 */
[----:B------:R-:W-:Y:S02]  /*18f0*/  ULDC.64 UR4, c[0x0][0x9e0] ;  /* 0x0002780000047ab9 */ /* 0x000fe40000000a00 */
[----:B------:R-:W-:-:S06]  /*1900*/  UISETP.GE.AND UP1, UPT, UR5, 0x1, UPT ;  /* 0x000000010500788c */ /* 0x000fcc000bf26270 */
        /* <DEDUP_REMOVED lines=18> */
.L_x_2262:
[----:B------:R-:W-:-:S11]  /*1a30*/  UISETP.NE.AND UP1, UPT, UR5, 0x1, UPT ;  /* 0x000000010500788c */ /* 0x000fd6000bf25270 */
[----:B------:R-:W-:Y:S02]  /*1a40*/  @UP1 ULDC.64 UR10, c[0x0][0x9e8] ;  /* 0x00027a00000a1ab9 */ /* 0x000fe40000000a00 */
[----:B------:R-:W-:-:S04]  /*1a50*/  UIMAD.WIDE.U32 UR8, UR7, UR10, URZ ;  /* 0x0000000a070872a5 */ /* 0x000fc8000f8e003f */
[----:B------:R-:W-:-:S12]  /*1a60*/  @UP1 USHF.R.U32.HI UR7, URZ, UR11, UR9 ;  /* 0x0000000b3f071299 */ /* 0x000fd80008011609 */
.L_x_2263:
[----:B------:R-:W-:-:S04]  /*1a70*/  UIMAD UR7, UR7, UR5, UR5 ;  /* 0x00000005070772a4 */ /* 0x000fc8000f8e0205 */
[----:B------:R-:W-:-:S04]  /*1a80*/  UISETP.LT.AND UP1, UPT, UR4, UR7, UPT ;  /* 0x000000070400728c */ /* 0x000fc8000bf21270 */
[----:B------:R-:W-:-:S12]  /*1a90*/  USEL UR4, UR4, UR7, UP1 ;  /* 0x0000000704047287 */ /* 0x000fd80008800000 */
.L_x_2261:
[----:B------:R-:W-:Y:S01]  /*1aa0*/  UIADD3 UR4, UR4, 0x3f, URZ ;  /* 0x0000003f04047890 */ /* 0x000fe2000fffe03f */
[----:B------:R-:W-:Y:S01]  /*1ab0*/  @UP0 ULDC UR8, c[0x0][0x44c] ;  /* 0x0001130000080ab9 */ /* 0x000fe20000000800 */
[----:B------:R-:W-:Y:S02]  /*1ac0*/  @UP0 ULDC UR10, c[0x0][0x450] ;  /* 0x00011400000a0ab9 */ /* 0x000fe40000000800 */
[----:B------:R-:W-:Y:S02]  /*1ad0*/  USHF.R.S32.HI UR7, URZ, 0x1f, UR4 ;  /* 0x0000001f3f077899 */ /* 0x000fe40008011404 */
[----:B------:R-:W-:Y:S02]  /*1ae0*/  UIMAD.WIDE.U32 UR8, UR42, UR8, URZ ;  /* 0x000000082a0872a5 */ /* 0x000fe4000f8e003f */
[----:B------:R-:W-:-:S03]  /*1af0*/  ULEA.HI UR7, UR7, UR4, URZ, 0x6 ;  /* 0x0000000407077291 */ /* 0x000fc6000f8f303f */
[----:B------:R-:W-:Y:S01]  /*1b00*/  UMOV UR4, UR42 ;  /* 0x0000002a00047c82 */ /* 0x000fe20008000000 */
[----:B------:R-:W-:Y:S02]  /*1b10*/  @UP0 USHF.R.U32.HI UR4, URZ, UR10, UR9 ;  /* 0x0000000a3f040299 */ /* 0x000fe40008011609 */
[----:B------:R-:W-:Y:S02]  /*1b20*/  USHF.R.S32.HI UR7, URZ, 0x6, UR7 ;  /* 0x000000063f077899 */ /* 0x000fe40008011407 */
[----:B------:R-:W-:Y:S02]  /*1b30*/  UIADD3 UR49, UR4, UR49, -UR51 ;  /* 0x0000003104317290 */ /* 0x000fe4000fffe833 */
[----:B------:R-:W-:Y:S01]  /*1b40*/  UISETP.LT.AND UP0, UPT, UR6, UR7, UPT ;  /* 0x000000070600728c */ /* 0x000fe2000bf01270 */
[----:B------:R-:W-:-:S03]  /*1b50*/  ULDC UR4, c[0x0][0x9dc] ;  /* 0x0002770000047ab9 */ /* 0x000fc60000000800 */
        /* <DEDUP_REMOVED lines=13> */
.L_x_2265:
[----:B------:R-:W-:-:S11]  /*1c30*/  UISETP.NE.AND UP0, UPT, UR5, 0x1, UPT ;  /* 0x000000010500788c */ /* 0x000fd6000bf05270 */
[----:B------:R-:W-:Y:S02]  /*1c40*/  @UP0 ULDC.64 UR10, c[0x0][0x9e8] ;  /* 0x00027a00000a0ab9 */ /* 0x000fe40000000a00 */
[----:B------:R-:W-:-:S04]  /*1c50*/  UIMAD.WIDE.U32 UR6, UR49, UR10, URZ ;  /* 0x0000000a310672a5 */ /* 0x000fc8000f8e003f */
[----:B------:R-:W-:-:S12]  /*1c60*/  @UP0 USHF.R.U32.HI UR49, URZ, UR11, UR7 ;  /* 0x0000000b3f310299 */ /* 0x000fd80008011607 */
.L_x_2266:
[----:B------:R-:W-:-:S04]  /*1c70*/  UIMAD UR5, UR49, UR5, URZ ;  /* 0x00000005310572a4 */ /* 0x000fc8000f8e023f */
[----:B------:R-:W-:-:S04]  /*1c80*/  UISETP.LT.AND UP0, UPT, UR4, UR5, UPT ;  /* 0x000000050400728c */ /* 0x000fc8000bf01270 */
[----:B------:R-:W-:-:S12]  /*1c90*/  USEL UR4, UR4, UR5, !UP0 ;  /* 0x0000000504047287 */ /* 0x000fd8000c000000 */
.L_x_2264:
[----:B------:R-:W-:Y:S02]  /*1ca0*/  USHF.R.S32.HI UR5, URZ, 0x1f, UR4 ;  /* 0x0000001f3f057899 */ /* 0x000fe40008011404 */
[----:B------:R-:W-:Y:S02]  /*1cb0*/  ULOP3.LUT UR20, UR45, 0xff, URZ, 0xc0, !UPT ;  /* 0x000000ff2d147892 */ /* 0x000fe4000f8ec03f */
[----:B------:R-:W-:-:S03]  /*1cc0*/  ULEA.HI UR5, UR5, UR4, URZ, 0x6 ;  /* 0x0000000405057291 */ /* 0x000fc6000f8f303f */
[----:B------:R-:W-:Y:S01]  /*1cd0*/  UMOV UR4, URZ ;  /* 0x0000003f00047c82 */ /* 0x000fe20008000000 */
[----:B------:R-:W-:-:S04]  /*1ce0*/  USHF.R.S32.HI UR5, URZ, 0x6, UR5 ;  /* 0x000000063f057899 */ /* 0x000fc80008011405 */
[----:B------:R-:W-:-:S04]  /*1cf0*/  UISETP.LT.AND UP0, UPT, URZ, UR5, UPT ;  /* 0x000000053f00728c */ /* 0x000fc8000bf01270 */
[----:B------:R-:W-:-:S04]  /*1d00*/  USEL UR10, URZ, UR5, !UP0 ;  /* 0x000000053f0a7287 */ /* 0x000fc8000c000000 */
[----:B------:R-:W-:-:S06]  /*1d10*/  UISETP.GT.AND UP0, UPT, UR9, UR10, UPT ;  /* 0x0000000a0900728c */ /* 0x000fcc000bf04270 */
[----:B------:R-:W-:-:S13]  /*1d20*/  PLOP3.LUT P0, PT, PT, PT, UP0, 0x80, 0x0 ;  /* 0x000000000000781c */ /* 0x000fda0003f0f008 */
[----:B------:R-:W-:Y:S05]  /*1d30*/  @!P0 BRA `(.L_x_2267) ;  /* 0x0000000000948947 */ /* 0x000fea0003800000 */
[----:B------:R-:W-:-:S04]  /*1d40*/  USHF.R.U32.HI UR11, URZ, 0x10, UR45 ;  /* 0x000000103f0b7899 */ /* 0x000fc8000801162d */
[----:B------:R-:W-:-:S11]  /*1d50*/  UISETP.NE.AND UP0, UPT, UR11, URZ, UPT ;  /* 0x0000003f0b00728c */ /* 0x000fd6000bf05270 */
[----:B------:R-:W-:Y:S02]  /*1d60*/  @!UP0 ULDC UR11, c[0x0][0x9f0] ;  /* 0x00027c00000b8ab9 */ /* 0x000fe40000000800 */
        /* <DEDUP_REMOVED lines=9> */
[----:B------:R-:W-:-:S05]  /*1e00*/  IABS R5, R5 ;  /* 0x0000000500057213 */ /* 0x000fca0000000000 */
[----:B------:R-:W0:Y:S01]  /*1e10*/  I2F.RP R0, UR12 ;  /* 0x0000000c00007d06 */ /* 0x000e220008209400 */
[----:B------:R-:W-:-:S05]  /*1e20*/  IMAD.MOV.U32 R4, RZ, RZ, R5 ;  /* 0x000000ffff047224 */ /* 0x000fca00078e0005 */
[----:B------:R-:W-:Y:S02]  /*1e30*/  R2UR UR8, R4 ;  /* 0x00000000040872ca */ /* 0x000fe400000e0000 */
        /* <DEDUP_REMOVED lines=21> */
.L_x_2267:
[----:B------:R-:W-:Y:S01]  /*1f90*/  UIMAD UR20, UR20, UR4, UR10 ;  /* 0x00000004141472a4 */ /* 0x000fe2000f8e020a */
[----:B------:R-:W-:Y:S01]  /*1fa0*/  IMAD.U32 R0, RZ, RZ, UR9 ;  /* 0x00000009ff007e24 */ /* 0x000fe2000f8e00ff */
[----:B------:R-:W-:Y:S01]  /*1fb0*/  PLOP3.LUT P0, PT, PT, PT, PT, 0x80, 0x0 ;  /* 0x000000000000781c */ /* 0x000fe20003f0f070 */
[----:B------:R-:W-:Y:S01]  /*1fc0*/  IMAD.U32 R3, RZ, RZ, UR4 ;  /* 0x00000004ff037e24 */ /* 0x000fe2000f8e00ff */
[----:B------:R-:W-:Y:S01]  /*1fd0*/  CS2R R150, SRZ ;  /* 0x0000000000967805 */ /* 0x000fe2000001ff00 */
[----:B------:R-:W-:Y:S01]  /*1fe0*/  IMAD.MOV.U32 R12, RZ, RZ, RZ ;  /* 0x000000ffff0c7224 */ /* 0x000fe200078e00ff */
[----:B------:R-:W-:Y:S02]  /*1ff0*/  CS2R R148, SRZ ;  /* 0x0000000000947805 */ /* 0x000fe4000001ff00 */
[----:B------:R-:W-:Y:S02]  /*2000*/  CS2R R146, SRZ ;  /* 0x0000000000927805 */ /* 0x000fe4000001ff00 */
[----:B------:R-:W-:Y:S01]  /*2010*/  VIADDMNMX R0, R3, UR20, R0, PT ;  /* 0x0000001403007c46 */ /* 0x000fe2000b800100 */
[----:B------:R-:W-:Y:S01]  /*2020*/  IMAD.MOV.U32 R3, RZ, RZ, RZ ;  /* 0x000000ffff037224 */ /* 0x000fe200078e00ff */
[----:B------:R-:W-:-:S02]  /*2030*/  CS2R R144, SRZ ;  /* 0x0000000000907805 */ /* 0x000fc4000001ff00 */
[----:B------:R-:W-:Y:S02]  /*2040*/  CS2R R142, SRZ ;  /* 0x00000000008e7805 */ /* 0x000fe4000001ff00 */
[----:B------:R-:W-:Y:S02]  /*2050*/  R2UR UR22, R0 ;  /* 0x00000000001672ca */ /* 0x000fe400000e0000 */
        /* <DEDUP_REMOVED lines=12> */
[----:B------:R-:W-:Y:S01]  /*2120*/  UISETP.GT.AND UP0, UPT, UR22, UR20, UPT ;  /* 0x000000141600728c */ /* 0x000fe2000bf04270 */
[----:B------:R-:W-:Y:S02]  /*2130*/  CS2R R116, SRZ ;  /* 0x0000000000747805 */ /* 0x000fe4000001ff00 */
[----:B------:R-:W-:Y:S02]  /*2140*/  CS2R R114, SRZ ;  /* 0x0000000000727805 */ /* 0x000fe4000001ff00 */
[----:B------:R-:W-:Y:S02]  /*2150*/  CS2R R112, SRZ ;  /* 0x0000000000707805 */ /* 0x000fe4000001ff00 */
[----:B------:R-:W-:-:S02]  /*2160*/  CS2R R110, SRZ ;  /* 0x00000000006e7805 */ /* 0x000fc4000001ff00 */
[----:B------:R-:W-:Y:S02]  /*2170*/  CS2R R108, SRZ ;  /* 0x00000000006c7805 */ /* 0x000fe4000001ff00 */
[----:B------:R-:W-:Y:S02]  /*2180*/  PLOP3.LUT P1, PT, PT, PT, UP0, 0x80, 0x0 ;  /* 0x000000000000781c */ /* 0x000fe40003f2f008 */
        /* <DEDUP_REMOVED lines=44> */
[----:B------:R-:W-:Y:S02]  /*2450*/  ISETP.NE.AND P0, PT, RZ, UR47, PT ;  /* 0x0000002fff007c0c */ /* 0x000fe4000bf05270 */
[----:B0-----:R-:W-:Y:S01]  /*2460*/  R2UR UR4, R0 ;  /* 0x00000000000472ca */ /* 0x001fe200000e0000 */
[----:B------:R-:W-:-:S05]  /*2470*/  IMAD.MOV.U32 R0, RZ, RZ, 0x1 ;  /* 0x00000001ff007424 */ /* 0x000fca00078e00ff */
[----:B------:R-:W-:-:S04]  /*2480*/  SEL R0, R0, 0x2, !P0 ;  /* 0x0000000200007807 */ /* 0x000fc80004000000 */
[----:B------:R-:W-:-:S03]  /*2490*/  LOP3.LUT R0, R0, 0x1, RZ, 0xfc, !PT ;  /* 0x0000000100007812 */ /* 0x000fc600078efcff */
[----:B------:R-:W-:Y:S01]  /*24a0*/  ULEA.HI UR5, UR4, UR4, URZ, 0x1 ;  /* 0x0000000404057291 */ /* 0x000fe2000f8f083f */
[----:B------:R-:W-:-:S03]  /*24b0*/  ISETP.NE.AND P0, PT, R0, 0x3, PT ;  /* 0x000000030000780c */ /* 0x000fc60003f05270 */
        /* <DEDUP_REMOVED lines=9> */
.L_x_2269:
[----:B------:R-:W-:Y:S01]  /*2550*/  ULEA UR23, UR37, UR46, 0x3 ;  /* 0x0000002e25177291 */ /* 0x000fe2000f8e183f */
[----:B------:R-:W-:-:S05]  /*2560*/  IMAD.U32 R0, RZ, RZ, UR38 ;  /* 0x00000026ff007e24 */ /* 0x000fca000f8e00ff */
[----:B------:R-:W-:-:S04]  /*2570*/  SHF.L.U32 R0, R0, 0x1f, RZ ;  /* 0x0000001f00007819 */ /* 0x000fc800000006ff */
[----:B------:R-:W0:Y:S02]  /*2580*/  SYNCS.PHASECHK.TRANS64.TRYWAIT P1, [UR23+0x28c50], R0 ;  /* 0x028c5000ff0075a7 */ /* 0x000e240008020157 */
[----:B0-----:R-:W-:Y:S05]  /*2590*/  @!P1 BRA `(.L_x_2270) ;  /* 0x0000017c005c9947 */ /* 0x001fea0003800000 */
.L_x_2520:
        /* <DEDUP_REMOVED lines=9> */
[----:B------:R-:W-:-:S02]  /*2630*/  UIADD3 UR6, UR18, 0x80, URZ ;  /* 0x0000008012067890 */ /* 0x000fc4000fffe03f */
[----:B------:R-:W-:Y:S01]  /*2640*/  ULOP3.LUT UR16, UR4, 0x10000, URZ, 0xfc, !UPT ;  /* 0x0001000004107892 */ /* 0x000fe2000f8efc3f */
[----:B------:R-:W-:Y:S01]  /*2650*/  UMOV UR7, 0x40000040 ;  /* 0x4000004000077882 */ /* 0x000fe20000000000 */
[----:B------:R-:W-:Y:S02]  /*2660*/  UMOV UR5, 0x40000040 ;  /* 0x4000004000057882 */ /* 0x000fe40000000000 */
[----:B------:R-:W-:Y:S02]  /*2670*/  UIADD3 UR4, UR16, 0x2, URZ ;  /* 0x0000000210047890 */ /* 0x000fe4000fffe03f */
[----:B------:R-:W-:Y:S02]  /*2680*/  UIADD3 UR10, UR18, 0x100, URZ ;  /* 0x00000100120a7890 */ /* 0x000fe4000fffe03f */
[----:B------:R-:W-:Y:S01]  /*2690*/  UIADD3 UR8, UR16, 0x4, URZ ;  /* 0x0000000410087890 */ /* 0x000fe2000fffe03f */
[----:B------:R-:W-:Y:S01]  /*26a0*/  UMOV UR11, 0x40000040 ;  /* 0x40000040000b7882 */ /* 0x000fe20000000000 */
[----:B------:R-:W-:Y:S01]  /*26b0*/  WARPGROUP.ARRIVE ;  /* 0x00000000000079c5 */ /* 0x000fe20000000000 */
[----:B------:R-:W-:Y:S01]  /*26c0*/  UMOV UR9, 0x40000040 ;  /* 0x4000004000097882 */ /* 0x000fe20000000000 */
[----:B------:R-:W-:-:S02]  /*26d0*/  UIADD3 UR14, UR18, 0x180, URZ ;  /* 0x00000180120e7890 */ /* 0x000fc4000fffe03f */
[----:B------:R-:W-:Y:S02]  /*26e0*/  UIADD3 UR12, UR16, 0x6, URZ ;  /* 0x00000006100c7890 */ /* 0x000fe4000fffe03f */
[----:B------:R-:W-:Y:S01]  /*26f0*/  HGMMA.64x256x16.F32.BF16 R24, gdesc[UR16].tnspB, RZ, !UPT, gsb0 ;  /* 0x43e00000101879f0 */ /* 0x000fe2000c0018ff */
[----:B------:R-:W-:Y:S01]  /*2700*/  UMOV UR15, 0x40000040 ;  /* 0x40000040000f7882 */ /* 0x000fe20000000000 */
        /* <DEDUP_REMOVED lines=9> */
[----:B------:R-:W-:-:S06]  /*27a0*/  UISETP.GE.AND UP0, UPT, UR6, UR20, UPT ;  /* 0x000000140600728c */ /* 0x000fcc000bf06270 */
[----:B------:R-:W-:Y:S01]  /*27b0*/  PLOP3.LUT P1, PT, PT, PT, UP0, 0x80, 0x0 ;  /* 0x000000000000781c */ /* 0x000fe20003f2f008 */
        /* <DEDUP_REMOVED lines=12> */
.L_x_2276:
[----:B------:R-:W-:Y:S01]  /*2880*/  BAR.SYNC.DEFER_BLOCKING 0xe, 0x100 ;  /* 0x0384000000007b1d */ /* 0x000fe20000010000 */
[----:B------:R-:W-:Y:S01]  /*2890*/  IMAD.U32 R3, RZ, RZ, UR37 ;  /* 0x00000025ff037e24 */ /* 0x000fe2000f8e00ff */
[----:B------:R-:W-:-:S03]  /*28a0*/  UIADD3 UR37, UR37, 0x1, URZ ;  /* 0x0000000125257890 */ /* 0x000fc6000fffe03f */
[----:B01----:R-:W-:Y:S01]  /*28b0*/  IMAD R0, R3, 0x40, R16 ;  /* 0x0000004003007824 */ /* 0x003fe200078e0210 */
[----:B------:R-:W-:Y:S01]  /*28c0*/  UISETP.NE.AND UP0, UPT, UR37, 0x2, UPT ;  /* 0x000000022500788c */ /* 0x000fe2000bf05270 */
[----:B------:R-:W-:Y:S01]  /*28d0*/  UMOV UR6, UR22 ;  /* 0x0000001600067c82 */ /* 0x000fe20008000000 */
[----:B------:R-:W-:Y:S02]  /*28e0*/  UIADD3 UR22, UR22, -0x1, URZ ;  /* 0xffffffff16167890 */ /* 0x000fe4000fffe03f */
[----:B------:R-:W-:Y:S01]  /*28f0*/  LEA R0, R0, UR46, 0x2 ;  /* 0x0000002e00007c11 */ /* 0x000fe2000f8e10ff */
[----:B------:R-:W-:Y:S02]  /*2900*/  UISETP.GT.AND UP1, UPT, UR6, UR20, UPT ;  /* 0x000000140600728c */ /* 0x000fe4000bf24270 */
[----:B------:R-:W-:Y:S02]  /*2910*/  USEL UR6, URZ, 0x1, UP0 ;  /* 0x000000013f067887 */ /* 0x000fe40008000000 */
[----:B------:R-:W-:-:S02]  /*2920*/  USEL UR37, UR37, URZ, UP0 ;  /* 0x0000003f25257287 */ /* 0x000fc40008000000 */
        /* <DEDUP_REMOVED lines=133> */
.L_x_2272:
[----:B------:R-:W-:Y:S01]  /*3180*/  ULEA UR23, UR37, UR46, 0x3 ;  /* 0x0000002e25177291 */ /* 0x000fe2000f8e183f */
[----:B------:R-:W-:-:S05]  /*3190*/  IMAD.U32 R0, RZ, RZ, UR38 ;  /* 0x00000026ff007e24 */ /* 0x000fca000f8e00ff */
[----:B------:R-:W-:-:S04]  /*31a0*/  SHF.L.U32 R0, R0, 0x1f, RZ ;  /* 0x0000001f00007819 */ /* 0x000fc800000006ff */
[----:B------:R0:W1:Y:S01]  /*31b0*/  SYNCS.PHASECHK.TRANS64.TRYWAIT P1, [UR23+0x28c50], R0 ;  /* 0x028c5000ff0075a7 */ /* 0x0000620008020157 */
[----:B------:R-:W-:Y:S05]  /*31c0*/  @!P0 BRA `(.L_x_2273) ;  /* 0x0000000000048947 */ /* 0x000fea0003800000 */
[----:B------:R-:W-:Y:S01]  /*31d0*/  BPT.TRAP 0x1 ;  /* 0x000000040000795c */ /* 0x000fe20000300000 */
.L_x_2273:
[----:B-1----:R-:W-:Y:S05]  /*31e0*/  @P1 BRA `(.L_x_2274) ;  /* 0x0000000000081947 */ /* 0x002fea0003800000 */
[----:B------:R-:W1:Y:S02]  /*31f0*/  SYNCS.PHASECHK.TRANS64.TRYWAIT P1, [UR23+0x28c50], R0 ;  /* 0x028c5000ff0075a7 */ /* 0x000e640008020157 */
[----:B-1----:R-:W-:Y:S05]  /*3200*/  @!P1 BRA `(.L_x_2275) ;  /* 0x0000017000589947 */ /* 0x002fea0003800000 */
.L_x_2274:
[----:B------:R-:W-:Y:S01]  /*3210*/  ULEA UR18, UR37, UR21, 0xc ;  /* 0x0000001525127291 */ /* 0x000fe2000f8e603f */
[----:B------:R-:W-:Y:S01]  /*3220*/  WARPGROUP.ARRIVE ;  /* 0x00000000000079c5 */ /* 0x000fe20000000000 */
[----:B------:R-:W-:Y:S01]  /*3230*/  UMOV UR19, 0x40000040 ;  /* 0x4000004000137882 */ /* 0x000fe20000000000 */
[----:B------:R-:W-:Y:S01]  /*3240*/  UMOV UR7, 0x40000040 ;  /* 0x4000004000077882 */ /* 0x000fe20000000000 */
[----:B------:R-:W-:Y:S01]  /*3250*/  UIADD3 UR6, UR18, 0x80, URZ ;  /* 0x0000008012067890 */ /* 0x000fe2000fffe03f */
[----:B01----:R-:W-:Y:S01]  /*3260*/  IMAD.U32 R0, RZ, RZ, UR23 ;  /* 0x00000017ff007e24 */ /* 0x003fe2000f8e00ff */
[----:B------:R-:W-:Y:S01]  /*3270*/  UIADD3 UR10, UR18, 0x100, URZ ;  /* 0x00000100120a7890 */ /* 0x000fe2000fffe03f */
[----:B------:R-:W-:Y:S01]  /*3280*/  PLOP3.LUT P1, PT, PT, PT, UP1, 0x80, 0x0 ;  /* 0x000000000000781c */ /* 0x000fe20003f2f018 */
[----:B------:R-:W-:Y:S01]  /*3290*/  UMOV UR11, 0x40000040 ;  /* 0x40000040000b7882 */ /* 0x000fe20000000000 */
        /* <DEDUP_REMOVED lines=21> */
.L_x_2271:
[----:B------:R-:W-:Y:S01]  /*33f0*/  BAR.SYNC.DEFER_BLOCKING 0xe, 0x100 ;  /* 0x0384000000007b1d */ /* 0x000fe20000010000 */
[----:B------:R-:W-:Y:S01]  /*3400*/  IMAD.U32 R3, RZ, RZ, UR37 ;  /* 0x00000025ff037e24 */ /* 0x000fe2000f8e00ff */
[----:B------:R-:W-:Y:S01]  /*3410*/  UIADD3 UR37, UR37, 0x1, URZ ;  /* 0x0000000125257890 */ /* 0x000fe2000fffe03f */
[----:B------:R-:W-:Y:S01]  /*3420*/  PLOP3.LUT P0, PT, PT, PT, PT, 0x8, 0x0 ;  /* 0x000000000000781c */ /* 0x000fe20003f0e170 */
[----:B------:R-:W-:Y:S02]  /*3430*/  IMAD.MOV.U32 R12, RZ, RZ, RZ ;  /* 0x000000ffff0c7224 */ /* 0x000fe400078e00ff */
[----:B01----:R-:W-:Y:S01]  /*3440*/  IMAD R0, R3, 0x40, R16 ;  /* 0x0000004003007824 */ /* 0x003fe200078e0210 */
        /* <DEDUP_REMOVED lines=138> */
.L_x_2260:
        /* <DEDUP_REMOVED lines=24> */
.L_x_2278:
[----:B------:R-:W-:-:S11]  /*3e70*/  UISETP.NE.AND UP1, UPT, UR5, 0x1, UPT ;  /* 0x000000010500788c */ /* 0x000fd6000bf25270 */
[----:B------:R-:W-:Y:S02]  /*3e80*/  @UP1 ULDC.64 UR10, c[0x0][0x9e8] ;  /* 0x00027a00000a1ab9 */ /* 0x000fe40000000a00 */
[----:B------:R-:W-:-:S04]  /*3e90*/  UIMAD.WIDE.U32 UR8, UR7, UR10, URZ ;  /* 0x0000000a070872a5 */ /* 0x000fc8000f8e003f */
[----:B------:R-:W-:-:S12]  /*3ea0*/  @UP1 USHF.R.U32.HI UR7, URZ, UR11, UR9 ;  /* 0x0000000b3f071299 */ /* 0x000fd80008011609 */
.L_x_2279:
[----:B------:R-:W-:-:S04]  /*3eb0*/  UIMAD UR7, UR7, UR5, UR5 ;  /* 0x00000005070772a4 */ /* 0x000fc8000f8e0205 */
[----:B------:R-:W-:-:S04]  /*3ec0*/  UISETP.LT.AND UP1, UPT, UR4, UR7, UPT ;  /* 0x000000070400728c */ /* 0x000fc8000bf21270 */
[----:B------:R-:W-:-:S12]  /*3ed0*/  USEL UR4, UR4, UR7, UP1 ;  /* 0x0000000704047287 */ /* 0x000fd80008800000 */
.L_x_2277:
[----:B------:R-:W-:Y:S01]  /*3ee0*/  UIADD3 UR4, UR4, 0x3f, URZ ;  /* 0x0000003f04047890 */ /* 0x000fe2000fffe03f */
[----:B------:R-:W-:Y:S01]  /*3ef0*/  @UP0 ULDC UR8, c[0x0][0x44c] ;  /* 0x0001130000080ab9 */ /* 0x000fe20000000800 */
[----:B------:R-:W-:Y:S02]  /*3f00*/  @UP0 ULDC UR10, c[0x0][0x450] ;  /* 0x00011400000a0ab9 */ /* 0x000fe40000000800 */
[----:B------:R-:W-:Y:S02]  /*3f10*/  USHF.R.S32.HI UR7, URZ, 0x1f, UR4 ;  /* 0x0000001f3f077899 */ /* 0x000fe40008011404 */
[----:B------:R-:W-:Y:S02]  /*3f20*/  UIMAD.WIDE.U32 UR8, UR42, UR8, URZ ;  /* 0x000000082a0872a5 */ /* 0x000fe4000f8e003f */
[----:B------:R-:W-:-:S03]  /*3f30*/  ULEA.HI UR7, UR7, UR4, URZ, 0x6 ;  /* 0x0000000407077291 */ /* 0x000fc6000f8f303f */
[----:B------:R-:W-:Y:S01]  /*3f40*/  UMOV UR4, UR42 ;  /* 0x0000002a00047c82 */ /* 0x000fe20008000000 */
[----:B------:R-:W-:Y:S02]  /*3f50*/  USHF.R.S32.HI UR7, URZ, 0x6, UR7 ;  /* 0x000000063f077899 */ /* 0x000fe40008011407 */
[----:B------:R-:W-:Y:S02]  /*3f60*/  @UP0 USHF.R.U32.HI UR4, URZ, UR10, UR9 ;  /* 0x0000000a3f040299 */ /* 0x000fe40008011609 */
[----:B------:R-:W-:Y:S02]  /*3f70*/  UISETP.LT.AND UP0, UPT, UR6, UR7, UPT ;  /* 0x000000070600728c */ /* 0x000fe4000bf01270 */
[----:B------:R-:W-:Y:S01]  /*3f80*/  UIADD3 UR4, UR4, UR49, -UR51 ;  /* 0x0000003104047290 */ /* 0x000fe2000fffe833 */
        /* <DEDUP_REMOVED lines=14> */
.L_x_2281:
[----:B------:R-:W-:-:S11]  /*4070*/  UISETP.NE.AND UP0, UPT, UR5, 0x1, UPT ;  /* 0x000000010500788c */ /* 0x000fd6000bf05270 */
[----:B------:R-:W-:Y:S02]  /*4080*/  @UP0 ULDC.64 UR10, c[0x0][0x9e8] ;  /* 0x00027a00000a0ab9 */ /* 0x000fe40000000a00 */
[----:B------:R-:W-:-:S04]  /*4090*/  UIMAD.WIDE.U32 UR8, UR4, UR10, URZ ;  /* 0x0000000a040872a5 */ /* 0x000fc8000f8e003f */
[----:B------:R-:W-:-:S12]  /*40a0*/  @UP0 USHF.R.U32.HI UR4, URZ, UR11, UR9 ;  /* 0x0000000b3f040299 */ /* 0x000fd80008011609 */
.L_x_2282:
[----:B------:R-:W-:-:S04]  /*40b0*/  UIMAD UR4, UR4, UR5, URZ ;  /* 0x00000005040472a4 */ /* 0x000fc8000f8e023f */
[----:B------:R-:W-:-:S04]  /*40c0*/  UISETP.LT.AND UP0, UPT, UR7, UR4, UPT ;  /* 0x000000040700728c */ /* 0x000fc8000bf01270 */
[----:B------:R-:W-:-:S12]  /*40d0*/  USEL UR7, UR7, UR4, !UP0 ;  /* 0x0000000407077287 */ /* 0x000fd8000c000000 */
.L_x_2280:
[----:B------:R-:W-:Y:S02]  /*40e0*/  USHF.R.S32.HI UR4, URZ, 0x1f, UR7 ;  /* 0x0000001f3f047899 */ /* 0x000fe40008011407 */
[----:B------:R-:W-:Y:S02]  /*40f0*/  ULOP3.LUT UR10, UR45, 0xff, URZ, 0xc0, !UPT ;  /* 0x000000ff2d0a7892 */ /* 0x000fe4000f8ec03f */
[----:B------:R-:W-:-:S04]  /*4100*/  ULEA.HI UR4, UR4, UR7, URZ, 0x6 ;  /* 0x0000000704047291 */ /* 0x000fc8000f8f303f */
[----:B------:R-:W-:-:S04]  /*4110*/  USHF.R.S32.HI UR4, URZ, 0x6, UR4 ;  /* 0x000000063f047899 */ /* 0x000fc80008011404 */
[----:B------:R-:W-:-:S04]  /*4120*/  UISETP.LT.AND UP0, UPT, URZ, UR4, UPT ;  /* 0x000000043f00728c */ /* 0x000fc8000bf01270 */
[----:B------:R-:W-:-:S03]  /*4130*/  USEL UR48, URZ, UR4, !UP0 ;  /* 0x000000043f307287 */ /* 0x000fc6000c000000 */
[----:B------:R-:W-:Y:S01]  /*4140*/  UMOV UR4, URZ ;  /* 0x0000003f00047c82 */ /* 0x000fe20008000000 */
        /* <DEDUP_REMOVED lines=40> */
.L_x_2283:
        /* <DEDUP_REMOVED lines=12> */
[----:B------:R-:W-:Y:S02]  /*4490*/  ISETP.GT.AND P1, PT, R168, UR48, PT ;  /* 0x00000030a8007c0c */ /* 0x000fe4000bf24270 */
        /* <DEDUP_REMOVED lines=90> */
.L_x_2284:
[----:B------:R-:W-:Y:S01]  /*4a40*/  ULEA.HI UR4, UR39, UR39, URZ, 0x1 ;  /* 0x0000002727047291 */ /* 0x000fe2000f8f083f */
[----:B------:R-:W-:Y:S01]  /*4a50*/  IMAD.MOV.U32 R3, RZ, RZ, 0x1 ;  /* 0x00000001ff037424 */ /* 0x000fe200078e00ff */
[----:B------:R-:W-:Y:S02]  /*4a60*/  ISETP.NE.AND P0, PT, RZ, UR47, PT ;  /* 0x0000002fff007c0c */ /* 0x000fe4000bf05270 */
[----:B------:R-:W-:Y:S02]  /*4a70*/  ULOP3.LUT UR4, UR4, 0xfffffffe, URZ, 0xc0, !UPT ;  /* 0xfffffffe04047892 */ /* 0x000fe4000f8ec03f */
[----:B------:R-:W-:Y:S02]  /*4a80*/  SEL R3, R3, 0x2, !P0 ;  /* 0x0000000203037807 */ /* 0x000fe40004000000 */
[----:B------:R-:W-:Y:S02]  /*4a90*/  UIADD3 UR4, UR39, -UR4, URZ ;  /* 0x8000000427047290 */ /* 0x000fe4000fffe03f */
[----:B------:R-:W-:-:S04]  /*4aa0*/  LOP3.LUT R3, R3, 0x1, RZ, 0xfc, !PT ;  /* 0x0000000103037812 */ /* 0x000fc800078efcff */
[----:B------:R-:W-:Y:S01]  /*4ab0*/  IMAD.U32 R0, RZ, RZ, UR4 ;  /* 0x00000004ff007e24 */ /* 0x000fe2000f8e00ff */
[----:B------:R-:W-:-:S04]  /*4ac0*/  ISETP.NE.AND P0, PT, R3, 0x3, PT ;  /* 0x000000030300780c */ /* 0x000fc80003f05270 */
[----:B------:R-:W-:-:S04]  /*4ad0*/  SHF.L.U32 R0, R0, 0x1f, RZ ;  /* 0x0000001f00007819 */ /* 0x000fc800000006ff */
[----:B------:R-:W0:Y:S02]  /*4ae0*/  SYNCS.PHASECHK.TRANS64.TRYWAIT P1, [UR46+0x28c00], R0 ;  /* 0x028c0000ff0075a7 */ /* 0x000e24000802016e */
[----:B0-----:R-:W-:Y:S05]  /*4af0*/  @!P1 BRA `(.L_x_2285) ;  /* 0x0000015800349947 */ /* 0x001fea0003800000 */
.L_x_2521:
[----:B------:R-:W-:Y:S05]  /*4b00*/  @!P0 BRA `(.L_x_2286) ;  /* 0x0000000000048947 */ /* 0x000fea0003800000 */
[----:B------:R-:W-:Y:S01]  /*4b10*/  BPT.TRAP 0x1 ;  /* 0x000000040000795c */ /* 0x000fe20000300000 */
.L_x_2286:
[----:B------:R-:W-:Y:S02]  /*4b20*/  IMAD.U32 R7, RZ, RZ, UR37 ;  /* 0x00000025ff077e24 */ /* 0x000fe4000f8e00ff */
[----:B------:R-:W-:-:S03]  /*4b30*/  IMAD.U32 R8, RZ, RZ, UR38 ;  /* 0x00000026ff087e24 */ /* 0x000fc6000f8e00ff */
[----:B------:R-:W-:Y:S02]  /*4b40*/  LEA R7, R7, UR46, 0x3 ;  /* 0x0000002e07077c11 */ /* 0x000fe4000f8e18ff */
[----:B------:R-:W-:-:S04]  /*4b50*/  SHF.L.U32 R8, R8, 0x1f, RZ ;  /* 0x0000001f08087819 */ /* 0x000fc800000006ff */
[----:B------:R1:W2:Y:S01]  /*4b60*/  SYNCS.PHASECHK.TRANS64.TRYWAIT P1, [R7+URZ+0x28c30], R8 ;  /* 0x028c3008070075a7 */ /* 0x0002a2000802017f */
[----:B------:R-:W-:Y:S05]  /*4b70*/  @!P0 BRA `(.L_x_2287) ;  /* 0x0000000000048947 */ /* 0x000fea0003800000 */
[----:B------:R-:W-:Y:S01]  /*4b80*/  BPT.TRAP 0x1 ;  /* 0x000000040000795c */ /* 0x000fe20000300000 */
.L_x_2287:
[----:B--2---:R-:W-:Y:S05]  /*4b90*/  @P1 BRA `(.L_x_2288) ;  /* 0x0000000000081947 */ /* 0x004fea0003800000 */
[----:B------:R-:W2:Y:S02]  /*4ba0*/  SYNCS.PHASECHK.TRANS64.TRYWAIT P1, [R7+URZ+0x28c30], R8 ;  /* 0x028c3008070075a7 */ /* 0x000ea4000802017f */
[----:B--2---:R-:W-:Y:S05]  /*4bb0*/  @!P1 BRA `(.L_x_2289) ;  /* 0x00000158001c9947 */ /* 0x004fea0003800000 */
.L_x_2288:
        /* <DEDUP_REMOVED lines=15> */
[----:B------:R-:W-:Y:S01]  /*4cb0*/  VIADD R3, R186, UR42 ;  /* 0x0000002aba037c36 */ /* 0x000fe20008000000 */
[----:B------:R-:W-:Y:S01]  /*4cc0*/  UMOV UR7, 0x40000040 ;  /* 0x4000004000077882 */ /* 0x000fe20000000000 */
[----:B------:R-:W-:Y:S01]  /*4cd0*/  UMOV UR5, 0x40000040 ;  /* 0x4000004000057882 */ /* 0x000fe20000000000 */
[----:B------:R-:W-:Y:S01]  /*4ce0*/  ULOP3.LUT UR4, UR4, 0x3fff, URZ, 0xc0, !UPT ;  /* 0x00003fff04047892 */ /* 0x000fe2000f8ec03f */
[----:B------:R-:W-:Y:S01]  /*4cf0*/  IMAD.MOV.U32 R4, RZ, RZ, R3 ;  /* 0x000000ffff047224 */ /* 0x000fe200078e0003 */
[----:B------:R-:W-:Y:S01]  /*4d00*/  UMOV UR11, 0x40000040 ;  /* 0x40000040000b7882 */ /* 0x000fe20000000000 */
[----:B------:R-:W-:Y:S01]  /*4d10*/  UMOV UR9, 0x40000040 ;  /* 0x4000004000097882 */ /* 0x000fe20000000000 */
[----:B------:R-:W-:Y:S01]  /*4d20*/  ULEA UR18, UR37, UR18, 0x9 ;  /* 0x0000001225127291 */ /* 0x000fe2000f8e483f */
[----:B------:R-:W-:Y:S01]  /*4d30*/  LEA R11, R168, 0xffffffc0, 0x6 ;  /* 0xffffffc0a80b7811 */ /* 0x000fe200078e30ff */
[----:B------:R-:W-:-:S02]  /*4d40*/  ULOP3.LUT UR16, UR4, 0x10000, URZ, 0xfc, !UPT ;  /* 0x0001000004107892 */ /* 0x000fc4000f8efc3f */
[----:B------:R-:W-:Y:S01]  /*4d50*/  UIADD3 UR6, UR18, 0x2, URZ ;  /* 0x0000000212067890 */ /* 0x000fe2000fffe03f */
[----:B------:R-:W-:Y:S01]  /*4d60*/  IADD3 R10, -R2, UR49, -R11 ;  /* 0x00000031020a7c10 */ /* 0x000fe2000fffe90b */
[----:B------:R-:W-:Y:S02]  /*4d70*/  UIADD3 UR4, UR16, 0x2, URZ ;  /* 0x0000000210047890 */ /* 0x000fe4000fffe03f */
[----:B------:R-:W-:Y:S02]  /*4d80*/  UIADD3 UR10, UR18, 0x4, URZ ;  /* 0x00000004120a7890 */ /* 0x000fe4000fffe03f */
[----:B------:R-:W-:Y:S02]  /*4d90*/  UIADD3 UR8, UR16, 0x4, URZ ;  /* 0x0000000410087890 */ /* 0x000fe4000fffe03f */
[----:B------:R-:W-:Y:S01]  /*4da0*/  HGMMA.64x64x16.F32.BF16 R24, gdesc[UR16], RZ, !UPT, gsb0 ;  /* 0x00e00000101879f0 */ /* 0x000fe2000c0018ff */
[----:B------:R-:W-:Y:S02]  /*4db0*/  UIADD3 UR14, UR18, 0x6, URZ ;  /* 0x00000006120e7890 */ /* 0x000fe4000fffe03f */
[----:B------:R-:W-:Y:S01]  /*4dc0*/  UIADD3 UR12, UR16, 0x6, URZ ;  /* 0x00000006100c7890 */ /* 0x000fe2000fffe03f */
[----:B------:R-:W-:Y:S01]  /*4dd0*/  UMOV UR15, 0x40000040 ;  /* 0x40000040000f7882 */ /* 0x000fe20000000000 */
[----:B------:R-:W-:Y:S01]  /*4de0*/  UMOV UR13, 0x40000040 ;  /* 0x40000040000d7882 */ /* 0x000fe20000000000 */
[----:B------:R-:W-:-:S02]  /*4df0*/  WARPGROUP.DEPBAR.LE gsb0, 0x0 ;  /* 0x00008000000079c5 */ /* 0x000fc40000010000 */
[----:B------:R-:W-:-:S06]  /*4e00*/  WARPGROUP.ARRIVE ;  /* 0x00000000000079c5 */ /* 0x000fcc0000000000 */
[----:B------:R-:W-:Y:S01]  /*4e10*/  HGMMA.64x64x16.F32.BF16 R24, gdesc[UR4], R24, gsb0 ;  /* 0x00e00000041879f0 */ /* 0x000fe20008001818 */
[----:B------:R-:W-:Y:S02]  /*4e20*/  ULDC UR6, c[0x0][0x448] ;  /* 0x0001120000067ab9 */ /* 0x000fe40000000800 */
[----:B------:R-:W-:-:S06]  /*4e30*/  UISETP.NE.AND UP0, UPT, UR6, 0x1, UPT ;  /* 0x000000010600788c */ /* 0x000fcc000bf05270 */
[----:B------:R-:W-:Y:S02]  /*4e40*/  PLOP3.LUT P2, PT, PT, PT, UP0, 0x80, 0x0 ;  /* 0x000000000000781c */ /* 0x000fe40003f4f008 */
[----:B------:R-:W-:-:S03]  /*4e50*/  PLOP3.LUT P3, PT, PT, PT, UP0, 0x80, 0x0 ;  /* 0x000000000000781c */ /* 0x000fc60003f6f008 */
[----:B------:R-:W-:-:S08]  /*4e60*/  @UP0 ULDC UR6, c[0x0][0x44c] ;  /* 0x0001130000060ab9 */ /* 0x000fd00000000800 */
[----:B------:R-:W-:Y:S01]  /*4e70*/  @P2 IMAD.HI.U32 R5, R3, UR6, RZ ;  /* 0x0000000603052c27 */ /* 0x000fe2000f8e00ff */
[----:B------:R-:W-:-:S03]  /*4e80*/  @UP0 ULDC UR6, c[0x0][0x450] ;  /* 0x0001140000060ab9 */ /* 0x000fc60000000800 */
[----:B------:R-:W-:Y:S01]  /*4e90*/  @!P1 VIADD R3, R7, 0x28c40 ;  /* 0x00028c4007039836 */ /* 0x000fe20000000000 */
[----:B------:R-:W-:Y:S01]  /*4ea0*/  @P3 SHF.R.U32.HI R4, RZ, UR6, R5 ;  /* 0x00000006ff043c19 */ /* 0x000fe20008011605 */
[----:B------:R-:W-:-:S03]  /*4eb0*/  IMAD.MOV.U32 R5, RZ, RZ, -0x40 ;  /* 0xffffffc0ff057424 */ /* 0x000fc600078e00ff */
[----:B------:R-:W-:Y:S01]  /*4ec0*/  @!P1 PRMT R3, RZ, 0x654, R3 ;  /* 0x00000654ff039816 */ /* 0x000fe20000000003 */
[----:B------:R-:W0:Y:S01]  /*4ed0*/  SHFL.IDX PT, R9, R4, RZ, 0x1c1f ;  /* 0x001c1fff04097589 */ /* 0x000e2200000e0000 */
[----:B------:R-:W-:-:S04]  /*4ee0*/  IMAD R5, R168, R5, 0x41 ;  /* 0x00000041a8057424 */ /* 0x000fc800078e0205 */
[----:B------:R-:W-:Y:S01]  /*4ef0*/  VIADD R14, R5, 0xffffffff ;  /* 0xffffffff050e7836 */ /* 0x000fe20000000000 */
[----:B------:R-:W-:Y:S02]  /*4f00*/  WARPGROUP.DEPBAR.LE gsb0, 0x0 ;  /* 0x00008000000079c5 */ /* 0x000fe40000010000 */
[----:B------:R-:W-:-:S06]  /*4f10*/  WARPGROUP.ARRIVE ;  /* 0x00000000000079c5 */ /* 0x000fcc0000000000 */
[----:B------:R-:W-:Y:S01]  /*4f20*/  HGMMA.64x64x16.F32.BF16 R24, gdesc[UR8], R24, gsb0 ;  /* 0x00e00000081879f0 */ /* 0x000fe20008001818 */
[----:B------:R-:W-:Y:S02]  /*4f30*/  ULDC UR11, c[0x0][0x9dc] ;  /* 0x00027700000b7ab9 */ /* 0x000fe40000000800 */
[----:B------:R-:W-:Y:S01]  /*4f40*/  ULOP3.LUT UR6, URZ, UR11, URZ, 0x33, !UPT ;  /* 0x0000000b3f067292 */ /* 0x000fe2000f8e333f */
[----:B------:R-:W-:Y:S02]  /*4f50*/  WARPGROUP.DEPBAR.LE gsb0, 0x0 ;  /* 0x00008000000079c5 */ /* 0x000fe40000010000 */
[----:B------:R-:W-:-:S06]  /*4f60*/  WARPGROUP.ARRIVE ;  /* 0x00000000000079c5 */ /* 0x000fcc0000000000 */
[----:B------:R-:W-:Y:S01]  /*4f70*/  HGMMA.64x64x16.F32.BF16 R24, gdesc[UR12], R24, gsb0 ;  /* 0x00e000000c1879f0 */ /* 0x000fe20008001818 */
[----:B------:R-:W-:Y:S02]  /*4f80*/  ULDC.64 UR14, c[0x0][0x9e0] ;  /* 0x00027800000e7ab9 */ /* 0x000fe40000000a00 */
[----:B------:R-:W-:-:S06]  /*4f90*/  UISETP.GE.AND UP1, UPT, UR15, 0x1, UPT ;  /* 0x000000010f00788c */ /* 0x000fcc000bf26270 */
[----:B------:R-:W-:Y:S01]  /*4fa0*/  PLOP3.LUT P2, PT, PT, PT, UP1, 0x40, 0x0 ;  /* 0x000000000000781c */ /* 0x000fe20003f4e818 */
[----:B------:R-:W-:Y:S02]  /*4fb0*/  WARPGROUP.DEPBAR.LE gsb0, 0x0 ;  /* 0x00008000000079c5 */ /* 0x000fe40000010000 */
[----:B------:R3:W-:Y:S02]  /*4fc0*/  @!P1 SYNCS.ARRIVE.TRANS64.RED.A1T0 RZ, [R3+URZ], RZ ;  /* 0x000000ff03ff99a7 */ /* 0x0007e4000810043f */
[----:B---3--:R-:W-:-:S05]  /*4fd0*/  IADD3 R3, -R2, UR49, R5 ;  /* 0x0000003102037c10 */ /* 0x008fca000fffe105 */
[----:B------:R-:W-:-:S04]  /*4fe0*/  VIADD R3, R3, -UR51 ;  /* 0x8000003303037c36 */ /* 0x000fc80008000000 */
[C---:B------:R-:W-:Y:S02]  /*4ff0*/  VIADD R13, R3.reuse, UR14 ;  /* 0x0000000e030d7c36 */ /* 0x040fe40008000000 */
[----:B------:R-:W-:-:S03]  /*5000*/  VIADD R12, R3, UR6 ;  /* 0x00000006030c7c36 */ /* 0x000fc60008000000 */
[----:B0-----:R-:W-:Y:S01]  /*5010*/  VIADDMNMX R3, R9, R13, R10, PT ;  /* 0x0000000d09037246 */ /* 0x001fe2000380010a */
[----:B------:R-:W-:Y:S01]  /*5020*/  IMAD.IADD R5, R12, 0x1, R9 ;  /* 0x000000010c057824 */ /* 0x000fe200078e0209 */
[----:B------:R-:W-:Y:S06]  /*5030*/  @P2 BRA `(.L_x_2290) ;  /* 0x00000000005c2947 */ /* 0x000fec0003800000 */
[----:B------:R-:W-:Y:S01]  /*5040*/  IMAD.U32 R6, RZ, RZ, UR51 ;  /* 0x00000033ff067e24 */ /* 0x000fe2000f8e00ff */
[----:B------:R-:W-:Y:S04]  /*5050*/  BSSY B0, `(.L_x_2291) ;  /* 0x0000011000007945 */ /* 0x000fe80003800000 */
[----:B------:R-:W-:-:S04]  /*5060*/  IADD3 R6, -R6, UR49, R9 ;  /* 0x0000003106067c10 */ /* 0x000fc8000fffe109 */
        /* <DEDUP_REMOVED lines=10> */
.L_x_2292:
[----:B------:R-:W-:-:S06]  /*5110*/  UISETP.NE.AND UP2, UPT, UR15, 0x1, UPT ;  /* 0x000000010f00788c */ /* 0x000fcc000bf45270 */
[----:B------:R-:W-:-:S05]  /*5120*/  PLOP3.LUT P2, PT, PT, PT, UP2, 0x80, 0x0 ;  /* 0x000000000000781c */ /* 0x000fca0003f4f028 */
[----:B------:R-:W-:-:S08]  /*5130*/  @UP2 ULDC.64 UR6, c[0x0][0x9e8] ;  /* 0x00027a0000062ab9 */ /* 0x000fd00000000a00 */
[----:B------:R-:W-:-:S05]  /*5140*/  @P2 IMAD.HI.U32 R9, R6, UR6, RZ ;  /* 0x0000000606092c27 */ /* 0x000fca000f8e00ff */
[----:B------:R-:W-:-:S07]  /*5150*/  @P2 SHF.R.U32.HI R6, RZ, UR7, R9 ;  /* 0x00000007ff062c19 */ /* 0x000fce0008011609 */
.L_x_2293:
[----:B------:R-:W-:Y:S05]  /*5160*/  BSYNC B0 ;  /* 0x0000000000007941 */ /* 0x000fea0003800000 */
.L_x_2291:
[----:B------:R-:W-:-:S04]  /*5170*/  IMAD R9, R6, UR15, -R11 ;  /* 0x0000000f06097c24 */ /* 0x000fc8000f8e0a0b */
[----:B------:R-:W-:-:S05]  /*5180*/  IMAD.IADD R6, R9, 0x1, -R2 ;  /* 0x0000000109067824 */ /* 0x000fca00078e0a02 */
[----:B------:R-:W-:Y:S02]  /*5190*/  VIMNMX R5, R5, R6, !PT ;  /* 0x0000000605057248 */ /* 0x000fe40007fe0100 */
[----:B------:R-:W-:-:S07]  /*51a0*/  VIADDMNMX R3, R6, UR15, R3, PT ;  /* 0x0000000f06037c46 */ /* 0x000fce000b800103 */
.L_x_2290:
[C---:B------:R-:W-:Y:S02]  /*51b0*/  ISETP.GE.AND P2, PT, R14.reuse, 0x2, PT ;  /* 0x000000020e00780c */ /* 0x040fe40003f46270 */
[C---:B------:R-:W-:Y:S02]  /*51c0*/  ISETP.GE.AND P6, PT, R14.reuse, 0xa, PT ;  /* 0x0000000a0e00780c */ /* 0x040fe40003fc6270 */
[----:B------:R-:W-:Y:S02]  /*51d0*/  ISETP.GT.AND P4, PT, R5, 0x1, !P2 ;  /* 0x000000010500780c */ /* 0x000fe40005784270 */
[----:B------:R-:W-:Y:S02]  /*51e0*/  ISETP.GE.AND P3, PT, R14, 0x9, PT ;  /* 0x000000090e00780c */ /* 0x000fe40003f66270 */
[----:B------:R-:W-:Y:S02]  /*51f0*/  ISETP.LT.OR P4, PT, R3, 0x2, P4 ;  /* 0x000000020300780c */ /* 0x000fe40002781670 */
[----:B------:R-:W-:-:S02]  /*5200*/  P2R R20, PR, RZ, 0x40 ;  /* 0x00000040ff147803 */ /* 0x000fc40000000000 */
[----:B------:R-:W-:Y:S02]  /*5210*/  FSEL R25, R25, -INF , !P4 ;  /* 0xff80000019197808 */ /* 0x000fe40006000000 */
[C---:B------:R-:W-:Y:S02]  /*5220*/  ISETP.GT.AND P4, PT, R5.reuse, 0x9, !P6 ;  /* 0x000000090500780c */ /* 0x040fe40007784270 */
[----:B------:R-:W-:Y:S02]  /*5230*/  ISETP.GT.AND P5, PT, R5, 0x8, !P3 ;  /* 0x000000080500780c */ /* 0x000fe40005fa4270 */
[----:B------:R-:W-:Y:S02]  /*5240*/  ISETP.LT.OR P4, PT, R3, 0xa, P4 ;  /* 0x0000000a0300780c */ /* 0x000fe40002781670 */
[----:B------:R-:W-:Y:S02]  /*5250*/  ISETP.GE.AND P6, PT, R14, 0x11, PT ;  /* 0x000000110e00780c */ /* 0x000fe40003fc6270 */
[----:B------:R-:W-:-:S02]  /*5260*/  FSEL R29, R29, -INF , !P4 ;  /* 0xff8000001d1d7808 */ /* 0x000fc40006000000 */
[----:B------:R-:W-:Y:S02]  /*5270*/  ISETP.LT.OR P5, PT, R3, 0x9, P5 ;  /* 0x000000090300780c */ /* 0x000fe40002fa1670 */
[----:B------:R-:W-:Y:S02]  /*5280*/  ISETP.GT.AND P4, PT, R5, 0x10, !P6 ;  /* 0x000000100500780c */ /* 0x000fe40007784270 */
[----:B------:R-:W-:Y:S02]  /*5290*/  FSEL R21, R28, -INF , !P5 ;  /* 0xff8000001c157808 */ /* 0x000fe40006800000 */
[----:B------:R-:W-:Y:S02]  /*52a0*/  ISETP.LT.OR P4, PT, R3, 0x11, P4 ;  /* 0x000000110300780c */ /* 0x000fe40002781670 */
[----:B------:R-:W-:Y:S02]  /*52b0*/  ISETP.GE.AND P5, PT, R14, 0x12, PT ;  /* 0x000000120e00780c */ /* 0x000fe40003fa6270 */
[----:B------:R-:W-:-:S02]  /*52c0*/  FSEL R57, R32, -INF , !P4 ;  /* 0xff80000020397808 */ /* 0x000fc40006000000 */
[----:B------:R-:W-:Y:S02]  /*52d0*/  ISETP.GT.AND P4, PT, R5, 0x11, !P5 ;  /* 0x000000110500780c */ /* 0x000fe40006f84270 */
[----:B------:R-:W-:Y:S02]  /*52e0*/  P2R R32, PR, RZ, 0x20 ;  /* 0x00000020ff207803 */ /* 0x000fe40000000000 */
[----:B------:R-:W-:Y:S02]  /*52f0*/  ISETP.LT.OR P4, PT, R3, 0x12, P4 ;  /* 0x000000120300780c */ /* 0x000fe40002781670 */
[----:B------:R-:W-:Y:S02]  /*5300*/  ISETP.GE.AND P5, PT, R14, 0x19, PT ;  /* 0x000000190e00780c */ /* 0x000fe40003fa6270 */
[----:B------:R-:W-:Y:S02]  /*5310*/  FSEL R33, R33, -INF , !P4 ;  /* 0xff80000021217808 */ /* 0x000fe40006000000 */
[----:B------:R-:W-:-:S02]  /*5320*/  ISETP.GT.AND P4, PT, R5, 0x18, !P5 ;  /* 0x000000180500780c */ /* 0x000fc40006f84270 */
[----:B------:R-:W-:Y:S02]  /*5330*/  P2R R56, PR, RZ, 0x20 ;  /* 0x00000020ff387803 */ /* 0x000fe40000000000 */
[----:B------:R-:W-:Y:S02]  /*5340*/  ISETP.LT.OR P4, PT, R3, 0x19, P4 ;  /* 0x000000190300780c */ /* 0x000fe40002781670 */
[----:B------:R-:W-:Y:S02]  /*5350*/  ISETP.GE.AND P5, PT, R14, 0x1a, PT ;  /* 0x0000001a0e00780c */ /* 0x000fe40003fa6270 */
[----:B------:R-:W-:Y:S02]  /*5360*/  FSEL R59, R36, -INF , !P4 ;  /* 0xff800000243b7808 */ /* 0x000fe40006000000 */
[----:B------:R-:W-:Y:S02]  /*5370*/  ISETP.GT.AND P4, PT, R5, 0x19, !P5 ;  /* 0x000000190500780c */ /* 0x000fe40006f84270 */
[----:B------:R-:W-:-:S02]  /*5380*/  P2R R36, PR, RZ, 0x20 ;  /* 0x00000020ff247803 */ /* 0x000fc40000000000 */
[----:B------:R-:W-:Y:S02]  /*5390*/  ISETP.LT.OR P4, PT, R3, 0x1a, P4 ;  /* 0x0000001a0300780c */ /* 0x000fe40002781670 */
[----:B------:R-:W-:Y:S02]  /*53a0*/  ISETP.GE.AND P5, PT, R14, 0x21, PT ;  /* 0x000000210e00780c */ /* 0x000fe40003fa6270 */
[----:B------:R-:W-:Y:S02]  /*53b0*/  FSEL R37, R37, -INF , !P4 ;  /* 0xff80000025257808 */ /* 0x000fe40006000000 */
[----:B------:R-:W-:Y:S02]  /*53c0*/  ISETP.GT.AND P4, PT, R5, 0x20, !P5 ;  /* 0x000000200500780c */ /* 0x000fe40006f84270 */
[----:B------:R-:W-:Y:S02]  /*53d0*/  P2R R58, PR, RZ, 0x20 ;  /* 0x00000020ff3a7803 */ /* 0x000fe40000000000 */
[----:B------:R-:W-:-:S02]  /*53e0*/  ISETP.LT.OR P4, PT, R3, 0x21, P4 ;  /* 0x000000210300780c */ /* 0x000fc40002781670 */
[----:B------:R-:W-:Y:S02]  /*53f0*/  ISETP.GE.AND P5, PT, R14, 0x22, PT ;  /* 0x000000220e00780c */ /* 0x000fe40003fa6270 */
[----:B------:R-:W-:Y:S02]  /*5400*/  FSEL R61, R40, -INF , !P4 ;  /* 0xff800000283d7808 */ /* 0x000fe40006000000 */
[----:B------:R-:W-:Y:S02]  /*5410*/  ISETP.GT.AND P4, PT, R5, 0x21, !P5 ;  /* 0x000000210500780c */ /* 0x000fe40006f84270 */
[----:B------:R-:W-:Y:S02]  /*5420*/  P2R R40, PR, RZ, 0x20 ;  /* 0x00000020ff287803 */ /* 0x000fe40000000000 */
[----:B------:R-:W-:Y:S02]  /*5430*/  ISETP.LT.OR P4, PT, R3, 0x22, P4 ;  /* 0x000000220300780c */ /* 0x000fe40002781670 */
[----:B------:R-:W-:-:S02]  /*5440*/  ISETP.GE.AND P5, PT, R14, 0x29, PT ;  /* 0x000000290e00780c */ /* 0x000fc40003fa6270 */
[----:B------:R-:W-:Y:S02]  /*5450*/  FSEL R41, R41, -INF , !P4 ;  /* 0xff80000029297808 */ /* 0x000fe40006000000 */
[----:B------:R-:W-:Y:S02]  /*5460*/  ISETP.GT.AND P4, PT, R5, 0x28, !P5 ;  /* 0x000000280500780c */ /* 0x000fe40006f84270 */
[----:B------:R-:W-:Y:S02]  /*5470*/  P2R R60, PR, RZ, 0x20 ;  /* 0x00000020ff3c7803 */ /* 0x000fe40000000000 */
        /* <DEDUP_REMOVED lines=11> */
[----:B------:R-:W-:Y:S02]  /*5530*/  P2R R28, PR, RZ, 0x40 ;  /* 0x00000040ff1c7803 */ /* 0x000fe40000000000 */
[----:B------:R-:W-:Y:S02]  /*5540*/  FSEL R65, R48, -INF , !P4 ;  /* 0xff80000030417808 */ /* 0x000fe40006000000 */
[----:B------:R-:W-:-:S04]  /*5550*/  ISETP.GE.AND P4, PT, R14, 0x32, PT ;  /* 0x000000320e00780c */ /* 0x000fc80003f86270 */
[----:B------:R-:W-:-:S04]  /*5560*/  ISETP.GT.AND P5, PT, R5, 0x31, !P4 ;  /* 0x000000310500780c */ /* 0x000fc800067a4270 */
[----:B------:R-:W-:-:S04]  /*5570*/  ISETP.LT.OR P5, PT, R3, 0x32, P5 ;  /* 0x000000320300780c */ /* 0x000fc80002fa1670 */
[----:B------:R-:W-:Y:S02]  /*5580*/  FSEL R49, R49, -INF , !P5 ;  /* 0xff80000031317808 */ /* 0x000fe40006800000 */
[----:B------:R-:W-:-:S04]  /*5590*/  ISETP.GE.AND P5, PT, R14, 0x39, PT ;  /* 0x000000390e00780c */ /* 0x000fc80003fa6270 */
[----:B------:R-:W-:-:S04]  /*55a0*/  ISETP.GT.AND P6, PT, R5, 0x38, !P5 ;  /* 0x000000380500780c */ /* 0x000fc80006fc4270 */
[----:B------:R-:W-:-:S04]  /*55b0*/  ISETP.LT.OR P6, PT, R3, 0x39, P6 ;  /* 0x000000390300780c */ /* 0x000fc800037c1670 */
[----:B------:R-:W-:Y:S02]  /*55c0*/  FSEL R67, R52, -INF , !P6 ;  /* 0xff80000034437808 */ /* 0x000fe40007000000 */
[----:B------:R-:W-:-:S04]  /*55d0*/  ISETP.GE.AND P6, PT, R14, 0x1, PT ;  /* 0x000000010e00780c */ /* 0x000fc80003fc6270 */
[----:B------:R-:W-:Y:S02]  /*55e0*/  P2R R9, PR, RZ, 0x40 ;  /* 0x00000040ff097803 */ /* 0x000fe40000000000 */
[----:B------:R-:W-:-:S04]  /*55f0*/  ISETP.GT.AND P6, PT, R5, RZ, !P6 ;  /* 0x000000ff0500720c */ /* 0x000fc800077c4270 */
[----:B------:R-:W-:-:S04]  /*5600*/  ISETP.LT.OR P6, PT, R3, 0x1, P6 ;  /* 0x000000010300780c */ /* 0x000fc800037c1670 */
[----:B------:R-:W-:Y:S02]  /*5610*/  FSEL R15, R24, -INF , !P6 ;  /* 0xff800000180f7808 */ /* 0x000fe40007000000 */
[----:B------:R-:W-:-:S04]  /*5620*/  ISETP.GE.AND P6, PT, R14, 0x3a, PT ;  /* 0x0000003a0e00780c */ /* 0x000fc80003fc6270 */
[----:B------:R-:W-:Y:S02]  /*5630*/  P2R R14, PR, RZ, 0x40 ;  /* 0x00000040ff0e7803 */ /* 0x000fe40000000000 */
[----:B------:R-:W-:Y:S02]  /*5640*/  ISETP.GT.AND P6, PT, R5, 0x39, !P6 ;  /* 0x000000390500780c */ /* 0x000fe400077c4270 */
[----:B------:R-:W0:Y:S02]  /*5650*/  SHFL.IDX PT, R5, R4, 0x1, 0x1c1f ;  /* 0x003c1f0004057f89 */ /* 0x000e2400000e0000 */
[----:B------:R-:W-:-:S04]  /*5660*/  ISETP.LT.OR P6, PT, R3, 0x3a, P6 ;  /* 0x0000003a0300780c */ /* 0x000fc800037c1670 */
[----:B------:R-:W-:Y:S02]  /*5670*/  FSEL R53, R53, -INF , !P6 ;  /* 0xff80000035357808 */ /* 0x000fe40007000000 */
[----:B------:R-:W-:Y:S02]  /*5680*/  PLOP3.LUT P6, PT, PT, PT, UP1, 0x40, 0x0 ;  /* 0x000000000000781c */ /* 0x000fe40003fce818 */
[----:B0-----:R-:W-:Y:S01]  /*5690*/  VIADDMNMX R3, R5, R13, R10, PT ;  /* 0x0000000d05037246 */ /* 0x001fe2000380010a */
[----:B------:R-:W-:-:S10]  /*56a0*/  IMAD.IADD R6, R12, 0x1, R5 ;  /* 0x000000010c067824 */ /* 0x000fd400078e0205 */
[----:B------:R-:W-:Y:S05]  /*56b0*/  @P6 BRA `(.L_x_2294) ;  /* 0x0000000000646947 */ /* 0x000fea0003800000 */
        /* <DEDUP_REMOVED lines=9> */
[----:B------:R-:W-:Y:S01]  /*5750*/  @P6 IMAD.HI.U32 R5, R4, UR6, RZ ;  /* 0x0000000604056c27 */ /* 0x000fe2000f8e00ff */
[----:B------:R-:W-:-:S13]  /*5760*/  PLOP3.LUT P6, PT, PT, PT, UP2, 0x80, 0x0 ;  /* 0x000000000000781c */ /* 0x000fda0003fcf028 */
[----:B------:R-:W-:-:S04]  /*5770*/  @P6 SHF.R.U32.HI R4, RZ, UR7, R5 ;  /* 0x00000007ff046c19 */ /* 0x000fc80008011605 */
[----:B------:R-:W-:Y:S01]  /*5780*/  LOP3.LUT R4, RZ, R4, RZ, 0x33, !PT ;  /* 0x00000004ff047212 */ /* 0x000fe200078e33ff */
[----:B------:R-:W-:Y:S06]  /*5790*/  BRA `(.L_x_2297) ;  /* 0x0000000000187947 */ /* 0x000fec0003800000 */
.L_x_2296:
[----:B------:R-:W-:-:S06]  /*57a0*/  UISETP.NE.AND UP2, UPT, UR15, 0x1, UPT ;  /* 0x000000010f00788c */ /* 0x000fcc000bf45270 */
[----:B------:R-:W-:-:S05]  /*57b0*/  PLOP3.LUT P6, PT, PT, PT, UP2, 0x80, 0x0 ;  /* 0x000000000000781c */ /* 0x000fca0003fcf028 */
[----:B------:R-:W-:-:S08]  /*57c0*/  @UP2 ULDC.64 UR6, c[0x0][0x9e8] ;  /* 0x00027a0000062ab9 */ /* 0x000fd00000000a00 */
[----:B------:R-:W-:Y:S01]  /*57d0*/  @P6 IMAD.HI.U32 R5, R4, UR6, RZ ;  /* 0x0000000604056c27 */ /* 0x000fe2000f8e00ff */
[----:B------:R-:W-:-:S13]  /*57e0*/  PLOP3.LUT P6, PT, PT, PT, UP2, 0x80, 0x0 ;  /* 0x000000000000781c */ /* 0x000fda0003fcf028 */
[----:B------:R-:W-:-:S07]  /*57f0*/  @P6 SHF.R.U32.HI R4, RZ, UR7, R5 ;  /* 0x00000007ff046c19 */ /* 0x000fce0008011605 */
.L_x_2297:
[----:B------:R-:W-:Y:S05]  /*5800*/  BSYNC B0 ;  /* 0x0000000000007941 */ /* 0x000fea0003800000 */
.L_x_2295:
[----:B------:R-:W-:-:S04]  /*5810*/  IMAD R5, R4, UR15, -R11 ;  /* 0x0000000f04057c24 */ /* 0x000fc8000f8e0a0b */
[----:B------:R-:W-:-:S05]  /*5820*/  IMAD.IADD R5, R5, 0x1, -R2 ;  /* 0x0000000105057824 */ /* 0x000fca00078e0a02 */
[----:B------:R-:W-:Y:S02]  /*5830*/  VIMNMX R6, R6, R5, !PT ;  /* 0x0000000506067248 */ /* 0x000fe40007fe0100 */
[----:B------:R-:W-:-:S07]  /*5840*/  VIADDMNMX R3, R5, UR15, R3, PT ;  /* 0x0000000f05037c46 */ /* 0x000fce000b800103 */
.L_x_2294:
[----:B------:R-:W-:Y:S01]  /*5850*/  BAR.SYNC.DEFER_BLOCKING 0xf, 0x100 ;  /* 0x03c4000000007b1d */ /* 0x000fe20000010000 */
[----:B------:R-:W-:Y:S02]  /*5860*/  ISETP.GT.AND P2, PT, R6, 0x1, !P2 ;  /* 0x000000010600780c */ /* 0x000fe40005744270 */
[----:B------:R-:W-:Y:S02]  /*5870*/  FMNMX.FTZ R4, R15, R25, !PT ;  /* 0x000000190f047209 */ /* 0x000fe40007810000 */
[----:B------:R-:W-:Y:S01]  /*5880*/  ISETP.LT.OR P2, PT, R3, 0x2, P2 ;  /* 0x000000020300780c */ /* 0x000fe20001741670 */
[----:B------:R-:W-:Y:S01]  /*5890*/  ULDC UR10, c[0x0][0x988] ;  /* 0x00026200000a7ab9 */ /* 0x000fe20000000800 */
[----:B------:R-:W-:Y:S02]  /*58a0*/  FMNMX.FTZ R4, R21, R4, !PT ;  /* 0x0000000415047209 */ /* 0x000fe40007810000 */
[----:B------:R-:W-:Y:S02]  /*58b0*/  FSEL R27, R27, -INF , !P2 ;  /* 0xff8000001b1b7808 */ /* 0x000fe40005000000 */
[----:B------:R-:W-:-:S02]  /*58c0*/  ISETP.NE.AND P2, PT, R20, RZ, PT ;  /* 0x000000ff1400720c */ /* 0x000fc40003f45270 */
[----:B------:R-:W-:Y:S02]  /*58d0*/  FMNMX.FTZ R4, R29, R4, !PT ;  /* 0x000000041d047209 */ /* 0x000fe40007810000 */
[----:B------:R-:W-:Y:S02]  /*58e0*/  ISETP.GT.AND P2, PT, R6, 0x9, !P2 ;  /* 0x000000090600780c */ /* 0x000fe40005744270 */
[----:B------:R-:W-:Y:S02]  /*58f0*/  FMNMX.FTZ R4, R57, R4, !PT ;  /* 0x0000000439047209 */ /* 0x000fe40007810000 */
[----:B------:R-:W-:Y:S02]  /*5900*/  ISETP.LT.OR P2, PT, R3, 0xa, P2 ;  /* 0x0000000a0300780c */ /* 0x000fe40001741670 */
[----:B------:R-:W-:Y:S02]  /*5910*/  FMNMX.FTZ R4, R33, R4, !PT ;  /* 0x0000000421047209 */ /* 0x000fe40007810000 */
[----:B------:R-:W-:-:S02]  /*5920*/  FSEL R31, R31, -INF , !P2 ;  /* 0xff8000001f1f7808 */ /* 0x000fc40005000000 */
[----:B------:R-:W-:Y:S02]  /*5930*/  ISETP.NE.AND P2, PT, R28, RZ, PT ;  /* 0x000000ff1c00720c */ /* 0x000fe40003f45270 */
[----:B------:R-:W-:Y:S02]  /*5940*/  FMNMX.FTZ R4, R59, R4, !PT ;  /* 0x000000043b047209 */ /* 0x000fe40007810000 */
[----:B------:R-:W-:Y:S02]  /*5950*/  ISETP.GT.AND P2, PT, R6, 0x10, !P2 ;  /* 0x000000100600780c */ /* 0x000fe40005744270 */
[----:B------:R-:W-:Y:S02]  /*5960*/  FMNMX.FTZ R4, R37, R4, !PT ;  /* 0x0000000425047209 */ /* 0x000fe40007810000 */
[----:B------:R-:W-:Y:S02]  /*5970*/  ISETP.LT.OR P2, PT, R3, 0x11, P2 ;  /* 0x000000110300780c */ /* 0x000fe40001741670 */
[----:B------:R-:W-:-:S02]  /*5980*/  FMNMX.FTZ R4, R61, R4, !PT ;  /* 0x000000043d047209 */ /* 0x000fc40007810000 */
[----:B------:R-:W-:Y:S02]  /*5990*/  FSEL R34, R34, -INF , !P2 ;  /* 0xff80000022227808 */ /* 0x000fe40005000000 */
[----:B------:R-:W-:Y:S02]  /*59a0*/  ISETP.NE.AND P2, PT, R32, RZ, PT ;  /* 0x000000ff2000720c */ /* 0x000fe40003f45270 */
[----:B------:R-:W-:Y:S02]  /*59b0*/  FMNMX.FTZ R4, R41, R4, !PT ;  /* 0x0000000429047209 */ /* 0x000fe40007810000 */
[----:B------:R-:W-:Y:S02]  /*59c0*/  ISETP.GT.AND P2, PT, R6, 0x11, !P2 ;  /* 0x000000110600780c */ /* 0x000fe40005744270 */
[----:B------:R-:W-:Y:S02]  /*59d0*/  FMNMX.FTZ R4, R63, R4, !PT ;  /* 0x000000043f047209 */ /* 0x000fe40007810000 */
[----:B------:R-:W-:-:S02]  /*59e0*/  ISETP.LT.OR P2, PT, R3, 0x12, P2 ;  /* 0x000000120300780c */ /* 0x000fc40001741670 */
[----:B------:R-:W-:Y:S02]  /*59f0*/  FMNMX.FTZ R4, R45, R4, !PT ;  /* 0x000000042d047209 */ /* 0x000fe40007810000 */
[----:B------:R-:W-:Y:S02]  /*5a00*/  FSEL R35, R35, -INF , !P2 ;  /* 0xff80000023237808 */ /* 0x000fe40005000000 */
[----:B------:R-:W-:Y:S02]  /*5a10*/  ISETP.NE.AND P2, PT, R56, RZ, PT ;  /* 0x000000ff3800720c */ /* 0x000fe40003f45270 */
[----:B------:R-:W-:Y:S02]  /*5a20*/  FMNMX.FTZ R4, R65, R4, !PT ;  /* 0x0000000441047209 */ /* 0x000fe40007810000 */
[----:B------:R-:W-:Y:S02]  /*5a30*/  ISETP.GT.AND P2, PT, R6, 0x18, !P2 ;  /* 0x000000180600780c */ /* 0x000fe40005744270 */
[----:B------:R-:W-:-:S02]  /*5a40*/  FMNMX.FTZ R4, R49, R4, !PT ;  /* 0x0000000431047209 */ /* 0x000fc40007810000 */
[----:B------:R-:W-:Y:S02]  /*5a50*/  ISETP.LT.OR P2, PT, R3, 0x19, P2 ;  /* 0x000000190300780c */ /* 0x000fe40001741670 */
[----:B------:R-:W-:Y:S02]  /*5a60*/  ISETP.GT.AND P3, PT, R6, 0x8, !P3 ;  /* 0x000000080600780c */ /* 0x000fe40005f64270 */
[----:B------:R-:W-:Y:S02]  /*5a70*/  FSEL R38, R38, -INF , !P2 ;  /* 0xff80000026267808 */ /* 0x000fe40005000000 */
[----:B------:R-:W-:Y:S02]  /*5a80*/  ISETP.NE.AND P2, PT, R36, RZ, PT ;  /* 0x000000ff2400720c */ /* 0x000fe40003f45270 */
[----:B------:R-:W-:Y:S02]  /*5a90*/  FMNMX.FTZ R4, R67, R4, !PT ;  /* 0x0000000443047209 */ /* 0x000fe40007810000 */
[----:B------:R-:W-:-:S02]  /*5aa0*/  ISETP.GT.AND P2, PT, R6, 0x19, !P2 ;  /* 0x000000190600780c */ /* 0x000fc40005744270 */
[C---:B------:R-:W-:Y:S02]  /*5ab0*/  ISETP.LT.OR P3, PT, R3.reuse, 0x9, P3 ;  /* 0x000000090300780c */ /* 0x040fe40001f61670 */
[----:B------:R-:W-:Y:S02]  /*5ac0*/  ISETP.LT.OR P2, PT, R3, 0x1a, P2 ;  /* 0x0000001a0300780c */ /* 0x000fe40001741670 */
[----:B------:R-:W-:Y:S02]  /*5ad0*/  FMNMX.FTZ R10, R53, R4, !PT ;  /* 0x00000004350a7209 */ /* 0x000fe40007810000 */
[----:B------:R-:W-:Y:S02]  /*5ae0*/  FSEL R39, R39, -INF , !P2 ;  /* 0xff80000027277808 */ /* 0x000fe40005000000 */
[----:B------:R-:W-:Y:S01]  /*5af0*/  ISETP.NE.AND P2, PT, R58, RZ, PT ;  /* 0x000000ff3a00720c */ /* 0x000fe20003f45270 */
[----:B------:R-:W0:Y:S01]  /*5b00*/  SHFL.BFLY PT, R5, R10, 0x2, 0x1f ;  /* 0x0c401f000a057f89 */ /* 0x000e2200000e0000 */
[----:B------:R-:W-:-:S02]  /*5b10*/  FSEL R30, R30, -INF , !P3 ;  /* 0xff8000001e1e7808 */ /* 0x000fc40005800000 */
[----:B------:R-:W-:Y:S02]  /*5b20*/  ISETP.GT.AND P2, PT, R6, 0x20, !P2 ;  /* 0x000000200600780c */ /* 0x000fe40005744270 */
[----:B------:R-:W-:Y:S02]  /*5b30*/  ISETP.NE.AND P3, PT, R60, RZ, PT ;  /* 0x000000ff3c00720c */ /* 0x000fe40003f65270 */
[----:B------:R-:W-:Y:S02]  /*5b40*/  ISETP.LT.OR P2, PT, R3, 0x21, P2 ;  /* 0x000000210300780c */ /* 0x000fe40001741670 */
[----:B------:R-:W-:Y:S02]  /*5b50*/  ISETP.NE.AND P6, PT, R9, RZ, PT ;  /* 0x000000ff0900720c */ /* 0x000fe40003fc5270 */
[----:B------:R-:W-:Y:S02]  /*5b60*/  FSEL R42, R42, -INF , !P2 ;  /* 0xff8000002a2a7808 */ /* 0x000fe40005000000 */
[----:B------:R-:W-:-:S02]  /*5b70*/  ISETP.NE.AND P2, PT, R40, RZ, PT ;  /* 0x000000ff2800720c */ /* 0x000fc40003f45270 */
[C---:B------:R-:W-:Y:S02]  /*5b80*/  ISETP.GT.AND P4, PT, R6.reuse, 0x31, !P4 ;  /* 0x000000310600780c */ /* 0x040fe40006784270 */
[C---:B------:R-:W-:Y:S02]  /*5b90*/  ISETP.GT.AND P2, PT, R6.reuse, 0x21, !P2 ;  /* 0x000000210600780c */ /* 0x040fe40005744270 */
[----:B------:R-:W-:Y:S02]  /*5ba0*/  ISETP.GT.AND P5, PT, R6, 0x38, !P5 ;  /* 0x000000380600780c */ /* 0x000fe40006fa4270 */
[C---:B------:R-:W-:Y:S02]  /*5bb0*/  ISETP.LT.OR P2, PT, R3.reuse, 0x22, P2 ;  /* 0x000000220300780c */ /* 0x040fe40001741670 */
[----:B------:R-:W-:Y:S02]  /*5bc0*/  ISETP.LT.OR P4, PT, R3, 0x32, P4 ;  /* 0x000000320300780c */ /* 0x000fe40002781670 */
[----:B------:R-:W-:-:S02]  /*5bd0*/  FSEL R43, R43, -INF , !P2 ;  /* 0xff8000002b2b7808 */ /* 0x000fc40005000000 */
[----:B------:R-:W-:Y:S02]  /*5be0*/  ISETP.GT.AND P2, PT, R6, 0x28, !P3 ;  /* 0x000000280600780c */ /* 0x000fe40005f44270 */
[----:B0-----:R-:W-:Y:S02]  /*5bf0*/  FMNMX.FTZ R11, R10, R5, !PT ;  /* 0x000000050a0b7209 */ /* 0x001fe40007810000 */
[----:B------:R-:W-:Y:S02]  /*5c00*/  ISETP.LT.OR P2, PT, R3, 0x29, P2 ;  /* 0x000000290300780c */ /* 0x000fe40001741670 */
[----:B------:R-:W-:Y:S01]  /*5c10*/  ISETP.NE.AND P3, PT, R62, RZ, PT ;  /* 0x000000ff3e00720c */ /* 0x000fe20003f65270 */
[----:B------:R-:W0:Y:S01]  /*5c20*/  SHFL.BFLY PT, R12, R11, 0x1, 0x1f ;  /* 0x0c201f000b0c7f89 */ /* 0x000e2200000e0000 */
[----:B------:R-:W-:Y:S02]  /*5c30*/  FSEL R46, R46, -INF , !P2 ;  /* 0xff8000002e2e7808 */ /* 0x000fe40005000000 */
[----:B------:R-:W-:-:S02]  /*5c40*/  ISETP.GT.AND P2, PT, R6, RZ, !P6 ;  /* 0x000000ff0600720c */ /* 0x000fc40007744270 */
[----:B------:R-:W-:Y:S02]  /*5c50*/  ISETP.GT.AND P3, PT, R6, 0x30, !P3 ;  /* 0x000000300600780c */ /* 0x000fe40005f64270 */
[C---:B------:R-:W-:Y:S02]  /*5c60*/  ISETP.LT.OR P2, PT, R3.reuse, 0x1, P2 ;  /* 0x000000010300780c */ /* 0x040fe40001741670 */
[----:B------:R-:W-:Y:S02]  /*5c70*/  ISETP.LT.OR P3, PT, R3, 0x31, P3 ;  /* 0x000000310300780c */ /* 0x000fe40001f61670 */
[----:B------:R-:W-:Y:S02]  /*5c80*/  FSEL R26, R26, -INF , !P2 ;  /* 0xff8000001a1a7808 */ /* 0x000fe40005000000 */
[----:B------:R-:W-:Y:S02]  /*5c90*/  ISETP.NE.AND P2, PT, R44, RZ, PT ;  /* 0x000000ff2c00720c */ /* 0x000fe40003f45270 */
[----:B------:R-:W-:-:S02]  /*5ca0*/  FMNMX.FTZ R5, R26, R27, !PT ;  /* 0x0000001b1a057209 */ /* 0x000fc40007810000 */
[----:B------:R-:W-:Y:S02]  /*5cb0*/  ISETP.GT.AND P2, PT, R6, 0x29, !P2 ;  /* 0x000000290600780c */ /* 0x000fe40005744270 */
[----:B------:R-:W-:Y:S02]  /*5cc0*/  FMNMX.FTZ R4, R30, R5, !PT ;  /* 0x000000051e047209 */ /* 0x000fe40007810000 */
[----:B------:R-:W-:Y:S02]  /*5cd0*/  ISETP.LT.OR P2, PT, R3, 0x2a, P2 ;  /* 0x0000002a0300780c */ /* 0x000fe40001741670 */
[----:B------:R-:W-:Y:S02]  /*5ce0*/  FMNMX.FTZ R5, R31, R4, !PT ;  /* 0x000000041f057209 */ /* 0x000fe40007810000 */
[----:B------:R-:W-:Y:S02]  /*5cf0*/  FSEL R47, R47, -INF , !P2 ;  /* 0xff8000002f2f7808 */ /* 0x000fe40005000000 */
[----:B------:R-:W-:-:S02]  /*5d00*/  FMNMX.FTZ R4, R34, R5, !PT ;  /* 0x0000000522047209 */ /* 0x000fc40007810000 */
[----:B0-----:R-:W-:Y:S02]  /*5d10*/  FMNMX.FTZ R5, R11, R12, !PT ;  /* 0x0000000c0b057209 */ /* 0x001fe40007810000 */
[----:B------:R-:W-:Y:S02]  /*5d20*/  FMNMX.FTZ R9, R35, R4, !PT ;  /* 0x0000000423097209 */ /* 0x000fe40007810000 */
[C---:B------:R-:W-:Y:S01]  /*5d30*/  FSETP.NEU.FTZ.AND P2, PT, R5.reuse, -INF , PT ;  /* 0xff8000000500780b */ /* 0x040fe20003f5d000 */
[----:B------:R-:W-:Y:S01]  /*5d40*/  FMUL.FTZ R10, R5, UR10 ;  /* 0x0000000a050a7c20 */ /* 0x000fe20008410000 */
[----:B------:R-:W-:Y:S02]  /*5d50*/  FMNMX.FTZ R4, R38, R9, !PT ;  /* 0x0000000926047209 */ /* 0x000fe40007810000 */
[----:B------:R-:W-:Y:S02]  /*5d60*/  ISETP.NE.AND P6, PT, R14, RZ, PT ;  /* 0x000000ff0e00720c */ /* 0x000fe40003fc5270 */
[----:B------:R-:W-:-:S02]  /*5d70*/  FMNMX.FTZ R9, R39, R4, !PT ;  /* 0x0000000427097209 */ /* 0x000fc40007810000 */
[----:B------:R-:W-:Y:S02]  /*5d80*/  FSEL R50, R50, -INF , !P3 ;  /* 0xff80000032327808 */ /* 0x000fe40005800000 */
[----:B------:R-:W-:Y:S02]  /*5d90*/  FMNMX.FTZ R4, R42, R9, !PT ;  /* 0x000000092a047209 */ /* 0x000fe40007810000 */
[----:B------:R-:W-:Y:S02]  /*5da0*/  FSEL R10, R10, RZ, P2 ;  /* 0x000000ff0a0a7208 */ /* 0x000fe40001000000 */
[----:B------:R-:W-:Y:S02]  /*5db0*/  FMNMX.FTZ R9, R43, R4, !PT ;  /* 0x000000042b097209 */ /* 0x000fe40007810000 */
[----:B------:R-:W-:Y:S01]  /*5dc0*/  ISETP.GT.AND P2, PT, R6, 0x39, !P6 ;  /* 0x000000390600780c */ /* 0x000fe20007744270 */
[--C-:B------:R-:W-:Y:S01]  /*5dd0*/  FFMA.FTZ R6, R15, UR10, -R10.reuse ;  /* 0x0000000a0f067c23 */ /* 0x100fe2000801080a */
[----:B------:R-:W-:Y:S01]  /*5de0*/  FMNMX.FTZ R4, R46, R9, !PT ;  /* 0x000000092e047209 */ /* 0x000fe20007810000 */
[--C-:B------:R-:W-:Y:S01]  /*5df0*/  FFMA.FTZ R11, R25, UR10, -R10.reuse ;  /* 0x0000000a190b7c23 */ /* 0x100fe2000801080a */
[----:B------:R-:W-:Y:S01]  /*5e00*/  ISETP.LT.OR P5, PT, R3, 0x39, P5 ;  /* 0x000000390300780c */ /* 0x000fe20002fa1670 */
[----:B------:R0:W-:Y:S01]  /*5e10*/  MUFU.EX2 R152, R6 ;  /* 0x0000000600987308 */ /* 0x0001e20000000800 */
[----:B------:R-:W-:Y:S01]  /*5e20*/  FMNMX.FTZ R9, R47, R4, !PT ;  /* 0x000000042f097209 */ /* 0x000fe20007810000 */
[--C-:B------:R-:W-:Y:S01]  /*5e30*/  FFMA.FTZ R12, R57, UR10, -R10.reuse ;  /* 0x0000000a390c7c23 */ /* 0x100fe2000801080a */
[----:B------:R-:W-:Y:S01]  /*5e40*/  FSEL R51, R51, -INF , !P4 ;  /* 0xff80000033337808 */ /* 0x000fe20006000000 */
[--C-:B------:R-:W-:Y:S01]  /*5e50*/  FFMA.FTZ R13, R33, UR10, -R10.reuse ;  /* 0x0000000a210d7c23 */ /* 0x100fe2000801080a */
[----:B------:R-:W-:Y:S01]  /*5e60*/  FMNMX.FTZ R4, R50, R9, !PT ;  /* 0x0000000932047209 */ /* 0x000fe20007810000 */
[--C-:B------:R-:W-:Y:S01]  /*5e70*/  FFMA.FTZ R9, R29, UR10, -R10.reuse ;  /* 0x0000000a1d097c23 */ /* 0x100fe2000801080a */
[----:B------:R-:W-:Y:S01]  /*5e80*/  ISETP.LT.OR P2, PT, R3, 0x3a, P2 ;  /* 0x0000003a0300780c */ /* 0x000fe20001741670 */
[----:B------:R-:W3:Y:S01]  /*5e90*/  MUFU.EX2 R11, R11 ;  /* 0x0000000b000b7308 */ /* 0x000ee20000000800 */
[----:B------:R-:W-:Y:S01]  /*5ea0*/  FSEL R54, R54, -INF , !P5 ;  /* 0xff80000036367808 */ /* 0x000fe20006800000 */
[--C-:B0-----:R-:W-:Y:S01]  /*5eb0*/  FFMA.FTZ R6, R21, UR10, -R10.reuse ;  /* 0x0000000a15067c23 */ /* 0x101fe2000801080a */
[----:B------:R-:W-:Y:S01]  /*5ec0*/  FMNMX.FTZ R3, R51, R4, !PT ;  /* 0x0000000433037209 */ /* 0x000fe20007810000 */
[--C-:B------:R-:W-:Y:S01]  /*5ed0*/  FFMA.FTZ R14, R59, UR10, -R10.reuse ;  /* 0x0000000a3b0e7c23 */ /* 0x100fe2000801080a */
[----:B------:R-:W-:Y:S01]  /*5ee0*/  FSEL R55, R55, -INF , !P2 ;  /* 0xff80000037377808 */ /* 0x000fe20005000000 */
[--C-:B------:R-:W-:Y:S01]  /*5ef0*/  FFMA.FTZ R15, R37, UR10, -R10.reuse ;  /* 0x0000000a250f7c23 */ /* 0x100fe2000801080a */
[----:B------:R-:W-:Y:S01]  /*5f00*/  FMNMX.FTZ R4, R54, R3, !PT ;  /* 0x0000000336047209 */ /* 0x000fe20007810000 */
[----:B------:R-:W0:Y:S01]  /*5f10*/  MUFU.EX2 R154, R6 ;  /* 0x00000006009a7308 */ /* 0x000e220000000800 */
[--C-:B------:R-:W-:Y:S01]  /*5f20*/  FFMA.FTZ R20, R61, UR10, -R10.reuse ;  /* 0x0000000a3d147c23 */ /* 0x100fe2000801080a */
[--C-:B------:R-:W-:Y:S01]  /*5f30*/  FFMA.FTZ R24, R63, UR10, -R10.reuse ;  /* 0x0000000a3f187c23 */ /* 0x100fe2000801080a */
[----:B------:R-:W-:Y:S01]  /*5f40*/  FMNMX.FTZ R4, R55, R4, !PT ;  /* 0x0000000437047209 */ /* 0x000fe20007810000 */
[--C-:B------:R-:W-:Y:S01]  /*5f50*/  FFMA.FTZ R25, R45, UR10, -R10.reuse ;  /* 0x0000000a2d197c23 */ /* 0x100fe2000801080a */
[--C-:B------:R-:W-:Y:S01]  /*5f60*/  FFMA.FTZ R28, R65, UR10, -R10.reuse ;  /* 0x0000000a411c7c23 */ /* 0x100fe2000801080a */
[----:B------:R-:W-:-:S02]  /*5f70*/  FFMA.FTZ R29, R49, UR10, -R10 ;  /* 0x0000000a311d7c23 */ /* 0x000fc4000801080a */
[----:B------:R-:W4:Y:S01]  /*5f80*/  SHFL.BFLY PT, R3, R4, 0x2, 0x1f ;  /* 0x0c401f0004037f89 */ /* 0x000f2200000e0000 */
[----:B------:R-:W5:Y:S01]  /*5f90*/  MUFU.EX2 R9, R9 ;  /* 0x0000000900097308 */ /* 0x000f620000000800 */
[----:B---3--:R-:W-:Y:S01]  /*5fa0*/  FADD.FTZ R33, R152, R11 ;  /* 0x0000000b98217221 */ /* 0x008fe20000010000 */
[----:B------:R-:W-:-:S06]  /*5fb0*/  F2FP.BF16.F32.PACK_AB R152, R11, R152 ;  /* 0x000000980b98723e */ /* 0x000fcc00000010ff */
[----:B------:R-:W3:Y:S01]  /*5fc0*/  MUFU.EX2 R12, R12 ;  /* 0x0000000c000c7308 */ /* 0x000ee20000000800 */
[----:B0-----:R-:W-:-:S07]  /*5fd0*/  FADD.FTZ R32, R154, R33 ;  /* 0x000000219a207221 */ /* 0x001fce0000010000 */
[----:B------:R-:W0:Y:S01]  /*5fe0*/  MUFU.EX2 R13, R13 ;  /* 0x0000000d000d7308 */ /* 0x000e220000000800 */
[C---:B-----5:R-:W-:Y:S01]  /*5ff0*/  FADD.FTZ R37, R9.reuse, R32 ;  /* 0x0000002009257221 */ /* 0x060fe20000010000 */
[----:B------:R-:W-:Y:S02]  /*6000*/  F2FP.BF16.F32.PACK_AB R154, R9, R154 ;  /* 0x0000009a099a723e */ /* 0x000fe400000010ff */
[----:B----4-:R-:W-:Y:S01]  /*6010*/  FMNMX.FTZ R3, R4, R3, !PT ;  /* 0x0000000304037209 */ /* 0x010fe20007810000 */
[----:B------:R-:W-:-:S03]  /*6020*/  FFMA.FTZ R4, R41, UR10, -R10 ;  /* 0x0000000a29047c23 */ /* 0x000fc6000801080a */
[----:B------:R-:W4:Y:S01]  /*6030*/  MUFU.EX2 R14, R14 ;  /* 0x0000000e000e7308 */ /* 0x000f220000000800 */
[----:B---3--:R-:W-:Y:S01]  /*6040*/  FADD.FTZ R36, R12, R37 ;  /* 0x000000250c247221 */ /* 0x008fe20000010000 */
[----:B------:R-:W3:Y:S06]  /*6050*/  SHFL.BFLY PT, R6, R3, 0x1, 0x1f ;  /* 0x0c201f0003067f89 */ /* 0x000eec00000e0000 */
[----:B------:R5:W-:Y:S01]  /*6060*/  MUFU.EX2 R21, R4 ;  /* 0x0000000400157308 */ /* 0x000be20000000800 */
[C---:B0-----:R-:W-:Y:S01]  /*6070*/  FADD.FTZ R37, R13.reuse, R36 ;  /* 0x000000240d257221 */ /* 0x041fe20000010000 */
[----:B------:R-:W-:-:S06]  /*6080*/  F2FP.BF16.F32.PACK_AB R156, R13, R12 ;  /* 0x0000000c0d9c723e */ /* 0x000fcc00000010ff */
[----:B------:R-:W0:Y:S01]  /*6090*/  MUFU.EX2 R15, R15 ;  /* 0x0000000f000f7308 */ /* 0x000e220000000800 */
[----:B----4-:R-:W-:-:S07]  /*60a0*/  FADD.FTZ R36, R14, R37 ;  /* 0x000000250e247221 */ /* 0x010fce0000010000 */
[----:B------:R-:W-:Y:S01]  /*60b0*/  MUFU.EX2 R20, R20 ;  /* 0x0000001400147308 */ /* 0x000fe20000000800 */
[----:B---3--:R-:W-:Y:S01]  /*60c0*/  FMNMX.FTZ R6, R3, R6, !PT ;  /* 0x0000000603067209 */ /* 0x008fe20007810000 */
[--C-:B------:R-:W-:Y:S01]  /*60d0*/  FFMA.FTZ R3, R67, UR10, -R10.reuse ;  /* 0x0000000a43037c23 */ /* 0x100fe2000801080a */
[----:B------:R-:W-:Y:S02]  /*60e0*/  FFMA.FTZ R10, R53, UR10, -R10 ;  /* 0x0000000a350a7c23 */ /* 0x000fe4000801080a */
[C---:B------:R-:W-:Y:S01]  /*60f0*/  FSETP.NEU.FTZ.AND P2, PT, R6.reuse, -INF , PT ;  /* 0xff8000000600780b */ /* 0x040fe20003f5d000 */
[----:B-----5:R-:W-:Y:S02]  /*6100*/  FMUL.FTZ R4, R6, UR10 ;  /* 0x0000000a06047c20 */ /* 0x020fe40008410000 */
[----:B------:R-:W-:Y:S01]  /*6110*/  MUFU.EX2 R24, R24 ;  /* 0x0000001800187308 */ /* 0x000fe20000000800 */
[----:B0-----:R-:W-:Y:S02]  /*6120*/  F2FP.BF16.F32.PACK_AB R158, R15, R14 ;  /* 0x0000000e0f9e723e */ /* 0x001fe400000010ff */
[----:B------:R-:W-:-:S05]  /*6130*/  FSEL R4, R4, RZ, P2 ;  /* 0x000000ff04047208 */ /* 0x000fca0001000000 */
        /* <DEDUP_REMOVED lines=16> */
[----:B------:R-:W3:Y:S01]  /*6240*/  MUFU.EX2 R27, R27 ;  /* 0x0000001b001b7308 */ /* 0x000ee20000000800 */
[--C-:B------:R-:W-:Y:S01]  /*6250*/  FFMA.FTZ R54, R54, UR10, -R4.reuse ;  /* 0x0000000a36367c23 */ /* 0x100fe20008010804 */
[----:B------:R-:W-:Y:S01]  /*6260*/  FFMA.FTZ R4, R55, UR10, -R4 ;  /* 0x0000000a37047c23 */ /* 0x000fe20008010804 */
[----:B0-----:R-:W-:-:S02]  /*6270*/  F2FP.BF16.F32.PACK_AB R162, R25, R24 ;  /* 0x0000001819a2723e */ /* 0x001fc400000010ff */
[----:B------:R-:W-:-:S03]  /*6280*/  F2FP.BF16.F32.PACK_AB R160, R21, R20 ;  /* 0x0000001415a0723e */ /* 0x000fc600000010ff */
[----:B------:R-:W0:Y:S08]  /*6290*/  MUFU.EX2 R30, R30 ;  /* 0x0000001e001e7308 */ /* 0x000e300000000800 */
[----:B------:R-:W4:Y:S01]  /*62a0*/  MUFU.EX2 R31, R31 ;  /* 0x0000001f001f7308 */ /* 0x000f220000000800 */
[----:B---3--:R-:W-:Y:S01]  /*62b0*/  FADD.FTZ R33, R26, R27 ;  /* 0x0000001b1a217221 */ /* 0x008fe20000010000 */
[----:B------:R-:W-:-:S06]  /*62c0*/  F2FP.BF16.F32.PACK_AB R153, R27, R26 ;  /* 0x0000001a1b99723e */ /* 0x000fcc00000010ff */
[----:B------:R-:W3:Y:S01]  /*62d0*/  MUFU.EX2 R34, R34 ;  /* 0x0000002200227308 */ /* 0x000ee20000000800 */
[----:B0-----:R-:W-:-:S07]  /*62e0*/  FADD.FTZ R32, R30, R33 ;  /* 0x000000211e207221 */ /* 0x001fce0000010000 */
[----:B------:R-:W0:Y:S01]  /*62f0*/  MUFU.EX2 R35, R35 ;  /* 0x0000002300237308 */ /* 0x000e220000000800 */
[C---:B----4-:R-:W-:Y:S01]  /*6300*/  FADD.FTZ R33, R31.reuse, R32 ;  /* 0x000000201f217221 */ /* 0x050fe20000010000 */
[----:B------:R-:W-:-:S05]  /*6310*/  F2FP.BF16.F32.PACK_AB R155, R31, R30 ;  /* 0x0000001e1f9b723e */ /* 0x000fca00000010ff */
[----:B------:R4:W-:Y:S01]  /*6320*/  STSM.16.M88.4 [R19+0x26800], R152 ;  /* 0x0268009813007844 */ /* 0x0009e20000000200 */
[----:B------:R-:W5:Y:S01]  /*6330*/  MUFU.EX2 R38, R38 ;  /* 0x0000002600267308 */ /* 0x000f620000000800 */
[----:B---3--:R-:W-:Y:S01]  /*6340*/  FADD.FTZ R32, R34, R33 ;  /* 0x0000002122207221 */ /* 0x008fe20000010000 */
[----:B------:R-:W-:-:S06]  /*6350*/  FADD.FTZ R33, R15, R36 ;  /* 0x000000240f217221 */ /* 0x000fcc0000010000 */
[----:B------:R-:W3:Y:S01]  /*6360*/  MUFU.EX2 R39, R39 ;  /* 0x0000002700277308 */ /* 0x000ee20000000800 */
[C---:B0-----:R-:W-:Y:S01]  /*6370*/  FADD.FTZ R11, R35.reuse, R32 ;  /* 0x00000020230b7221 */ /* 0x041fe20000010000 */
[----:B------:R-:W-:Y:S01]  /*6380*/  FADD.FTZ R32, R20, R33 ;  /* 0x0000002114207221 */ /* 0x000fe20000010000 */
[----:B------:R-:W-:-:S03]  /*6390*/  F2FP.BF16.F32.PACK_AB R157, R35, R34 ;  /* 0x00000022239d723e */ /* 0x000fc600000010ff */
[----:B------:R-:W-:Y:S02]  /*63a0*/  FADD.FTZ R13, R21, R32 ;  /* 0x00000020150d7221 */ /* 0x000fe40000010000 */
[----:B------:R-:W0:Y:S01]  /*63b0*/  MUFU.EX2 R42, R42 ;  /* 0x0000002a002a7308 */ /* 0x000e220000000800 */
[----:B-----5:R-:W-:-:S07]  /*63c0*/  FADD.FTZ R12, R38, R11 ;  /* 0x0000000b260c7221 */ /* 0x020fce0000010000 */
[----:B------:R-:W5:Y:S01]  /*63d0*/  MUFU.EX2 R43, R43 ;  /* 0x0000002b002b7308 */ /* 0x000f620000000800 */
[C---:B---3--:R-:W-:Y:S01]  /*63e0*/  FADD.FTZ R11, R39.reuse, R12 ;  /* 0x0000000c270b7221 */ /* 0x048fe20000010000 */
[----:B------:R-:W-:-:S05]  /*63f0*/  F2FP.BF16.F32.PACK_AB R159, R39, R38 ;  /* 0x00000026279f723e */ /* 0x000fca00000010ff */
[----:B------:R4:W-:Y:S01]  /*6400*/  STSM.16.M88.4 [R22], R156 ;  /* 0x0000009c16007844 */ /* 0x0009e20000000200 */
[----:B------:R-:W3:Y:S01]  /*6410*/  MUFU.EX2 R46, R46 ;  /* 0x0000002e002e7308 */ /* 0x000ee20000000800 */
[----:B0-----:R-:W-:-:S07]  /*6420*/  FADD.FTZ R12, R42, R11 ;  /* 0x0000000b2a0c7221 */ /* 0x001fce0000010000 */
[----:B------:R-:W0:Y:S01]  /*6430*/  MUFU.EX2 R47, R47 ;  /* 0x0000002f002f7308 */ /* 0x000e220000000800 */
[C---:B-----5:R-:W-:Y:S01]  /*6440*/  FADD.FTZ R11, R43.reuse, R12 ;  /* 0x0000000c2b0b7221 */ /* 0x060fe20000010000 */
[----:B------:R-:W-:-:S06]  /*6450*/  F2FP.BF16.F32.PACK_AB R161, R43, R42 ;  /* 0x0000002a2ba1723e */ /* 0x000fcc00000010ff */
[----:B------:R-:W-:Y:S01]  /*6460*/  MUFU.EX2 R28, R28 ;  /* 0x0000001c001c7308 */ /* 0x000fe20000000800 */
[----:B---3--:R-:W-:-:S07]  /*6470*/  FADD.FTZ R12, R46, R11 ;  /* 0x0000000b2e0c7221 */ /* 0x008fce0000010000 */
[----:B------:R-:W3:Y:S01]  /*6480*/  MUFU.EX2 R29, R29 ;  /* 0x0000001d001d7308 */ /* 0x000ee20000000800 */
[C---:B0-----:R-:W-:Y:S01]  /*6490*/  F2FP.BF16.F32.PACK_AB R163, R47.reuse, R46 ;  /* 0x0000002e2fa3723e */ /* 0x041fe200000010ff */
[----:B------:R-:W-:-:S04]  /*64a0*/  FADD.FTZ R47, R47, R12 ;  /* 0x0000000c2f2f7221 */ /* 0x000fc80000010000 */
[----:B------:R4:W-:Y:S02]  /*64b0*/  STSM.16.M88.4 [R184], R160 ;  /* 0x000000a0b8007844 */ /* 0x0009e40000000200 */
[----:B------:R-:W-:Y:S08]  /*64c0*/  MUFU.EX2 R50, R50 ;  /* 0x0000003200327308 */ /* 0x000ff00000000800 */
[----:B------:R-:W0:Y:S01]  /*64d0*/  MUFU.EX2 R51, R51 ;  /* 0x0000003300337308 */ /* 0x000e220000000800 */
[----:B---3--:R-:W-:-:S07]  /*64e0*/  F2FP.BF16.F32.PACK_AB R164, R29, R28 ;  /* 0x0000001c1da4723e */ /* 0x008fce00000010ff */
[----:B------:R-:W-:Y:S08]  /*64f0*/  MUFU.EX2 R3, R3 ;  /* 0x0000000300037308 */ /* 0x000ff00000000800 */
[----:B------:R-:W3:Y:S01]  /*6500*/  MUFU.EX2 R10, R10 ;  /* 0x0000000a000a7308 */ /* 0x000ee20000000800 */
[----:B0-----:R-:W-:Y:S01]  /*6510*/  F2FP.BF16.F32.PACK_AB R165, R51, R50 ;  /* 0x0000003233a5723e */ /* 0x001fe200000010ff */
[----:B------:R-:W-:-:S04]  /*6520*/  FADD.FTZ R50, R50, R47 ;  /* 0x0000002f32327221 */ /* 0x000fc80000010000 */
[----:B------:R-:W-:Y:S02]  /*6530*/  FADD.FTZ R51, R51, R50 ;  /* 0x0000003233337221 */ /* 0x000fe40000010000 */
[----:B------:R-:W-:Y:S08]  /*6540*/  MUFU.EX2 R54, R54 ;  /* 0x0000003600367308 */ /* 0x000ff00000000800 */
[----:B------:R0:W5:Y:S01]  /*6550*/  MUFU.EX2 R9, R4 ;  /* 0x0000000400097308 */ /* 0x0001620000000800 */
[----:B---3--:R-:W-:Y:S01]  /*6560*/  F2FP.BF16.F32.PACK_AB R166, R10, R3 ;  /* 0x000000030aa6723e */ /* 0x008fe200000010ff */
[----:B0-----:R-:W-:-:S04]  /*6570*/  FADD.FTZ R4, R24, R13 ;  /* 0x0000000d18047221 */ /* 0x001fc80000010000 */
[----:B------:R-:W-:-:S04]  /*6580*/  FADD.FTZ R25, R25, R4 ;  /* 0x0000000419197221 */ /* 0x000fc80000010000 */
[----:B------:R-:W-:Y:S01]  /*6590*/  FADD.FTZ R28, R28, R25 ;  /* 0x000000191c1c7221 */ /* 0x000fe20000010000 */
[----:B-----5:R-:W-:Y:S01]  /*65a0*/  F2FP.BF16.F32.PACK_AB R167, R9, R54 ;  /* 0x0000003609a7723e */ /* 0x020fe200000010ff */
[----:B------:R-:W-:Y:S02]  /*65b0*/  FADD.FTZ R54, R54, R51 ;  /* 0x0000003336367221 */ /* 0x000fe40000010000 */
[----:B------:R-:W-:Y:S02]  /*65c0*/  FADD.FTZ R28, R29, R28 ;  /* 0x0000001c1d1c7221 */ /* 0x000fe40000010000 */
[----:B------:R4:W-:Y:S02]  /*65d0*/  STSM.16.M88.4 [R23], R164 ;  /* 0x000000a417007844 */ /* 0x0009e40000000200 */
[----:B------:R-:W-:-:S04]  /*65e0*/  FADD.FTZ R3, R3, R28 ;  /* 0x0000001c03037221 */ /* 0x000fc80000010000 */
[----:B------:R-:W-:Y:S01]  /*65f0*/  FADD.FTZ R4, R10, R3 ;  /* 0x000000030a047221 */ /* 0x000fe20000010000 */
[----:B------:R-:W-:Y:S01]  /*6600*/  FADD.FTZ R3, R9, R54 ;  /* 0x0000003609037221 */ /* 0x000fe20000010000 */
[----:B------:R-:W-:Y:S06]  /*6610*/  @!P0 BRA `(.L_x_2298) ;  /* 0x0000000000048947 */ /* 0x000fec0003800000 */
[----:B------:R-:W-:Y:S01]  /*6620*/  BPT.TRAP 0x1 ;  /* 0x000000040000795c */ /* 0x000fe20000300000 */
.L_x_2298:
[----:B------:R0:W3:Y:S01]  /*6630*/  SYNCS.PHASECHK.TRANS64.TRYWAIT P2, [R7+URZ+0x28c50], R8 ;  /* 0x028c5008070075a7 */ /* 0x0000e2000804017f */
[----:B------:R-:W-:Y:S05]  /*6640*/  @!P0 BRA `(.L_x_2299) ;  /* 0x0000000000048947 */ /* 0x000fea0003800000 */
[----:B------:R-:W-:Y:S01]  /*6650*/  BPT.TRAP 0x1 ;  /* 0x000000040000795c */ /* 0x000fe20000300000 */
.L_x_2299:
[----:B---3--:R-:W-:Y:S05]  /*6660*/  @P2 BRA `(.L_x_2300) ;  /* 0x0000000000082947 */ /* 0x008fea0003800000 */
[----:B------:R-:W3:Y:S02]  /*6670*/  SYNCS.PHASECHK.TRANS64.TRYWAIT P2, [R7+URZ+0x28c50], R8 ;  /* 0x028c5008070075a7 */ /* 0x000ee4000804017f */
[----:B---3--:R-:W-:Y:S05]  /*6680*/  @!P2 BRA `(.L_x_2301) ;  /* 0x0000013c007ca947 */ /* 0x008fea0003800000 */
.L_x_2300:
[----:B------:R-:W-:Y:S01]  /*6690*/  ULEA UR18, UR37, UR50, 0xc ;  /* 0x0000003225127291 */ /* 0x000fe2000f8e603f */
[----:B------:R-:W-:Y:S01]  /*66a0*/  WARPGROUP.ARRIVE ;  /* 0x00000000000079c5 */ /* 0x000fe20000000000 */
[----:B------:R-:W-:Y:S01]  /*66b0*/  UMOV UR7, 0x40000040 ;  /* 0x4000004000077882 */ /* 0x000fe20000000000 */
[----:B------:R-:W-:Y:S01]  /*66c0*/  R2UR UR20, R168 ;  /* 0x00000000a81472ca */ /* 0x000fe200000e0000 */
[----:B------:R-:W-:Y:S01]  /*66d0*/  @UP0 ULDC UR19, c[0x0][0x450] ;  /* 0x0001140000130ab9 */ /* 0x000fe20000000800 */
[----:B------:R-:W-:Y:S01]  /*66e0*/  PLOP3.LUT P2, PT, PT, PT, UP1, 0x40, 0x0 ;  /* 0x000000000000781c */ /* 0x000fe20003f4e818 */
[----:B0123--:R-:W-:Y:S01]  /*66f0*/  @!P1 VIADD R7, R7, 0x28c60 ;  /* 0x00028c6007079836 */ /* 0x00ffe20000000000 */
[----:B------:R-:W-:Y:S02]  /*6700*/  UMOV UR6, UR18 ;  /* 0x0000001200067c82 */ /* 0x000fe40008000000 */
[----:B------:R-:W-:Y:S01]  /*6710*/  HGMMA.64x256x16.F32.BF16 R24, R152, gdesc[UR4].tnspB, RZ, !UPT, gsb0 ;  /* 0x43e0000498187df0 */ /* 0x000fe2000c0018ff */
[----:B------:R-:W-:Y:S01]  /*6720*/  UIADD3 UR6, UR18, 0x80, URZ ;  /* 0x0000008012067890 */ /* 0x000fe2000fffe03f */
[----:B------:R-:W-:Y:S01]  /*6730*/  @!P1 PRMT R7, RZ, 0x654, R7 ;  /* 0x00000654ff079816 */ /* 0x000fe20000000007 */
[----:B------:R-:W-:-:S04]  /*6740*/  UMOV UR7, 0x40000040 ;  /* 0x4000004000077882 */ /* 0x000fc80000000000 */
[----:B------:R-:W-:Y:S01]  /*6750*/  UIADD3 UR20, UR20, -0x2, URZ ;  /* 0xfffffffe14147890 */ /* 0x000fe2000fffe03f */
[----:B------:R-:W-:Y:S02]  /*6760*/  WARPGROUP.DEPBAR.LE gsb0, 0x0 ;  /* 0x00008000000079c5 */ /* 0x000fe40000010000 */
[----:B------:R-:W-:-:S15]  /*6770*/  WARPGROUP.ARRIVE ;  /* 0x00000000000079c5 */ /* 0x000fde0000000000 */
[----:B------:R-:W-:-:S03]  /*6780*/  NOP ;  /* 0x0000000000007918 */ /* 0x000fc60000000000 */
        /* <DEDUP_REMOVED lines=8> */
[----:B------:R-:W-:Y:S02]  /*6810*/  UMOV UR7, 0x40000040 ;  /* 0x4000004000077882 */ /* 0x000fe40000000000 */
[----:B------:R-:W-:Y:S01]  /*6820*/  UMOV UR18, UR42 ;  /* 0x0000002a00127c82 */ /* 0x000fe20008000000 */
[----:B------:R-:W-:Y:S02]  /*6830*/  WARPGROUP.DEPBAR.LE gsb0, 0x0 ;  /* 0x00008000000079c5 */ /* 0x000fe40000010000 */
[----:B------:R-:W-:-:S15]  /*6840*/  WARPGROUP.ARRIVE ;  /* 0x00000000000079c5 */ /* 0x000fde0000000000 */
[----:B------:R-:W-:-:S06]  /*6850*/  NOP ;  /* 0x0000000000007918 */ /* 0x000fcc0000000000 */
[----:B------:R-:W-:Y:S01]  /*6860*/  HGMMA.64x256x16.F32.BF16 R24, R164, gdesc[UR4].tnspB, R24, gsb0 ;  /* 0x43e00004a4187df0 */ /* 0x000fe20008001818 */
[----:B------:R-:W-:Y:S02]  /*6870*/  @UP0 ULDC UR6, c[0x0][0x44c] ;  /* 0x0001130000060ab9 */ /* 0x000fe40000000800 */
[----:B------:R-:W-:-:S04]  /*6880*/  UIMAD.WIDE.U32 UR6, UR42, UR6, URZ ;  /* 0x000000062a0672a5 */ /* 0x000fc8000f8e003f */
[----:B------:R-:W-:-:S04]  /*6890*/  @UP0 USHF.R.U32.HI UR18, URZ, UR19, UR7 ;  /* 0x000000133f120299 */ /* 0x000fc80008011607 */
[----:B------:R-:W-:-:S04]  /*68a0*/  UIADD3 UR6, UR18, UR49, -UR51 ;  /* 0x0000003112067290 */ /* 0x000fc8000fffe833 */
[----:B------:R-:W-:Y:S01]  /*68b0*/  UIADD3 UR14, UR6, UR14, URZ ;  /* 0x0000000e060e7290 */ /* 0x000fe2000fffe03f */
        /* <DEDUP_REMOVED lines=21> */
.L_x_2303:
[----:B------:R-:W-:-:S11]  /*6a10*/  UISETP.NE.AND UP2, UPT, UR15, 0x1, UPT ;  /* 0x000000010f00788c */ /* 0x000fd6000bf45270 */
[----:B------:R-:W-:Y:S02]  /*6a20*/  @UP2 ULDC.64 UR22, c[0x0][0x9e8] ;  /* 0x00027a0000162ab9 */ /* 0x000fe40000000a00 */
[----:B------:R-:W-:-:S04]  /*6a30*/  UIMAD.WIDE.U32 UR6, UR18, UR22, URZ ;  /* 0x00000016120672a5 */ /* 0x000fc8000f8e003f */
[----:B------:R-:W-:-:S12]  /*6a40*/  @UP2 USHF.R.U32.HI UR18, URZ, UR23, UR7 ;  /* 0x000000173f122299 */ /* 0x000fd80008011607 */
.L_x_2304:
[----:B------:R-:W-:-:S04]  /*6a50*/  UIMAD UR15, UR18, UR15, UR15 ;  /* 0x0000000f120f72a4 */ /* 0x000fc8000f8e020f */
[----:B------:R-:W-:-:S04]  /*6a60*/  UISETP.LT.AND UP2, UPT, UR14, UR15, UPT ;  /* 0x0000000f0e00728c */ /* 0x000fc8000bf41270 */
[----:B------:R-:W-:-:S12]  /*6a70*/  USEL UR14, UR14, UR15, UP2 ;  /* 0x0000000f0e0e7287 */ /* 0x000fd80009000000 */
.L_x_2302:
[----:B------:R-:W-:Y:S01]  /*6a80*/  USHF.R.S32.HI UR6, URZ, 0x1f, UR14 ;  /* 0x0000001f3f067899 */ /* 0x000fe2000801140e */
[----:B------:R-:W-:Y:S01]  /*6a90*/  ULDC UR25, c[0x0][0x9e4] ;  /* 0x0002790000197ab9 */ /* 0x000fe20000000800 */
[----:B------:R-:W-:Y:S02]  /*6aa0*/  ULDC UR22, c[0x0][0x9dc] ;  /* 0x0002770000167ab9 */ /* 0x000fe40000000800 */
[----:B------:R-:W-:Y:S01]  /*6ab0*/  ULEA.HI UR6, UR6, UR14, URZ, 0x6 ;  /* 0x0000000e06067291 */ /* 0x000fe2000f8f303f */
[----:B------:R-:W-:Y:S01]  /*6ac0*/  ULDC UR23, c[0x0][0x988] ;  /* 0x0002620000177ab9 */ /* 0x000fe20000000800 */
[----:B------:R-:W-:Y:S02]  /*6ad0*/  ULDC UR26, c[0x0][0x9e0] ;  /* 0x00027800001a7ab9 */ /* 0x000fe40000000800 */
[----:B------:R-:W-:-:S04]  /*6ae0*/  USHF.R.S32.HI UR6, URZ, 0x6, UR6 ;  /* 0x000000063f067899 */ /* 0x000fc80008011406 */
[----:B------:R-:W-:-:S04]  /*6af0*/  UISETP.LT.AND UP2, UPT, UR48, UR6, UPT ;  /* 0x000000063000728c */ /* 0x000fc8000bf41270 */
[----:B------:R-:W-:-:S04]  /*6b00*/  USEL UR21, UR48, UR6, !UP2 ;  /* 0x0000000630157287 */ /* 0x000fc8000d000000 */
[----:B------:R-:W-:-:S06]  /*6b10*/  UISETP.GE.AND UP2, UPT, UR20, UR21, UPT ;  /* 0x000000151400728c */ /* 0x000fcc000bf46270 */
[----:B------:R-:W-:-:S13]  /*6b20*/  PLOP3.LUT P2, PT, PT, PT, UP2, 0x80, 0x0 ;  /* 0x000000000000781c */ /* 0x000fda0003f4f028 */
[----:B------:R-:W-:Y:S05]  /*6b30*/  @!P2 BRA `(.L_x_2305) ;  /* 0x000000240060a947 */ /* 0x000fea0003800000 */
.L_x_2322:
[----:B------:R-:W-:-:S04]  /*6b40*/  UIADD3 UR24, UR37, 0x1, URZ ;  /* 0x0000000125187890 */ /* 0x000fc8000fffe03f */
[----:B------:R-:W-:-:S04]  /*6b50*/  UISETP.NE.AND UP2, UPT, UR24, 0x2, UPT ;  /* 0x000000021800788c */ /* 0x000fc8000bf45270 */
[----:B------:R-:W-:Y:S02]  /*6b60*/  USEL UR6, URZ, 0x1, UP2 ;  /* 0x000000013f067887 */ /* 0x000fe40009000000 */
[----:B------:R-:W-:Y:S02]  /*6b70*/  USEL UR24, UR24, URZ, UP2 ;  /* 0x0000003f18187287 */ /* 0x000fe40009000000 */
[----:B------:R-:W-:Y:S01]  /*6b80*/  ULOP3.LUT UR38, UR38, UR6, URZ, 0x3c, !UPT ;  /* 0x0000000626267292 */ /* 0x000fe2000f8e3c3f */
[----:B-12---:R-:W-:Y:S11]  /*6b90*/  @!P0 BRA `(.L_x_2306) ;  /* 0x0000000000048947 */ /* 0x006ff60003800000 */
[----:B------:R-:W-:Y:S01]  /*6ba0*/  BPT.TRAP 0x1 ;  /* 0x000000040000795c */ /* 0x000fe20000300000 */
.L_x_2306:
[----:B------:R-:W-:Y:S01]  /*6bb0*/  ULEA UR27, UR24, UR46, 0x3 ;  /* 0x0000002e181b7291 */ /* 0x000fe2000f8e183f */
[----:B0-----:R-:W-:-:S05]  /*6bc0*/  IMAD.U32 R7, RZ, RZ, UR38 ;  /* 0x00000026ff077e24 */ /* 0x001fca000f8e00ff */
[----:B------:R-:W-:-:S04]  /*6bd0*/  SHF.L.U32 R7, R7, 0x1f, RZ ;  /* 0x0000001f07077819 */ /* 0x000fc800000006ff */
[----:B------:R0:W1:Y:S01]  /*6be0*/  SYNCS.PHASECHK.TRANS64.TRYWAIT P2, [UR27+0x28c30], R7 ;  /* 0x028c3007ff0075a7 */ /* 0x000062000804015b */
[----:B------:R-:W-:Y:S05]  /*6bf0*/  @!P0 BRA `(.L_x_2307) ;  /* 0x0000000000048947 */ /* 0x000fea0003800000 */
[----:B------:R-:W-:Y:S01]  /*6c00*/  BPT.TRAP 0x1 ;  /* 0x000000040000795c */ /* 0x000fe20000300000 */
.L_x_2307:
[----:B-1----:R-:W-:Y:S05]  /*6c10*/  @P2 BRA `(.L_x_2308) ;  /* 0x0000000000082947 */ /* 0x002fea0003800000 */
[----:B------:R-:W1:Y:S02]  /*6c20*/  SYNCS.PHASECHK.TRANS64.TRYWAIT P2, [UR27+0x28c30], R7 ;  /* 0x028c3007ff0075a7 */ /* 0x000e64000804015b */
[----:B-1----:R-:W-:Y:S05]  /*6c30*/  @!P2 BRA `(.L_x_2309) ;  /* 0x000001380024a947 */ /* 0x002fea0003800000 */
.L_x_2308:
[----:B------:R-:W-:Y:S01]  /*6c40*/  R2UR UR18, R0 ;  /* 0x00000000001272ca */ /* 0x000fe200000e0000 */
[----:B----4-:R-:W-:Y:S01]  /*6c50*/  WARPGROUP.ARRIVE ;  /* 0x00000000000079c5 */ /* 0x010fe20000000000 */
[----:B------:R-:W-:Y:S01]  /*6c60*/  UMOV UR19, 0x40000040 ;  /* 0x4000004000137882 */ /* 0x000fe20000000000 */
[----:B------:R-:W-:Y:S01]  /*6c70*/  UMOV UR7, 0x40000040 ;  /* 0x4000004000077882 */ /* 0x000fe20000000000 */
[----:B------:R-:W-:Y:S01]  /*6c80*/  UMOV UR11, 0x40000040 ;  /* 0x40000040000b7882 */ /* 0x000fe20000000000 */
[----:B------:R-:W-:Y:S01]  /*6c90*/  UMOV UR15, 0x40000040 ;  /* 0x40000040000f7882 */ /* 0x000fe20000000000 */
[----:B------:R-:W-:Y:S01]  /*6ca0*/  PLOP3.LUT P2, PT, PT, PT, UP0, 0x80, 0x0 ;  /* 0x000000000000781c */ /* 0x000fe20003f4f008 */
[----:B------:R-:W-:Y:S01]  /*6cb0*/  VIADD R15, R186, UR42 ;  /* 0x0000002aba0f7c36 */ /* 0x000fe20008000000 */
[----:B------:R-:W-:Y:S01]  /*6cc0*/  PLOP3.LUT P3, PT, PT, PT, UP0, 0x80, 0x0 ;  /* 0x000000000000781c */ /* 0x000fe20003f6f008 */
[----:B------:R-:W-:-:S04]  /*6cd0*/  IMAD.U32 R10, RZ, RZ, UR27 ;  /* 0x0000001bff0a7e24 */ /* 0x000fc8000f8e00ff */
[----:B------:R-:W-:Y:S01]  /*6ce0*/  ULEA UR18, UR24, UR18, 0x9 ;  /* 0x0000001218127291 */ /* 0x000fe2000f8e483f */
[----:B-1----:R-:W-:-:S03]  /*6cf0*/  @!P1 VIADD R8, R10, 0x28c40 ;  /* 0x00028c400a089836 */ /* 0x002fc60000000000 */
[----:B------:R-:W-:Y:S02]  /*6d00*/  UIADD3 UR6, UR18, 0x2, URZ ;  /* 0x0000000212067890 */ /* 0x000fe4000fffe03f */
[----:B------:R-:W-:Y:S01]  /*6d10*/  UIADD3 UR10, UR18, 0x4, URZ ;  /* 0x00000004120a7890 */ /* 0x000fe2000fffe03f */
[----:B------:R-:W-:Y:S01]  /*6d20*/  @!P1 PRMT R8, RZ, 0x654, R8 ;  /* 0x00000654ff089816 */ /* 0x000fe20000000008 */
[----:B------:R-:W-:Y:S02]  /*6d30*/  UIADD3 UR14, UR18, 0x6, URZ ;  /* 0x00000006120e7890 */ /* 0x000fe4000fffe03f */
[----:B------:R-:W-:Y:S03]  /*6d40*/  HGMMA.64x64x16.F32.BF16 R152, gdesc[UR16], RZ, !UPT, gsb0 ;  /* 0x00e00000109879f0 */ /* 0x000fe6000c0018ff */
[----:B------:R-:W-:Y:S02]  /*6d50*/  WARPGROUP.DEPBAR.LE gsb0, 0x0 ;  /* 0x00008000000079c5 */ /* 0x000fe40000010000 */
[----:B------:R-:W-:-:S06]  /*6d60*/  WARPGROUP.ARRIVE ;  /* 0x00000000000079c5 */ /* 0x000fcc0000000000 */
[----:B------:R-:W-:Y:S01]  /*6d70*/  HGMMA.64x64x16.F32.BF16 R152, gdesc[UR4], R152, gsb0 ;  /* 0x00e00000049879f0 */ /* 0x000fe20008001898 */
[----:B------:R-:W-:Y:S01]  /*6d80*/  @UP0 ULDC UR7, c[0x0][0x44c] ;  /* 0x0001130000070ab9 */ /* 0x000fe20000000800 */
[----:B------:R-:W-:Y:S01]  /*6d90*/  USHF.L.U32 UR6, UR20, 0x6, URZ ;  /* 0x0000000614067899 */ /* 0x000fe2000800063f */
[----:B------:R-:W-:Y:S01]  /*6da0*/  @P2 IMAD.HI.U32 R9, R15, UR7, RZ ;  /* 0x000000070f092c27 */ /* 0x000fe2000f8e00ff */
[----:B------:R-:W-:Y:S01]  /*6db0*/  @UP0 ULDC UR7, c[0x0][0x450] ;  /* 0x0001140000070ab9 */ /* 0x000fe20000000800 */
[----:B------:R-:W-:-:S03]  /*6dc0*/  PLOP3.LUT P2, PT, PT, PT, UP1, 0x40, 0x0 ;  /* 0x000000000000781c */ /* 0x000fc60003f4e818 */
[----:B------:R-:W-:Y:S01]  /*6dd0*/  @P3 SHF.R.U32.HI R15, RZ, UR7, R9 ;  /* 0x00000007ff0f3c19 */ /* 0x000fe20008011609 */
[----:B------:R-:W-:-:S04]  /*6de0*/  IMAD.U32 R13, RZ, RZ, UR6 ;  /* 0x00000006ff0d7e24 */ /* 0x000fc8000f8e00ff */
[----:B------:R-:W1:Y:S01]  /*6df0*/  SHFL.IDX PT, R20, R15, RZ, 0x1c1f ;  /* 0x001c1fff0f147589 */ /* 0x000e6200000e0000 */
[----:B------:R-:W-:Y:S01]  /*6e00*/  IADD3 R13, -R2, 0x1, -R13 ;  /* 0x00000001020d7810 */ /* 0x000fe20007ffe90d */
[----:B------:R-:W-:Y:S02]  /*6e10*/  WARPGROUP.DEPBAR.LE gsb0, 0x0 ;  /* 0x00008000000079c5 */ /* 0x000fe40000010000 */
[----:B------:R-:W-:-:S06]  /*6e20*/  WARPGROUP.ARRIVE ;  /* 0x00000000000079c5 */ /* 0x000fcc0000000000 */
[----:B------:R-:W-:Y:S01]  /*6e30*/  HGMMA.64x64x16.F32.BF16 R152, gdesc[UR8], R152, gsb0 ;  /* 0x00e00000089879f0 */ /* 0x000fe20008001898 */
[----:B------:R-:W-:Y:S02]  /*6e40*/  UMOV UR11, UR22 ;  /* 0x00000016000b7c82 */ /* 0x000fe40008000000 */
[----:B------:R-:W-:Y:S01]  /*6e50*/  ULOP3.LUT UR7, URZ, UR11, URZ, 0x33, !UPT ;  /* 0x0000000b3f077292 */ /* 0x000fe2000f8e333f */
[----:B------:R-:W-:Y:S02]  /*6e60*/  WARPGROUP.DEPBAR.LE gsb0, 0x0 ;  /* 0x00008000000079c5 */ /* 0x000fe40000010000 */
[----:B------:R-:W-:-:S06]  /*6e70*/  WARPGROUP.ARRIVE ;  /* 0x00000000000079c5 */ /* 0x000fcc0000000000 */
[----:B------:R-:W-:Y:S03]  /*6e80*/  HGMMA.64x64x16.F32.BF16 R152, gdesc[UR12], R152, gsb0 ;  /* 0x00e000000c9879f0 */ /* 0x000fe60008001898 */
[----:B------:R-:W-:Y:S02]  /*6e90*/  WARPGROUP.DEPBAR.LE gsb0, 0x0 ;  /* 0x00008000000079c5 */ /* 0x000fe40000010000 */
[----:B------:R2:W-:Y:S02]  /*6ea0*/  @!P1 SYNCS.ARRIVE.TRANS64.RED.A1T0 RZ, [R8+URZ], RZ ;  /* 0x000000ff08ff99a7 */ /* 0x0005e4000810043f */
[----:B--2---:R-:W-:-:S05]  /*6eb0*/  IMAD.U32 R8, RZ, RZ, UR51 ;  /* 0x00000033ff087e24 */ /* 0x004fca000f8e00ff */
[----:B------:R-:W-:-:S05]  /*6ec0*/  IADD3 R13, -R8, UR49, R13 ;  /* 0x00000031080d7c10 */ /* 0x000fca000fffe10d */
[C---:B------:R-:W-:Y:S02]  /*6ed0*/  VIADD R14, R13.reuse, UR26 ;  /* 0x0000001a0d0e7c36 */ /* 0x040fe40008000000 */
[----:B------:R-:W-:Y:S02]  /*6ee0*/  VIADD R13, R13, UR7 ;  /* 0x000000070d0d7c36 */ /* 0x000fe40008000000 */
[C---:B-1----:R-:W-:Y:S02]  /*6ef0*/  IMAD.IADD R12, R20.reuse, 0x1, R14 ;  /* 0x00000001140c7824 */ /* 0x042fe400078e020e */
[----:B------:R-:W-:Y:S01]  /*6f00*/  IMAD.IADD R11, R20, 0x1, R13 ;  /* 0x00000001140b7824 */ /* 0x000fe200078e020d */
[----:B------:R-:W-:Y:S06]  /*6f10*/  @P2 BRA `(.L_x_2310) ;  /* 0x00000000005c2947 */ /* 0x000fec0003800000 */
[----:B------:R-:W-:Y:S01]  /*6f20*/  IMAD.U32 R8, RZ, RZ, UR51 ;  /* 0x00000033ff087e24 */ /* 0x000fe2000f8e00ff */
[----:B------:R-:W-:Y:S04]  /*6f30*/  BSSY B0, `(.L_x_2311) ;  /* 0x0000011000007945 */ /* 0x000fe80003800000 */
[----:B------:R-:W-:-:S04]  /*6f40*/  IADD3 R20, -R8, UR49, R20 ;  /* 0x0000003108147c10 */ /* 0x000fc8000fffe114 */
        /* <DEDUP_REMOVED lines=10> */
.L_x_2312:
[----:B------:R-:W-:-:S05]  /*6ff0*/  IMAD.U32 R21, RZ, RZ, UR25 ;  /* 0x00000019ff157e24 */ /* 0x000fca000f8e00ff */
[----:B------:R-:W-:-:S13]  /*7000*/  ISETP.NE.AND P2, PT, R21, 0x1, PT ;  /* 0x000000011500780c */ /* 0x000fda0003f45270 */
[----:B------:R-:W1:Y:S02]  /*7010*/  @P2 LDC.64 R8, c[0x0][0x9e8] ;  /* 0x00027a00ff082b82 */ /* 0x000e640000000a00 */
[----:B-1----:R-:W-:-:S05]  /*7020*/  @P2 IMAD.HI.U32 R8, R20, R8, RZ ;  /* 0x0000000814082227 */ /* 0x002fca00078e00ff */
[----:B------:R-:W-:-:S07]  /*7030*/  @P2 SHF.R.U32.HI R20, RZ, R9, R8 ;  /* 0x00000009ff142219 */ /* 0x000fce0000011608 */
.L_x_2313:
[----:B------:R-:W-:Y:S05]  /*7040*/  BSYNC B0 ;  /* 0x0000000000007941 */ /* 0x000fea0003800000 */
.L_x_2311:
[----:B------:R-:W-:-:S04]  /*7050*/  IMAD R20, R20, R21, -UR6 ;  /* 0x8000000614147e24 */ /* 0x000fc8000f8e0215 */
[----:B------:R-:W-:-:S05]  /*7060*/  IMAD.IADD R20, R20, 0x1, -R2 ;  /* 0x0000000114147824 */ /* 0x000fca00078e0a02 */
[----:B------:R-:W-:Y:S02]  /*7070*/  VIMNMX R11, R11, R20, !PT ;  /* 0x000000140b0b7248 */ /* 0x000fe40007fe0100 */
[----:B------:R-:W-:-:S07]  /*7080*/  VIADDMNMX R12, R20, R21, R12, PT ;  /* 0x00000015140c7246 */ /* 0x000fce000380010c */
.L_x_2310:
[----:B------:R-:W-:Y:S01]  /*7090*/  UISETP.GT.AND UP2, UPT, UR20, -0x1, UPT ;  /* 0xffffffff1400788c */ /* 0x000fe2000bf44270 */
[----:B------:R-:W1:Y:S05]  /*70a0*/  SHFL.IDX PT, R8, R15, 0x1, 0x1c1f ;  /* 0x003c1f000f087f89 */ /* 0x000e6a00000e0000 */
[----:B------:R-:W-:-:S04]  /*70b0*/  PLOP3.LUT P2, PT, PT, PT, UP2, 0x80, 0x0 ;  /* 0x000000000000781c */ /* 0x000fc80003f4f028 */
[C---:B------:R-:W-:Y:S02]  /*70c0*/  ISETP.GT.AND P5, PT, R11.reuse, RZ, P2 ;  /* 0x000000ff0b00720c */ /* 0x040fe400017a4270 */
[C---:B------:R-:W-:Y:S02]  /*70d0*/  ISETP.GT.AND P4, PT, R11.reuse, 0x1, P2 ;  /* 0x000000010b00780c */ /* 0x040fe40001784270 */
[----:B------:R-:W-:Y:S02]  /*70e0*/  ISETP.LT.OR P5, PT, R12, 0x1, P5 ;  /* 0x000000010c00780c */ /* 0x000fe40002fa1670 */
[C---:B------:R-:W-:Y:S02]  /*70f0*/  ISETP.GT.AND P6, PT, R11.reuse, 0x8, P2 ;  /* 0x000000080b00780c */ /* 0x040fe400017c4270 */
[----:B------:R-:W-:Y:S02]  /*7100*/  FSEL R152, R152, -INF , !P5 ;  /* 0xff80000098987808 */ /* 0x000fe40006800000 */
[----:B------:R-:W-:-:S02]  /*7110*/  ISETP.GT.AND P5, PT, R11, 0x10, P2 ;  /* 0x000000100b00780c */ /* 0x000fc400017a4270 */
[----:B------:R-:W-:Y:S02]  /*7120*/  ISETP.GT.AND P3, PT, R11, 0x9, P2 ;  /* 0x000000090b00780c */ /* 0x000fe40001764270 */
[----:B------:R-:W-:Y:S01]  /*7130*/  ISETP.LT.OR P5, PT, R12, 0x11, P5 ;  /* 0x000000110c00780c */ /* 0x000fe20002fa1670 */
[--C-:B-1----:R-:W-:Y:S01]  /*7140*/  IMAD.IADD R14, R14, 0x1, R8.reuse ;  /* 0x000000010e0e7824 */ /* 0x102fe200078e0208 */
[----:B------:R-:W-:Y:S01]  /*7150*/  ISETP.LT.OR P4, PT, R12, 0x2, P4 ;  /* 0x000000020c00780c */ /* 0x000fe20002781670 */
[----:B------:R-:W-:Y:S01]  /*7160*/  IMAD.IADD R13, R13, 0x1, R8 ;  /* 0x000000010d0d7824 */ /* 0x000fe200078e0208 */
        /* <DEDUP_REMOVED lines=37> */
[----:B------:R-:W-:Y:S02]  /*73c0*/  FSEL R177, R177, -INF , !P4 ;  /* 0xff800000b1b17808 */ /* 0x000fe40006000000 */
[----:B------:R-:W-:-:S02]  /*73d0*/  FSEL R180, R180, -INF , !P6 ;  /* 0xff800000b4b47808 */ /* 0x000fc40007000000 */
[----:B------:R-:W-:Y:S01]  /*73e0*/  FSEL R181, R181, -INF , !P3 ;  /* 0xff800000b5b57808 */ /* 0x000fe20005800000 */
        /* <DEDUP_REMOVED lines=14> */
.L_x_2316:
[----:B------:R-:W-:-:S05]  /*74d0*/  IMAD.U32 R12, RZ, RZ, UR25 ;  /* 0x00000019ff0c7e24 */ /* 0x000fca000f8e00ff */
[----:B------:R-:W-:-:S13]  /*74e0*/  ISETP.NE.AND P3, PT, R12, 0x1, PT ;  /* 0x000000010c00780c */ /* 0x000fda0003f65270 */
[----:B------:R-:W1:Y:S02]  /*74f0*/  @P3 LDC.64 R8, c[0x0][0x9e8] ;  /* 0x00027a00ff083b82 */ /* 0x000e640000000a00 */
[----:B-1----:R-:W-:-:S05]  /*7500*/  @P3 IMAD.HI.U32 R8, R11, R8, RZ ;  /* 0x000000080b083227 */ /* 0x002fca00078e00ff */
[----:B------:R-:W-:-:S07]  /*7510*/  @P3 SHF.R.U32.HI R11, RZ, R9, R8 ;  /* 0x00000009ff0b3219 */ /* 0x000fce0000011608 */
.L_x_2317:
[----:B------:R-:W-:Y:S05]  /*7520*/  BSYNC B0 ;  /* 0x0000000000007941 */ /* 0x000fea0003800000 */
.L_x_2315:
[----:B------:R-:W-:-:S04]  /*7530*/  IMAD R11, R11, R12, -UR6 ;  /* 0x800000060b0b7e24 */ /* 0x000fc8000f8e020c */
[----:B------:R-:W-:-:S05]  /*7540*/  IMAD.IADD R11, R11, 0x1, -R2 ;  /* 0x000000010b0b7824 */ /* 0x000fca00078e0a02 */
[----:B------:R-:W-:Y:S02]  /*7550*/  VIMNMX R13, R13, R11, !PT ;  /* 0x0000000b0d0d7248 */ /* 0x000fe40007fe0100 */
[----:B------:R-:W-:-:S07]  /*7560*/  VIADDMNMX R14, R11, R12, R14, PT ;  /* 0x0000000c0b0e7246 */ /* 0x000fce000380010e */
.L_x_2314:
[----:B------:R-:W-:Y:S01]  /*7570*/  FMNMX.FTZ R8, R152, R5, !PT ;  /* 0x0000000598087209 */ /* 0x000fe20007810000 */
[----:B------:R-:W-:Y:S01]  /*7580*/  UMOV UR10, UR23 ;  /* 0x00000017000a7c82 */ /* 0x000fe20008000000 */
[----:B------:R-:W-:Y:S02]  /*7590*/  LOP3.LUT R18, R18, 0xffffdfff, RZ, 0xc0, !PT ;  /* 0xffffdfff12127812 */ /* 0x000fe400078ec0ff */
[----:B------:R-:W-:Y:S02]  /*75a0*/  FMNMX.FTZ R8, R153, R8, !PT ;  /* 0x0000000899087209 */ /* 0x000fe40007810000 */
[----:B------:R-:W-:Y:S02]  /*75b0*/  @P0 LOP3.LUT R18, R18, 0x2000, RZ, 0xfc, !PT ;  /* 0x0000200012120812 */ /* 0x000fe400078efcff */
[----:B------:R-:W-:Y:S02]  /*75c0*/  FMNMX.FTZ R8, R156, R8, !PT ;  /* 0x000000089c087209 */ /* 0x000fe40007810000 */
[----:B------:R-:W-:-:S02]  /*75d0*/  ISETP.GT.AND P0, PT, R13, 0x31, P2 ;  /* 0x000000310d00780c */ /* 0x000fc40001704270 */
[----:B------:R-:W-:Y:S02]  /*75e0*/  FMNMX.FTZ R8, R157, R8, !PT ;  /* 0x000000089d087209 */ /* 0x000fe40007810000 */
[----:B------:R-:W-:Y:S02]  /*75f0*/  LOP3.LUT R18, R18, 0xffffefff, RZ, 0xc0, !PT ;  /* 0xffffefff12127812 */ /* 0x000fe400078ec0ff */
[----:B------:R-:W-:Y:S02]  /*7600*/  FMNMX.FTZ R8, R160, R8, !PT ;  /* 0x00000008a0087209 */ /* 0x000fe40007810000 */
[----:B------:R-:W-:Y:S02]  /*7610*/  @P1 LOP3.LUT R18, R18, 0x1000, RZ, 0xfc, !PT ;  /* 0x0000100012121812 */ /* 0x000fe400078efcff */
[----:B------:R-:W-:Y:S02]  /*7620*/  FMNMX.FTZ R8, R161, R8, !PT ;  /* 0x00000008a1087209 */ /* 0x000fe40007810000 */
[----:B------:R-:W-:-:S02]  /*7630*/  LOP3.LUT R18, R18, 0xfffffffd, RZ, 0xc0, !PT ;  /* 0xfffffffd12127812 */ /* 0x000fc400078ec0ff */
[----:B------:R-:W-:Y:S02]  /*7640*/  FMNMX.FTZ R8, R164, R8, !PT ;  /* 0x00000008a4087209 */ /* 0x000fe40007810000 */
[----:B------:R-:W-:Y:S02]  /*7650*/  ISETP.GT.AND P3, PT, R13, 0x1, P2 ;  /* 0x000000010d00780c */ /* 0x000fe40001764270 */
[----:B------:R-:W-:Y:S02]  /*7660*/  FMNMX.FTZ R8, R165, R8, !PT ;  /* 0x00000008a5087209 */ /* 0x000fe40007810000 */
[C---:B------:R-:W-:Y:S02]  /*7670*/  ISETP.GT.AND P4, PT, R13.reuse, 0x8, P2 ;  /* 0x000000080d00780c */ /* 0x040fe40001784270 */
[----:B------:R-:W-:Y:S02]  /*7680*/  FMNMX.FTZ R8, R168, R8, !PT ;  /* 0x00000008a8087209 */ /* 0x000fe40007810000 */
[----:B------:R-:W-:-:S02]  /*7690*/  ISETP.GT.AND P5, PT, R13, 0x9, P2 ;  /* 0x000000090d00780c */ /* 0x000fc400017a4270 */
[----:B------:R-:W-:Y:S02]  /*76a0*/  FMNMX.FTZ R8, R169, R8, !PT ;  /* 0x00000008a9087209 */ /* 0x000fe40007810000 */
[----:B------:R-:W-:Y:S02]  /*76b0*/  @P0 LOP3.LUT R18, R18, 0x2, RZ, 0xfc, !PT ;  /* 0x0000000212120812 */ /* 0x000fe400078efcff */
[----:B------:R-:W-:Y:S02]  /*76c0*/  FMNMX.FTZ R8, R172, R8, !PT ;  /* 0x00000008ac087209 */ /* 0x000fe40007810000 */
[C---:B------:R-:W-:Y:S02]  /*76d0*/  ISETP.LT.OR P3, PT, R14.reuse, 0x2, P3 ;  /* 0x000000020e00780c */ /* 0x040fe40001f61670 */
[----:B------:R-:W-:Y:S02]  /*76e0*/  FMNMX.FTZ R8, R173, R8, !PT ;  /* 0x00000008ad087209 */ /* 0x000fe40007810000 */
[----:B------:R-:W-:-:S02]  /*76f0*/  ISETP.LT.OR P4, PT, R14, 0x9, P4 ;  /* 0x000000090e00780c */ /* 0x000fc40002781670 */
[----:B------:R-:W-:Y:S02]  /*7700*/  FMNMX.FTZ R8, R176, R8, !PT ;  /* 0x00000008b0087209 */ /* 0x000fe40007810000 */
[----:B------:R-:W-:Y:S02]  /*7710*/  ISETP.LT.OR P5, PT, R14, 0xa, P5 ;  /* 0x0000000a0e00780c */ /* 0x000fe40002fa1670 */
[----:B------:R-:W-:Y:S02]  /*7720*/  FMNMX.FTZ R8, R177, R8, !PT ;  /* 0x00000008b1087209 */ /* 0x000fe40007810000 */
[----:B------:R-:W-:Y:S02]  /*7730*/  ISETP.GT.AND P0, PT, R13, 0x38, P2 ;  /* 0x000000380d00780c */ /* 0x000fe40001704270 */
[----:B------:R-:W-:Y:S02]  /*7740*/  FMNMX.FTZ R8, R180, R8, !PT ;  /* 0x00000008b4087209 */ /* 0x000fe40007810000 */
[----:B------:R-:W-:-:S02]  /*7750*/  FSEL R155, R155, -INF , !P3 ;  /* 0xff8000009b9b7808 */ /* 0x000fc40005800000 */
[----:B------:R-:W-:Y:S02]  /*7760*/  FSEL R158, R158, -INF , !P4 ;  /* 0xff8000009e9e7808 */ /* 0x000fe40006000000 */
[----:B------:R-:W-:Y:S02]  /*7770*/  FSEL R159, R159, -INF , !P5 ;  /* 0xff8000009f9f7808 */ /* 0x000fe40006800000 */
[C---:B------:R-:W-:Y:S02]  /*7780*/  ISETP.GT.AND P6, PT, R13.reuse, 0x10, P2 ;  /* 0x000000100d00780c */ /* 0x040fe400017c4270 */
[C---:B------:R-:W-:Y:S02]  /*7790*/  ISETP.GT.AND P3, PT, R13.reuse, 0x11, P2 ;  /* 0x000000110d00780c */ /* 0x040fe40001764270 */
[C---:B------:R-:W-:Y:S02]  /*77a0*/  ISETP.GT.AND P4, PT, R13.reuse, 0x18, P2 ;  /* 0x000000180d00780c */ /* 0x040fe40001784270 */
[----:B------:R-:W-:-:S02]  /*77b0*/  ISETP.GT.AND P5, PT, R13, 0x19, P2 ;  /* 0x000000190d00780c */ /* 0x000fc400017a4270 */
[----:B------:R-:W-:Y:S02]  /*77c0*/  FMNMX.FTZ R8, R181, R8, !PT ;  /* 0x00000008b5087209 */ /* 0x000fe40007810000 */
[C---:B------:R-:W-:Y:S02]  /*77d0*/  ISETP.LT.OR P6, PT, R14.reuse, 0x11, P6 ;  /* 0x000000110e00780c */ /* 0x040fe400037c1670 */
[C---:B------:R-:W-:Y:S01]  /*77e0*/  ISETP.LT.OR P3, PT, R14.reuse, 0x12, P3 ;  /* 0x000000120e00780c */ /* 0x040fe20001f61670 */
[----:B------:R-:W1:Y:S01]  /*77f0*/  SHFL.BFLY PT, R9, R8, 0x2, 0x1f ;  /* 0x0c401f0008097f89 */ /* 0x000e6200000e0000 */
[C---:B------:R-:W-:Y:S02]  /*7800*/  ISETP.LT.OR P4, PT, R14.reuse, 0x19, P4 ;  /* 0x000000190e00780c */ /* 0x040fe40002781670 */
[----:B------:R-:W-:Y:S02]  /*7810*/  ISETP.LT.OR P5, PT, R14, 0x1a, P5 ;  /* 0x0000001a0e00780c */ /* 0x000fe40002fa1670 */
[----:B------:R-:W-:-:S02]  /*7820*/  LOP3.LUT R18, R18, 0xfffffff7, RZ, 0xc0, !PT ;  /* 0xfffffff712127812 */ /* 0x000fc400078ec0ff */
[----:B------:R-:W-:Y:S02]  /*7830*/  FSEL R162, R162, -INF , !P6 ;  /* 0xff800000a2a27808 */ /* 0x000fe40007000000 */
[----:B------:R-:W-:Y:S02]  /*7840*/  FSEL R163, R163, -INF , !P3 ;  /* 0xff800000a3a37808 */ /* 0x000fe40005800000 */
[----:B------:R-:W-:Y:S02]  /*7850*/  FSEL R166, R166, -INF , !P4 ;  /* 0xff800000a6a67808 */ /* 0x000fe40006000000 */
[----:B------:R-:W-:Y:S02]  /*7860*/  FSEL R167, R167, -INF , !P5 ;  /* 0xff800000a7a77808 */ /* 0x000fe40006800000 */
[----:B------:R-:W-:Y:S02]  /*7870*/  @P0 LOP3.LUT R18, R18, 0x8, RZ, 0xfc, !PT ;  /* 0x0000000812120812 */ /* 0x000fe400078efcff */
[----:B------:R-:W-:-:S02]  /*7880*/  ISETP.GT.AND P1, PT, R13, 0x20, P2 ;  /* 0x000000200d00780c */ /* 0x000fc40001724270 */
[C---:B------:R-:W-:Y:S02]  /*7890*/  ISETP.GT.AND P3, PT, R13.reuse, 0x21, P2 ;  /* 0x000000210d00780c */ /* 0x040fe40001764270 */
[C---:B------:R-:W-:Y:S02]  /*78a0*/  ISETP.GT.AND P4, PT, R13.reuse, 0x28, P2 ;  /* 0x000000280d00780c */ /* 0x040fe40001784270 */
[C---:B------:R-:W-:Y:S02]  /*78b0*/  ISETP.GT.AND P5, PT, R13.reuse, 0x29, P2 ;  /* 0x000000290d00780c */ /* 0x040fe400017a4270 */
[C---:B------:R-:W-:Y:S02]  /*78c0*/  ISETP.GT.AND P6, PT, R13.reuse, 0x30, P2 ;  /* 0x000000300d00780c */ /* 0x040fe400017c4270 */
[C---:B------:R-:W-:Y:S02]  /*78d0*/  ISETP.GT.AND P0, PT, R13.reuse, RZ, P2 ;  /* 0x000000ff0d00720c */ /* 0x040fe40001704270 */
[----:B------:R-:W-:-:S02]  /*78e0*/  ISETP.GT.AND P2, PT, R13, 0x39, P2 ;  /* 0x000000390d00780c */ /* 0x000fc40001744270 */
[----:B------:R-:W-:Y:S02]  /*78f0*/  LOP3.LUT R18, R18, 0xffffffdf, RZ, 0xc0, !PT ;  /* 0xffffffdf12127812 */ /* 0x000fe400078ec0ff */
[----:B------:R-:W-:Y:S02]  /*7900*/  ISETP.LT.OR P1, PT, R14, 0x21, P1 ;  /* 0x000000210e00780c */ /* 0x000fe40000f21670 */
[----:B-1----:R-:W-:Y:S02]  /*7910*/  FMNMX.FTZ R8, R8, R9, !PT ;  /* 0x0000000908087209 */ /* 0x002fe40007810000 */
[C---:B------:R-:W-:Y:S02]  /*7920*/  ISETP.LT.OR P0, PT, R14.reuse, 0x1, P0 ;  /* 0x000000010e00780c */ /* 0x040fe40000701670 */
[----:B------:R-:W-:Y:S01]  /*7930*/  ISETP.LT.OR P6, PT, R14, 0x31, P6 ;  /* 0x000000310e00780c */ /* 0x000fe200037c1670 */
[----:B------:R-:W1:Y:S01]  /*7940*/  SHFL.BFLY PT, R9, R8, 0x1, 0x1f ;  /* 0x0c201f0008097f89 */ /* 0x000e6200000e0000 */
[----:B------:R-:W-:-:S02]  /*7950*/  FSEL R154, R154, -INF , !P0 ;  /* 0xff8000009a9a7808 */ /* 0x000fc40004000000 */
[----:B------:R-:W-:-:S04]  /*7960*/  @P2 LOP3.LUT R18, R18, 0x20, RZ, 0xfc, !PT ;  /* 0x0000002012122812 */ /* 0x000fc800078efcff */
[C---:B------:R-:W-:Y:S02]  /*7970*/  LOP3.LUT P2, RZ, R18.reuse, 0x8, RZ, 0xc0, !PT ;  /* 0x0000000812ff7812 */ /* 0x040fe4000784c0ff */
[----:B------:R-:W-:Y:S02]  /*7980*/  LOP3.LUT R18, R18, 0xfffffeff, RZ, 0xc0, !PT ;  /* 0xfffffeff12127812 */ /* 0x000fe400078ec0ff */
[----:B------:R-:W-:Y:S02]  /*7990*/  ISETP.LT.OR P2, PT, R14, 0x39, P2 ;  /* 0x000000390e00780c */ /* 0x000fe40001741670 */
[----:B------:R-:W-:Y:S02]  /*79a0*/  @P1 LOP3.LUT R18, R18, 0x100, RZ, 0xfc, !PT ;  /* 0x0000010012121812 */ /* 0x000fe400078efcff */
[----:B------:R-:W-:Y:S02]  /*79b0*/  ISETP.LT.OR P1, PT, R14, 0x22, P3 ;  /* 0x000000220e00780c */ /* 0x000fe40001f21670 */
[----:B------:R-:W-:-:S02]  /*79c0*/  LOP3.LUT P3, RZ, R18, 0x2, RZ, 0xc0, !PT ;  /* 0x0000000212ff7812 */ /* 0x000fc4000786c0ff */
[----:B------:R-:W-:Y:S02]  /*79d0*/  LOP3.LUT R18, R18, 0xffffffbf, RZ, 0xc0, !PT ;  /* 0xffffffbf12127812 */ /* 0x000fe400078ec0ff */
[----:B------:R-:W-:Y:S02]  /*79e0*/  ISETP.LT.OR P3, PT, R14, 0x32, P3 ;  /* 0x000000320e00780c */ /* 0x000fe40001f61670 */
[----:B------:R-:W-:Y:S02]  /*79f0*/  FSEL R182, R182, -INF , !P2 ;  /* 0xff800000b6b67808 */ /* 0x000fe40005000000 */
[----:B-1----:R-:W-:Y:S02]  /*7a00*/  FMNMX.FTZ R8, R8, R9, !PT ;  /* 0x0000000908087209 */ /* 0x002fe40007810000 */
[----:B------:R-:W-:Y:S02]  /*7a10*/  FSEL R179, R179, -INF , !P3 ;  /* 0xff800000b3b37808 */ /* 0x000fe40005800000 */
[----:B------:R-:W-:-:S02]  /*7a20*/  @P1 LOP3.LUT R18, R18, 0x40, RZ, 0xfc, !PT ;  /* 0x0000004012121812 */ /* 0x000fc400078efcff */
[----:B------:R-:W-:Y:S02]  /*7a30*/  ISETP.LT.OR P1, PT, R14, 0x29, P4 ;  /* 0x000000290e00780c */ /* 0x000fe40002721670 */
[C---:B------:R-:W-:Y:S02]  /*7a40*/  LOP3.LUT P4, RZ, R18.reuse, 0x20, RZ, 0xc0, !PT ;  /* 0x0000002012ff7812 */ /* 0x040fe4000788c0ff */
[----:B------:R-:W-:Y:S02]  /*7a50*/  LOP3.LUT R18, R18, 0xffffffef, RZ, 0xc0, !PT ;  /* 0xffffffef12127812 */ /* 0x000fe400078ec0ff */
[----:B------:R-:W-:Y:S02]  /*7a60*/  ISETP.LT.OR P4, PT, R14, 0x3a, P4 ;  /* 0x0000003a0e00780c */ /* 0x000fe40002781670 */
[----:B------:R-:W-:Y:S02]  /*7a70*/  ISETP.NE.AND P2, PT, R17, RZ, PT ;  /* 0x000000ff1100720c */ /* 0x000fe40003f45270 */
[----:B------:R-:W-:-:S03]  /*7a80*/  FSEL R183, R183, -INF , !P4 ;  /* 0xff800000b7b77808 */ /* 0x000fc60006000000 */
[----:B------:R-:W-:Y:S02]  /*7a90*/  @P1 LOP3.LUT R18, R18, 0x10, RZ, 0xfc, !PT ;  /* 0x0000001012121812 */ /* 0x000fe400078efcff */
[----:B------:R-:W-:Y:S02]  /*7aa0*/  ISETP.LT.OR P1, PT, R14, 0x2a, P5 ;  /* 0x0000002a0e00780c */ /* 0x000fe40002f21670 */
[----:B------:R-:W-:Y:S02]  /*7ab0*/  FSETP.NEU.FTZ.AND P5, PT, R8, -INF , PT ;  /* 0xff8000000800780b */ /* 0x000fe40003fbd000 */
[----:B------:R-:W-:Y:S02]  /*7ac0*/  LOP3.LUT R18, R18, 0xffffbfff, RZ, 0xc0, !PT ;  /* 0xffffbfff12127812 */ /* 0x000fe400078ec0ff */
[----:B------:R-:W-:-:S05]  /*7ad0*/  FSEL R9, R8, RZ, P5 ;  /* 0x000000ff08097208 */ /* 0x000fca0002800000 */
[----:B------:R-:W-:Y:S01]  /*7ae0*/  FADD.FTZ R5, -R9, R5 ;  /* 0x0000000509057221 */ /* 0x000fe20000010100 */
[----:B------:R-:W-:Y:S01]  /*7af0*/  FMUL.FTZ R9, R8, UR10 ;  /* 0x0000000a08097c20 */ /* 0x000fe20008410000 */
[----:B------:R-:W-:Y:S02]  /*7b00*/  @P1 LOP3.LUT R18, R18, 0x4000, RZ, 0xfc, !PT ;  /* 0x0000400012121812 */ /* 0x000fe400078efcff */
[----:B------:R-:W-:Y:S02]  /*7b10*/  FMUL.FTZ R5, R5, UR10 ;  /* 0x0000000a05057c20 */ /* 0x000fe40008410000 */
[----:B------:R-:W-:Y:S02]  /*7b20*/  FSEL R9, R9, RZ, P5 ;  /* 0x000000ff09097208 */ /* 0x000fe40002800000 */
[----:B------:R-:W-:-:S03]  /*7b30*/  LOP3.LUT R18, R18, 0xffff7fff, RZ, 0xc0, !PT ;  /* 0xffff7fff12127812 */ /* 0x000fc600078ec0ff */
        /* <DEDUP_REMOVED lines=16> */
[----:B------:R-:W-:Y:S01]  /*7c40*/  FMNMX.FTZ R9, R154, R6, !PT ;  /* 0x000000069a097209 */ /* 0x000fe20007810000 */
[----:B------:R-:W-:Y:S01]  /*7c50*/  MUFU.EX2 R152, R152 ;  /* 0x0000009800987308 */ /* 0x000fe20000000800 */
[----:B------:R-:W-:-:S02]  /*7c60*/  @P6 LOP3.LUT R18, R18, 0x8000, RZ, 0xfc, !PT ;  /* 0x0000800012126812 */ /* 0x000fc400078efcff */
[----:B------:R-:W-:Y:S02]  /*7c70*/  FMNMX.FTZ R9, R155, R9, !PT ;  /* 0x000000099b097209 */ /* 0x000fe40007810000 */
[----:B------:R-:W-:Y:S02]  /*7c80*/  LOP3.LUT P6, RZ, R18, 0x100, RZ, 0xc0, !PT ;  /* 0x0000010012ff7812 */ /* 0x000fe400078cc0ff */
[----:B------:R-:W-:Y:S01]  /*7c90*/  FMNMX.FTZ R9, R158, R9, !PT ;  /* 0x000000099e097209 */ /* 0x000fe20007810000 */
[----:B------:R-:W-:Y:S01]  /*7ca0*/  MUFU.EX2 R153, R153 ;  /* 0x0000009900997308 */ /* 0x000fe20000000800 */
[----:B------:R-:W-:Y:S02]  /*7cb0*/  LOP3.LUT P1, RZ, R18, 0x40, RZ, 0xc0, !PT ;  /* 0x0000004012ff7812 */ /* 0x000fe4000782c0ff */
[----:B------:R-:W-:Y:S02]  /*7cc0*/  FMNMX.FTZ R9, R159, R9, !PT ;  /* 0x000000099f097209 */ /* 0x000fe40007810000 */
[----:B------:R-:W-:-:S02]  /*7cd0*/  FSEL R170, R170, -INF , !P6 ;  /* 0xff800000aaaa7808 */ /* 0x000fc40007000000 */
[----:B------:R-:W-:Y:S01]  /*7ce0*/  FMNMX.FTZ R9, R162, R9, !PT ;  /* 0x00000009a2097209 */ /* 0x000fe20007810000 */
[----:B------:R-:W-:Y:S01]  /*7cf0*/  MUFU.EX2 R156, R156 ;  /* 0x0000009c009c7308 */ /* 0x000fe20000000800 */
[----:B------:R-:W-:Y:S02]  /*7d00*/  LOP3.LUT P5, RZ, R18, 0x10, RZ, 0xc0, !PT ;  /* 0x0000001012ff7812 */ /* 0x000fe400078ac0ff */
[----:B------:R-:W-:Y:S02]  /*7d10*/  FMNMX.FTZ R9, R163, R9, !PT ;  /* 0x00000009a3097209 */ /* 0x000fe40007810000 */
[----:B------:R-:W-:Y:S02]  /*7d20*/  FSEL R171, R171, -INF , !P1 ;  /* 0xff800000abab7808 */ /* 0x000fe40004800000 */
[----:B------:R-:W-:Y:S01]  /*7d30*/  FMNMX.FTZ R9, R166, R9, !PT ;  /* 0x00000009a6097209 */ /* 0x000fe20007810000 */
[----:B------:R-:W1:Y:S01]  /*7d40*/  MUFU.EX2 R157, R157 ;  /* 0x0000009d009d7308 */ /* 0x000e620000000800 */
[----:B------:R-:W-:-:S02]  /*7d50*/  LOP3.LUT P1, RZ, R18, 0x4000, RZ, 0xc0, !PT ;  /* 0x0000400012ff7812 */ /* 0x000fc4000782c0ff */
[----:B------:R-:W-:Y:S02]  /*7d60*/  FMNMX.FTZ R9, R167, R9, !PT ;  /* 0x00000009a7097209 */ /* 0x000fe40007810000 */
[----:B------:R-:W-:Y:S02]  /*7d70*/  FSEL R174, R174, -INF , !P5 ;  /* 0xff800000aeae7808 */ /* 0x000fe40006800000 */
[----:B------:R-:W-:Y:S01]  /*7d80*/  FMNMX.FTZ R9, R170, R9, !PT ;  /* 0x00000009aa097209 */ /* 0x000fe20007810000 */
[----:B------:R-:W-:Y:S01]  /*7d90*/  MUFU.EX2 R160, R160 ;  /* 0x000000a000a07308 */ /* 0x000fe20000000800 */
[----:B------:R-:W-:Y:S02]  /*7da0*/  LOP3.LUT P6, RZ, R18, 0x8000, RZ, 0xc0, !PT ;  /* 0x0000800012ff7812 */ /* 0x000fe400078cc0ff */
[----:B------:R-:W-:Y:S02]  /*7db0*/  FMNMX.FTZ R9, R171, R9, !PT ;  /* 0x00000009ab097209 */ /* 0x000fe40007810000 */
[----:B------:R-:W-:-:S02]  /*7dc0*/  FSEL R175, R175, -INF , !P1 ;  /* 0xff800000afaf7808 */ /* 0x000fc40004800000 */
[----:B------:R-:W-:Y:S01]  /*7dd0*/  FMNMX.FTZ R9, R174, R9, !PT ;  /* 0x00000009ae097209 */ /* 0x000fe20007810000 */
[----:B------:R-:W-:Y:S01]  /*7de0*/  MUFU.EX2 R161, R161 ;  /* 0x000000a100a17308 */ /* 0x000fe20000000800 */
[----:B------:R-:W-:Y:S02]  /*7df0*/  FSEL R178, R178, -INF , !P6 ;  /* 0xff800000b2b27808 */ /* 0x000fe40007000000 */
[----:B------:R-:W-:Y:S02]  /*7e00*/  FMNMX.FTZ R9, R175, R9, !PT ;  /* 0x00000009af097209 */ /* 0x000fe40007810000 */
[----:B------:R-:W-:Y:S02]  /*7e10*/  LOP3.LUT P0, RZ, R18, 0x2000, RZ, 0xc0, !PT ;  /* 0x0000200012ff7812 */ /* 0x000fe4000780c0ff */
[----:B------:R-:W-:Y:S01]  /*7e20*/  FMNMX.FTZ R9, R178, R9, !PT ;  /* 0x00000009b2097209 */ /* 0x000fe20007810000 */
[----:B------:R-:W-:Y:S01]  /*7e30*/  MUFU.EX2 R164, R164 ;  /* 0x000000a400a47308 */ /* 0x000fe20000000800 */
[----:B------:R-:W-:-:S02]  /*7e40*/  LOP3.LUT P1, RZ, R18, 0x1000, RZ, 0xc0, !PT ;  /* 0x0000100012ff7812 */ /* 0x000fc4000782c0ff */
[----:B------:R-:W-:-:S04]  /*7e50*/  FMNMX.FTZ R9, R179, R9, !PT ;  /* 0x00000009b3097209 */ /* 0x000fc80007810000 */
[----:B------:R-:W-:Y:S01]  /*7e60*/  FMNMX.FTZ R9, R182, R9, !PT ;  /* 0x00000009b6097209 */ /* 0x000fe20007810000 */
[----:B------:R-:W-:Y:S03]  /*7e70*/  MUFU.EX2 R165, R165 ;  /* 0x000000a500a57308 */ /* 0x000fe60000000800 */
[----:B------:R-:W-:-:S05]  /*7e80*/  FMNMX.FTZ R9, R183, R9, !PT ;  /* 0x00000009b7097209 */ /* 0x000fca0007810000 */
[----:B------:R-:W2:Y:S01]  /*7e90*/  SHFL.BFLY PT, R11, R9, 0x2, 0x1f ;  /* 0x0c401f00090b7f89 */ /* 0x000ea200000e0000 */
[----:B------:R-:W-:Y:S08]  /*7ea0*/  MUFU.EX2 R168, R168 ;  /* 0x000000a800a87308 */ /* 0x000ff00000000800 */
[----:B------:R-:W-:Y:S08]  /*7eb0*/  MUFU.EX2 R169, R169 ;  /* 0x000000a900a97308 */ /* 0x000ff00000000800 */
[----:B------:R-:W-:Y:S01]  /*7ec0*/  MUFU.EX2 R173, R173 ;  /* 0x000000ad00ad7308 */ /* 0x000fe20000000800 */
[----:B--2---:R-:W-:-:S07]  /*7ed0*/  FMNMX.FTZ R9, R9, R11, !PT ;  /* 0x0000000b09097209 */ /* 0x004fce0007810000 */
[----:B------:R-:W-:Y:S01]  /*7ee0*/  MUFU.EX2 R176, R176 ;  /* 0x000000b000b07308 */ /* 0x000fe20000000800 */
[----:B------:R-:W2:Y:S07]  /*7ef0*/  SHFL.BFLY PT, R11, R9, 0x1, 0x1f ;  /* 0x0c201f00090b7f89 */ /* 0x000eae00000e0000 */
[----:B------:R-:W-:Y:S08]  /*7f00*/  MUFU.EX2 R177, R177 ;  /* 0x000000b100b17308 */ /* 0x000ff00000000800 */
[----:B------:R-:W-:Y:S01]  /*7f10*/  MUFU.EX2 R181, R181 ;  /* 0x000000b500b57308 */ /* 0x000fe20000000800 */
[----:B--2---:R-:W-:-:S04]  /*7f20*/  FMNMX.FTZ R9, R9, R11, !PT ;  /* 0x0000000b09097209 */ /* 0x004fc80007810000 */
[C---:B------:R-:W-:Y:S01]  /*7f30*/  FSETP.NEU.FTZ.AND P3, PT, R9.reuse, -INF , PT ;  /* 0xff8000000900780b */ /* 0x040fe20003f7d000 */
[----:B------:R-:W-:-:S03]  /*7f40*/  FMUL.FTZ R15, R9, UR10 ;  /* 0x0000000a090f7c20 */ /* 0x000fc60008410000 */
[----:B------:R-:W-:Y:S02]  /*7f50*/  FSEL R11, R9, RZ, P3 ;  /* 0x000000ff090b7208 */ /* 0x000fe40001800000 */
[----:B------:R-:W-:-:S03]  /*7f60*/  FSEL R15, R15, RZ, P3 ;  /* 0x000000ff0f0f7208 */ /* 0x000fc60001800000 */
[----:B------:R-:W-:Y:S02]  /*7f70*/  FADD.FTZ R11, -R11, R6 ;  /* 0x000000060b0b7221 */ /* 0x000fe40000010100 */
[----:B------:R2:W3:Y:S01]  /*7f80*/  MUFU.EX2 R6, R5 ;  /* 0x0000000500067308 */ /* 0x0004e20000000800 */
[--C-:B------:R-:W-:Y:S01]  /*7f90*/  FFMA.FTZ R12, R154, UR10, -R15.reuse ;  /* 0x0000000a9a0c7c23 */ /* 0x100fe2000801080f */
[--C-:B------:R-:W-:Y:S01]  /*7fa0*/  FFMA.FTZ R155, R155, UR10, -R15.reuse ;  /* 0x0000000a9b9b7c23 */ /* 0x100fe2000801080f */
[--C-:B------:R-:W-:Y:S01]  /*7fb0*/  FFMA.FTZ R159, R159, UR10, -R15.reuse ;  /* 0x0000000a9f9f7c23 */ /* 0x100fe2000801080f */
[--C-:B------:R-:W-:Y:S01]  /*7fc0*/  FFMA.FTZ R13, R162, UR10, -R15.reuse ;  /* 0x0000000aa20d7c23 */ /* 0x100fe2000801080f */
[--C-:B------:R-:W-:Y:S01]  /*7fd0*/  FFMA.FTZ R163, R163, UR10, -R15.reuse ;  /* 0x0000000aa3a37c23 */ /* 0x100fe2000801080f */
[----:B------:R-:W-:Y:S01]  /*7fe0*/  FFMA.FTZ R14, R166, UR10, -R15 ;  /* 0x0000000aa60e7c23 */ /* 0x000fe2000801080f */
[----:B-1----:R-:W-:Y:S01]  /*7ff0*/  F2FP.BF16.F32.PACK_AB R154, R157, R156 ;  /* 0x0000009c9d9a723e */ /* 0x002fe200000010ff */
[----:B------:R-:W-:Y:S01]  /*8000*/  MUFU.EX2 R12, R12 ;  /* 0x0000000c000c7308 */ /* 0x000fe20000000800 */
[----:B--2---:R-:W-:Y:S01]  /*8010*/  FMUL.FTZ R5, R11, UR10 ;  /* 0x0000000a0b057c20 */ /* 0x004fe20008410000 */
[----:B------:R-:W-:-:S02]  /*8020*/  IMAD.U32 R11, RZ, RZ, UR37 ;  /* 0x00000025ff0b7e24 */ /* 0x000fc4000f8e00ff */
[--C-:B------:R-:W-:Y:S01]  /*8030*/  FFMA.FTZ R167, R167, UR10, -R15.reuse ;  /* 0x0000000aa7a77c23 */ /* 0x100fe2000801080f */
[--C-:B------:R-:W-:Y:S01]  /*8040*/  FFMA.FTZ R170, R170, UR10, -R15.reuse ;  /* 0x0000000aaaaa7c23 */ /* 0x100fe2000801080f */
[--C-:B------:R-:W-:Y:S01]  /*8050*/  FFMA.FTZ R171, R171, UR10, -R15.reuse ;  /* 0x0000000aabab7c23 */ /* 0x100fe2000801080f */
[----:B------:R-:W-:Y:S02]  /*8060*/  @!P2 IMAD R11, R11, 0x40, R16 ;  /* 0x000000400b0ba824 */ /* 0x000fe400078e0210 */
[--C-:B------:R-:W-:Y:S01]  /*8070*/  FFMA.FTZ R174, R174, UR10, -R15.reuse ;  /* 0x0000000aaeae7c23 */ /* 0x100fe2000801080f */
[----:B------:R-:W1:Y:S01]  /*8080*/  MUFU.EX2 R5, R5 ;  /* 0x0000000500057308 */ /* 0x000e620000000800 */
[----:B---3--:R-:W-:Y:S01]  /*8090*/  FFMA.FTZ R4, R6, R4, R152 ;  /* 0x0000000406047223 */ /* 0x008fe20000010098 */
[----:B------:R-:W-:Y:S01]  /*80a0*/  F2FP.BF16.F32.PACK_AB R152, R153, R152 ;  /* 0x000000989998723e */ /* 0x000fe200000010ff */
[--C-:B------:R-:W-:Y:S01]  /*80b0*/  FFMA.FTZ R175, R175, UR10, -R15.reuse ;  /* 0x0000000aafaf7c23 */ /* 0x100fe2000801080f */
[----:B------:R-:W-:Y:S01]  /*80c0*/  @!P2 LEA R11, R11, UR46, 0x2 ;  /* 0x0000002e0b0bac11 */ /* 0x000fe2000f8e10ff */
[----:B------:R-:W-:Y:S01]  /*80d0*/  FADD.FTZ R4, R153, R4 ;  /* 0x0000000499047221 */ /* 0x000fe20000010000 */
[--C-:B------:R-:W-:Y:S01]  /*80e0*/  FFMA.FTZ R178, R178, UR10, -R15.reuse ;  /* 0x0000000ab2b27c23 */ /* 0x100fe2000801080f */
[--C-:B------:R-:W-:Y:S01]  /*80f0*/  FFMA.FTZ R179, R179, UR10, -R15.reuse ;  /* 0x0000000ab3b37c23 */ /* 0x100fe2000801080f */
[----:B------:R-:W2:Y:S01]  /*8100*/  MUFU.EX2 R153, R155 ;  /* 0x0000009b00997308 */ /* 0x000ea20000000800 */
[----:B------:R-:W-:Y:S01]  /*8110*/  @!P2 STS [R11+0x28800], R6 ;  /* 0x028800060b00a388 */ /* 0x000fe20000000800 */
[----:B------:R-:W-:Y:S01]  /*8120*/  FADD.FTZ R4, R156, R4 ;  /* 0x000000049c047221 */ /* 0x000fe20000010000 */
[----:B------:R-:W-:Y:S01]  /*8130*/  F2FP.BF16.F32.PACK_AB R156, R161, R160 ;  /* 0x000000a0a19c723e */ /* 0x000fe200000010ff */
[----:B------:R-:W-:Y:S01]  /*8140*/  FFMA.FTZ R182, R182, UR10, -R15 ;  /* 0x0000000ab6b67c23 */ /* 0x000fe2000801080f */
[-C--:B------:R-:W-:Y:S01]  /*8150*/  FMUL.FTZ R24, R24, R6.reuse ;  /* 0x0000000618187220 */ /* 0x080fe20000410000 */
[----:B------:R-:W-:Y:S01]  /*8160*/  FADD.FTZ R4, R157, R4 ;  /* 0x000000049d047221 */ /* 0x000fe20000010000 */
[-C--:B------:R-:W-:Y:S01]  /*8170*/  FMUL.FTZ R25, R25, R6.reuse ;  /* 0x0000000619197220 */ /* 0x080fe20000410000 */
[----:B------:R-:W-:Y:S01]  /*8180*/  MUFU.EX2 R155, R159 ;  /* 0x0000009f009b7308 */ /* 0x000fe20000000800 */
[----:B-1----:R1:W-:Y:S01]  /*8190*/  @!P2 STS [R11+0x28820], R5 ;  /* 0x028820050b00a388 */ /* 0x0023e20000000800 */
[----:B------:R-:W-:Y:S01]  /*81a0*/  FFMA.FTZ R3, R5, R3, R12 ;  /* 0x0000000305037223 */ /* 0x000fe2000001000c */
[----:B------:R-:W-:Y:S01]  /*81b0*/  FADD.FTZ R4, R160, R4 ;  /* 0x00000004a0047221 */ /* 0x000fe20000010000 */
[-C--:B------:R-:W-:Y:S01]  /*81c0*/  FMUL.FTZ R28, R28, R6.reuse ;  /* 0x000000061c1c7220 */ /* 0x080fe20000410000 */
[-C--:B------:R-:W-:Y:S01]  /*81d0*/  FMUL.FTZ R29, R29, R6.reuse ;  /* 0x000000061d1d7220 */ /* 0x080fe20000410000 */
[-C--:B------:R-:W-:Y:S01]  /*81e0*/  FMUL.FTZ R32, R32, R6.reuse ;  /* 0x0000000620207220 */ /* 0x080fe20000410000 */
[----:B------:R-:W-:Y:S01]  /*81f0*/  FADD.FTZ R4, R161, R4 ;  /* 0x00000004a1047221 */ /* 0x000fe20000010000 */
[----:B------:R-:W-:Y:S01]  /*8200*/  MUFU.EX2 R13, R13 ;  /* 0x0000000d000d7308 */ /* 0x000fe20000000800 */
[----:B--2---:R-:W-:Y:S01]  /*8210*/  FADD.FTZ R3, R153, R3 ;  /* 0x0000000399037221 */ /* 0x004fe20000010000 */
[----:B------:R-:W-:Y:S01]  /*8220*/  FMUL.FTZ R33, R33, R6 ;  /* 0x0000000621217220 */ /* 0x000fe20000410000 */
[--C-:B-1----:R-:W-:Y:S01]  /*8230*/  FFMA.FTZ R11, R158, UR10, -R15.reuse ;  /* 0x0000000a9e0b7c23 */ /* 0x102fe2000801080f */
[----:B------:R-:W-:Y:S01]  /*8240*/  FADD.FTZ R4, R164, R4 ;  /* 0x00000004a4047221 */ /* 0x000fe20000010000 */
[----:B------:R-:W-:Y:S01]  /*8250*/  F2FP.BF16.F32.PACK_AB R158, R165, R164 ;  /* 0x000000a4a59e723e */ /* 0x000fe200000010ff */
[----:B------:R-:W-:Y:S01]  /*8260*/  FFMA.FTZ R15, R183, UR10, -R15 ;  /* 0x0000000ab70f7c23 */ /* 0x000fe2000801080f */
        /* <DEDUP_REMOVED lines=9> */
[----:B------:R-:W1:Y:S01]  /*8300*/  MUFU.EX2 R11, R11 ;  /* 0x0000000b000b7308 */ /* 0x000e620000000800 */
[----:B------:R-:W-:Y:S01]  /*8310*/  FADD.FTZ R4, R169, R4 ;  /* 0x00000004a9047221 */ /* 0x000fe20000010000 */
[-C--:B------:R-:W-:Y:S01]  /*8320*/  FMUL.FTZ R48, R48, R6.reuse ;  /* 0x0000000630307220 */ /* 0x080fe20000410000 */
        /* <DEDUP_REMOVED lines=26> */
[----:B------:R-:W-:Y:S01]  /*84d0*/  FADD.FTZ R3, R157, R3 ;  /* 0x000000039d037221 */ /* 0x000fe20000010000 */
[-C--:B------:R-:W-:Y:S01]  /*84e0*/  FMUL.FTZ R89, R89, R6.reuse ;  /* 0x0000000659597220 */ /* 0x080fe20000410000 */
[-C--:B------:R-:W-:Y:S01]  /*84f0*/  FMUL.FTZ R92, R92, R6.reuse ;  /* 0x000000065c5c7220 */ /* 0x080fe20000410000 */
[----:B------:R-:W4:Y:S01]  /*8500*/  MUFU.EX2 R171, R171 ;  /* 0x000000ab00ab7308 */ /* 0x000f220000000800 */
[----:B--2---:R-:W-:Y:S01]  /*8510*/  FADD.FTZ R3, R14, R3 ;  /* 0x000000030e037221 */ /* 0x004fe20000010000 */
[-C--:B------:R-:W-:Y:S01]  /*8520*/  FMUL.FTZ R93, R93, R6.reuse ;  /* 0x000000065d5d7220 */ /* 0x080fe20000410000 */
[-C--:B------:R-:W-:Y:S01]  /*8530*/  FMUL.FTZ R96, R96, R6.reuse ;  /* 0x0000000660607220 */ /* 0x080fe20000410000 */
[-C--:B------:R-:W-:Y:S01]  /*8540*/  FMUL.FTZ R97, R97, R6.reuse ;  /* 0x0000000661617220 */ /* 0x080fe20000410000 */
[----:B---3--:R-:W-:Y:S01]  /*8550*/  FADD.FTZ R3, R159, R3 ;  /* 0x000000039f037221 */ /* 0x008fe20000010000 */
        /* <DEDUP_REMOVED lines=11> */
[----:B----4-:R-:W-:Y:S01]  /*8610*/  FADD.FTZ R3, R171, R3 ;  /* 0x00000003ab037221 */ /* 0x010fe20000010000 */
        /* <DEDUP_REMOVED lines=13> */
[-C--:B------:R-:W-:Y:S01]  /*86f0*/  FMUL.FTZ R136, R136, R6.reuse ;  /* 0x0000000688887220 */ /* 0x080fe20000410000 */
[----:B------:R-:W2:Y:S01]  /*8700*/  MUFU.EX2 R165, R178 ;  /* 0x000000b200a57308 */ /* 0x000ea20000000800 */
[----:B-1----:R-:W-:Y:S01]  /*8710*/  FADD.FTZ R3, R163, R3 ;  /* 0x00000003a3037221 */ /* 0x002fe20000010000 */
[----:B------:R-:W-:Y:S01]  /*8720*/  FADD.FTZ R4, R176, R4 ;  /* 0x00000004b0047221 */ /* 0x000fe20000010000 */
        /* <DEDUP_REMOVED lines=8> */
[----:B------:R-:W-:Y:S01]  /*87b0*/  FMUL.FTZ R149, R149, R6 ;  /* 0x0000000695957220 */ /* 0x000fe20000410000 */
[----:B------:R-:W-:Y:S01]  /*87c0*/  FADD.FTZ R4, R177, R4 ;  /* 0x00000004b1047221 */ /* 0x000fe20000010000 */
[----:B------:R-:W-:Y:S01]  /*87d0*/  F2FP.BF16.F32.PACK_AB R153, R153, R12 ;  /* 0x0000000c9999723e */ /* 0x000fe200000010ff */
[----:B------:R-:W-:Y:S01]  /*87e0*/  FMUL.FTZ R26, R26, R5 ;  /* 0x000000051a1a7220 */ /* 0x000fe20000410000 */
[----:B------:R-:W-:Y:S01]  /*87f0*/  F2FP.BF16.F32.PACK_AB R155, R155, R11 ;  /* 0x0000000b9b9b723e */ /* 0x000fe200000010ff */
[----:B------:R-:W-:Y:S01]  /*8800*/  BAR.SYNC.DEFER_BLOCKING 0xf, 0x100 ;  /* 0x03c4000000007b1d */ /* 0x000fe20000010000 */
[----:B--2---:R-:W-:Y:S01]  /*8810*/  FADD.FTZ R3, R165, R3 ;  /* 0x00000003a5037221 */ /* 0x004fe20000010000 */
[----:B------:R-:W-:Y:S01]  /*8820*/  F2FP.BF16.F32.PACK_AB R157, R157, R13 ;  /* 0x0000000d9d9d723e */ /* 0x000fe200000010ff */
[-C--:B------:R-:W-:Y:S01]  /*8830*/  FMUL.FTZ R27, R27, R5.reuse ;  /* 0x000000051b1b7220 */ /* 0x080fe20000410000 */
[----:B------:R-:W-:Y:S01]  /*8840*/  F2FP.BF16.F32.PACK_AB R159, R159, R14 ;  /* 0x0000000e9f9f723e */ /* 0x000fe200000010ff */
[-C--:B------:R-:W-:Y:S01]  /*8850*/  FMUL.FTZ R30, R30, R5.reuse ;  /* 0x000000051e1e7220 */ /* 0x080fe20000410000 */
[----:B------:R-:W2:Y:S01]  /*8860*/  MUFU.EX2 R166, R180 ;  /* 0x000000b400a67308 */ /* 0x000ea20000000800 */
[----:B------:R-:W-:Y:S01]  /*8870*/  F2FP.BF16.F32.PACK_AB R160, R169, R168 ;  /* 0x000000a8a9a0723e */ /* 0x000fe200000010ff */
[-C--:B------:R-:W-:Y:S01]  /*8880*/  FMUL.FTZ R31, R31, R5.reuse ;  /* 0x000000051f1f7220 */ /* 0x080fe20000410000 */
[----:B-1----:R-:W-:Y:S01]  /*8890*/  FADD.FTZ R6, R179, R3 ;  /* 0x00000003b3067221 */ /* 0x002fe20000010000 */
[----:B------:R-:W-:Y:S01]  /*88a0*/  F2FP.BF16.F32.PACK_AB R162, R173, R162 ;  /* 0x000000a2ada2723e */ /* 0x000fe200000010ff */
[----:B------:R-:W-:Y:S01]  /*88b0*/  FMUL.FTZ R34, R34, R5 ;  /* 0x0000000522227220 */ /* 0x000fe20000410000 */
[----:B------:R-:W-:Y:S01]  /*88c0*/  F2FP.BF16.F32.PACK_AB R161, R171, R161 ;  /* 0x000000a1aba1723e */ /* 0x000fe200000010ff */
[----:B------:R-:W-:Y:S01]  /*88d0*/  FMUL.FTZ R35, R35, R5 ;  /* 0x0000000523237220 */ /* 0x000fe20000410000 */
[----:B------:R-:W1:Y:S01]  /*88e0*/  MUFU.EX2 R167, R182 ;  /* 0x000000b600a77308 */ /* 0x000e620000000800 */
[----:B------:R-:W-:Y:S01]  /*88f0*/  F2FP.BF16.F32.PACK_AB R163, R175, R163 ;  /* 0x000000a3afa3723e */ /* 0x000fe200000010ff */
[-C--:B------:R-:W-:Y:S01]  /*8900*/  FMUL.FTZ R38, R38, R5.reuse ;  /* 0x0000000526267220 */ /* 0x080fe20000410000 */
[----:B------:R-:W-:Y:S01]  /*8910*/  F2FP.BF16.F32.PACK_AB R164, R177, R176 ;  /* 0x000000b0b1a4723e */ /* 0x000fe200000010ff */
[----:B------:R-:W-:Y:S01]  /*8920*/  FMUL.FTZ R39, R39, R5 ;  /* 0x0000000527277220 */ /* 0x000fe20000410000 */
[----:B------:R-:W-:Y:S01]  /*8930*/  F2FP.BF16.F32.PACK_AB R165, R179, R165 ;  /* 0x000000a5b3a5723e */ /* 0x000fe200000010ff */
[-C--:B------:R-:W-:Y:S01]  /*8940*/  FMUL.FTZ R42, R42, R5.reuse ;  /* 0x000000052a2a7220 */ /* 0x080fe20000410000 */
[-C--:B------:R-:W-:Y:S01]  /*8950*/  FMUL.FTZ R43, R43, R5.reuse ;  /* 0x000000052b2b7220 */ /* 0x080fe20000410000 */
[----:B------:R-:W3:Y:S01]  /*8960*/  MUFU.EX2 R15, R15 ;  /* 0x0000000f000f7308 */ /* 0x000ee20000000800 */
[----:B--2---:R-:W-:Y:S01]  /*8970*/  FADD.FTZ R4, R166, R4 ;  /* 0x00000004a6047221 */ /* 0x004fe20000010000 */
[C---:B------:R-:W-:Y:S01]  /*8980*/  F2FP.BF16.F32.PACK_AB R166, R181.reuse, R166 ;  /* 0x000000a6b5a6723e */ /* 0x040fe200000010ff */
[----:B------:R2:W-:Y:S01]  /*8990*/  STSM.16.M88.4 [R19+0x26800], R152 ;  /* 0x0268009813007844 */ /* 0x0005e20000000200 */
[-C--:B------:R-:W-:Y:S01]  /*89a0*/  FMUL.FTZ R46, R46, R5.reuse ;  /* 0x000000052e2e7220 */ /* 0x080fe20000410000 */
[----:B------:R-:W-:Y:S01]  /*89b0*/  FADD.FTZ R4, R181, R4 ;  /* 0x00000004b5047221 */ /* 0x000fe20000010000 */
[-C--:B------:R-:W-:Y:S01]  /*89c0*/  FMUL.FTZ R47, R47, R5.reuse ;  /* 0x000000052f2f7220 */ /* 0x080fe20000410000 */
[----:B------:R2:W-:Y:S01]  /*89d0*/  STSM.16.M88.4 [R22], R156 ;  /* 0x0000009c16007844 */ /* 0x0005e20000000200 */
[-C--:B------:R-:W-:Y:S01]  /*89e0*/  FMUL.FTZ R50, R50, R5.reuse ;  /* 0x0000000532327220 */ /* 0x080fe20000410000 */
[----:B-1----:R-:W-:Y:S01]  /*89f0*/  FADD.FTZ R6, R167, R6 ;  /* 0x00000006a7067221 */ /* 0x002fe20000010000 */
[-C--:B------:R-:W-:Y:S01]  /*8a00*/  FMUL.FTZ R51, R51, R5.reuse ;  /* 0x0000000533337220 */ /* 0x080fe20000410000 */
[----:B------:R2:W-:Y:S01]  /*8a10*/  STSM.16.M88.4 [R184], R160 ;  /* 0x000000a0b8007844 */ /* 0x0005e20000000200 */
[-C--:B------:R-:W-:Y:S01]  /*8a20*/  FMUL.FTZ R54, R54, R5.reuse ;  /* 0x0000000536367220 */ /* 0x080fe20000410000 */
[-C--:B------:R-:W-:Y:S01]  /*8a30*/  FMUL.FTZ R55, R55, R5.reuse ;  /* 0x0000000537377220 */ /* 0x080fe20000410000 */
[-C--:B------:R-:W-:Y:S01]  /*8a40*/  FMUL.FTZ R58, R58, R5.reuse ;  /* 0x000000053a3a7220 */ /* 0x080fe20000410000 */
[-C--:B------:R-:W-:Y:S01]  /*8a50*/  FMUL.FTZ R59, R59, R5.reuse ;  /* 0x000000053b3b7220 */ /* 0x080fe20000410000 */
[----:B------:R-:W-:Y:S01]  /*8a60*/  FMUL.FTZ R62, R62, R5 ;  /* 0x000000053e3e7220 */ /* 0x000fe20000410000 */
[C---:B---3--:R-:W-:Y:S01]  /*8a70*/  F2FP.BF16.F32.PACK_AB R167, R15.reuse, R167 ;  /* 0x000000a70fa7723e */ /* 0x048fe200000010ff */
        /* <DEDUP_REMOVED lines=47> */
[----:B--2---:R-:W-:Y:S06]  /*8d70*/  @!P0 BRA `(.L_x_2318) ;  /* 0x0000000000048947 */ /* 0x004fec0003800000 */
[----:B------:R-:W-:Y:S01]  /*8d80*/  BPT.TRAP 0x1 ;  /* 0x000000040000795c */ /* 0x000fe20000300000 */
.L_x_2318:
[----:B------:R1:W2:Y:S01]  /*8d90*/  SYNCS.PHASECHK.TRANS64.TRYWAIT P2, [UR27+0x28c50], R7 ;  /* 0x028c5007ff0075a7 */ /* 0x0002a2000804015b */
[----:B------:R-:W-:Y:S05]  /*8da0*/  @!P0 BRA `(.L_x_2319) ;  /* 0x0000000000048947 */ /* 0x000fea0003800000 */
[----:B------:R-:W-:Y:S01]  /*8db0*/  BPT.TRAP 0x1 ;  /* 0x000000040000795c */ /* 0x000fe20000300000 */
.L_x_2319:
[----:B--2---:R-:W-:Y:S05]  /*8dc0*/  @P2 BRA `(.L_x_2320) ;  /* 0x0000000000082947 */ /* 0x004fea0003800000 */
[----:B------:R-:W2:Y:S02]  /*8dd0*/  SYNCS.PHASECHK.TRANS64.TRYWAIT P2, [UR27+0x28c50], R7 ;  /* 0x028c5007ff0075a7 */ /* 0x000ea4000804015b */
[----:B--2---:R-:W-:Y:S05]  /*8de0*/  @!P2 BRA `(.L_x_2321) ;  /* 0x0000011400d0a947 */ /* 0x004fea0003800000 */
.L_x_2320:
        /* <DEDUP_REMOVED lines=42> */
[----:B------:R-:W-:Y:S01]  /*9090*/  IMAD.MOV.U32 R6, RZ, RZ, R9 ;  /* 0x000000ffff067224 */ /* 0x000fe200078e0009 */
[----:B------:R-:W-:Y:S01]  /*90a0*/  UMOV UR37, UR24 ;  /* 0x0000001800257c82 */ /* 0x000fe20008000000 */
[----:B------:R-:W-:-:S07]  /*90b0*/  IMAD.MOV.U32 R5, RZ, RZ, R8 ;  /* 0x000000ffff057224 */ /* 0x000fce00078e0008 */
.L_x_2305:
[----:B------:R-:W-:Y:S01]  /*90c0*/  ULDC UR6, c[0x0][0x448] ;  /* 0x0001120000067ab9 */ /* 0x000fe20000000800 */
[----:B------:R-:W-:Y:S01]  /*90d0*/  ULDC UR18, c[0x0][0x9e4] ;  /* 0x0002790000127ab9 */ /* 0x000fe20000000800 */
[----:B------:R-:W-:Y:S02]  /*90e0*/  UISETP.NE.AND UP0, UPT, UR6, 0x1, UPT ;  /* 0x000000010600788c */ /* 0x000fe4000bf05270 */
[----:B------:R-:W-:Y:S02]  /*90f0*/  UISETP.GE.AND UP1, UPT, UR18, 0x1, UPT ;  /* 0x000000011200788c */ /* 0x000fe4000bf26270 */
[----:B------:R-:W-:Y:S02]  /*9100*/  UIADD3 UR14, UR42, 0x3f, URZ ;  /* 0x0000003f2a0e7890 */ /* 0x000fe4000fffe03f */
[----:B------:R-:W-:Y:S02]  /*9110*/  UIADD3 UR15, UR49, 0x1, -UR51 ;  /* 0x00000001310f7890 */ /* 0x000fe4000fffe833 */
[----:B------:R-:W-:-:S03]  /*9120*/  PLOP3.LUT P5, PT, PT, PT, UP1, 0x80, 0x0 ;  /* 0x000000000000781c */ /* 0x000fc60003faf018 */
[----:B------:R-:W-:Y:S01]  /*9130*/  @UP0 ULDC UR6, c[0x0][0x44c] ;  /* 0x0001130000060ab9 */ /* 0x000fe20000000800 */
[----:B------:R-:W-:Y:S01]  /*9140*/  @UP0 ULDC UR19, c[0x0][0x450] ;  /* 0x0001140000130ab9 */ /* 0x000fe20000000800 */
[----:B------:R-:W-:-:S04]  /*9150*/  UIMAD.WIDE.U32 UR6, UR14, UR6, URZ ;  /* 0x000000060e0672a5 */ /* 0x000fc8000f8e003f */
[----:B------:R-:W-:-:S04]  /*9160*/  @UP0 USHF.R.U32.HI UR14, URZ, UR19, UR7 ;  /* 0x000000133f0e0299 */ /* 0x000fc80008011607 */
        /* <DEDUP_REMOVED lines=13> */
.L_x_2324:
[----:B------:R-:W-:-:S11]  /*9240*/  UISETP.NE.AND UP1, UPT, UR18, 0x1, UPT ;  /* 0x000000011200788c */ /* 0x000fd6000bf25270 */
[----:B------:R-:W-:Y:S02]  /*9250*/  @UP1 ULDC.64 UR22, c[0x0][0x9e8] ;  /* 0x00027a0000161ab9 */ /* 0x000fe40000000a00 */
[----:B------:R-:W-:-:S04]  /*9260*/  UIMAD.WIDE.U32 UR6, UR14, UR22, URZ ;  /* 0x000000160e0672a5 */ /* 0x000fc8000f8e003f */
[----:B------:R-:W-:-:S12]  /*9270*/  @UP1 USHF.R.U32.HI UR14, URZ, UR23, UR7 ;  /* 0x000000173f0e1299 */ /* 0x000fd80008011607 */
.L_x_2325:
[----:B------:R-:W-:-:S04]  /*9280*/  UIMAD UR14, UR14, UR18, URZ ;  /* 0x000000120e0e72a4 */ /* 0x000fc8000f8e023f */
[----:B------:R-:W-:-:S04]  /*9290*/  UISETP.LT.AND UP1, UPT, UR11, UR14, UPT ;  /* 0x0000000e0b00728c */ /* 0x000fc8000bf21270 */
[----:B------:R-:W-:-:S12]  /*92a0*/  USEL UR11, UR11, UR14, !UP1 ;  /* 0x0000000e0b0b7287 */ /* 0x000fd8000c800000 */
.L_x_2323:
        /* <DEDUP_REMOVED lines=11> */
[----:B------:R-:W-:Y:S01]  /*9360*/  IMAD.MOV.U32 R9, RZ, RZ, R5 ;  /* 0x000000ffff097224 */ /* 0x000fe200078e0005 */
[----:B------:R-:W-:Y:S01]  /*9370*/  UMOV UR23, UR37 ;  /* 0x0000002500177c82 */ /* 0x000fe20008000000 */
[----:B------:R-:W-:-:S05]  /*9380*/  ULDC UR20, c[0x0][0x988] ;  /* 0x0002620000147ab9 */ /* 0x000fca0000000800 */
.L_x_2335:
        /* <DEDUP_REMOVED lines=8> */
[----:B---3--:R-:W-:Y:S10]  /*9410*/  @!P0 BRA `(.L_x_2327) ;  /* 0x0000000000048947 */ /* 0x008ff40003800000 */
[----:B------:R-:W-:Y:S01]  /*9420*/  BPT.TRAP 0x1 ;  /* 0x000000040000795c */ /* 0x000fe20000300000 */
.L_x_2327:
[----:B------:R-:W-:Y:S01]  /*9430*/  ULEA UR24, UR37, UR46, 0x3 ;  /* 0x0000002e25187291 */ /* 0x000fe2000f8e183f */
[----:B01----:R-:W-:-:S05]  /*9440*/  IMAD.U32 R7, RZ, RZ, UR38 ;  /* 0x00000026ff077e24 */ /* 0x003fca000f8e00ff */
[----:B------:R-:W-:-:S04]  /*9450*/  SHF.L.U32 R7, R7, 0x1f, RZ ;  /* 0x0000001f07077819 */ /* 0x000fc800000006ff */
[----:B------:R0:W1:Y:S01]  /*9460*/  SYNCS.PHASECHK.TRANS64.TRYWAIT P2, [UR24+0x28c30], R7 ;  /* 0x028c3007ff0075a7 */ /* 0x0000620008040158 */
[----:B------:R-:W-:Y:S05]  /*9470*/  @!P0 BRA `(.L_x_2328) ;  /* 0x0000000000048947 */ /* 0x000fea0003800000 */
[----:B------:R-:W-:Y:S01]  /*9480*/  BPT.TRAP 0x1 ;  /* 0x000000040000795c */ /* 0x000fe20000300000 */
.L_x_2328:
[----:B-1----:R-:W-:Y:S05]  /*9490*/  @P2 BRA `(.L_x_2329) ;  /* 0x0000000000082947 */ /* 0x002fea0003800000 */
[----:B------:R-:W1:Y:S02]  /*94a0*/  SYNCS.PHASECHK.TRANS64.TRYWAIT P2, [UR24+0x28c30], R7 ;  /* 0x028c3007ff0075a7 */ /* 0x000e640008040158 */
[----:B-1----:R-:W-:Y:S05]  /*94b0*/  @!P2 BRA `(.L_x_2330) ;  /* 0x000001100030a947 */ /* 0x002fea0003800000 */
.L_x_2329:
[----:B------:R-:W-:Y:S01]  /*94c0*/  R2UR UR18, R0 ;  /* 0x00000000001272ca */ /* 0x000fe200000e0000 */
[----:B----4-:R-:W-:Y:S01]  /*94d0*/  WARPGROUP.ARRIVE ;  /* 0x00000000000079c5 */ /* 0x010fe20000000000 */
[----:B------:R-:W-:Y:S01]  /*94e0*/  UMOV UR19, 0x40000040 ;  /* 0x4000004000137882 */ /* 0x000fe20000000000 */
[----:B------:R-:W-:Y:S01]  /*94f0*/  UMOV UR7, 0x40000040 ;  /* 0x4000004000077882 */ /* 0x000fe20000000000 */
[----:B------:R-:W-:Y:S01]  /*9500*/  UMOV UR11, 0x40000040 ;  /* 0x40000040000b7882 */ /* 0x000fe20000000000 */
[----:B------:R-:W-:Y:S01]  /*9510*/  UMOV UR15, 0x40000040 ;  /* 0x40000040000f7882 */ /* 0x000fe20000000000 */
[----:B------:R-:W-:-:S07]  /*9520*/  ISETP.NE.AND P2, PT, R17, RZ, PT ;  /* 0x000000ff1100720c */ /* 0x000fce0003f45270 */
[----:B------:R-:W-:-:S04]  /*9530*/  ULEA UR18, UR37, UR18, 0x9 ;  /* 0x0000001225127291 */ /* 0x000fc8000f8e483f */
[----:B------:R-:W-:Y:S02]  /*9540*/  UIADD3 UR6, UR18, 0x2, URZ ;  /* 0x0000000212067890 */ /* 0x000fe4000fffe03f */
[----:B------:R-:W-:Y:S02]  /*9550*/  UIADD3 UR10, UR18, 0x4, URZ ;  /* 0x00000004120a7890 */ /* 0x000fe4000fffe03f */
[----:B------:R-:W-:Y:S02]  /*9560*/  UIADD3 UR14, UR18, 0x6, URZ ;  /* 0x00000006120e7890 */ /* 0x000fe4000fffe03f */
[----:B------:R-:W-:Y:S03]  /*9570*/  HGMMA.64x64x16.F32.BF16 R152, gdesc[UR16], RZ, !UPT, gsb0 ;  /* 0x00e00000109879f0 */ /* 0x000fe6000c0018ff */
[----:B------:R-:W-:Y:S02]  /*9580*/  WARPGROUP.DEPBAR.LE gsb0, 0x0 ;  /* 0x00008000000079c5 */ /* 0x000fe40000010000 */
[----:B------:R-:W-:-:S06]  /*9590*/  WARPGROUP.ARRIVE ;  /* 0x00000000000079c5 */ /* 0x000fcc0000000000 */
[----:B------:R-:W-:Y:S03]  /*95a0*/  HGMMA.64x64x16.F32.BF16 R152, gdesc[UR4], R152, gsb0 ;  /* 0x00e00000049879f0 */ /* 0x000fe60008001898 */
[----:B------:R-:W-:Y:S02]  /*95b0*/  WARPGROUP.DEPBAR.LE gsb0, 0x0 ;  /* 0x00008000000079c5 */ /* 0x000fe40000010000 */
[----:B------:R-:W-:-:S06]  /*95c0*/  WARPGROUP.ARRIVE ;  /* 0x00000000000079c5 */ /* 0x000fcc0000000000 */
[----:B------:R-:W-:Y:S01]  /*95d0*/  HGMMA.64x64x16.F32.BF16 R152, gdesc[UR8], R152, gsb0 ;  /* 0x00e00000089879f0 */ /* 0x000fe20008001898 */
[----:B------:R-:W-:Y:S02]  /*95e0*/  UMOV UR10, UR20 ;  /* 0x00000014000a7c82 */ /* 0x000fe40008000000 */
        /* <DEDUP_REMOVED lines=20> */
[----:B-1----:R-:W1:Y:S02]  /*9730*/  SHFL.BFLY PT, R6, R5, 0x2, 0x1f ;  /* 0x0c401f0005067f89 */ /* 0x002e6400000e0000 */
[----:B-1----:R-:W-:-:S05]  /*9740*/  FMNMX.FTZ R5, R5, R6, !PT ;  /* 0x0000000605057209 */ /* 0x002fca0007810000 */
[----:B------:R-:W1:Y:S02]  /*9750*/  SHFL.BFLY PT, R6, R5, 0x1, 0x1f ;  /* 0x0c201f0005067f89 */ /* 0x000e6400000e0000 */
[----:B-1----:R-:W-:-:S05]  /*9760*/  FMNMX.FTZ R5, R5, R6, !PT ;  /* 0x0000000605057209 */ /* 0x002fca0007810000 */
        /* <DEDUP_REMOVED lines=19> */
[----:B------:R-:W-:Y:S01]  /*98a0*/  FMUL.FTZ R9, R9, UR10 ;  /* 0x0000000a09097c20 */ /* 0x000fe20008410000 */
[----:B------:R-:W-:Y:S02]  /*98b0*/  MUFU.EX2 R152, R152 ;  /* 0x0000009800987308 */ /* 0x000fe40000000800 */
[----:B------:R-:W-:-:S04]  /*98c0*/  FMNMX.FTZ R6, R155, R6, !PT ;  /* 0x000000069b067209 */ /* 0x000fc80007810000 */
[----:B------:R-:W-:Y:S02]  /*98d0*/  FMNMX.FTZ R6, R158, R6, !PT ;  /* 0x000000069e067209 */ /* 0x000fe40007810000 */
[----:B------:R-:W1:Y:S02]  /*98e0*/  MUFU.EX2 R9, R9 ;  /* 0x0000000900097308 */ /* 0x000e640000000800 */
[----:B------:R-:W-:-:S04]  /*98f0*/  FMNMX.FTZ R6, R159, R6, !PT ;  /* 0x000000069f067209 */ /* 0x000fc80007810000 */
[----:B------:R-:W-:Y:S02]  /*9900*/  FMNMX.FTZ R6, R162, R6, !PT ;  /* 0x00000006a2067209 */ /* 0x000fe40007810000 */
[----:B------:R-:W3:Y:S02]  /*9910*/  MUFU.EX2 R153, R153 ;  /* 0x0000009900997308 */ /* 0x000ee40000000800 */
[----:B------:R-:W-:-:S04]  /*9920*/  FMNMX.FTZ R6, R163, R6, !PT ;  /* 0x00000006a3067209 */ /* 0x000fc80007810000 */
[----:B------:R-:W-:Y:S02]  /*9930*/  FMNMX.FTZ R6, R166, R6, !PT ;  /* 0x00000006a6067209 */ /* 0x000fe40007810000 */
[----:B------:R-:W4:Y:S01]  /*9940*/  MUFU.EX2 R156, R156 ;  /* 0x0000009c009c7308 */ /* 0x000f220000000800 */
[----:B-1----:R-:W-:Y:S01]  /*9950*/  FFMA.FTZ R4, R9, R4, R152 ;  /* 0x0000000409047223 */ /* 0x002fe20000010098 */
[----:B------:R-:W-:Y:S01]  /*9960*/  FMNMX.FTZ R6, R167, R6, !PT ;  /* 0x00000006a7067209 */ /* 0x000fe20007810000 */
[-C--:B------:R-:W-:Y:S01]  /*9970*/  FMUL.FTZ R24, R24, R9.reuse ;  /* 0x0000000918187220 */ /* 0x080fe20000410000 */
[-C--:B------:R-:W-:Y:S01]  /*9980*/  FMUL.FTZ R25, R25, R9.reuse ;  /* 0x0000000919197220 */ /* 0x080fe20000410000 */
[-C--:B------:R-:W-:Y:S01]  /*9990*/  FMUL.FTZ R28, R28, R9.reuse ;  /* 0x000000091c1c7220 */ /* 0x080fe20000410000 */
[----:B------:R-:W-:Y:S01]  /*99a0*/  FMNMX.FTZ R6, R170, R6, !PT ;  /* 0x00000006aa067209 */ /* 0x000fe20007810000 */
[-C--:B------:R-:W-:Y:S01]  /*99b0*/  FMUL.FTZ R29, R29, R9.reuse ;  /* 0x000000091d1d7220 */ /* 0x080fe20000410000 */
[----:B------:R-:W1:Y:S01]  /*99c0*/  MUFU.EX2 R157, R157 ;  /* 0x0000009d009d7308 */ /* 0x000e620000000800 */
[----:B---3--:R-:W-:Y:S01]  /*99d0*/  FADD.FTZ R4, R153, R4 ;  /* 0x0000000499047221 */ /* 0x008fe20000010000 */
[----:B------:R-:W-:Y:S01]  /*99e0*/  FMNMX.FTZ R6, R171, R6, !PT ;  /* 0x00000006ab067209 */ /* 0x000fe20007810000 */
[-C--:B------:R-:W-:Y:S01]  /*99f0*/  FMUL.FTZ R32, R32, R9.reuse ;  /* 0x0000000920207220 */ /* 0x080fe20000410000 */
[----:B------:R-:W-:Y:S01]  /*9a00*/  F2FP.BF16.F32.PACK_AB R188, R153, R152 ;  /* 0x0000009899bc723e */ /* 0x000fe200000010ff */
[-C--:B------:R-:W-:Y:S01]  /*9a10*/  FMUL.FTZ R33, R33, R9.reuse ;  /* 0x0000000921217220 */ /* 0x080fe20000410000 */
[----:B------:R-:W-:Y:S01]  /*9a20*/  FMNMX.FTZ R6, R174, R6, !PT ;  /* 0x00000006ae067209 */ /* 0x000fe20007810000 */
[-C--:B------:R-:W-:Y:S01]  /*9a30*/  FMUL.FTZ R36, R36, R9.reuse ;  /* 0x0000000924247220 */ /* 0x080fe20000410000 */
[----:B------:R-:W3:Y:S01]  /*9a40*/  MUFU.EX2 R152, R160 ;  /* 0x000000a000987308 */ /* 0x000ee20000000800 */
[----:B----4-:R-:W-:Y:S01]  /*9a50*/  FADD.FTZ R4, R156, R4 ;  /* 0x000000049c047221 */ /* 0x010fe20000010000 */
[----:B------:R-:W-:Y:S01]  /*9a60*/  FMNMX.FTZ R6, R175, R6, !PT ;  /* 0x00000006af067209 */ /* 0x000fe20007810000 */
[-C--:B------:R-:W-:Y:S01]  /*9a70*/  FMUL.FTZ R37, R37, R9.reuse ;  /* 0x0000000925257220 */ /* 0x080fe20000410000 */
[-C--:B------:R-:W-:Y:S01]  /*9a80*/  FMUL.FTZ R40, R40, R9.reuse ;  /* 0x0000000928287220 */ /* 0x080fe20000410000 */
[-C--:B------:R-:W-:Y:S01]  /*9a90*/  FMUL.FTZ R41, R41, R9.reuse ;  /* 0x0000000929297220 */ /* 0x080fe20000410000 */
[----:B------:R-:W-:Y:S01]  /*9aa0*/  FMNMX.FTZ R6, R178, R6, !PT ;  /* 0x00000006b2067209 */ /* 0x000fe20007810000 */
[-C--:B------:R-:W-:Y:S01]  /*9ab0*/  FMUL.FTZ R44, R44, R9.reuse ;  /* 0x000000092c2c7220 */ /* 0x080fe20000410000 */
[----:B------:R-:W4:Y:S01]  /*9ac0*/  MUFU.EX2 R161, R161 ;  /* 0x000000a100a17308 */ /* 0x000f220000000800 */
[----:B-1----:R-:W-:Y:S01]  /*9ad0*/  FADD.FTZ R4, R157, R4 ;  /* 0x000000049d047221 */ /* 0x002fe20000010000 */
[----:B------:R-:W-:Y:S01]  /*9ae0*/  FMNMX.FTZ R6, R179, R6, !PT ;  /* 0x00000006b3067209 */ /* 0x000fe20007810000 */
[-C--:B------:R-:W-:Y:S01]  /*9af0*/  FMUL.FTZ R45, R45, R9.reuse ;  /* 0x000000092d2d7220 */ /* 0x080fe20000410000 */
[----:B------:R-:W-:Y:S01]  /*9b00*/  F2FP.BF16.F32.PACK_AB R190, R157, R156 ;  /* 0x0000009c9dbe723e */ /* 0x000fe200000010ff */
[-C--:B------:R-:W-:Y:S01]  /*9b10*/  FMUL.FTZ R48, R48, R9.reuse ;  /* 0x0000000930307220 */ /* 0x080fe20000410000 */
[----:B------:R-:W-:Y:S01]  /*9b20*/  FMNMX.FTZ R6, R182, R6, !PT ;  /* 0x00000006b6067209 */ /* 0x000fe20007810000 */
[-C--:B------:R-:W-:Y:S01]  /*9b30*/  FMUL.FTZ R49, R49, R9.reuse ;  /* 0x0000000931317220 */ /* 0x080fe20000410000 */
[----:B------:R-:W1:Y:S01]  /*9b40*/  MUFU.EX2 R164, R164 ;  /* 0x000000a400a47308 */ /* 0x000e620000000800 */
[----:B---3--:R-:W-:Y:S01]  /*9b50*/  FADD.FTZ R4, R152, R4 ;  /* 0x0000000498047221 */ /* 0x008fe20000010000 */
[----:B------:R-:W-:Y:S01]  /*9b60*/  FMNMX.FTZ R6, R183, R6, !PT ;  /* 0x00000006b7067209 */ /* 0x000fe20007810000 */
[-C--:B------:R-:W-:Y:S01]  /*9b70*/  FMUL.FTZ R52, R52, R9.reuse ;  /* 0x0000000934347220 */ /* 0x080fe20000410000 */
[-C--:B------:R-:W-:Y:S01]  /*9b80*/  FMUL.FTZ R53, R53, R9.reuse ;  /* 0x0000000935357220 */ /* 0x080fe20000410000 */
[-C--:B------:R-:W-:Y:S01]  /*9b90*/  FMUL.FTZ R56, R56, R9.reuse ;  /* 0x0000000938387220 */ /* 0x080fe20000410000 */
[-C--:B------:R-:W-:Y:S01]  /*9ba0*/  FMUL.FTZ R57, R57, R9.reuse ;  /* 0x0000000939397220 */ /* 0x080fe20000410000 */
[----:B--2---:R-:W2:Y:S01]  /*9bb0*/  SHFL.BFLY PT, R10, R6, 0x2, 0x1f ;  /* 0x0c401f00060a7f89 */ /* 0x004ea200000e0000 */
[----:B------:R-:W3:Y:S01]  /*9bc0*/  MUFU.EX2 R165, R165 ;  /* 0x000000a500a57308 */ /* 0x000ee20000000800 */
[C---:B----4-:R-:W-:Y:S01]  /*9bd0*/  FADD.FTZ R4, R161.reuse, R4 ;  /* 0x00000004a1047221 */ /* 0x050fe20000010000 */
[----:B------:R-:W-:Y:S01]  /*9be0*/  F2FP.BF16.F32.PACK_AB R152, R161, R152 ;  /* 0x00000098a198723e */ /* 0x000fe200000010ff */
[-C--:B------:R-:W-:Y:S01]  /*9bf0*/  FMUL.FTZ R60, R60, R9.reuse ;  /* 0x000000093c3c7220 */ /* 0x080fe20000410000 */
[-C--:B------:R-:W-:Y:S01]  /*9c00*/  FMUL.FTZ R61, R61, R9.reuse ;  /* 0x000000093d3d7220 */ /* 0x080fe20000410000 */
[-C--:B------:R-:W-:Y:S01]  /*9c10*/  FMUL.FTZ R64, R64, R9.reuse ;  /* 0x0000000940407220 */ /* 0x080fe20000410000 */
[-C--:B------:R-:W-:Y:S01]  /*9c20*/  FMUL.FTZ R65, R65, R9.reuse ;  /* 0x0000000941417220 */ /* 0x080fe20000410000 */
[-C--:B------:R-:W-:Y:S01]  /*9c30*/  FMUL.FTZ R68, R68, R9.reuse ;  /* 0x0000000944447220 */ /* 0x080fe20000410000 */
[----:B------:R-:W4:Y:S01]  /*9c40*/  MUFU.EX2 R156, R168 ;  /* 0x000000a8009c7308 */ /* 0x000f220000000800 */
        /* <DEDUP_REMOVED lines=14> */
[----:B--2---:R-:W-:Y:S01]  /*9d30*/  FMNMX.FTZ R6, R6, R10, !PT ;  /* 0x0000000a06067209 */ /* 0x004fe20007810000 */
[----:B------:R-:W2:Y:S01]  /*9d40*/  MUFU.EX2 R172, R172 ;  /* 0x000000ac00ac7308 */ /* 0x000ea20000000800 */
[----:B----4-:R-:W-:Y:S01]  /*9d50*/  FADD.FTZ R4, R156, R4 ;  /* 0x000000049c047221 */ /* 0x010fe20000010000 */
[-C--:B------:R-:W-:Y:S01]  /*9d60*/  FMUL.FTZ R92, R92, R9.reuse ;  /* 0x000000095c5c7220 */ /* 0x080fe20000410000 */
[-C--:B------:R-:W-:Y:S01]  /*9d70*/  FMUL.FTZ R93, R93, R9.reuse ;  /* 0x000000095d5d7220 */ /* 0x080fe20000410000 */
[----:B------:R-:W3:Y:S01]  /*9d80*/  SHFL.BFLY PT, R10, R6, 0x1, 0x1f ;  /* 0x0c201f00060a7f89 */ /* 0x000ee200000e0000 */
[-C--:B------:R-:W-:Y:S01]  /*9d90*/  FMUL.FTZ R96, R96, R9.reuse ;  /* 0x0000000960607220 */ /* 0x080fe20000410000 */
[-C--:B------:R-:W-:Y:S01]  /*9da0*/  FMUL.FTZ R97, R97, R9.reuse ;  /* 0x0000000961617220 */ /* 0x080fe20000410000 */
[-C--:B------:R-:W-:Y:S01]  /*9db0*/  FMUL.FTZ R100, R100, R9.reuse ;  /* 0x0000000964647220 */ /* 0x080fe20000410000 */
[----:B------:R-:W4:Y:S01]  /*9dc0*/  MUFU.EX2 R173, R173 ;  /* 0x000000ad00ad7308 */ /* 0x000f220000000800 */
[C---:B-1----:R-:W-:Y:S01]  /*9dd0*/  FADD.FTZ R4, R169.reuse, R4 ;  /* 0x00000004a9047221 */ /* 0x042fe20000010000 */
[----:B------:R-:W-:Y:S01]  /*9de0*/  F2FP.BF16.F32.PACK_AB R156, R169, R156 ;  /* 0x0000009ca99c723e */ /* 0x000fe200000010ff */
[-C--:B------:R-:W-:Y:S01]  /*9df0*/  FMUL.FTZ R101, R101, R9.reuse ;  /* 0x0000000965657220 */ /* 0x080fe20000410000 */
        /* <DEDUP_REMOVED lines=16> */
[----:B---3--:R-:W-:Y:S01]  /*9f00*/  FMNMX.FTZ R6, R6, R10, !PT ;  /* 0x0000000a06067209 */ /* 0x008fe20007810000 */
[-C--:B------:R-:W-:Y:S01]  /*9f10*/  FMUL.FTZ R128, R128, R9.reuse ;  /* 0x0000000980807220 */ /* 0x080fe20000410000 */
[-C--:B------:R-:W-:Y:S01]  /*9f20*/  FMUL.FTZ R129, R129, R9.reuse ;  /* 0x0000000981817220 */ /* 0x080fe20000410000 */
[-C--:B------:R-:W-:Y:S01]  /*9f30*/  FMUL.FTZ R132, R132, R9.reuse ;  /* 0x0000000984847220 */ /* 0x080fe20000410000 */
[----:B------:R-:W3:Y:S01]  /*9f40*/  MUFU.EX2 R180, R180 ;  /* 0x000000b400b47308 */ /* 0x000ee20000000800 */
[C---:B------:R-:W-:Y:S01]  /*9f50*/  FADD.FTZ R8, -R6.reuse, R8 ;  /* 0x0000000806087221 */ /* 0x040fe20000010100 */
[----:B------:R-:W-:Y:S01]  /*9f60*/  FMUL.FTZ R10, R6, UR10 ;  /* 0x0000000a060a7c20 */ /* 0x000fe20008410000 */
[----:B-1----:R-:W-:Y:S01]  /*9f70*/  FADD.FTZ R4, R160, R4 ;  /* 0x00000004a0047221 */ /* 0x002fe20000010000 */
[-C--:B------:R-:W-:Y:S01]  /*9f80*/  FMUL.FTZ R133, R133, R9.reuse ;  /* 0x0000000985857220 */ /* 0x080fe20000410000 */
        /* <DEDUP_REMOVED lines=13> */
[----:B------:R-:W4:Y:S01]  /*a060*/  MUFU.EX2 R8, R8 ;  /* 0x0000000800087308 */ /* 0x000f220000000800 */
[--C-:B------:R-:W-:Y:S01]  /*a070*/  FFMA.FTZ R175, R175, UR10, -R10.reuse ;  /* 0x0000000aafaf7c23 */ /* 0x100fe2000801080a */
[--C-:B------:R-:W-:Y:S01]  /*a080*/  FFMA.FTZ R178, R178, UR10, -R10.reuse ;  /* 0x0000000ab2b27c23 */ /* 0x100fe2000801080a */
[--C-:B------:R-:W-:Y:S01]  /*a090*/  FFMA.FTZ R179, R179, UR10, -R10.reuse ;  /* 0x0000000ab3b37c23 */ /* 0x100fe2000801080a */
[--C-:B------:R-:W-:Y:S01]  /*a0a0*/  FFMA.FTZ R182, R182, UR10, -R10.reuse ;  /* 0x0000000ab6b67c23 */ /* 0x100fe2000801080a */
[----:B------:R-:W-:Y:S01]  /*a0b0*/  FFMA.FTZ R183, R183, UR10, -R10 ;  /* 0x0000000ab7b77c23 */ /* 0x000fe2000801080a */
[----:B------:R-:W-:Y:S01]  /*a0c0*/  IMAD.U32 R10, RZ, RZ, UR24 ;  /* 0x00000018ff0a7e24 */ /* 0x000fe2000f8e00ff */
[----:B-1----:R-:W-:Y:S01]  /*a0d0*/  F2FP.BF16.F32.PACK_AB R154, R165, R164 ;  /* 0x000000a4a59a723e */ /* 0x002fe200000010ff */
[----:B------:R-:W1:Y:S01]  /*a0e0*/  MUFU.EX2 R155, R155 ;  /* 0x0000009b009b7308 */ /* 0x000e620000000800 */
[C---:B--2---:R-:W-:Y:S01]  /*a0f0*/  FADD.FTZ R4, R177.reuse, R4 ;  /* 0x00000004b1047221 */ /* 0x044fe20000010000 */
[----:B------:R-:W-:Y:S01]  /*a100*/  @!P1 VIADD R11, R10, 0x28c40 ;  /* 0x00028c400a0b9836 */ /* 0x000fe20000000000 */
[----:B------:R-:W-:Y:S01]  /*a110*/  F2FP.BF16.F32.PACK_AB R160, R177, R160 ;  /* 0x000000a0b1a0723e */ /* 0x000fe200000010ff */
[-C--:B------:R-:W-:Y:S01]  /*a120*/  FMUL.FTZ R136, R136, R9.reuse ;  /* 0x0000000988887220 */ /* 0x080fe20000410000 */
[----:B---3--:R-:W-:Y:S01]  /*a130*/  FADD.FTZ R4, R180, R4 ;  /* 0x00000004b4047221 */ /* 0x008fe20000010000 */
[----:B------:R-:W-:Y:S01]  /*a140*/  FMUL.FTZ R137, R137, R9 ;  /* 0x0000000989897220 */ /* 0x000fe20000410000 */
[----:B------:R-:W-:Y:S01]  /*a150*/  @!P1 PRMT R11, RZ, 0x654, R11 ;  /* 0x00000654ff0b9816 */ /* 0x000fe2000000000b */
[----:B------:R2:W3:Y:S01]  /*a160*/  MUFU.EX2 R191, R158 ;  /* 0x0000009e00bf7308 */ /* 0x0004e20000000800 */
[----:B----4-:R-:W-:Y:S01]  /*a170*/  FFMA.FTZ R3, R8, R3, R189 ;  /* 0x0000000308037223 */ /* 0x010fe200000100bd */
[-C--:B------:R-:W-:Y:S01]  /*a180*/  FMUL.FTZ R140, R140, R9.reuse ;  /* 0x000000098c8c7220 */ /* 0x080fe20000410000 */
[----:B------:R4:W-:Y:S01]  /*a190*/  @!P1 SYNCS.ARRIVE.TRANS64.RED.A1T0 RZ, [R11+URZ], RZ ;  /* 0x000000ff0bff99a7 */ /* 0x0009e2000810043f */
[-C--:B------:R-:W-:Y:S01]  /*a1a0*/  FMUL.FTZ R141, R141, R9.reuse ;  /* 0x000000098d8d7220 */ /* 0x080fe20000410000 */
[-C--:B------:R-:W-:Y:S01]  /*a1b0*/  FMUL.FTZ R144, R144, R9.reuse ;  /* 0x0000000990907220 */ /* 0x080fe20000410000 */
[-C--:B------:R-:W-:Y:S01]  /*a1c0*/  FMUL.FTZ R145, R145, R9.reuse ;  /* 0x0000000991917220 */ /* 0x080fe20000410000 */
[----:B------:R-:W-:Y:S01]  /*a1d0*/  FMUL.FTZ R148, R148, R9 ;  /* 0x0000000994947220 */ /* 0x000fe20000410000 */
[----:B------:R-:W5:Y:S01]  /*a1e0*/  MUFU.EX2 R159, R159 ;  /* 0x0000009f009f7308 */ /* 0x000f620000000800 */
[C---:B-1----:R-:W-:Y:S01]  /*a1f0*/  FADD.FTZ R3, R155.reuse, R3 ;  /* 0x000000039b037221 */ /* 0x042fe20000010000 */
[----:B------:R-:W-:Y:S01]  /*a200*/  F2FP.BF16.F32.PACK_AB R189, R155, R189 ;  /* 0x000000bd9bbd723e */ /* 0x000fe200000010ff */
[----:B----4-:R-:W-:Y:S01]  /*a210*/  IMAD.U32 R11, RZ, RZ, UR23 ;  /* 0x00000017ff0b7e24 */ /* 0x010fe2000f8e00ff */
[----:B--2---:R-:W-:Y:S01]  /*a220*/  F2FP.BF16.F32.PACK_AB R158, R173, R172 ;  /* 0x000000acad9e723e */ /* 0x004fe200000010ff */
[----:B------:R-:W-:Y:S01]  /*a230*/  FMUL.FTZ R149, R149, R9 ;  /* 0x0000000995957220 */ /* 0x000fe20000410000 */
[-C--:B------:R-:W-:Y:S01]  /*a240*/  FMUL.FTZ R26, R26, R8.reuse ;  /* 0x000000081a1a7220 */ /* 0x080fe20000410000 */
[----:B------:R-:W-:Y:S01]  /*a250*/  @!P2 IMAD R11, R11, 0x40, R16 ;  /* 0x000000400b0ba824 */ /* 0x000fe200078e0210 */
[----:B------:R-:W1:Y:S01]  /*a260*/  MUFU.EX2 R153, R162 ;  /* 0x000000a200997308 */ /* 0x000e620000000800 */
[----:B---3--:R-:W-:Y:S01]  /*a270*/  FADD.FTZ R3, R191, R3 ;  /* 0x00000003bf037221 */ /* 0x008fe20000010000 */
[-C--:B------:R-:W-:Y:S01]  /*a280*/  FMUL.FTZ R27, R27, R8.reuse ;  /* 0x000000081b1b7220 */ /* 0x080fe20000410000 */
[-C--:B------:R-:W-:Y:S01]  /*a290*/  FMUL.FTZ R30, R30, R8.reuse ;  /* 0x000000081e1e7220 */ /* 0x080fe20000410000 */
[----:B------:R-:W-:Y:S01]  /*a2a0*/  @!P2 LEA R11, R11, UR46, 0x2 ;  /* 0x0000002e0b0bac11 */ /* 0x000fe2000f8e10ff */
[-C--:B------:R-:W-:Y:S01]  /*a2b0*/  FMUL.FTZ R31, R31, R8.reuse ;  /* 0x000000081f1f7220 */ /* 0x080fe20000410000 */
[-C--:B------:R-:W-:Y:S01]  /*a2c0*/  FMUL.FTZ R34, R34, R8.reuse ;  /* 0x0000000822227220 */ /* 0x080fe20000410000 */
[-C--:B------:R-:W-:Y:S01]  /*a2d0*/  FMUL.FTZ R35, R35, R8.reuse ;  /* 0x0000000823237220 */ /* 0x080fe20000410000 */
[----:B------:R-:W2:Y:S01]  /*a2e0*/  MUFU.EX2 R163, R163 ;  /* 0x000000a300a37308 */ /* 0x000ea20000000800 */
[C---:B-----5:R-:W-:Y:S01]  /*a2f0*/  FADD.FTZ R3, R159.reuse, R3 ;  /* 0x000000039f037221 */ /* 0x060fe20000010000 */
[----:B------:R3:W-:Y:S01]  /*a300*/  @!P2 STS [R11+0x28800], R9 ;  /* 0x028800090b00a388 */ /* 0x0007e20000000800 */
[----:B------:R-:W-:Y:S01]  /*a310*/  F2FP.BF16.F32.PACK_AB R191, R159, R191 ;  /* 0x000000bf9fbf723e */ /* 0x000fe200000010ff */
[-C--:B------:R-:W-:Y:S01]  /*a320*/  FMUL.FTZ R38, R38, R8.reuse ;  /* 0x0000000826267220 */ /* 0x080fe20000410000 */
[-C--:B------:R-:W-:Y:S01]  /*a330*/  FMUL.FTZ R39, R39, R8.reuse ;  /* 0x0000000827277220 */ /* 0x080fe20000410000 */
[----:B------:R3:W-:Y:S01]  /*a340*/  @!P2 STS [R11+0x28820], R8 ;  /* 0x028820080b00a388 */ /* 0x0007e20000000800 */
[-C--:B------:R-:W-:Y:S01]  /*a350*/  FMUL.FTZ R42, R42, R8.reuse ;  /* 0x000000082a2a7220 */ /* 0x080fe20000410000 */
[----:B------:R-:W4:Y:S01]  /*a360*/  MUFU.EX2 R166, R166 ;  /* 0x000000a600a67308 */ /* 0x000f220000000800 */
[----:B-1----:R-:W-:Y:S01]  /*a370*/  FADD.FTZ R3, R153, R3 ;  /* 0x0000000399037221 */ /* 0x002fe20000010000 */
[----:B------:R-:W-:Y:S01]  /*a380*/  BAR.SYNC.DEFER_BLOCKING 0xf, 0x100 ;  /* 0x03c4000000007b1d */ /* 0x000fe20000010000 */
        /* <DEDUP_REMOVED lines=20> */
[----:B------:R-:W-:Y:S01]  /*a4d0*/  FMUL.FTZ R74, R74, R8 ;  /* 0x000000084a4a7220 */ /* 0x000fe20000410000 */
[----:B------:R-:W4:Y:S01]  /*a4e0*/  MUFU.EX2 R171, R171 ;  /* 0x000000ab00ab7308 */ /* 0x000f220000000800 */
[C---:B-1----:R-:W-:Y:S01]  /*a4f0*/  FADD.FTZ R3, R167.reuse, R3 ;  /* 0x00000003a7037221 */ /* 0x042fe20000010000 */
[----:B------:R-:W-:Y:S01]  /*a500*/  F2FP.BF16.F32.PACK_AB R155, R167, R166 ;  /* 0x000000a6a79b723e */ /* 0x000fe200000010ff */
[----:B------:R3:W-:Y:S01]  /*a510*/  STSM.16.M88.4 [R19+0x26800], R188 ;  /* 0x026800bc13007844 */ /* 0x0007e20000000200 */
[-C--:B------:R-:W-:Y:S01]  /*a520*/  FMUL.FTZ R75, R75, R8.reuse ;  /* 0x000000084b4b7220 */ /* 0x080fe20000410000 */
[-C--:B------:R-:W-:Y:S01]  /*a530*/  FMUL.FTZ R78, R78, R8.reuse ;  /* 0x000000084e4e7220 */ /* 0x080fe20000410000 */
[-C--:B------:R-:W-:Y:S01]  /*a540*/  FMUL.FTZ R79, R79, R8.reuse ;  /* 0x000000084f4f7220 */ /* 0x080fe20000410000 */
[----:B------:R3:W-:Y:S01]  /*a550*/  STSM.16.M88.4 [R22], R152 ;  /* 0x0000009816007844 */ /* 0x0007e20000000200 */
        /* <DEDUP_REMOVED lines=23> */
[----:B------:R-:W-:Y:S01]  /*a6d0*/  FMUL.FTZ R114, R114, R8 ;  /* 0x0000000872727220 */ /* 0x000fe20000410000 */
[----:B------:R-:W1:Y:S01]  /*a6e0*/  MUFU.EX2 R179, R179 ;  /* 0x000000b300b37308 */ /* 0x000e620000000800 */
[C---:B--2---:R-:W-:Y:S01]  /*a6f0*/  FADD.FTZ R3, R175.reuse, R3 ;  /* 0x00000003af037221 */ /* 0x044fe20000010000 */
[----:B------:R-:W-:Y:S01]  /*a700*/  F2FP.BF16.F32.PACK_AB R159, R175, R174 ;  /* 0x000000aeaf9f723e */ /* 0x000fe200000010ff */
[-C--:B------:R-:W-:Y:S01]  /*a710*/  FMUL.FTZ R115, R115, R8.reuse ;  /* 0x0000000873737220 */ /* 0x080fe20000410000 */
[-C--:B------:R-:W-:Y:S01]  /*a720*/  FMUL.FTZ R118, R118, R8.reuse ;  /* 0x0000000876767220 */ /* 0x080fe20000410000 */
[-C--:B------:R-:W-:Y:S01]  /*a730*/  FMUL.FTZ R119, R119, R8.reuse ;  /* 0x0000000877777220 */ /* 0x080fe20000410000 */
[-C--:B------:R-:W-:Y:S01]  /*a740*/  FMUL.FTZ R122, R122, R8.reuse ;  /* 0x000000087a7a7220 */ /* 0x080fe20000410000 */
[----:B------:R3:W-:Y:S01]  /*a750*/  STSM.16.M88.4 [R184], R156 ;  /* 0x0000009cb8007844 */ /* 0x0007e20000000200 */
        /* <DEDUP_REMOVED lines=21> */
[----:B------:R-:W-:Y:S01]  /*a8b0*/  FMUL.FTZ R151, R151, R8 ;  /* 0x0000000897977220 */ /* 0x000fe20000410000 */
[C---:B----4-:R-:W-:Y:S01]  /*a8c0*/  FADD.FTZ R3, R163.reuse, R12 ;  /* 0x0000000ca3037221 */ /* 0x050fe20000010000 */
[----:B------:R-:W-:-:S02]  /*a8d0*/  F2FP.BF16.F32.PACK_AB R163, R163, R182 ;  /* 0x000000b6a3a3723e */ /* 0x000fc400000010ff */
[C---:B-1----:R-:W-:Y:S01]  /*a8e0*/  F2FP.BF16.F32.PACK_AB R162, R181.reuse, R180 ;  /* 0x000000b4b5a2723e */ /* 0x042fe200000010ff */
[----:B------:R-:W-:-:S04]  /*a8f0*/  FADD.FTZ R4, R181, R4 ;  /* 0x00000004b5047221 */ /* 0x000fc80000010000 */
[----:B------:R3:W-:Y:S01]  /*a900*/  STSM.16.M88.4 [R23], R160 ;  /* 0x000000a017007844 */ /* 0x0007e20000000200 */
[----:B------:R-:W-:Y:S05]  /*a910*/  @!P0 BRA `(.L_x_2331) ;  /* 0x0000000000048947 */ /* 0x000fea0003800000 */
[----:B------:R-:W-:Y:S01]  /*a920*/  BPT.TRAP 0x1 ;  /* 0x000000040000795c */ /* 0x000fe20000300000 */
.L_x_2331:
[----:B------:R1:W2:Y:S01]  /*a930*/  SYNCS.PHASECHK.TRANS64.TRYWAIT P2, [UR24+0x28c50], R7 ;  /* 0x028c5007ff0075a7 */ /* 0x0002a20008040158 */
[----:B------:R-:W-:Y:S05]  /*a940*/  @!P0 BRA `(.L_x_2332) ;  /* 0x0000000000048947 */ /* 0x000fea0003800000 */
[----:B------:R-:W-:Y:S01]  /*a950*/  BPT.TRAP 0x1 ;  /* 0x000000040000795c */ /* 0x000fe20000300000 */
.L_x_2332:
[----:B--2---:R-:W-:Y:S05]  /*a960*/  @P2 BRA `(.L_x_2333) ;  /* 0x0000000000082947 */ /* 0x004fea0003800000 */
[----:B------:R-:W2:Y:S02]  /*a970*/  SYNCS.PHASECHK.TRANS64.TRYWAIT P2, [UR24+0x28c50], R7 ;  /* 0x028c5007ff0075a7 */ /* 0x000ea40008040158 */
[----:B--2---:R-:W-:Y:S05]  /*a980*/  @!P2 BRA `(.L_x_2334) ;  /* 0x000000fc0014a947 */ /* 0x004fea0003800000 */
.L_x_2333:
[----:B------:R-:W-:Y:S01]  /*a990*/  ULEA UR11, UR37, UR50, 0xc ;  /* 0x00000032250b7291 */ /* 0x000fe2000f8e603f */
[----:B------:R-:W-:Y:S01]  /*a9a0*/  WARPGROUP.ARRIVE ;  /* 0x00000000000079c5 */ /* 0x000fe20000000000 */
[----:B------:R-:W-:Y:S01]  /*a9b0*/  UMOV UR7, 0x40000040 ;  /* 0x4000004000077882 */ /* 0x000fe20000000000 */
[----:B------:R-:W-:Y:S01]  /*a9c0*/  PLOP3.LUT P2, PT, PT, PT, UP1, 0x80, 0x0 ;  /* 0x000000000000781c */ /* 0x000fe20003f4f018 */
[----:B--2---:R-:W-:Y:S01]  /*a9d0*/  @!P1 VIADD R10, R10, 0x28c60 ;  /* 0x00028c600a0a9836 */ /* 0x004fe20000000000 */
[----:B------:R-:W-:Y:S01]  /*a9e0*/  UMOV UR23, UR37 ;  /* 0x0000002500177c82 */ /* 0x000fe20008000000 */
[----:B---3--:R-:W-:Y:S01]  /*a9f0*/  IMAD.MOV.U32 R8, RZ, RZ, R6 ;  /* 0x000000ffff087224 */ /* 0x008fe200078e0006 */
        /* <DEDUP_REMOVED lines=33> */
[----:B------:R-:W-:-:S05]  /*ac10*/  UMOV UR20, UR22 ;  /* 0x0000001600147c82 */ /* 0x000fca0008000000 */
.L_x_2326:
[----:B------:R-:W-:-:S06]  /*ac20*/  UISETP.GE.AND UP1, UPT, UR20, UR48, UPT ;  /* 0x000000301400728c */ /* 0x000fcc000bf26270 */
[----:B------:R-:W-:-:S13]  /*ac30*/  PLOP3.LUT P2, PT, PT, PT, UP1, 0x80, 0x0 ;  /* 0x000000000000781c */ /* 0x000fda0003f4f018 */
[----:B------:R-:W-:Y:S05]  /*ac40*/  @!P2 BRA `(.L_x_2336) ;  /* 0x0000002000e8a947 */ /* 0x000fea0003800000 */
[----:B--23--:R-:W-:Y:S01]  /*ac50*/  IMAD.MOV.U32 R10, RZ, RZ, R6 ;  /* 0x000000ffff0a7224 */ /* 0x00cfe200078e0006 */
[----:B------:R-:W-:Y:S01]  /*ac60*/  UMOV UR22, UR37 ;  /* 0x0000002500167c82 */ /* 0x000fe20008000000 */
[----:B------:R-:W-:Y:S01]  /*ac70*/  IMAD.MOV.U32 R11, RZ, RZ, R5 ;  /* 0x000000ffff0b7224 */ /* 0x000fe200078e0005 */
[----:B------:R-:W-:Y:S01]  /*ac80*/  ULDC UR23, c[0x0][0x9e4] ;  /* 0x0002790000177ab9 */ /* 0x000fe20000000800 */
[----:B------:R-:W-:Y:S01]  /*ac90*/  ULDC UR24, c[0x0][0x9dc] ;  /* 0x0002770000187ab9 */ /* 0x000fe20000000800 */
[----:B------:R-:W-:Y:S01]  /*aca0*/  ULDC UR21, c[0x0][0x988] ;  /* 0x0002620000157ab9 */ /* 0x000fe20000000800 */
[----:B------:R-:W-:-:S05]  /*acb0*/  ULDC UR25, c[0x0][0x9e0] ;  /* 0x0002780000197ab9 */ /* 0x000fca0000000800 */
.L_x_2353:
[----:B------:R-:W-:-:S04]  /*acc0*/  UIADD3 UR37, UR22, 0x1, URZ ;  /* 0x0000000116257890 */ /* 0x000fc8000fffe03f */
[----:B------:R-:W-:-:S04]  /*acd0*/  UISETP.NE.AND UP1, UPT, UR37, 0x2, UPT ;  /* 0x000000022500788c */ /* 0x000fc8000bf25270 */
[----:B------:R-:W-:Y:S02]  /*ace0*/  USEL UR6, URZ, 0x1, UP1 ;  /* 0x000000013f067887 */ /* 0x000fe40008800000 */
[----:B------:R-:W-:Y:S02]  /*acf0*/  USEL UR37, UR37, URZ, UP1 ;  /* 0x0000003f25257287 */ /* 0x000fe40008800000 */
[----:B------:R-:W-:Y:S01]  /*ad00*/  ULOP3.LUT UR38, UR38, UR6, URZ, 0x3c, !UPT ;  /* 0x0000000626267292 */ /* 0x000fe2000f8e3c3f */
[----:B0123--:R-:W-:Y:S11]  /*ad10*/  @!P0 BRA `(.L_x_2337) ;  /* 0x0000000000048947 */ /* 0x00fff60003800000 */
[----:B------:R-:W-:Y:S01]  /*ad20*/  BPT.TRAP 0x1 ;  /* 0x000000040000795c */ /* 0x000fe20000300000 */
.L_x_2337:
[----:B------:R-:W-:Y:S01]  /*ad30*/  ULEA UR26, UR37, UR46, 0x3 ;  /* 0x0000002e251a7291 */ /* 0x000fe2000f8e183f */
[----:B------:R-:W-:-:S05]  /*ad40*/  IMAD.U32 R8, RZ, RZ, UR38 ;  /* 0x00000026ff087e24 */ /* 0x000fca000f8e00ff */
[----:B------:R-:W-:-:S04]  /*ad50*/  SHF.L.U32 R8, R8, 0x1f, RZ ;  /* 0x0000001f08087819 */ /* 0x000fc800000006ff */
[----:B------:R2:W3:Y:S01]  /*ad60*/  SYNCS.PHASECHK.TRANS64.TRYWAIT P2, [UR26+0x28c30], R8 ;  /* 0x028c3008ff0075a7 */ /* 0x0004e2000804015a */
[----:B------:R-:W-:Y:S05]  /*ad70*/  @!P0 BRA `(.L_x_2338) ;  /* 0x0000000000048947 */ /* 0x000fea0003800000 */
[----:B------:R-:W-:Y:S01]  /*ad80*/  BPT.TRAP 0x1 ;  /* 0x000000040000795c */ /* 0x000fe20000300000 */
.L_x_2338:
[----:B---3--:R-:W-:Y:S05]  /*ad90*/  @P2 BRA `(.L_x_2339) ;  /* 0x0000000000082947 */ /* 0x008fea0003800000 */
[----:B------:R-:W3:Y:S02]  /*ada0*/  SYNCS.PHASECHK.TRANS64.TRYWAIT P2, [UR26+0x28c30], R8 ;  /* 0x028c3008ff0075a7 */ /* 0x000ee4000804015a */
[----:B---3--:R-:W-:Y:S05]  /*adb0*/  @!P2 BRA `(.L_x_2340) ;  /* 0x000000f8001ca947 */ /* 0x008fea0003800000 */
.L_x_2339:
[----:B------:R-:W-:Y:S01]  /*adc0*/  R2UR UR18, R0 ;  /* 0x00000000001272ca */ /* 0x000fe200000e0000 */
[----:B----4-:R-:W-:Y:S01]  /*add0*/  WARPGROUP.ARRIVE ;  /* 0x00000000000079c5 */ /* 0x010fe20000000000 */
[----:B------:R-:W-:Y:S01]  /*ade0*/  UMOV UR19, 0x40000040 ;  /* 0x4000004000137882 */ /* 0x000fe20000000000 */
[----:B------:R-:W-:Y:S01]  /*adf0*/  UMOV UR7, 0x40000040 ;  /* 0x4000004000077882 */ /* 0x000fe20000000000 */
[----:B------:R-:W-:Y:S01]  /*ae00*/  UMOV UR11, 0x40000040 ;  /* 0x40000040000b7882 */ /* 0x000fe20000000000 */
[----:B------:R-:W-:Y:S01]  /*ae10*/  UMOV UR15, 0x40000040 ;  /* 0x40000040000f7882 */ /* 0x000fe20000000000 */
[----:B------:R-:W-:Y:S01]  /*ae20*/  PLOP3.LUT P2, PT, PT, PT, UP0, 0x80, 0x0 ;  /* 0x000000000000781c */ /* 0x000fe20003f4f008 */
[----:B------:R-:W-:Y:S02]  /*ae30*/  VIADD R15, R186, UR42 ;  /* 0x0000002aba0f7c36 */ /* 0x000fe40008000000 */
[----:B------:R-:W-:-:S04]  /*ae40*/  IMAD.U32 R9, RZ, RZ, UR26 ;  /* 0x0000001aff097e24 */ /* 0x000fc8000f8e00ff */
[----:B------:R-:W-:Y:S01]  /*ae50*/  ULEA UR18, UR37, UR18, 0x9 ;  /* 0x0000001225127291 */ /* 0x000fe2000f8e483f */
[----:B---3--:R-:W-:-:S03]  /*ae60*/  @!P1 VIADD R5, R9, 0x28c40 ;  /* 0x00028c4009059836 */ /* 0x008fc60000000000 */
        /* <DEDUP_REMOVED lines=11> */
[----:B------:R-:W-:-:S04]  /*af20*/  @UP0 ULDC UR7, c[0x0][0x450] ;  /* 0x0001140000070ab9 */ /* 0x000fc80000000800 */
[----:B------:R-:W-:Y:S01]  /*af30*/  @P2 SHF.R.U32.HI R15, RZ, UR7, R6 ;  /* 0x00000007ff0f2c19 */ /* 0x000fe20008011606 */
[----:B------:R-:W-:Y:S01]  /*af40*/  IMAD.U32 R13, RZ, RZ, UR6 ;  /* 0x00000006ff0d7e24 */ /* 0x000fe2000f8e00ff */
[----:B------:R-:W-:-:S03]  /*af50*/  ULOP3.LUT UR7, URZ, UR24, URZ, 0x33, !UPT ;  /* 0x000000183f077292 */ /* 0x000fc6000f8e333f */
[----:B------:R-:W3:Y:S01]  /*af60*/  SHFL.IDX PT, R20, R15, RZ, 0x1c1f ;  /* 0x001c1fff0f147589 */ /* 0x000ee200000e0000 */
[----:B------:R-:W-:Y:S01]  /*af70*/  IADD3 R13, -R2, 0x1, -R13 ;  /* 0x00000001020d7810 */ /* 0x000fe20007ffe90d */
        /* <DEDUP_REMOVED lines=8> */
[----:B----4-:R-:W-:-:S05]  /*b000*/  IMAD.U32 R5, RZ, RZ, UR51 ;  /* 0x00000033ff057e24 */ /* 0x010fca000f8e00ff */
[----:B------:R-:W-:-:S05]  /*b010*/  IADD3 R13, -R5, UR49, R13 ;  /* 0x00000031050d7c10 */ /* 0x000fca000fffe10d */
[C---:B------:R-:W-:Y:S02]  /*b020*/  VIADD R14, R13.reuse, UR25 ;  /* 0x000000190d0e7c36 */ /* 0x040fe40008000000 */
[----:B------:R-:W-:Y:S02]  /*b030*/  VIADD R13, R13, UR7 ;  /* 0x000000070d0d7c36 */ /* 0x000fe40008000000 */
[--C-:B---3--:R-:W-:Y:S02]  /*b040*/  IMAD.IADD R12, R14, 0x1, R20.reuse ;  /* 0x000000010e0c7824 */ /* 0x108fe400078e0214 */
[----:B------:R-:W-:Y:S01]  /*b050*/  IMAD.IADD R5, R13, 0x1, R20 ;  /* 0x000000010d057824 */ /* 0x000fe200078e0214 */
[----:B------:R-:W-:Y:S06]  /*b060*/  @!P5 BRA `(.L_x_2341) ;  /* 0x00000000005cd947 */ /* 0x000fec0003800000 */
        /* <DEDUP_REMOVED lines=8> */
[----:B01----:R-:W0:Y:S02]  /*b0f0*/  @P2 LDC.64 R6, c[0x0][0x9e8] ;  /* 0x00027a00ff062b82 */ /* 0x003e240000000a00 */
[----:B0-----:R-:W-:-:S05]  /*b100*/  @P2 IMAD.HI.U32 R6, R20, R6, RZ ;  /* 0x0000000614062227 */ /* 0x001fca00078e00ff */
[----:B------:R-:W-:-:S04]  /*b110*/  @P2 SHF.R.U32.HI R20, RZ, R7, R6 ;  /* 0x00000007ff142219 */ /* 0x000fc80000011606 */
[----:B------:R-:W-:Y:S01]  /*b120*/  LOP3.LUT R20, RZ, R20, RZ, 0x33, !PT ;  /* 0x00000014ff147212 */ /* 0x000fe200078e33ff */
[----:B------:R-:W-:Y:S06]  /*b130*/  BRA `(.L_x_2344) ;  /* 0x0000000000147947 */ /* 0x000fec0003800000 */
.L_x_2343:
[----:B------:R-:W-:-:S05]  /*b140*/  IMAD.U32 R21, RZ, RZ, UR23 ;  /* 0x00000017ff157e24 */ /* 0x000fca000f8e00ff */
[----:B------:R-:W-:-:S13]  /*b150*/  ISETP.NE.AND P2, PT, R21, 0x1, PT ;  /* 0x000000011500780c */ /* 0x000fda0003f45270 */
[----:B01----:R-:W0:Y:S02]  /*b160*/  @P2 LDC.64 R6, c[0x0][0x9e8] ;  /* 0x00027a00ff062b82 */ /* 0x003e240000000a00 */
[----:B0-----:R-:W-:-:S05]  /*b170*/  @P2 IMAD.HI.U32 R6, R20, R6, RZ ;  /* 0x0000000614062227 */ /* 0x001fca00078e00ff */
[----:B------:R-:W-:-:S07]  /*b180*/  @P2 SHF.R.U32.HI R20, RZ, R7, R6 ;  /* 0x00000007ff142219 */ /* 0x000fce0000011606 */
.L_x_2344:
[----:B------:R-:W-:Y:S05]  /*b190*/  BSYNC B0 ;  /* 0x0000000000007941 */ /* 0x000fea0003800000 */
.L_x_2342:
[----:B------:R-:W-:-:S04]  /*b1a0*/  IMAD R20, R20, R21, -UR6 ;  /* 0x8000000614147e24 */ /* 0x000fc8000f8e0215 */
[----:B------:R-:W-:-:S05]  /*b1b0*/  IMAD.IADD R20, R20, 0x1, -R2 ;  /* 0x0000000114147824 */ /* 0x000fca00078e0a02 */
[----:B------:R-:W-:Y:S02]  /*b1c0*/  VIMNMX R5, R5, R20, !PT ;  /* 0x0000001405057248 */ /* 0x000fe40007fe0100 */
[----:B------:R-:W-:-:S07]  /*b1d0*/  VIADDMNMX R12, R20, R21, R12, PT ;  /* 0x00000015140c7246 */ /* 0x000fce000380010c */
.L_x_2341:
[----:B------:R-:W-:Y:S01]  /*b1e0*/  UISETP.GT.AND UP1, UPT, UR20, -0x1, UPT ;  /* 0xffffffff1400788c */ /* 0x000fe2000bf24270 */
[----:B------:R-:W3:Y:S05]  /*b1f0*/  SHFL.IDX PT, R15, R15, 0x1, 0x1c1f ;  /* 0x003c1f000f0f7f89 */ /* 0x000eea00000e0000 */
[----:B------:R-:W-:-:S04]  /*b200*/  PLOP3.LUT P2, PT, PT, PT, UP1, 0x80, 0x0 ;  /* 0x000000000000781c */ /* 0x000fc80003f4f018 */
[C---:B------:R-:W-:Y:S02]  /*b210*/  ISETP.GT.AND P3, PT, R5.reuse, RZ, P2 ;  /* 0x000000ff0500720c */ /* 0x040fe40001764270 */
[C---:B------:R-:W-:Y:S02]  /*b220*/  ISETP.GT.AND P6, PT, R5.reuse, 0x1, P2 ;  /* 0x000000010500780c */ /* 0x040fe400017c4270 */
[----:B------:R-:W-:Y:S02]  /*b230*/  ISETP.LT.OR P4, PT, R12, 0x1, P3 ;  /* 0x000000010c00780c */ /* 0x000fe40001f81670 */
[C---:B------:R-:W-:Y:S02]  /*b240*/  ISETP.GT.AND P3, PT, R5.reuse, 0x8, P2 ;  /* 0x000000080500780c */ /* 0x040fe40001764270 */
[----:B------:R-:W-:Y:S02]  /*b250*/  FSEL R152, R152, -INF , !P4 ;  /* 0xff80000098987808 */ /* 0x000fe40006000000 */
[----:B------:R-:W-:-:S02]  /*b260*/  ISETP.GT.AND P4, PT, R5, 0x9, P2 ;  /* 0x000000090500780c */ /* 0x000fc40001784270 */
[C---:B------:R-:W-:Y:S02]  /*b270*/  ISETP.LT.OR P6, PT, R12.reuse, 0x2, P6 ;  /* 0x000000020c00780c */ /* 0x040fe400037c1670 */
[----:B------:R-:W-:Y:S01]  /*b280*/  ISETP.LT.OR P3, PT, R12, 0x9, P3 ;  /* 0x000000090c00780c */ /* 0x000fe20001f61670 */
[--C-:B---3--:R-:W-:Y:S01]  /*b290*/  IMAD.IADD R14, R14, 0x1, R15.reuse ;  /* 0x000000010e0e7824 */ /* 0x108fe200078e020f */
[----:B------:R-:W-:Y:S01]  /*b2a0*/  ISETP.LT.OR P4, PT, R12, 0xa, P4 ;  /* 0x0000000a0c00780c */ /* 0x000fe20002781670 */
[----:B------:R-:W-:Y:S01]  /*b2b0*/  IMAD.IADD R13, R13, 0x1, R15 ;  /* 0x000000010d0d7824 */ /* 0x000fe200078e020f */
        /* <DEDUP_REMOVED lines=38> */
[----:B------:R-:W-:Y:S01]  /*b520*/  FSEL R181, R181, -INF , !P4 ;  /* 0xff800000b5b57808 */ /* 0x000fe20006000000 */
        /* <DEDUP_REMOVED lines=14> */
.L_x_2347:
[----:B------:R-:W-:-:S05]  /*b610*/  IMAD.U32 R5, RZ, RZ, UR23 ;  /* 0x00000017ff057e24 */ /* 0x000fca000f8e00ff */
[----:B------:R-:W-:-:S13]  /*b620*/  ISETP.NE.AND P3, PT, R5, 0x1, PT ;  /* 0x000000010500780c */ /* 0x000fda0003f65270 */
[----:B01----:R-:W0:Y:S02]  /*b630*/  @P3 LDC.64 R6, c[0x0][0x9e8] ;  /* 0x00027a00ff063b82 */ /* 0x003e240000000a00 */
[----:B0-----:R-:W-:-:S05]  /*b640*/  @P3 IMAD.HI.U32 R6, R15, R6, RZ ;  /* 0x000000060f063227 */ /* 0x001fca00078e00ff */
[----:B------:R-:W-:-:S07]  /*b650*/  @P3 SHF.R.U32.HI R15, RZ, R7, R6 ;  /* 0x00000007ff0f3219 */ /* 0x000fce0000011606 */
.L_x_2348:
[----:B------:R-:W-:Y:S05]  /*b660*/  BSYNC B0 ;  /* 0x0000000000007941 */ /* 0x000fea0003800000 */
.L_x_2346:
[----:B------:R-:W-:-:S04]  /*b670*/  IMAD R15, R15, R5, -UR6 ;  /* 0x800000060f0f7e24 */ /* 0x000fc8000f8e0205 */
[----:B------:R-:W-:-:S05]  /*b680*/  IMAD.IADD R15, R15, 0x1, -R2 ;  /* 0x000000010f0f7824 */ /* 0x000fca00078e0a02 */
[----:B------:R-:W-:Y:S02]  /*b690*/  VIMNMX R13, R13, R15, !PT ;  /* 0x0000000f0d0d7248 */ /* 0x000fe40007fe0100 */
[----:B------:R-:W-:-:S07]  /*b6a0*/  VIADDMNMX R14, R15, R5, R14, PT ;  /* 0x000000050f0e7246 */ /* 0x000fce000380010e */
.L_x_2345:
        /* <DEDUP_REMOVED lines=20> */
[C---:B------:R-:W-:Y:S02]  /*b7f0*/  ISETP.GT.AND P6, PT, R13.reuse, RZ, P2 ;  /* 0x000000ff0d00720c */ /* 0x040fe400017c4270 */
[----:B------:R-:W-:Y:S02]  /*b800*/  FMNMX.FTZ R5, R172, R5, !PT ;  /* 0x00000005ac057209 */ /* 0x000fe40007810000 */
[----:B------:R-:W-:Y:S02]  /*b810*/  ISETP.GT.AND P4, PT, R13, 0x1, P2 ;  /* 0x000000010d00780c */ /* 0x000fe40001784270 */
[----:B------:R-:W-:Y:S02]  /*b820*/  FMNMX.FTZ R5, R173, R5, !PT ;  /* 0x00000005ad057209 */ /* 0x000fe40007810000 */
[----:B------:R-:W-:-:S02]  /*b830*/  ISETP.LT.OR P6, PT, R14, 0x1, P6 ;  /* 0x000000010e00780c */ /* 0x000fc400037c1670 */
[----:B------:R-:W-:Y:S02]  /*b840*/  FMNMX.FTZ R5, R176, R5, !PT ;  /* 0x00000005b0057209 */ /* 0x000fe40007810000 */
[----:B------:R-:W-:Y:S02]  /*b850*/  ISETP.LT.OR P4, PT, R14, 0x2, P4 ;  /* 0x000000020e00780c */ /* 0x000fe40002781670 */
[----:B------:R-:W-:Y:S02]  /*b860*/  FMNMX.FTZ R5, R177, R5, !PT ;  /* 0x00000005b1057209 */ /* 0x000fe40007810000 */
[----:B------:R-:W-:Y:S02]  /*b870*/  FSEL R154, R154, -INF , !P6 ;  /* 0xff8000009a9a7808 */ /* 0x000fe40007000000 */
[----:B------:R-:W-:Y:S02]  /*b880*/  FMNMX.FTZ R5, R180, R5, !PT ;  /* 0x00000005b4057209 */ /* 0x000fe40007810000 */
[----:B------:R-:W-:-:S02]  /*b890*/  FSEL R155, R155, -INF , !P4 ;  /* 0xff8000009b9b7808 */ /* 0x000fc40006000000 */
[----:B------:R-:W-:Y:S02]  /*b8a0*/  FMNMX.FTZ R5, R181, R5, !PT ;  /* 0x00000005b5057209 */ /* 0x000fe40007810000 */
[C---:B------:R-:W-:Y:S02]  /*b8b0*/  ISETP.GT.AND P4, PT, R13.reuse, 0x10, P2 ;  /* 0x000000100d00780c */ /* 0x040fe40001784270 */
[----:B------:R-:W-:Y:S01]  /*b8c0*/  ISETP.GT.AND P6, PT, R13, 0x38, P2 ;  /* 0x000000380d00780c */ /* 0x000fe200017c4270 */
[----:B------:R-:W3:Y:S01]  /*b8d0*/  SHFL.BFLY PT, R6, R5, 0x2, 0x1f ;  /* 0x0c401f0005067f89 */ /* 0x000ee200000e0000 */
[C---:B------:R-:W-:Y:S02]  /*b8e0*/  ISETP.LT.OR P4, PT, R14.reuse, 0x11, P4 ;  /* 0x000000110e00780c */ /* 0x040fe40002781670 */
[----:B------:R-:W-:Y:S02]  /*b8f0*/  ISETP.LT.OR P6, PT, R14, 0x39, P6 ;  /* 0x000000390e00780c */ /* 0x000fe400037c1670 */
[----:B------:R-:W-:-:S02]  /*b900*/  FSEL R162, R162, -INF , !P4 ;  /* 0xff800000a2a27808 */ /* 0x000fc40006000000 */
[----:B------:R-:W-:Y:S02]  /*b910*/  ISETP.GT.AND P4, PT, R13, 0x19, P2 ;  /* 0x000000190d00780c */ /* 0x000fe40001784270 */
[----:B------:R-:W-:Y:S02]  /*b920*/  FSEL R182, R182, -INF , !P6 ;  /* 0xff800000b6b67808 */ /* 0x000fe40007000000 */
[----:B------:R-:W-:-:S04]  /*b930*/  ISETP.LT.OR P4, PT, R14, 0x1a, P4 ;  /* 0x0000001a0e00780c */ /* 0x000fc80002781670 */
[----:B------:R-:W-:Y:S02]  /*b940*/  FSEL R167, R167, -INF , !P4 ;  /* 0xff800000a7a77808 */ /* 0x000fe40006000000 */
[----:B------:R-:W-:-:S04]  /*b950*/  ISETP.GT.AND P4, PT, R13, 0x28, P2 ;  /* 0x000000280d00780c */ /* 0x000fc80001784270 */
[----:B------:R-:W-:Y:S02]  /*b960*/  ISETP.LT.OR P4, PT, R14, 0x29, P4 ;  /* 0x000000290e00780c */ /* 0x000fe40002781670 */
[----:B---3--:R-:W-:Y:S02]  /*b970*/  FMNMX.FTZ R5, R5, R6, !PT ;  /* 0x0000000605057209 */ /* 0x008fe40007810000 */
[----:B------:R-:W-:Y:S02]  /*b980*/  FSEL R174, R174, -INF , !P4 ;  /* 0xff800000aeae7808 */ /* 0x000fe40006000000 */
[----:B------:R-:W-:Y:S01]  /*b990*/  ISETP.GT.AND P4, PT, R13, 0x30, P2 ;  /* 0x000000300d00780c */ /* 0x000fe20001784270 */
[----:B------:R-:W3:Y:S03]  /*b9a0*/  SHFL.BFLY PT, R6, R5, 0x1, 0x1f ;  /* 0x0c201f0005067f89 */ /* 0x000ee600000e0000 */
[----:B------:R-:W-:-:S04]  /*b9b0*/  ISETP.LT.OR P4, PT, R14, 0x31, P4 ;  /* 0x000000310e00780c */ /* 0x000fc80002781670 */
[----:B------:R-:W-:Y:S02]  /*b9c0*/  FSEL R178, R178, -INF , !P4 ;  /* 0xff800000b2b27808 */ /* 0x000fe40006000000 */
[----:B---3--:R-:W-:-:S04]  /*b9d0*/  FMNMX.FTZ R5, R5, R6, !PT ;  /* 0x0000000605057209 */ /* 0x008fc80007810000 */
[C---:B------:R-:W-:Y:S01]  /*b9e0*/  FSETP.NEU.FTZ.AND P3, PT, R5.reuse, -INF , PT ;  /* 0xff8000000500780b */ /* 0x040fe20003f7d000 */
[----:B------:R-:W-:-:S03]  /*b9f0*/  FMUL.FTZ R6, R5, UR10 ;  /* 0x0000000a05067c20 */ /* 0x000fc60008410000 */
[----:B01----:R-:W-:Y:S02]  /*ba00*/  FSEL R7, R5, RZ, P3 ;  /* 0x000000ff05077208 */ /* 0x003fe40001800000 */
[----:B------:R-:W-:Y:S02]  /*ba10*/  FSEL R6, R6, RZ, P3 ;  /* 0x000000ff06067208 */ /* 0x000fe40001800000 */
[----:B------:R-:W-:Y:S01]  /*ba20*/  ISETP.GT.AND P3, PT, R13, 0x8, P2 ;  /* 0x000000080d00780c */ /* 0x000fe20001764270 */
[----:B------:R-:W-:Y:S02]  /*ba30*/  FADD.FTZ R7, -R7, R11 ;  /* 0x0000000b07077221 */ /* 0x000fe40000010100 */
        /* <DEDUP_REMOVED lines=16> */
[----:B------:R-:W-:Y:S01]  /*bb40*/  ISETP.LT.OR P3, PT, R14, 0x9, P3 ;  /* 0x000000090e00780c */ /* 0x000fe20001f61670 */
[----:B------:R-:W-:Y:S01]  /*bb50*/  FMUL.FTZ R7, R7, UR10 ;  /* 0x0000000a07077c20 */ /* 0x000fe20008410000 */
[----:B------:R-:W-:Y:S01]  /*bb60*/  FMNMX.FTZ R6, R154, R10, !PT ;  /* 0x0000000a9a067209 */ /* 0x000fe20007810000 */
[----:B------:R-:W-:Y:S01]  /*bb70*/  MUFU.EX2 R152, R152 ;  /* 0x0000009800987308 */ /* 0x000fe20000000800 */
[----:B------:R-:W-:-:S02]  /*bb80*/  FSEL R158, R158, -INF , !P3 ;  /* 0xff8000009e9e7808 */ /* 0x000fc40005800000 */
[----:B------:R-:W-:Y:S02]  /*bb90*/  FMNMX.FTZ R6, R155, R6, !PT ;  /* 0x000000069b067209 */ /* 0x000fe40007810000 */
[----:B------:R-:W-:Y:S02]  /*bba0*/  ISETP.GT.AND P3, PT, R13, 0x11, P2 ;  /* 0x000000110d00780c */ /* 0x000fe40001764270 */
[----:B------:R-:W-:Y:S01]  /*bbb0*/  FMNMX.FTZ R6, R158, R6, !PT ;  /* 0x000000069e067209 */ /* 0x000fe20007810000 */
[----:B------:R-:W0:Y:S01]  /*bbc0*/  MUFU.EX2 R7, R7 ;  /* 0x0000000700077308 */ /* 0x000e220000000800 */
[----:B------:R-:W-:Y:S02]  /*bbd0*/  ISETP.LT.OR P3, PT, R14, 0x12, P3 ;  /* 0x000000120e00780c */ /* 0x000fe40001f61670 */
[----:B------:R-:W-:Y:S02]  /*bbe0*/  FMNMX.FTZ R6, R159, R6, !PT ;  /* 0x000000069f067209 */ /* 0x000fe40007810000 */
[----:B------:R-:W-:-:S02]  /*bbf0*/  FSEL R163, R163, -INF , !P3 ;  /* 0xff800000a3a37808 */ /* 0x000fc40005800000 */
[----:B------:R-:W-:Y:S01]  /*bc00*/  FMNMX.FTZ R6, R162, R6, !PT ;  /* 0x00000006a2067209 */ /* 0x000fe20007810000 */
[----:B------:R-:W1:Y:S01]  /*bc10*/  MUFU.EX2 R153, R153 ;  /* 0x0000009900997308 */ /* 0x000e620000000800 */
[----:B------:R-:W-:Y:S02]  /*bc20*/  ISETP.GT.AND P3, PT, R13, 0x20, P2 ;  /* 0x000000200d00780c */ /* 0x000fe40001764270 */
[----:B------:R-:W-:Y:S02]  /*bc30*/  FMNMX.FTZ R6, R163, R6, !PT ;  /* 0x00000006a3067209 */ /* 0x000fe40007810000 */
[----:B------:R-:W-:Y:S02]  /*bc40*/  ISETP.LT.OR P3, PT, R14, 0x21, P3 ;  /* 0x000000210e00780c */ /* 0x000fe40001f61670 */
[----:B------:R-:W-:Y:S01]  /*bc50*/  FMNMX.FTZ R6, R166, R6, !PT ;  /* 0x00000006a6067209 */ /* 0x000fe20007810000 */
[----:B------:R-:W3:Y:S01]  /*bc60*/  MUFU.EX2 R156, R156 ;  /* 0x0000009c009c7308 */ /* 0x000ee20000000800 */
[----:B------:R-:W-:Y:S01]  /*bc70*/  FSEL R170, R170, -INF , !P3 ;  /* 0xff800000aaaa7808 */ /* 0x000fe20005800000 */
[----:B0-----:R-:W-:Y:S01]  /*bc80*/  FFMA.FTZ R4, R7, R4, R152 ;  /* 0x0000000407047223 */ /* 0x001fe20000010098 */
[----:B------:R-:W-:Y:S01]  /*bc90*/  FMNMX.FTZ R6, R167, R6, !PT ;  /* 0x00000006a7067209 */ /* 0x000fe20007810000 */
[-C--:B------:R-:W-:Y:S01]  /*bca0*/  FMUL.FTZ R24, R24, R7.reuse ;  /* 0x0000000718187220 */ /* 0x080fe20000410000 */
[----:B------:R-:W-:Y:S01]  /*bcb0*/  ISETP.GT.AND P3, PT, R13, 0x29, P2 ;  /* 0x000000290d00780c */ /* 0x000fe20001764270 */
[-C--:B------:R-:W-:Y:S01]  /*bcc0*/  FMUL.FTZ R25, R25, R7.reuse ;  /* 0x0000000719197220 */ /* 0x080fe20000410000 */
[----:B------:R-:W-:Y:S01]  /*bcd0*/  FMNMX.FTZ R6, R170, R6, !PT ;  /* 0x00000006aa067209 */ /* 0x000fe20007810000 */
[----:B------:R-:W0:Y:S01]  /*bce0*/  MUFU.EX2 R157, R157 ;  /* 0x0000009d009d7308 */ /* 0x000e220000000800 */
[----:B------:R-:W-:Y:S01]  /*bcf0*/  ISETP.LT.OR P3, PT, R14, 0x2a, P3 ;  /* 0x0000002a0e00780c */ /* 0x000fe20001f61670 */
[----:B-1----:R-:W-:Y:S01]  /*bd00*/  FADD.FTZ R4, R153, R4 ;  /* 0x0000000499047221 */ /* 0x002fe20000010000 */
[----:B------:R-:W-:Y:S01]  /*bd10*/  FMNMX.FTZ R6, R171, R6, !PT ;  /* 0x00000006ab067209 */ /* 0x000fe20007810000 */
[-C--:B------:R-:W-:Y:S01]  /*bd20*/  FMUL.FTZ R28, R28, R7.reuse ;  /* 0x000000071c1c7220 */ /* 0x080fe20000410000 */
[----:B------:R-:W-:Y:S01]  /*bd30*/  FSEL R175, R175, -INF , !P3 ;  /* 0xff800000afaf7808 */ /* 0x000fe20005800000 */
[-C--:B------:R-:W-:Y:S01]  /*bd40*/  FMUL.FTZ R29, R29, R7.reuse ;  /* 0x000000071d1d7220 */ /* 0x080fe20000410000 */
[----:B------:R-:W-:Y:S01]  /*bd50*/  ISETP.GT.AND P3, PT, R13, 0x31, P2 ;  /* 0x000000310d00780c */ /* 0x000fe20001764270 */
[----:B------:R-:W1:Y:S01]  /*bd60*/  MUFU.EX2 R160, R160 ;  /* 0x000000a000a07308 */ /* 0x000e620000000800 */
[----:B------:R-:W-:Y:S01]  /*bd70*/  FMNMX.FTZ R6, R174, R6, !PT ;  /* 0x00000006ae067209 */ /* 0x000fe20007810000 */
[----:B---3--:R-:W-:Y:S01]  /*bd80*/  FADD.FTZ R4, R156, R4 ;  /* 0x000000049c047221 */ /* 0x008fe20000010000 */
[----:B------:R-:W-:Y:S01]  /*bd90*/  ISETP.LT.OR P3, PT, R14, 0x32, P3 ;  /* 0x000000320e00780c */ /* 0x000fe20001f61670 */
[-C--:B------:R-:W-:Y:S01]  /*bda0*/  FMUL.FTZ R32, R32, R7.reuse ;  /* 0x0000000720207220 */ /* 0x080fe20000410000 */
[----:B------:R-:W-:Y:S01]  /*bdb0*/  FMNMX.FTZ R6, R175, R6, !PT ;  /* 0x00000006af067209 */ /* 0x000fe20007810000 */
[-C--:B------:R-:W-:Y:S01]  /*bdc0*/  FMUL.FTZ R33, R33, R7.reuse ;  /* 0x0000000721217220 */ /* 0x080fe20000410000 */
[----:B------:R-:W-:Y:S01]  /*bdd0*/  ISETP.GT.AND P2, PT, R13, 0x39, P2 ;  /* 0x000000390d00780c */ /* 0x000fe20001744270 */
[----:B------:R-:W3:Y:S01]  /*bde0*/  MUFU.EX2 R161, R161 ;  /* 0x000000a100a17308 */ /* 0x000ee20000000800 */
[----:B------:R-:W-:Y:S01]  /*bdf0*/  FSEL R179, R179, -INF , !P3 ;  /* 0xff800000b3b37808 */ /* 0x000fe20005800000 */
[----:B0-----:R-:W-:Y:S01]  /*be00*/  FADD.FTZ R4, R157, R4 ;  /* 0x000000049d047221 */ /* 0x001fe20000010000 */
[----:B------:R-:W-:Y:S01]  /*be10*/  FMNMX.FTZ R6, R178, R6, !PT ;  /* 0x00000006b2067209 */ /* 0x000fe20007810000 */
[-C--:B------:R-:W-:Y:S01]  /*be20*/  FMUL.FTZ R36, R36, R7.reuse ;  /* 0x0000000724247220 */ /* 0x080fe20000410000 */
[----:B------:R-:W-:Y:S01]  /*be30*/  ISETP.LT.OR P2, PT, R14, 0x3a, P2 ;  /* 0x0000003a0e00780c */ /* 0x000fe20001741670 */
[-C--:B------:R-:W-:Y:S01]  /*be40*/  FMUL.FTZ R37, R37, R7.reuse ;  /* 0x0000000725257220 */ /* 0x080fe20000410000 */
[----:B------:R-:W-:Y:S01]  /*be50*/  FMNMX.FTZ R6, R179, R6, !PT ;  /* 0x00000006b3067209 */ /* 0x000fe20007810000 */
[----:B------:R-:W0:Y:S01]  /*be60*/  MUFU.EX2 R164, R164 ;  /* 0x000000a400a47308 */ /* 0x000e220000000800 */
[----:B------:R-:W-:Y:S01]  /*be70*/  FSEL R183, R183, -INF , !P2 ;  /* 0xff800000b7b77808 */ /* 0x000fe20005000000 */
[----:B-1----:R-:W-:Y:S01]  /*be80*/  FADD.FTZ R4, R160, R4 ;  /* 0x00000004a0047221 */ /* 0x002fe20000010000 */
[----:B------:R-:W-:Y:S01]  /*be90*/  FMNMX.FTZ R6, R182, R6, !PT ;  /* 0x00000006b6067209 */ /* 0x000fe20007810000 */
[-C--:B------:R-:W-:Y:S01]  /*bea0*/  FMUL.FTZ R40, R40, R7.reuse ;  /* 0x0000000728287220 */ /* 0x080fe20000410000 */
[----:B------:R-:W-:Y:S01]  /*beb0*/  ISETP.NE.AND P3, PT, R17, RZ, PT ;  /* 0x000000ff1100720c */ /* 0x000fe20003f65270 */
[-C--:B------:R-:W-:Y:S01]  /*bec0*/  FMUL.FTZ R41, R41, R7.reuse ;  /* 0x0000000729297220 */ /* 0x080fe20000410000 */
[----:B------:R-:W-:Y:S01]  /*bed0*/  FMNMX.FTZ R6, R183, R6, !PT ;  /* 0x00000006b7067209 */ /* 0x000fe20007810000 */
[----:B------:R-:W1:Y:S01]  /*bee0*/  MUFU.EX2 R165, R165 ;  /* 0x000000a500a57308 */ /* 0x000e620000000800 */
[----:B------:R-:W-:Y:S01]  /*bef0*/  F2FP.BF16.F32.PACK_AB R152, R153, R152 ;  /* 0x000000989998723e */ /* 0x000fe200000010ff */
[----:B---3--:R-:W-:Y:S01]  /*bf00*/  FADD.FTZ R4, R161, R4 ;  /* 0x00000004a1047221 */ /* 0x008fe20000010000 */
[-C--:B------:R-:W-:Y:S01]  /*bf10*/  FMUL.FTZ R44, R44, R7.reuse ;  /* 0x000000072c2c7220 */ /* 0x080fe20000410000 */
[----:B------:R-:W3:Y:S01]  /*bf20*/  SHFL.BFLY PT, R11, R6, 0x2, 0x1f ;  /* 0x0c401f00060b7f89 */ /* 0x000ee200000e0000 */
[-C--:B------:R-:W-:Y:S01]  /*bf30*/  FMUL.FTZ R45, R45, R7.reuse ;  /* 0x000000072d2d7220 */ /* 0x080fe20000410000 */
[-C--:B------:R-:W-:Y:S01]  /*bf40*/  FMUL.FTZ R48, R48, R7.reuse ;  /* 0x0000000730307220 */ /* 0x080fe20000410000 */
[-C--:B------:R-:W-:Y:S01]  /*bf50*/  FMUL.FTZ R49, R49, R7.reuse ;  /* 0x0000000731317220 */ /* 0x080fe20000410000 */
[----:B------:R-:W4:Y:S01]  /*bf60*/  MUFU.EX2 R168, R168 ;  /* 0x000000a800a87308 */ /* 0x000f220000000800 */
        /* <DEDUP_REMOVED lines=18> */
[----:B------:R-:W-:Y:S01]  /*c090*/  FMUL.FTZ R77, R77, R7 ;  /* 0x000000074d4d7220 */ /* 0x000fe20000410000 */
[----:B---3--:R-:W-:Y:S01]  /*c0a0*/  FMNMX.FTZ R6, R6, R11, !PT ;  /* 0x0000000b06067209 */ /* 0x008fe20007810000 */
[-C--:B------:R-:W-:Y:S01]  /*c0b0*/  FMUL.FTZ R80, R80, R7.reuse ;  /* 0x0000000750507220 */ /* 0x080fe20000410000 */
[-C--:B------:R-:W-:Y:S01]  /*c0c0*/  FMUL.FTZ R81, R81, R7.reuse ;  /* 0x0000000751517220 */ /* 0x080fe20000410000 */
[-C--:B------:R-:W-:Y:S01]  /*c0d0*/  FMUL.FTZ R84, R84, R7.reuse ;  /* 0x0000000754547220 */ /* 0x080fe20000410000 */
[----:B------:R-:W3:Y:S01]  /*c0e0*/  MUFU.EX2 R173, R173 ;  /* 0x000000ad00ad7308 */ /* 0x000ee20000000800 */
[----:B------:R-:W4:Y:S01]  /*c0f0*/  SHFL.BFLY PT, R11, R6, 0x1, 0x1f ;  /* 0x0c201f00060b7f89 */ /* 0x000f2200000e0000 */
[----:B0-----:R-:W-:Y:S01]  /*c100*/  FADD.FTZ R4, R169, R4 ;  /* 0x00000004a9047221 */ /* 0x001fe20000010000 */
        /* <DEDUP_REMOVED lines=20> */
[----:B------:R-:W-:Y:S01]  /*c250*/  FMUL.FTZ R117, R117, R7 ;  /* 0x0000000775757220 */ /* 0x000fe20000410000 */
[----:B------:R-:W-:Y:S01]  /*c260*/  MUFU.EX2 R181, R181 ;  /* 0x000000b500b57308 */ /* 0x000fe20000000800 */
[----:B----4-:R-:W-:Y:S01]  /*c270*/  FMNMX.FTZ R6, R6, R11, !PT ;  /* 0x0000000b06067209 */ /* 0x010fe20007810000 */
[----:B0-----:R-:W-:Y:S01]  /*c280*/  FADD.FTZ R4, R176, R4 ;  /* 0x00000004b0047221 */ /* 0x001fe20000010000 */
[-C--:B------:R-:W-:Y:S01]  /*c290*/  FMUL.FTZ R120, R120, R7.reuse ;  /* 0x0000000778787220 */ /* 0x080fe20000410000 */
[-C--:B------:R-:W-:Y:S01]  /*c2a0*/  FMUL.FTZ R121, R121, R7.reuse ;  /* 0x0000000779797220 */ /* 0x080fe20000410000 */
[C---:B------:R-:W-:Y:S01]  /*c2b0*/  FSETP.NEU.FTZ.AND P2, PT, R6.reuse, -INF , PT ;  /* 0xff8000000600780b */ /* 0x040fe20003f5d000 */
[----:B------:R-:W-:Y:S01]  /*c2c0*/  FMUL.FTZ R15, R6, UR10 ;  /* 0x0000000a060f7c20 */ /* 0x000fe20008410000 */
[-C--:B------:R-:W-:Y:S01]  /*c2d0*/  FMUL.FTZ R124, R124, R7.reuse ;  /* 0x000000077c7c7220 */ /* 0x080fe20000410000 */
[-C--:B------:R-:W-:Y:S01]  /*c2e0*/  FMUL.FTZ R125, R125, R7.reuse ;  /* 0x000000077d7d7220 */ /* 0x080fe20000410000 */
[----:B------:R-:W-:Y:S01]  /*c2f0*/  FSEL R11, R6, RZ, P2 ;  /* 0x000000ff060b7208 */ /* 0x000fe20001000000 */
[----:B-1----:R-:W-:Y:S01]  /*c300*/  FADD.FTZ R4, R177, R4 ;  /* 0x00000004b1047221 */ /* 0x002fe20000010000 */
[----:B------:R-:W-:Y:S01]  /*c310*/  FSEL R15, R15, RZ, P2 ;  /* 0x000000ff0f0f7208 */ /* 0x000fe20001000000 */
[-C--:B------:R-:W-:Y:S01]  /*c320*/  FMUL.FTZ R128, R128, R7.reuse ;  /* 0x0000000780807220 */ /* 0x080fe20000410000 */
[-C--:B------:R-:W-:Y:S01]  /*c330*/  FMUL.FTZ R129, R129, R7.reuse ;  /* 0x0000000781817220 */ /* 0x080fe20000410000 */
[----:B------:R-:W-:Y:S01]  /*c340*/  FADD.FTZ R11, -R11, R10 ;  /* 0x0000000a0b0b7221 */ /* 0x000fe20000010100 */
[----:B------:R-:W-:Y:S01]  /*c350*/  FMUL.FTZ R132, R132, R7 ;  /* 0x0000000784847220 */ /* 0x000fe20000410000 */
[--C-:B------:R-:W-:Y:S01]  /*c360*/  FFMA.FTZ R12, R154, UR10, -R15.reuse ;  /* 0x0000000a9a0c7c23 */ /* 0x100fe2000801080f */
[----:B------:R-:W-:Y:S01]  /*c370*/  FFMA.FTZ R155, R155, UR10, -R15 ;  /* 0x0000000a9b9b7c23 */ /* 0x000fe2000801080f */
[----:B------:R-:W-:Y:S01]  /*c380*/  FMUL.FTZ R10, R11, UR10 ;  /* 0x0000000a0b0a7c20 */ /* 0x000fe20008410000 */
[----:B------:R-:W-:-:S02]  /*c390*/  IMAD.U32 R11, RZ, RZ, UR22 ;  /* 0x00000016ff0b7e24 */ /* 0x000fc4000f8e00ff */
[--C-:B------:R-:W-:Y:S01]  /*c3a0*/  FFMA.FTZ R159, R159, UR10, -R15.reuse ;  /* 0x0000000a9f9f7c23 */ /* 0x100fe2000801080f */
[----:B------:R-:W-:Y:S01]  /*c3b0*/  MUFU.EX2 R153, R155 ;  /* 0x0000009b00997308 */ /* 0x000fe20000000800 */
[--C-:B------:R-:W-:Y:S01]  /*c3c0*/  FFMA.FTZ R13, R162, UR10, -R15.reuse ;  /* 0x0000000aa20d7c23 */ /* 0x100fe2000801080f */
[----:B------:R-:W-:Y:S02]  /*c3d0*/  @!P3 IMAD R11, R11, 0x40, R16 ;  /* 0x000000400b0bb824 */ /* 0x000fe400078e0210 */
[--C-:B------:R-:W-:Y:S01]  /*c3e0*/  FFMA.FTZ R163, R163, UR10, -R15.reuse ;  /* 0x0000000aa3a37c23 */ /* 0x100fe2000801080f */
[--C-:B------:R-:W-:Y:S01]  /*c3f0*/  FFMA.FTZ R14, R166, UR10, -R15.reuse ;  /* 0x0000000aa60e7c23 */ /* 0x100fe2000801080f */
[----:B------:R-:W-:Y:S01]  /*c400*/  F2FP.BF16.F32.PACK_AB R154, R157, R156 ;  /* 0x0000009c9d9a723e */ /* 0x000fe200000010ff */
[--C-:B------:R-:W-:Y:S01]  /*c410*/  FFMA.FTZ R167, R167, UR10, -R15.reuse ;  /* 0x0000000aa7a77c23 */ /* 0x100fe2000801080f */
[----:B------:R-:W-:Y:S01]  /*c420*/  @!P3 LEA R11, R11, UR46, 0x2 ;  /* 0x0000002e0b0bbc11 */ /* 0x000fe2000f8e10ff */
[----:B------:R-:W0:Y:S01]  /*c430*/  MUFU.EX2 R10, R10 ;  /* 0x0000000a000a7308 */ /* 0x000e220000000800 */
[--C-:B------:R-:W-:Y:S01]  /*c440*/  FFMA.FTZ R170, R170, UR10, -R15.reuse ;  /* 0x0000000aaaaa7c23 */ /* 0x100fe2000801080f */
[--C-:B------:R-:W-:Y:S01]  /*c450*/  FFMA.FTZ R171, R171, UR10, -R15.reuse ;  /* 0x0000000aabab7c23 */ /* 0x100fe2000801080f */
[----:B------:R-:W-:Y:S01]  /*c460*/  F2FP.BF16.F32.PACK_AB R156, R161, R160 ;  /* 0x000000a0a19c723e */ /* 0x000fe200000010ff */
[----:B------:R-:W-:Y:S01]  /*c470*/  @!P3 STS [R11+0x28800], R7 ;  /* 0x028800070b00b388 */ /* 0x000fe20000000800 */
[--C-:B------:R-:W-:Y:S01]  /*c480*/  FFMA.FTZ R174, R174, UR10, -R15.reuse ;  /* 0x0000000aaeae7c23 */ /* 0x100fe2000801080f */
[--C-:B------:R-:W-:Y:S01]  /*c490*/  FFMA.FTZ R175, R175, UR10, -R15.reuse ;  /* 0x0000000aafaf7c23 */ /* 0x100fe2000801080f */
[--C-:B------:R-:W-:Y:S01]  /*c4a0*/  FFMA.FTZ R178, R178, UR10, -R15.reuse ;  /* 0x0000000ab2b27c23 */ /* 0x100fe2000801080f */
[----:B------:R-:W1:Y:S01]  /*c4b0*/  MUFU.EX2 R12, R12 ;  /* 0x0000000c000c7308 */ /* 0x000e620000000800 */
[--C-:B------:R-:W-:Y:S01]  /*c4c0*/  FFMA.FTZ R179, R179, UR10, -R15.reuse ;  /* 0x0000000ab3b37c23 */ /* 0x100fe2000801080f */
[--C-:B------:R-:W-:Y:S01]  /*c4d0*/  FFMA.FTZ R182, R182, UR10, -R15.reuse ;  /* 0x0000000ab6b67c23 */ /* 0x100fe2000801080f */
[----:B------:R-:W-:Y:S01]  /*c4e0*/  F2FP.BF16.F32.PACK_AB R160, R169, R168 ;  /* 0x000000a8a9a0723e */ /* 0x000fe200000010ff */
[-C--:B------:R-:W-:Y:S01]  /*c4f0*/  FMUL.FTZ R133, R133, R7.reuse ;  /* 0x0000000785857220 */ /* 0x080fe20000410000 */
[----:B------:R-:W-:Y:S01]  /*c500*/  F2FP.BF16.F32.PACK_AB R162, R173, R172 ;  /* 0x000000acada2723e */ /* 0x000fe200000010ff */
[-C--:B------:R-:W-:Y:S01]  /*c510*/  FMUL.FTZ R136, R136, R7.reuse ;  /* 0x0000000788887220 */ /* 0x080fe20000410000 */
[-C--:B------:R-:W-:Y:S01]  /*c520*/  FMUL.FTZ R137, R137, R7.reuse ;  /* 0x0000000789897220 */ /* 0x080fe20000410000 */
[----:B------:R-:W-:Y:S01]  /*c530*/  MUFU.EX2 R155, R159 ;  /* 0x0000009f009b7308 */ /* 0x000fe20000000800 */
[----:B0-----:R0:W-:Y:S01]  /*c540*/  @!P3 STS [R11+0x28820], R10 ;  /* 0x0288200a0b00b388 */ /* 0x0011e20000000800 */
[-C--:B------:R-:W-:Y:S01]  /*c550*/  FMUL.FTZ R140, R140, R7.reuse ;  /* 0x000000078c8c7220 */ /* 0x080fe20000410000 */
[-C--:B------:R-:W-:Y:S01]  /*c560*/  FMUL.FTZ R141, R141, R7.reuse ;  /* 0x000000078d8d7220 */ /* 0x080fe20000410000 */
[-C--:B------:R-:W-:Y:S01]  /*c570*/  FMUL.FTZ R144, R144, R7.reuse ;  /* 0x0000000790907220 */ /* 0x080fe20000410000 */
[-C--:B------:R-:W-:Y:S01]  /*c580*/  FMUL.FTZ R145, R145, R7.reuse ;  /* 0x0000000791917220 */ /* 0x080fe20000410000 */
[-C--:B------:R-:W-:Y:S01]  /*c590*/  FMUL.FTZ R148, R148, R7.reuse ;  /* 0x0000000794947220 */ /* 0x080fe20000410000 */
[----:B------:R-:W-:Y:S01]  /*c5a0*/  FMUL.FTZ R149, R149, R7 ;  /* 0x0000000795957220 */ /* 0x000fe20000410000 */
[----:B------:R-:W-:Y:S01]  /*c5b0*/  MUFU.EX2 R13, R13 ;  /* 0x0000000d000d7308 */ /* 0x000fe20000000800 */
[----:B-1----:R-:W-:Y:S01]  /*c5c0*/  FFMA.FTZ R3, R10, R3, R12 ;  /* 0x000000030a037223 */ /* 0x002fe2000001000c */
[----:B------:R-:W-:Y:S01]  /*c5d0*/  FMUL.FTZ R26, R26, R10 ;  /* 0x0000000a1a1a7220 */ /* 0x000fe20000410000 */
[----:B0-----:R-:W-:Y:S01]  /*c5e0*/  FFMA.FTZ R11, R158, UR10, -R15 ;  /* 0x0000000a9e0b7c23 */ /* 0x001fe2000801080f */
[----:B------:R-:W-:Y:S01]  /*c5f0*/  F2FP.BF16.F32.PACK_AB R158, R165, R164 ;  /* 0x000000a4a59e723e */ /* 0x000fe200000010ff */
[----:B------:R-:W-:Y:S01]  /*c600*/  FADD.FTZ R3, R153, R3 ;  /* 0x0000000399037221 */ /* 0x000fe20000010000 */
[----:B------:R-:W-:Y:S01]  /*c610*/  FFMA.FTZ R15, R183, UR10, -R15 ;  /* 0x0000000ab70f7c23 */ /* 0x000fe2000801080f */
[----:B------:R-:W-:Y:S01]  /*c620*/  F2FP.BF16.F32.PACK_AB R153, R153, R12 ;  /* 0x0000000c9999723e */ /* 0x000fe200000010ff */
[----:B------:R-:W-:Y:S01]  /*c630*/  MUFU.EX2 R157, R163 ;  /* 0x000000a3009d7308 */ /* 0x000fe20000000800 */
[----:B------:R-:W-:Y:S01]  /*c640*/  F2FP.BF16.F32.PACK_AB R164, R177, R176 ;  /* 0x000000b0b1a4723e */ /* 0x000fe200000010ff */
        /* <DEDUP_REMOVED lines=27> */
[C---:B------:R-:W-:Y:S01]  /*c800*/  FADD.FTZ R3, R155.reuse, R3 ;  /* 0x000000039b037221 */ /* 0x040fe20000010000 */
[----:B------:R-:W-:Y:S01]  /*c810*/  F2FP.BF16.F32.PACK_AB R155, R155, R11 ;  /* 0x0000000b9b9b723e */ /* 0x000fe200000010ff */
[----:B------:R-:W-:Y:S01]  /*c820*/  BAR.SYNC.DEFER_BLOCKING 0xf, 0x100 ;  /* 0x03c4000000007b1d */ /* 0x000fe20000010000 */
[-C--:B------:R-:W-:Y:S01]  /*c830*/  FMUL.FTZ R74, R74, R10.reuse ;  /* 0x0000000a4a4a7220 */ /* 0x080fe20000410000 */
[----:B------:R-:W-:Y:S01]  /*c840*/  FADD.FTZ R3, R13, R3 ;  /* 0x000000030d037221 */ /* 0x000fe20000010000 */
[-C--:B------:R-:W-:Y:S01]  /*c850*/  FMUL.FTZ R75, R75, R10.reuse ;  /* 0x0000000a4b4b7220 */ /* 0x080fe20000410000 */
[-C--:B------:R-:W-:Y:S01]  /*c860*/  FMUL.FTZ R78, R78, R10.reuse ;  /* 0x0000000a4e4e7220 */ /* 0x080fe20000410000 */
[-C--:B------:R-:W-:Y:S01]  /*c870*/  FMUL.FTZ R79, R79, R10.reuse ;  /* 0x0000000a4f4f7220 */ /* 0x080fe20000410000 */
[----:B------:R-:W0:Y:S01]  /*c880*/  MUFU.EX2 R161, R170 ;  /* 0x000000aa00a17308 */ /* 0x000e220000000800 */
[C---:B------:R-:W-:Y:S01]  /*c890*/  FADD.FTZ R3, R157.reuse, R3 ;  /* 0x000000039d037221 */ /* 0x040fe20000010000 */
[----:B------:R-:W-:Y:S01]  /*c8a0*/  F2FP.BF16.F32.PACK_AB R157, R157, R13 ;  /* 0x0000000d9d9d723e */ /* 0x000fe200000010ff */
[-C--:B------:R-:W-:Y:S01]  /*c8b0*/  FMUL.FTZ R82, R82, R10.reuse ;  /* 0x0000000a52527220 */ /* 0x080fe20000410000 */
[-C--:B------:R-:W-:Y:S01]  /*c8c0*/  FMUL.FTZ R83, R83, R10.reuse ;  /* 0x0000000a53537220 */ /* 0x080fe20000410000 */
[----:B-1----:R-:W-:Y:S01]  /*c8d0*/  FADD.FTZ R3, R14, R3 ;  /* 0x000000030e037221 */ /* 0x002fe20000010000 */
[-C--:B------:R-:W-:Y:S01]  /*c8e0*/  FMUL.FTZ R86, R86, R10.reuse ;  /* 0x0000000a56567220 */ /* 0x080fe20000410000 */
[----:B------:R-:W-:Y:S01]  /*c8f0*/  FMUL.FTZ R87, R87, R10 ;  /* 0x0000000a57577220 */ /* 0x000fe20000410000 */
        /* <DEDUP_REMOVED lines=10> */
[----:B------:R0:W-:Y:S01]  /*c9a0*/  STSM.16.M88.4 [R19+0x26800], R152 ;  /* 0x0268009813007844 */ /* 0x0001e20000000200 */
[-C--:B------:R-:W-:Y:S01]  /*c9b0*/  FMUL.FTZ R99, R99, R10.reuse ;  /* 0x0000000a63637220 */ /* 0x080fe20000410000 */
[-C--:B------:R-:W-:Y:S01]  /*c9c0*/  FMUL.FTZ R102, R102, R10.reuse ;  /* 0x0000000a66667220 */ /* 0x080fe20000410000 */
[-C--:B------:R-:W-:Y:S01]  /*c9d0*/  FMUL.FTZ R103, R103, R10.reuse ;  /* 0x0000000a67677220 */ /* 0x080fe20000410000 */
[----:B------:R0:W-:Y:S01]  /*c9e0*/  STSM.16.M88.4 [R22], R156 ;  /* 0x0000009c16007844 */ /* 0x0001e20000000200 */
        /* <DEDUP_REMOVED lines=37> */
[----:B------:R-:W-:-:S04]  /*cc40*/  FMUL.FTZ R151, R151, R10 ;  /* 0x0000000a97977220 */ /* 0x000fc80000410000 */
[----:B------:R-:W3:Y:S01]  /*cc50*/  MUFU.EX2 R15, R15 ;  /* 0x0000000f000f7308 */ /* 0x000ee20000000800 */
[----:B----4-:R-:W-:Y:S01]  /*cc60*/  FADD.FTZ R4, R166, R4 ;  /* 0x00000004a6047221 */ /* 0x010fe20000010000 */
[----:B------:R-:W-:-:S03]  /*cc70*/  F2FP.BF16.F32.PACK_AB R166, R181, R166 ;  /* 0x000000a6b5a6723e */ /* 0x000fc600000010ff */
[----:B------:R-:W-:Y:S01]  /*cc80*/  FADD.FTZ R4, R181, R4 ;  /* 0x00000004b5047221 */ /* 0x000fe20000010000 */
[----:B-1----:R-:W-:Y:S01]  /*cc90*/  FADD.FTZ R12, R167, R12 ;  /* 0x0000000ca70c7221 */ /* 0x002fe20000010000 */
[----:B---3--:R-:W-:-:S03]  /*cca0*/  F2FP.BF16.F32.PACK_AB R167, R15, R167 ;  /* 0x000000a70fa7723e */ /* 0x008fc600000010ff */
[----:B------:R-:W-:Y:S02]  /*ccb0*/  FADD.FTZ R3, R15, R12 ;  /* 0x0000000c0f037221 */ /* 0x000fe40000010000 */
[----:B------:R0:W-:Y:S01]  /*ccc0*/  STSM.16.M88.4 [R23], R164 ;  /* 0x000000a417007844 */ /* 0x0001e20000000200 */
[----:B------:R-:W-:Y:S05]  /*ccd0*/  @!P0 BRA `(.L_x_2349) ;  /* 0x0000000000048947 */ /* 0x000fea0003800000 */
[----:B------:R-:W-:Y:S01]  /*cce0*/  BPT.TRAP 0x1 ;  /* 0x000000040000795c */ /* 0x000fe20000300000 */
.L_x_2349:
[----:B------:R1:W3:Y:S01]  /*ccf0*/  SYNCS.PHASECHK.TRANS64.TRYWAIT P2, [UR26+0x28c50], R8 ;  /* 0x028c5008ff0075a7 */ /* 0x0002e2000804015a */
[----:B------:R-:W-:Y:S05]  /*cd00*/  @!P0 BRA `(.L_x_2350) ;  /* 0x0000000000048947 */ /* 0x000fea0003800000 */
[----:B------:R-:W-:Y:S01]  /*cd10*/  BPT.TRAP 0x1 ;  /* 0x000000040000795c */ /* 0x000fe20000300000 */
.L_x_2350:
[----:B---3--:R-:W-:Y:S05]  /*cd20*/  @P2 BRA `(.L_x_2351) ;  /* 0x0000000000082947 */ /* 0x008fea0003800000 */
[----:B------:R-:W3:Y:S02]  /*cd30*/  SYNCS.PHASECHK.TRANS64.TRYWAIT P2, [UR26+0x28c50], R8 ;  /* 0x028c5008ff0075a7 */ /* 0x000ee4000804015a */
[----:B---3--:R-:W-:Y:S05]  /*cd40*/  @!P2 BRA `(.L_x_2352) ;  /* 0x000000d80050a947 */ /* 0x008fea0003800000 */
.L_x_2351:
[----:B------:R-:W-:Y:S01]  /*cd50*/  ULEA UR11, UR37, UR50, 0xc ;  /* 0x00000032250b7291 */ /* 0x000fe2000f8e603f */
[----:B------:R-:W-:Y:S01]  /*cd60*/  WARPGROUP.ARRIVE ;  /* 0x00000000000079c5 */ /* 0x000fe20000000000 */
[----:B------:R-:W-:Y:S01]  /*cd70*/  UMOV UR7, 0x40000040 ;  /* 0x4000004000077882 */ /* 0x000fe20000000000 */
[----:B------:R-:W-:Y:S01]  /*cd80*/  UISETP.GT.AND UP1, UPT, UR20, UR48, UPT ;  /* 0x000000301400728c */ /* 0x000fe2000bf24270 */
[----:B---3--:R-:W-:Y:S01]  /*cd90*/  @!P1 VIADD R9, R9, 0x28c60 ;  /* 0x00028c6009099836 */ /* 0x008fe20000000000 */
        /* <DEDUP_REMOVED lines=37> */
.L_x_2336:
[----:B01----:R-:W0:Y:S01]  /*cff0*/  SHFL.BFLY PT, R7, R4, 0x2, 0x1f ;  /* 0x0c401f0004077f89 */ /* 0x003e2200000e0000 */
[----:B------:R-:W-:Y:S08]  /*d000*/  BAR.ARV 0x8, 0x100 ;  /* 0x0204000000007b1d */ /* 0x000ff00000002000 */
[----:B------:R-:W-:Y:S01]  /*d010*/  BAR.SYNC.DEFER_BLOCKING 0xf, 0x100 ;  /* 0x03c4000000007b1d */ /* 0x000fe20000010000 */
[----:B------:R-:W-:Y:S01]  /*d020*/  ISETP.NE.AND P0, PT, R17, RZ, PT ;  /* 0x000000ff1100720c */ /* 0x000fe20003f05270 */
[----:B------:R-:W-:Y:S01]  /*d030*/  IMAD.U32 R11, RZ, RZ, UR37 ;  /* 0x00000025ff0b7e24 */ /* 0x000fe2000f8e00ff */
[----:B------:R-:W-:Y:S01]  /*d040*/  UIADD3 UR37, UR37, 0x1, URZ ;  /* 0x0000000125257890 */ /* 0x000fe2000fffe03f */
[----:B------:R-:W-:Y:S01]  /*d050*/  IMAD.MOV.U32 R12, RZ, RZ, -0x800000 ;  /* 0xff800000ff0c7424 */ /* 0x000fe200078e00ff */
[----:B------:R-:W-:-:S02]  /*d060*/  UIADD3 UR39, UR39, 0x1, URZ ;  /* 0x0000000127277890 */ /* 0x000fc4000fffe03f */
[----:B------:R-:W-:Y:S01]  /*d070*/  UISETP.NE.AND UP0, UPT, UR37, 0x2, UPT ;  /* 0x000000022500788c */ /* 0x000fe2000bf05270 */
[----:B------:R-:W2:Y:S03]  /*d080*/  SHFL.BFLY PT, R0, R3, 0x2, 0x1f ;  /* 0x0c401f0003007f89 */ /* 0x000ea600000e0000 */
[----:B------:R-:W-:Y:S01]  /*d090*/  USEL UR4, URZ, 0x1, UP0 ;  /* 0x000000013f047887 */ /* 0x000fe20008000000 */
[----:B0-----:R-:W-:Y:S01]  /*d0a0*/  FADD.FTZ R7, R7, R4 ;  /* 0x0000000407077221 */ /* 0x001fe20000010000 */
[----:B------:R-:W-:Y:S01]  /*d0b0*/  USEL UR37, UR37, URZ, UP0 ;  /* 0x0000003f25257287 */ /* 0x000fe20008000000 */
[----:B------:R-:W-:Y:S01]  /*d0c0*/  @!P0 IMAD R4, R11, 0x40, R16 ;  /* 0x000000400b048824 */ /* 0x000fe200078e0210 */
[----:B------:R-:W-:Y:S01]  /*d0d0*/  ULOP3.LUT UR38, UR38, UR4, URZ, 0x3c, !UPT ;  /* 0x0000000426267292 */ /* 0x000fe2000f8e3c3f */
[----:B--2---:R-:W-:Y:S01]  /*d0e0*/  FADD.FTZ R8, R0, R3 ;  /* 0x0000000300087221 */ /* 0x004fe20000010000 */
[----:B------:R-:W-:Y:S01]  /*d0f0*/  IMAD.MOV.U32 R3, RZ, RZ, RZ ;  /* 0x000000ffff037224 */ /* 0x000fe200078e00ff */
[----:B------:R-:W0:Y:S04]  /*d100*/  SHFL.BFLY PT, R0, R7, 0x1, 0x1f ;  /* 0x0c201f0007007f89 */ /* 0x000e2800000e0000 */
[----:B---3--:R-:W1:Y:S01]  /*d110*/  SHFL.BFLY PT, R9, R8, 0x1, 0x1f ;  /* 0x0c201f0008097f89 */ /* 0x008e6200000e0000 */
[----:B0-----:R-:W-:Y:S01]  /*d120*/  FADD.FTZ R10, R7, R0 ;  /* 0x00000000070a7221 */ /* 0x001fe20000010000 */
[----:B------:R-:W-:-:S02]  /*d130*/  IMAD.MOV.U32 R0, RZ, RZ, RZ ;  /* 0x000000ffff007224 */ /* 0x000fc400078e00ff */
[----:B-1----:R-:W-:Y:S02]  /*d140*/  FADD.FTZ R9, R8, R9 ;  /* 0x0000000908097221 */ /* 0x002fe40000010000 */
[----:B------:R-:W-:Y:S02]  /*d150*/  FSETP.NE.FTZ.AND P1, PT, R10, RZ, PT ;  /* 0x000000ff0a00720b */ /* 0x000fe40003f35000 */
[----:B------:R-:W-:Y:S02]  /*d160*/  @!P0 LEA R8, R4, UR46, 0x2 ;  /* 0x0000002e04088c11 */ /* 0x000fe4000f8e10ff */
[----:B------:R-:W-:-:S09]  /*d170*/  FSETP.NE.FTZ.AND P2, PT, R9, RZ, PT ;  /* 0x000000ff0900720b */ /* 0x000fd20003f55000 */
[----:B------:R-:W0:Y:S08]  /*d180*/  @P1 MUFU.RCP R3, R10 ;  /* 0x0000000a00031308 */ /* 0x000e300000001000 */
[----:B------:R-:W1:Y:S08]  /*d190*/  @P2 MUFU.RCP R0, R9 ;  /* 0x0000000900002308 */ /* 0x000e700000001000 */
[----:B------:R-:W2:Y:S01]  /*d1a0*/  @P1 MUFU.LG2 R7, R10 ;  /* 0x0000000a00071308 */ /* 0x000ea20000000c00 */
[----:B0-----:R-:W-:Y:S01]  /*d1b0*/  @!P0 STS [R8+0x28800], R3 ;  /* 0x0288000308008388 */ /* 0x001fe20000000800 */
[-C--:B------:R-:W-:Y:S01]  /*d1c0*/  FMUL.FTZ R24, R24, R3.reuse ;  /* 0x0000000318187220 */ /* 0x080fe20000410000 */
[-C--:B------:R-:W-:Y:S01]  /*d1d0*/  FMUL.FTZ R25, R25, R3.reuse ;  /* 0x0000000319197220 */ /* 0x080fe20000410000 */
[-C--:B------:R-:W-:Y:S01]  /*d1e0*/  FMUL.FTZ R28, R28, R3.reuse ;  /* 0x000000031c1c7220 */ /* 0x080fe20000410000 */
[-C--:B------:R-:W-:Y:S01]  /*d1f0*/  FMUL.FTZ R29, R29, R3.reuse ;  /* 0x000000031d1d7220 */ /* 0x080fe20000410000 */
[-C--:B------:R-:W-:Y:S01]  /*d200*/  FMUL.FTZ R32, R32, R3.reuse ;  /* 0x0000000320207220 */ /* 0x080fe20000410000 */
[-C--:B------:R-:W-:Y:S01]  /*d210*/  FMUL.FTZ R33, R33, R3.reuse ;  /* 0x0000000321217220 */ /* 0x080fe20000410000 */
[----:B------:R0:W3:Y:S01]  /*d220*/  @P2 MUFU.LG2 R4, R9 ;  /* 0x0000000900042308 */ /* 0x0000e20000000c00 */
[----:B-1----:R1:W-:Y:S01]  /*d230*/  @!P0 STS [R8+0x28820], R0 ;  /* 0x0288200008008388 */ /* 0x0023e20000000800 */
        /* <DEDUP_REMOVED lines=8> */
[----:B--2---:R-:W-:Y:S01]  /*d2c0*/  @P1 FMUL.FTZ R7, R7, 0.69314718246459960938 ;  /* 0x3f31721807071820 */ /* 0x004fe20000410000 */
[----:B-1----:R-:W-:Y:S02]  /*d2d0*/  IMAD.U32 R8, RZ, RZ, UR10 ;  /* 0x0000000aff087e24 */ /* 0x002fe4000f8e00ff */
[-C--:B------:R-:W-:Y:S01]  /*d2e0*/  FMUL.FTZ R49, R49, R3.reuse ;  /* 0x0000000331317220 */ /* 0x080fe20000410000 */
[----:B------:R-:W-:Y:S01]  /*d2f0*/  @P1 FMUL.FTZ R9, R9, 0.69314718246459960938 ;  /* 0x3f31721809091820 */ /* 0x000fe20000410000 */
[-C--:B------:R-:W-:Y:S01]  /*d300*/  FMUL.FTZ R52, R52, R3.reuse ;  /* 0x0000000334347220 */ /* 0x080fe20000410000 */
[----:B------:R-:W-:Y:S01]  /*d310*/  @P2 FMUL.FTZ R8, R8, 0.69314718246459960938 ;  /* 0x3f31721808082820 */ /* 0x000fe20000410000 */
[-C--:B------:R-:W-:Y:S01]  /*d320*/  FMUL.FTZ R53, R53, R3.reuse ;  /* 0x0000000335357220 */ /* 0x080fe20000410000 */
[----:B---3--:R-:W-:Y:S01]  /*d330*/  @P2 FMUL.FTZ R4, R4, 0.69314718246459960938 ;  /* 0x3f31721804042820 */ /* 0x008fe20000410000 */
        /* <DEDUP_REMOVED lines=117> */
.L_x_2268:
[----:B------:R-:W0:Y:S08]  /*da90*/  S2UR UR4, SR_CgaCtaId ;  /* 0x00000000000479c3 */ /* 0x000e300000008800 */
[----:B------:R-:W-:Y:S01]  /*daa0*/  BAR.SYNC.DEFER_BLOCKING 0x5, 0x180 ;  /* 0x0146000000007b1d */ /* 0x000fe20000010000 */
[----:B------:R-:W-:-:S05]  /*dab0*/  USHF.R.U32.HI UR9, URZ, 0x10, UR45 ;  /* 0x000000103f097899 */ /* 0x000fca000801162d */
        /* <DEDUP_REMOVED lines=12> */
[----:B------:R-:W-:Y:S01]  /*db80*/  ULDC.64 UR14, c[0x0][0xc00] ;  /* 0x00030000000e7ab9 */ /* 0x000fe20000000a00 */
[----:B------:R-:W-:Y:S01]  /*db90*/  F2FP.BF16.F32.PACK_AB R5, R27, R26 ;  /* 0x0000001a1b05723e */ /* 0x000fe200000010ff */
[----:B------:R-:W-:Y:S01]  /*dba0*/  ULDC.64 UR12, c[0x0][0xc00] ;  /* 0x00030000000c7ab9 */ /* 0x000fe20000000a00 */
[----:B------:R-:W-:Y:S01]  /*dbb0*/  F2FP.BF16.F32.PACK_AB R8, R33, R32 ;  /* 0x000000202108723e */ /* 0x000fe200000010ff */
[----:B------:R-:W-:Y:S01]  /*dbc0*/  UIMAD.WIDE UR12, UR43, 0x4, UR12 ;  /* 0x000000042b0c78a5 */ /* 0x000fe2000f8e020c */
[----:B------:R-:W-:Y:S02]  /*dbd0*/  F2FP.BF16.F32.PACK_AB R10, R37, R36 ;  /* 0x00000024250a723e */ /* 0x000fe400000010ff */
[----:B------:R-:W-:Y:S01]  /*dbe0*/  F2FP.BF16.F32.PACK_AB R11, R39, R38 ;  /* 0x00000026270b723e */ /* 0x000fe200000010ff */
[----:B------:R-:W-:Y:S01]  /*dbf0*/  UMOV UR10, UR46 ;  /* 0x0000002e000a7c82 */ /* 0x000fe20008000000 */
[----:B0-----:R-:W-:Y:S01]  /*dc00*/  UMOV UR11, UR4 ;  /* 0x00000004000b7c82 */ /* 0x001fe20008000000 */
[----:B------:R-:W-:Y:S01]  /*dc10*/  ULDC UR4, c[0x0][0xad4] ;  /* 0x0002b50000047ab9 */ /* 0x000fe20000000800 */
[----:B------:R-:W-:-:S02]  /*dc20*/  IMAD.U32 R14, RZ, RZ, UR10 ;  /* 0x0000000aff0e7e24 */ /* 0x000fc4000f8e00ff */
[----:B------:R-:W-:Y:S01]  /*dc30*/  IMAD.U32 R15, RZ, RZ, UR11 ;  /* 0x0000000bff0f7e24 */ /* 0x000fe2000f8e00ff */
[----:B------:R-:W-:Y:S02]  /*dc40*/  ULDC.64 UR10, c[0x0][0xc08] ;  /* 0x00030200000a7ab9 */ /* 0x000fe40000000a00 */
[----:B------:R-:W-:-:S04]  /*dc50*/  UISETP.NE.U32.AND UP0, UPT, UR10, URZ, UPT ;  /* 0x0000003f0a00728c */ /* 0x000fc8000bf05070 */
[----:B------:R-:W-:-:S11]  /*dc60*/  UISETP.NE.AND.EX UP0, UPT, UR11, URZ, UPT, UP0 ;  /* 0x0000003f0b00728c */ /* 0x000fd6000bf05300 */
[----:B------:R-:W-:Y:S02]  /*dc70*/  @UP0 ULDC.64 UR10, c[0x0][0xc08] ;  /* 0x00030200000a0ab9 */ /* 0x000fe40000000a00 */
[----:B------:R-:W-:Y:S01]  /*dc80*/  @UP0 UIMAD.WIDE UR10, UR43, 0x4, UR10 ;  /* 0x000000042b0a08a5 */ /* 0x000fe2000f8e020a */
[----:B------:R-:W-:Y:S01]  /*dc90*/  BAR.SYNC.DEFER_BLOCKING 0x1, 0x100 ;  /* 0x0044000000007b1d */ /* 0x000fe20000010000 */
        /* <DEDUP_REMOVED lines=12> */
[--C-:B0-----:R-:W-:Y:S01]  /*dd60*/  IMAD.X R5, RZ, RZ, R21.reuse, P0 ;  /* 0x000000ffff057224 */ /* 0x101fe200000e0615 */
[----:B------:R-:W-:Y:S02]  /*dd70*/  LOP3.LUT R4, R0, R9, RZ, 0x3c, !PT ;  /* 0x0000000900047212 */ /* 0x000fe400078e3cff */
[----:B----4-:R-:W-:Y:S02]  /*dd80*/  IADD3 R153, P0, R20, 0x40, RZ ;  /* 0x0000004014997810 */ /* 0x010fe40007f1e0ff */
[----:B------:R-:W-:Y:S02]  /*dd90*/  MOV R0, R4 ;  /* 0x0000000400007202 */ /* 0x000fe40000000f00 */
[----:B------:R-:W-:Y:S01]  /*dda0*/  LOP3.LUT R4, R153, 0x380, RZ, 0xc0, !PT ;  /* 0x0000038099047812 */ /* 0x000fe200078ec0ff */
[----:B------:R-:W-:Y:S01]  /*ddb0*/  IMAD.X R7, RZ, RZ, R21, P0 ;  /* 0x000000ffff077224 */ /* 0x000fe200000e0615 */
[----:B------:R-:W-:-:S02]  /*ddc0*/  F2FP.BF16.F32.PACK_AB R9, R35, R34 ;  /* 0x000000222309723e */ /* 0x000fc400000010ff */
[----:B------:R-:W-:Y:S02]  /*ddd0*/  SHF.R.U64 R4, R4, 0x3, RZ ;  /* 0x0000000304047819 */ /* 0x000fe400000012ff */
[----:B------:R-:W-:Y:S01]  /*dde0*/  F2FP.BF16.F32.PACK_AB R5, R43, R42 ;  /* 0x0000002a2b05723e */ /* 0x000fe200000010ff */
[----:B------:R0:W-:Y:S01]  /*ddf0*/  STSM.16.M88.4 [R0], R8 ;  /* 0x0000000800007844 */ /* 0x0001e20000000200 */
[----:B------:R-:W-:Y:S02]  /*de00*/  LOP3.LUT R6, R4, R153, RZ, 0x3c, !PT ;  /* 0x0000009904067212 */ /* 0x000fe400078e3cff */
[----:B------:R-:W-:Y:S02]  /*de10*/  IADD3 R153, P0, R20, 0x60, RZ ;  /* 0x0000006014997810 */ /* 0x000fe40007f1e0ff */
[----:B------:R-:W-:Y:S02]  /*de20*/  MOV R13, R6 ;  /* 0x00000006000d7202 */ /* 0x000fe40000000f00 */
[----:B------:R-:W-:-:S02]  /*de30*/  F2FP.BF16.F32.PACK_AB R4, R41, R40 ;  /* 0x000000282904723e */ /* 0x000fc400000010ff */
[----:B------:R-:W-:Y:S02]  /*de40*/  F2FP.BF16.F32.PACK_AB R6, R45, R44 ;  /* 0x0000002c2d06723e */ /* 0x000fe400000010ff */
[----:B------:R-:W-:Y:S02]  /*de50*/  F2FP.BF16.F32.PACK_AB R7, R47, R46 ;  /* 0x0000002e2f07723e */ /* 0x000fe400000010ff */
[----:B0-----:R-:W-:-:S03]  /*de60*/  LOP3.LUT R0, R153, 0x380, RZ, 0xc0, !PT ;  /* 0x0000038099007812 */ /* 0x001fc600078ec0ff */
[----:B------:R0:W-:Y:S01]  /*de70*/  STSM.16.M88.4 [R13], R4 ;  /* 0x000000040d007844 */ /* 0x0001e20000000200 */
[----:B------:R-:W-:Y:S02]  /*de80*/  F2FP.BF16.F32.PACK_AB R8, R49, R48 ;  /* 0x000000303108723e */ /* 0x000fe400000010ff */
[----:B------:R-:W-:Y:S02]  /*de90*/  SHF.R.U64 R0, R0, 0x3, RZ ;  /* 0x0000000300007819 */ /* 0x000fe400000012ff */
[----:B------:R-:W-:Y:S02]  /*dea0*/  F2FP.BF16.F32.PACK_AB R9, R51, R50 ;  /* 0x000000323309723e */ /* 0x000fe400000010ff */
[----:B------:R-:W-:Y:S02]  /*deb0*/  F2FP.BF16.F32.PACK_AB R10, R53, R52 ;  /* 0x00000034350a723e */ /* 0x000fe400000010ff */
[----:B------:R-:W-:Y:S01]  /*dec0*/  F2FP.BF16.F32.PACK_AB R11, R55, R54 ;  /* 0x00000036370b723e */ /* 0x000fe200000010ff */
[----:B0-----:R-:W-:Y:S01]  /*ded0*/  IMAD.X R5, RZ, RZ, R21, P0 ;  /* 0x000000ffff057224 */ /* 0x001fe200000e0615 */
[----:B------:R-:W-:-:S02]  /*dee0*/  LOP3.LUT R4, R0, R153, RZ, 0x3c, !PT ;  /* 0x0000009900047212 */ /* 0x000fc400078e3cff */
[----:B------:R-:W-:Y:S02]  /*def0*/  IADD3 R153, P0, R20, 0x2000, RZ ;  /* 0x0000200014997810 */ /* 0x000fe40007f1e0ff */
[----:B------:R-:W-:Y:S02]  /*df00*/  MOV R0, R4 ;  /* 0x0000000400007202 */ /* 0x000fe40000000f00 */
[----:B------:R-:W-:Y:S01]  /*df10*/  LOP3.LUT R4, R153, 0x380, RZ, 0xc0, !PT ;  /* 0x0000038099047812 */ /* 0x000fe200078ec0ff */
[----:B------:R-:W-:Y:S01]  /*df20*/  IMAD.X R7, RZ, RZ, R21, P0 ;  /* 0x000000ffff077224 */ /* 0x000fe200000e0615 */
[----:B------:R-:W-:Y:S01]  /*df30*/  F2FP.BF16.F32.PACK_AB R5, R59, R58 ;  /* 0x0000003a3b05723e */ /* 0x000fe200000010ff */
[----:B------:R0:W-:Y:S01]  /*df40*/  STSM.16.M88.4 [R0], R8 ;  /* 0x0000000800007844 */ /* 0x0001e20000000200 */
[----:B------:R-:W-:-:S04]  /*df50*/  SHF.R.U64 R4, R4, 0x3, RZ ;  /* 0x0000000304047819 */ /* 0x000fc800000012ff */
[----:B------:R-:W-:Y:S02]  /*df60*/  LOP3.LUT R6, R4, R153, RZ, 0x3c, !PT ;  /* 0x0000009904067212 */ /* 0x000fe400078e3cff */
[----:B------:R-:W-:Y:S02]  /*df70*/  IADD3 R153, P0, R20, 0x2020, RZ ;  /* 0x0000202014997810 */ /* 0x000fe40007f1e0ff */
[----:B------:R-:W-:Y:S02]  /*df80*/  MOV R13, R6 ;  /* 0x00000006000d7202 */ /* 0x000fe40000000f00 */
[----:B------:R-:W-:Y:S02]  /*df90*/  F2FP.BF16.F32.PACK_AB R4, R57, R56 ;  /* 0x000000383904723e */ /* 0x000fe400000010ff */
[----:B------:R-:W-:Y:S02]  /*dfa0*/  F2FP.BF16.F32.PACK_AB R6, R61, R60 ;  /* 0x0000003c3d06723e */ /* 0x000fe400000010ff */
[----:B------:R-:W-:-:S02]  /*dfb0*/  F2FP.BF16.F32.PACK_AB R7, R63, R62 ;  /* 0x0000003e3f07723e */ /* 0x000fc400000010ff */
[----:B0-----:R-:W-:Y:S02]  /*dfc0*/  LOP3.LUT R0, R153, 0x380, RZ, 0xc0, !PT ;  /* 0x0000038099007812 */ /* 0x001fe400078ec0ff */
[----:B------:R-:W-:Y:S01]  /*dfd0*/  F2FP.BF16.F32.PACK_AB R8, R65, R64 ;  /* 0x000000404108723e */ /* 0x000fe200000010ff */
[----:B------:R0:W-:Y:S01]  /*dfe0*/  STSM.16.M88.4 [R13], R4 ;  /* 0x000000040d007844 */ /* 0x0001e20000000200 */
        /* <DEDUP_REMOVED lines=94> */
[C---:B------:R-:W-:Y:S02]  /*e5d0*/  IADD3 R153, P1, R20.reuse, 0x6040, RZ ;  /* 0x0000604014997810 */ /* 0x040fe40007f3e0ff */
[----:B------:R-:W-:Y:S02]  /*e5e0*/  IADD3 R7, P0, R20, 0x6060, RZ ;  /* 0x0000606014077810 */ /* 0x000fe40007f1e0ff */
[----:B------:R-:W-:Y:S01]  /*e5f0*/  MOV R0, R4 ;  /* 0x0000000400007202 */ /* 0x000fe20000000f00 */
[--C-:B------:R-:W-:Y:S01]  /*e600*/  IMAD.X R5, RZ, RZ, R21.reuse, P1 ;  /* 0x000000ffff057224 */ /* 0x100fe200008e0615 */
[----:B------:R-:W-:Y:S01]  /*e610*/  LOP3.LUT R4, R153, 0x380, RZ, 0xc0, !PT ;  /* 0x0000038099047812 */ /* 0x000fe200078ec0ff */
[----:B------:R-:W-:Y:S01]  /*e620*/  IMAD.X R21, RZ, RZ, R21, P0 ;  /* 0x000000ffff157224 */ /* 0x000fe200000e0615 */
[----:B------:R-:W-:Y:S01]  /*e630*/  LOP3.LUT R6, R7, 0x380, RZ, 0xc0, !PT ;  /* 0x0000038007067812 */ /* 0x000fe200078ec0ff */
[----:B------:R0:W-:Y:S01]  /*e640*/  STSM.16.M88.4 [R0], R8 ;  /* 0x0000000800007844 */ /* 0x0001e20000000200 */
[----:B------:R-:W-:-:S02]  /*e650*/  SHF.R.U64 R4, R4, 0x3, RZ ;  /* 0x0000000304047819 */ /* 0x000fc400000012ff */
[----:B------:R-:W-:Y:S02]  /*e660*/  SHF.R.U64 R6, R6, 0x3, RZ ;  /* 0x0000000306067819 */ /* 0x000fe400000012ff */
[----:B------:R-:W-:Y:S02]  /*e670*/  LOP3.LUT R4, R4, R153, RZ, 0x3c, !PT ;  /* 0x0000009904047212 */ /* 0x000fe400078e3cff */
[----:B------:R-:W-:Y:S02]  /*e680*/  LOP3.LUT R20, R6, R7, RZ, 0x3c, !PT ;  /* 0x0000000706147212 */ /* 0x000fe400078e3cff */
[----:B------:R-:W-:Y:S02]  /*e690*/  F2FP.BF16.F32.PACK_AB R6, R141, R140 ;  /* 0x0000008c8d06723e */ /* 0x000fe400000010ff */
[----:B------:R-:W-:Y:S02]  /*e6a0*/  F2FP.BF16.F32.PACK_AB R7, R143, R142 ;  /* 0x0000008e8f07723e */ /* 0x000fe400000010ff */
[----:B------:R-:W-:-:S02]  /*e6b0*/  MOV R20, R20 ;  /* 0x0000001400147202 */ /* 0x000fc40000000f00 */
[----:B------:R-:W-:Y:S02]  /*e6c0*/  PLOP3.LUT P1, PT, PT, PT, UP0, 0x80, 0x0 ;  /* 0x000000000000781c */ /* 0x000fe40003f2f008 */
[----:B0-----:R-:W-:Y:S02]  /*e6d0*/  MOV R0, R4 ;  /* 0x0000000400007202 */ /* 0x001fe40000000f00 */
[----:B------:R-:W-:Y:S02]  /*e6e0*/  F2FP.BF16.F32.PACK_AB R4, R137, R136 ;  /* 0x000000888904723e */ /* 0x000fe400000010ff */
[----:B------:R-:W-:Y:S02]  /*e6f0*/  F2FP.BF16.F32.PACK_AB R5, R139, R138 ;  /* 0x0000008a8b05723e */ /* 0x000fe400000010ff */
[----:B------:R-:W-:Y:S02]  /*e700*/  F2FP.BF16.F32.PACK_AB R8, R145, R144 ;  /* 0x000000909108723e */ /* 0x000fe400000010ff */
[----:B------:R-:W-:Y:S01]  /*e710*/  F2FP.BF16.F32.PACK_AB R9, R147, R146 ;  /* 0x000000929309723e */ /* 0x000fe200000010ff */
[----:B------:R0:W-:Y:S01]  /*e720*/  STSM.16.M88.4 [R0], R4 ;  /* 0x0000000400007844 */ /* 0x0001e20000000200 */
[----:B------:R-:W-:-:S02]  /*e730*/  F2FP.BF16.F32.PACK_AB R10, R149, R148 ;  /* 0x00000094950a723e */ /* 0x000fc400000010ff */
[----:B------:R-:W-:Y:S02]  /*e740*/  F2FP.BF16.F32.PACK_AB R11, R151, R150 ;  /* 0x00000096970b723e */ /* 0x000fe400000010ff */
[----:B------:R-:W-:-:S03]  /*e750*/  ISETP.NE.U32.AND P0, PT, RZ, UR14, PT ;  /* 0x0000000eff007c0c */ /* 0x000fc6000bf05070 */
[----:B------:R1:W-:Y:S01]  /*e760*/  STSM.16.M88.4 [R20], R8 ;  /* 0x0000000814007844 */ /* 0x0003e20000000200 */
[----:B------:R-:W-:Y:S01]  /*e770*/  BAR.SYNC.DEFER_BLOCKING 0x1, 0x100 ;  /* 0x0044000000007b1d */ /* 0x000fe20000010000 */
[----:B------:R-:W-:Y:S01]  /*e780*/  ISETP.NE.AND.EX P0, PT, RZ, UR15, PT, P0 ;  /* 0x0000000fff007c0c */ /* 0x000fe2000bf05300 */
[----:B0-----:R-:W-:Y:S02]  /*e790*/  IMAD.U32 R4, RZ, RZ, UR10 ;  /* 0x0000000aff047e24 */ /* 0x001fe4000f8e00ff */
[----:B------:R-:W-:-:S05]  /*e7a0*/  IMAD.U32 R5, RZ, RZ, UR11 ;  /* 0x0000000bff057e24 */ /* 0x000fca000f8e00ff */
[----:B------:R0:W2:Y:S02]  /*e7b0*/  @P1 LDG.E R6, desc[UR40][R4.64] ;  /* 0x0000002804061981 */ /* 0x0000a4000c1e1900 */
[----:B0-----:R-:W-:Y:S02]  /*e7c0*/  IMAD.U32 R4, RZ, RZ, UR12 ;  /* 0x0000000cff047e24 */ /* 0x001fe4000f8e00ff */
[----:B------:R-:W-:-:S05]  /*e7d0*/  IMAD.U32 R5, RZ, RZ, UR13 ;  /* 0x0000000dff057e24 */ /* 0x000fca000f8e00ff */
[----:B------:R1:W5:Y:S01]  /*e7e0*/  @P0 LDG.E R0, desc[UR40][R4.64] ;  /* 0x0000002804000981 */ /* 0x000362000c1e1900 */
[----:B------:R-:W-:Y:S01]  /*e7f0*/  UISETP.NE.AND UP0, UPT, UR9, URZ, UPT ;  /* 0x0000003f0900728c */ /* 0x000fe2000bf05270 */
[----:B------:R-:W-:Y:S01]  /*e800*/  ULDC UR8, c[0x0][0xa88] ;  /* 0x0002a20000087ab9 */ /* 0x000fe20000000800 */
[----:B------:R-:W-:Y:S02]  /*e810*/  ULOP3.LUT UR45, UR45, 0xff, URZ, 0xc0, !UPT ;  /* 0x000000ff2d2d7892 */ /* 0x000fe4000f8ec03f */
[----:B------:R-:W-:Y:S01]  /*e820*/  USEL UR10, UR9, UR4, UP0 ;  /* 0x00000004090a7287 */ /* 0x000fe20008000000 */
[----:B--2---:R-:W-:Y:S01]  /*e830*/  @P1 R2UR UR8, R6 ;  /* 0x00000000060812ca */ /* 0x004fe200000e0000 */
[----:B-1----:R-:W-:-:S14]  /*e840*/  @P1 BRA `(.L_x_2356) ;  /* 0x0000000000281947 */ /* 0x002fdc0003800000 */
[----:B------:R-:W-:Y:S05]  /*e850*/  @!P0 BRA `(.L_x_2356) ;  /* 0x0000000000248947 */ /* 0x000fea0003800000 */
[----:B------:R-:W-:Y:S02]  /*e860*/  IMAD.U32 R4, RZ, RZ, UR12 ;  /* 0x0000000cff047e24 */ /* 0x000fe4000f8e00ff */
[----:B------:R-:W-:Y:S02]  /*e870*/  IMAD.U32 R6, RZ, RZ, UR12 ;  /* 0x0000000cff067e24 */ /* 0x000fe4000f8e00ff */
[----:B------:R-:W-:Y:S02]  /*e880*/  IMAD.U32 R5, RZ, RZ, UR13 ;  /* 0x0000000dff057e24 */ /* 0x000fe4000f8e00ff */
[----:B------:R-:W-:-:S03]  /*e890*/  IMAD.U32 R7, RZ, RZ, UR13 ;  /* 0x0000000dff077e24 */ /* 0x000fc6000f8e00ff */
[----:B------:R-:W2:Y:S04]  /*e8a0*/  LDG.E R4, desc[UR40][R4.64] ;  /* 0x0000002804047981 */ /* 0x000ea8000c1e1900 */
[----:B------:R-:W3:Y:S01]  /*e8b0*/  LDG.E R6, desc[UR40][R6.64+0x4] ;  /* 0x0000042806067981 */ /* 0x000ee2000c1e1900 */
[----:B--2---:R-:W-:Y:S02]  /*e8c0*/  R2UR UR4, R4 ;  /* 0x00000000040472ca */ /* 0x004fe400000e0000 */
[----:B---3--:R-:W-:-:S13]  /*e8d0*/  R2UR UR8, R6 ;  /* 0x00000000060872ca */ /* 0x008fda00000e0000 */
[----:B------:R-:W-:-:S12]  /*e8e0*/  UIADD3 UR8, -UR4, UR8, URZ ;  /* 0x0000000804087290 */ /* 0x000fd8000fffe13f */
.L_x_2356:
        /* <DEDUP_REMOVED lines=14> */
[----:B------:R-:W-:Y:S01]  /*e9d0*/  VIADD R9, R186, UR42 ;  /* 0x0000002aba097c36 */ /* 0x000fe20008000000 */
[----:B------:R-:W-:Y:S01]  /*e9e0*/  UMOV UR20, 0x9b8 ;  /* 0x000009b800147882 */ /* 0x000fe20000000000 */
[----:B------:R-:W-:Y:S01]  /*e9f0*/  UISETP.NE.U32.AND UP0, UPT, UR14, URZ, UPT ;  /* 0x0000003f0e00728c */ /* 0x000fe2000bf05070 */
[----:B------:R-:W-:Y:S01]  /*ea00*/  VIADD R20, R16, UR42 ;  /* 0x0000002a10147c36 */ /* 0x000fe20008000000 */
[----:B------:R-:W-:Y:S01]  /*ea10*/  USEL UR20, UR20, 0x978, UP1 ;  /* 0x0000097814147887 */ /* 0x000fe20008800000 */
[----:B------:R-:W-:Y:S01]  /*ea20*/  IMAD.MOV.U32 R5, RZ, RZ, R9 ;  /* 0x000000ffff057224 */ /* 0x000fe200078e0009 */
[----:B------:R-:W-:Y:S02]  /*ea30*/  UISETP.NE.AND.EX UP0, UPT, UR15, URZ, UPT, UP0 ;  /* 0x0000003f0f00728c */ /* 0x000fe4000bf05300 */
[----:B------:R-:W-:-:S02]  /*ea40*/  USEL UR16, UR45, URZ, UP1 ;  /* 0x0000003f2d107287 */ /* 0x000fc40008800000 */
[----:B------:R-:W-:Y:S02]  /*ea50*/  USEL UR18, UR43, URZ, !UP0 ;  /* 0x0000003f2b127287 */ /* 0x000fe4000c000000 */
[----:B------:R-:W-:-:S04]  /*ea60*/  USHF.R.S32.HI UR17, URZ, 0x1f, UR43 ;  /* 0x0000001f3f117899 */ /* 0x000fc8000801142b */
[----:B------:R-:W-:Y:S01]  /*ea70*/  ULDC.64 UR14, c[0x0][UR20+0x228] ;  /* 0x00008a00140e7abb */ /* 0x000fe20008000a00 */
[----:B------:R-:W-:Y:S01]  /*ea80*/  ULDC.64 UR10, c[0x0][UR20+0x220] ;  /* 0x00008800140a7abb */ /* 0x000fe20008000a00 */
[----:B------:R-:W-:Y:S02]  /*ea90*/  UIMAD.WIDE.U32 UR22, UR14, UR16, URZ ;  /* 0x000000100e1672a5 */ /* 0x000fe4000f8e003f */
[----:B------:R-:W-:Y:S01]  /*eaa0*/  UIMAD UR21, UR15, UR16, URZ ;  /* 0x000000100f1572a4 */ /* 0x000fe2000f8e023f */
[----:B0-----:R-:W-:Y:S01]  /*eab0*/  ISETP.NE.AND P0, PT, R0, 0x1, PT ;  /* 0x000000010000780c */ /* 0x001fe20003f05270 */
[----:B------:R-:W-:Y:S01]  /*eac0*/  UIMAD.WIDE.U32 UR14, UR10, UR18, URZ ;  /* 0x000000120a0e72a5 */ /* 0x000fe2000f8e003f */
[----:B------:R-:W-:Y:S01]  /*ead0*/  ULDC.64 UR12, c[0x0][UR20+0x218] ;  /* 0x00008600140c7abb */ /* 0x000fe20008000a00 */
[----:B------:R-:W-:Y:S02]  /*eae0*/  USEL UR19, UR17, URZ, !UP0 ;  /* 0x0000003f11137287 */ /* 0x000fe4000c000000 */
[----:B------:R-:W-:-:S02]  /*eaf0*/  UIMAD UR18, UR11, UR18, URZ ;  /* 0x000000120b1272a4 */ /* 0x000fc4000f8e023f */
[----:B------:R-:W-:Y:S02]  /*eb00*/  UIMAD.WIDE.U32 UR16, UR12, UR44, URZ ;  /* 0x0000002c0c1072a5 */ /* 0x000fe4000f8e003f */
[----:B------:R-:W-:Y:S02]  /*eb10*/  UIMAD UR12, UR13, UR44, URZ ;  /* 0x0000002c0d0c72a4 */ /* 0x000fe4000f8e023f */
[----:B------:R-:W-:Y:S02]  /*eb20*/  UIMAD UR18, UR10, UR19, UR18 ;  /* 0x000000130a1272a4 */ /* 0x000fe4000f8e0212 */
[----:B------:R-:W0:Y:S01]  /*eb30*/  @P0 LDC R4, c[0x0][0xbec] ;  /* 0x0002fb00ff040b82 */ /* 0x000e220000000800 */
[----:B------:R-:W-:Y:S02]  /*eb40*/  UIADD3 UR21, UR23, UR21, URZ ;  /* 0x0000001517157290 */ /* 0x000fe4000fffe03f */
[----:B------:R-:W-:Y:S02]  /*eb50*/  UIADD3 UR10, UR17, UR12, URZ ;  /* 0x0000000c110a7290 */ /* 0x000fe4000fffe03f */
[----:B------:R-:W-:-:S02]  /*eb60*/  UIADD3 UR16, UP0, UP2, UR14, UR16, UR4 ;  /* 0x000000100e107290 */ /* 0x000fc4000fa1e004 */
[----:B------:R-:W-:Y:S01]  /*eb70*/  UIADD3 UR12, UR15, UR18, URZ ;  /* 0x000000120f0c7290 */ /* 0x000fe2000fffe03f */
[----:B------:R-:W1:Y:S01]  /*eb80*/  @P0 LDC R7, c[0x0][0xbf0] ;  /* 0x0002fc00ff070b82 */ /* 0x000e620000000800 */
[----:B------:R-:W-:Y:S02]  /*eb90*/  IMAD.U32 R6, RZ, RZ, UR21 ;  /* 0x00000015ff067e24 */ /* 0x000fe4000f8e00ff */
[----:B------:R-:W-:-:S03]  /*eba0*/  UIADD3.X UR12, UR12, UR10, UR24, UP0, UP2 ;  /* 0x0000000a0c0c7290 */ /* 0x000fc600087e4418 */
[----:B------:R-:W-:Y:S01]  /*ebb0*/  ULDC.64 UR10, c[0x0][UR20+0x210] ;  /* 0x00008400140a7abb */ /* 0x000fe20008000a00 */
[----:B0-----:R-:W-:-:S05]  /*ebc0*/  @P0 IMAD.HI.U32 R4, R9, R4, RZ ;  /* 0x0000000409040227 */ /* 0x001fca00078e00ff */
[----:B-1----:R-:W-:Y:S01]  /*ebd0*/  @P0 SHF.R.U32.HI R5, RZ, R7, R4 ;  /* 0x00000007ff050219 */ /* 0x002fe20000011604 */
[----:B------:R-:W-:-:S04]  /*ebe0*/  IMAD.U32 R4, RZ, RZ, UR22 ;  /* 0x00000016ff047e24 */ /* 0x000fc8000f8e00ff */
[--C-:B------:R-:W-:Y:S01]  /*ebf0*/  IMAD.MOV R7, RZ, RZ, -R5.reuse ;  /* 0x000000ffff077224 */ /* 0x100fe200078e0a05 */
[----:B------:R-:W-:Y:S02]  /*ec00*/  IADD3 R4, P0, P2, R5, UR16, R4 ;  /* 0x0000001005047c10 */ /* 0x000fe4000fa1e004 */
[----:B------:R-:W-:Y:S01]  /*ec10*/  SHF.R.S32.HI R5, RZ, 0x1f, R5 ;  /* 0x0000001fff057819 */ /* 0x000fe20000011405 */
[----:B------:R-:W-:-:S03]  /*ec20*/  IMAD R7, R0, R7, R9 ;  /* 0x0000000700077224 */ /* 0x000fc600078e0209 */
        /* <DEDUP_REMOVED lines=9> */
[----:B------:R-:W-:Y:S02]  /*ecc0*/  IMAD.IADD R5, R5, 0x1, R9 ;  /* 0x0000000105057824 */ /* 0x000fe400078e0209 */
[----:B------:R-:W-:Y:S03]  /*ecd0*/  SHFL.IDX PT, R6, R8, 0x1, 0x1c1f ;  /* 0x003c1f0008067f89 */ /* 0x000fe600000e0000 */
[----:B------:R-:W-:Y:S02]  /*ece0*/  LEA.HI.X R10, R4, UR13, R5, 0x2, P0 ;  /* 0x0000000d040a7c11 */ /* 0x000fe400080f1405 */
[----:B------:R-:W-:Y:S04]  /*ecf0*/  SHFL.IDX PT, R4, R8, RZ, 0x1c1f ;  /* 0x001c1fff08047589 */ /* 0x000fe800000e0000 */
[----:B------:R-:W0:Y:S04]  /*ed00*/  SHFL.IDX PT, R5, R10, RZ, 0x1c1f ;  /* 0x001c1fff0a057589 */ /* 0x000e2800000e0000 */
[----:B------:R-:W1:Y:S01]  /*ed10*/  SHFL.IDX PT, R7, R10, 0x1, 0x1c1f ;  /* 0x003c1f000a077f89 */ /* 0x000e6200000e0000 */
[----:B--2---:R-:W-:-:S02]  /*ed20*/  IMAD.MOV R9, RZ, RZ, -R11 ;  /* 0x000000ffff097224 */ /* 0x004fc400078e0a0b */
[----:B------:R-:W-:Y:S02]  /*ed30*/  IMAD R11, R0, UR8, RZ ;  /* 0x00000008000b7c24 */ /* 0x000fe4000f8e02ff */
[----:B------:R-:W-:Y:S01]  /*ed40*/  VIADD R0, R20, 0x8 ;  /* 0x0000000814007836 */ /* 0x000fe20000000000 */
[----:B------:R-:W-:-:S04]  /*ed50*/  ISETP.NE.AND P0, PT, R2, R9, PT ;  /* 0x000000090200720c */ /* 0x000fc80003f05270 */
[-C--:B------:R-:W-:Y:S02]  /*ed60*/  ISETP.GE.OR P2, PT, R20, R11.reuse, P0 ;  /* 0x0000000b1400720c */ /* 0x080fe40000746670 */
[----:B------:R-:W-:-:S11]  /*ed70*/  ISETP.GE.OR P0, PT, R0, R11, P0 ;  /* 0x0000000b0000720c */ /* 0x000fd60000706670 */
[----:B0-----:R0:W-:Y:S04]  /*ed80*/  @!P2 ST.E desc[UR40][R4.64], R3 ;  /* 0x000000030400a985 */ /* 0x0011e8000c101928 */
[----:B-1----:R0:W-:Y:S02]  /*ed90*/  @!P0 ST.E desc[UR40][R6.64], R12 ;  /* 0x0000000c06008985 */ /* 0x0021e4000c101928 */
.L_x_2357:
[----:B------:R-:W-:Y:S05]  /*eda0*/  @P1 BRA `(.L_x_2358) ;  /* 0x0000001000481947 */ /* 0x000fea0003800000 */
[----:B0-----:R-:W-:Y:S01]  /*edb0*/  IMAD R3, R224, 0x40, R185 ;  /* 0x00000040e0037824 */ /* 0x001fe200078e02b9 */
[----:B------:R-:W0:Y:S01]  /*edc0*/  LDC R81, c[0x0][0xbe8] ;  /* 0x0002fa00ff517b82 */ /* 0x000e220000000800 */
[----:B------:R-:W-:Y:S01]  /*edd0*/  ULDC UR16, c[0x0][0xac8] ;  /* 0x0002b20000107ab9 */ /* 0x000fe20000000800 */
[----:B------:R-:W-:Y:S01]  /*ede0*/  ULDC.64 UR14, c[0x0][0xaa0] ;  /* 0x0002a800000e7ab9 */ /* 0x000fe20000000a00 */
[----:B------:R-:W-:-:S03]  /*edf0*/  IMAD.WIDE R14, R3, 0x2, R14 ;  /* 0x00000002030e7825 */ /* 0x000fc600078e020e */
[C---:B------:R-:W-:Y:S02]  /*ee00*/  IADD3 R41, P2, R14.reuse, 0x7000, RZ ;  /* 0x000070000e297810 */ /* 0x040fe40007f5e0ff */
[----:B------:R-:W-:Y:S02]  /*ee10*/  IADD3 R9, P3, R14, 0x1000, RZ ;  /* 0x000010000e097810 */ /* 0x000fe40007f7e0ff */
[----:B------:R-:W-:Y:S02]  /*ee20*/  LOP3.LUT R40, R41, 0x380, RZ, 0xc0, !PT ;  /* 0x0000038029287812 */ /* 0x000fe400078ec0ff */
[----:B------:R-:W-:Y:S02]  /*ee30*/  LOP3.LUT R8, R9, 0x380, RZ, 0xc0, !PT ;  /* 0x0000038009087812 */ /* 0x000fe400078ec0ff */
[----:B------:R-:W-:Y:S02]  /*ee40*/  SHF.R.U64 R40, R40, 0x3, RZ ;  /* 0x0000000328287819 */ /* 0x000fe400000012ff */
[----:B------:R-:W-:-:S02]  /*ee50*/  SHF.R.U64 R8, R8, 0x3, RZ ;  /* 0x0000000308087819 */ /* 0x000fc400000012ff */
[----:B------:R-:W-:Y:S02]  /*ee60*/  IADD3 R33, P0, R14, 0x5000, RZ ;  /* 0x000050000e217810 */ /* 0x000fe40007f1e0ff */
[----:B------:R-:W-:Y:S01]  /*ee70*/  LOP3.LUT R40, R40, R41, RZ, 0x3c, !PT ;  /* 0x0000002928287212 */ /* 0x000fe200078e3cff */
[--C-:B------:R-:W-:Y:S01]  /*ee80*/  IMAD.X R41, RZ, RZ, R15.reuse, P2 ;  /* 0x000000ffff297224 */ /* 0x100fe200010e060f */
[----:B------:R-:W-:Y:S01]  /*ee90*/  LOP3.LUT R8, R8, R9, RZ, 0x3c, !PT ;  /* 0x0000000908087212 */ /* 0x000fe200078e3cff */
[----:B------:R-:W-:Y:S01]  /*eea0*/  IMAD.X R9, RZ, RZ, R15, P3 ;  /* 0x000000ffff097224 */ /* 0x000fe200018e060f */
[C---:B------:R-:W-:Y:S02]  /*eeb0*/  IADD3 R69, P2, R14.reuse, 0xe000, RZ ;  /* 0x0000e0000e457810 */ /* 0x040fe40007f5e0ff */
[----:B------:R-:W-:Y:S01]  /*eec0*/  LOP3.LUT R32, R33, 0x380, RZ, 0xc0, !PT ;  /* 0x0000038021207812 */ /* 0x000fe200078ec0ff */
[----:B------:R-:W-:Y:S01]  /*eed0*/  UIMAD UR12, UR24, UR14, URZ ;  /* 0x0000000e180c72a4 */ /* 0x000fe2000f8e023f */
[C---:B------:R-:W-:Y:S01]  /*eee0*/  IADD3 R45, P3, R14.reuse, 0x8000, RZ ;  /* 0x000080000e2d7810 */ /* 0x040fe20007f7e0ff */
[C---:B------:R-:W-:Y:S01]  /*eef0*/  VIADD R99, R185.reuse, 0x80 ;  /* 0x00000080b9637836 */ /* 0x040fe20000000000 */
[----:B------:R-:W-:Y:S01]  /*ef00*/  IADD3 R37, P1, R14, 0x6000, RZ ;  /* 0x000060000e257810 */ /* 0x000fe20007f3e0ff */
[----:B------:R-:W-:Y:S01]  /*ef10*/  VIADD R97, R185, 0xc0 ;  /* 0x000000c0b9617836 */ /* 0x000fe20000000000 */
[----:B------:R-:W-:Y:S01]  /*ef20*/  LOP3.LUT R68, R69, 0x380, RZ, 0xc0, !PT ;  /* 0x0000038045447812 */ /* 0x000fe200078ec0ff */
[----:B------:R-:W-:Y:S01]  /*ef30*/  UIMAD.WIDE.U32 UR10, UR4, UR14, URZ ;  /* 0x0000000e040a72a5 */ /* 0x000fe2000f8e003f */
[----:B------:R-:W-:Y:S01]  /*ef40*/  SHF.R.U64 R32, R32, 0x3, RZ ;  /* 0x0000000320207819 */ /* 0x000fe200000012ff */
[----:B------:R-:W-:Y:S01]  /*ef50*/  VIADD R101, R185, 0x100 ;  /* 0x00000100b9657836 */ /* 0x000fe20000000000 */
[----:B------:R-:W-:Y:S01]  /*ef60*/  LOP3.LUT R44, R45, 0x380, RZ, 0xc0, !PT ;  /* 0x000003802d2c7812 */ /* 0x000fe200078ec0ff */
[----:B------:R-:W-:Y:S01]  /*ef70*/  VIADD R91, R185, 0x140 ;  /* 0x00000140b95b7836 */ /* 0x000fe20000000000 */
[----:B------:R-:W-:Y:S01]  /*ef80*/  LOP3.LUT R36, R37, 0x380, RZ, 0xc0, !PT ;  /* 0x0000038025247812 */ /* 0x000fe200078ec0ff */
[----:B------:R-:W5:Y:S01]  /*ef90*/  LD.E.128 R8, desc[UR40][R8.64] ;  /* 0x0000002808087980 */ /* 0x000f62000c101d00 */
[----:B------:R-:W-:-:S02]  /*efa0*/  SHF.R.U64 R68, R68, 0x3, RZ ;  /* 0x0000000344447819 */ /* 0x000fc400000012ff */
[----:B------:R-:W-:Y:S01]  /*efb0*/  LOP3.LUT R32, R32, R33, RZ, 0x3c, !PT ;  /* 0x0000002120207212 */ /* 0x000fe200078e3cff */
[--C-:B------:R-:W-:Y:S01]  /*efc0*/  IMAD.X R33, RZ, RZ, R15.reuse, P0 ;  /* 0x000000ffff217224 */ /* 0x100fe200000e060f */
[----:B------:R-:W-:Y:S01]  /*efd0*/  SHF.R.U64 R44, R44, 0x3, RZ ;  /* 0x000000032c2c7819 */ /* 0x000fe200000012ff */
[----:B------:R-:W5:Y:S01]  /*efe0*/  LD.E.128 R40, desc[UR40][R40.64] ;  /* 0x0000002828287980 */ /* 0x000f62000c101d00 */
[----:B------:R-:W-:Y:S02]  /*eff0*/  SHF.R.U64 R36, R36, 0x3, RZ ;  /* 0x0000000324247819 */ /* 0x000fe400000012ff */
[----:B------:R-:W-:Y:S01]  /*f000*/  IADD3 R61, P0, R14, 0xc000, RZ ;  /* 0x0000c0000e3d7810 */ /* 0x000fe20007f1e0ff */
[----:B------:R-:W-:Y:S01]  /*f010*/  UIMAD UR12, UR4, UR15, UR12 ;  /* 0x0000000f040c72a4 */ /* 0x000fe2000f8e020c */
[----:B------:R-:W-:Y:S01]  /*f020*/  LOP3.LUT R68, R68, R69, RZ, 0x3c, !PT ;  /* 0x0000004544447212 */ /* 0x000fe200078e3cff */
[--C-:B------:R-:W-:Y:S01]  /*f030*/  IMAD.X R69, RZ, RZ, R15.reuse, P2 ;  /* 0x000000ffff457224 */ /* 0x100fe200010e060f */
[----:B------:R-:W-:Y:S01]  /*f040*/  LOP3.LUT R44, R44, R45, RZ, 0x3c, !PT ;  /* 0x0000002d2c2c7212 */ /* 0x000fe200078e3cff */
[--C-:B------:R-:W-:Y:S01]  /*f050*/  IMAD.X R45, RZ, RZ, R15.reuse, P3 ;  /* 0x000000ffff2d7224 */ /* 0x100fe200018e060f */
[----:B0-----:R-:W-:Y:S01]  /*f060*/  ISETP.NE.AND P2, PT, R81, 0x1, PT ;  /* 0x000000015100780c */ /* 0x001fe20003f45270 */
[----:B------:R-:W5:Y:S01]  /*f070*/  LD.E.128 R32, desc[UR40][R32.64] ;  /* 0x0000002820207980 */ /* 0x000f62000c101d00 */
[----:B------:R-:W-:Y:S01]  /*f080*/  LOP3.LUT R36, R36, R37, RZ, 0x3c, !PT ;  /* 0x0000002524247212 */ /* 0x000fe200078e3cff */
[----:B------:R-:W-:Y:S01]  /*f090*/  IMAD.X R37, RZ, RZ, R15, P1 ;  /* 0x000000ffff257224 */ /* 0x000fe200008e060f */
[----:B------:R-:W-:-:S02]  /*f0a0*/  LOP3.LUT R60, R61, 0x380, RZ, 0xc0, !PT ;  /* 0x000003803d3c7812 */ /* 0x000fc400078ec0ff */
[C---:B------:R-:W-:Y:S02]  /*f0b0*/  IADD3 R13, P4, R14.reuse, 0x2000, RZ ;  /* 0x000020000e0d7810 */ /* 0x040fe40007f9e0ff */
[C---:B------:R-:W-:Y:S02]  /*f0c0*/  IADD3 R25, P5, R14.reuse, 0x3000, RZ ;  /* 0x000030000e197810 */ /* 0x040fe40007fbe0ff */
[C---:B------:R-:W-:Y:S01]  /*f0d0*/  IADD3 R29, P6, R14.reuse, 0x4000, RZ ;  /* 0x000040000e1d7810 */ /* 0x040fe20007fde0ff */
[----:B------:R-:W-:Y:S01]  /*f0e0*/  UIADD3 UR11, UR11, UR12, URZ ;  /* 0x0000000c0b0b7290 */ /* 0x000fe2000fffe03f */
[C---:B------:R-:W-:Y:S01]  /*f0f0*/  IADD3 R3, P3, R14.reuse, 0xf000, RZ ;  /* 0x0000f0000e037810 */ /* 0x040fe20007f7e0ff */
[----:B------:R-:W0:Y:S01]  /*f100*/  @P2 LDC R21, c[0x0][0xbec] ;  /* 0x0002fb00ff152b82 */ /* 0x000e220000000800 */
[----:B------:R-:W-:Y:S01]  /*f110*/  IADD3 R65, P1, R14, 0xd000, RZ ;  /* 0x0000d0000e417810 */ /* 0x000fe20007f3e0ff */
[----:B------:R-:W-:Y:S01]  /*f120*/  ULDC.64 UR12, c[0x0][0xae8] ;  /* 0x0002ba00000c7ab9 */ /* 0x000fe20000000a00 */
[----:B------:R-:W-:Y:S01]  /*f130*/  SHF.R.U64 R60, R60, 0x3, RZ ;  /* 0x000000033c3c7819 */ /* 0x000fe200000012ff */
[----:B------:R-:W-:Y:S01]  /*f140*/  USHF.R.S32.HI UR4, URZ, 0x1f, UR9 ;  /* 0x0000001f3f047899 */ /* 0x000fe20008011409 */
[----:B------:R-:W-:Y:S01]  /*f150*/  LOP3.LUT R0, R3, 0x380, RZ, 0xc0, !PT ;  /* 0x0000038003007812 */ /* 0x000fe200078ec0ff */
[--C-:B------:R-:W-:Y:S01]  /*f160*/  IMAD.X R73, RZ, RZ, R15.reuse, P3 ;  /* 0x000000ffff497224 */ /* 0x100fe200018e060f */
[----:B------:R-:W-:Y:S01]  /*f170*/  LOP3.LUT R64, R65, 0x380, RZ, 0xc0, !PT ;  /* 0x0000038041407812 */ /* 0x000fe200078ec0ff */
[----:B------:R-:W1:Y:S01]  /*f180*/  @P2 LDC R77, c[0x0][0xbf0] ;  /* 0x0002fc00ff4d2b82 */ /* 0x000e620000000800 */
[----:B------:R-:W-:Y:S01]  /*f190*/  LOP3.LUT R60, R60, R61, RZ, 0x3c, !PT ;  /* 0x0000003d3c3c7212 */ /* 0x000fe200078e3cff */
[----:B------:R-:W-:Y:S01]  /*f1a0*/  IMAD.X R61, RZ, RZ, R15, P0 ;  /* 0x000000ffff3d7224 */ /* 0x000fe200000e060f */
[----:B------:R-:W-:Y:S01]  /*f1b0*/  SHF.R.U64 R0, R0, 0x3, RZ ;  /* 0x0000000300007819 */ /* 0x000fe200000012ff */
[----:B------:R-:W5:Y:S01]  /*f1c0*/  LD.E.128 R36, desc[UR40][R36.64] ;  /* 0x0000002824247980 */ /* 0x000f62000c101d00 */
[----:B------:R-:W-:-:S02]  /*f1d0*/  SHF.R.U64 R64, R64, 0x3, RZ ;  /* 0x0000000340407819 */ /* 0x000fc400000012ff */
[----:B------:R-:W-:Y:S01]  /*f1e0*/  ISETP.GE.AND P0, PT, R192, UR16, PT ;  /* 0x00000010c0007c0c */ /* 0x000fe2000bf06270 */
[----:B------:R-:W5:Y:S01]  /*f1f0*/  LD.E.128 R44, desc[UR40][R44.64] ;  /* 0x000000282c2c7980 */ /* 0x000f62000c101d00 */
[----:B------:R-:W-:Y:S02]  /*f200*/  LOP3.LUT R72, R0, R3, RZ, 0x3c, !PT ;  /* 0x0000000300487212 */ /* 0x000fe400078e3cff */
[----:B------:R-:W-:Y:S01]  /*f210*/  LOP3.LUT R64, R64, R65, RZ, 0x3c, !PT ;  /* 0x0000004140407212 */ /* 0x000fe200078e3cff */
[----:B------:R-:W-:Y:S01]  /*f220*/  IMAD.X R65, RZ, RZ, R15, P1 ;  /* 0x000000ffff417224 */ /* 0x000fe200008e060f */
[----:B------:R-:W-:Y:S01]  /*f230*/  SEL R3, RZ, 0xffffffff, P0 ;  /* 0xffffffffff037807 */ /* 0x000fe20000000000 */
[----:B------:R-:W5:Y:S01]  /*f240*/  LD.E.128 R68, desc[UR40][R68.64] ;  /* 0x0000002844447980 */ /* 0x000f62000c101d00 */
[----:B------:R-:W-:Y:S02]  /*f250*/  ISETP.GE.AND P1, PT, R185, UR16, PT ;  /* 0x00000010b9007c0c */ /* 0x000fe4000bf26270 */
[----:B------:R-:W-:Y:S01]  /*f260*/  LOP3.LUT R12, R13, 0x380, RZ, 0xc0, !PT ;  /* 0x000003800d0c7812 */ /* 0x000fe200078ec0ff */
[----:B------:R-:W-:Y:S01]  /*f270*/  IMAD.SHL.U32 R3, R3, 0x2, RZ ;  /* 0x0000000203037824 */ /* 0x000fe200078e00ff */
[----:B------:R-:W-:-:S02]  /*f280*/  SEL R0, RZ, 0x1, P1 ;  /* 0x00000001ff007807 */ /* 0x000fc40000800000 */
[----:B------:R-:W-:Y:S02]  /*f290*/  LOP3.LUT R24, R25, 0x380, RZ, 0xc0, !PT ;  /* 0x0000038019187812 */ /* 0x000fe400078ec0ff */
[----:B------:R-:W-:Y:S01]  /*f2a0*/  LOP3.LUT R28, R29, 0x380, RZ, 0xc0, !PT ;  /* 0x000003801d1c7812 */ /* 0x000fe200078ec0ff */
[----:B------:R-:W-:Y:S01]  /*f2b0*/  UIMAD.WIDE.U32 UR10, UR44, UR12, UR10 ;  /* 0x0000000c2c0a72a5 */ /* 0x000fe2000f8e000a */
[----:B------:R-:W-:Y:S01]  /*f2c0*/  LOP3.LUT R3, R3, 0x2, R0, 0xe2, !PT ;  /* 0x0000000203037812 */ /* 0x000fe200078ee200 */
[----:B------:R-:W-:Y:S01]  /*f2d0*/  IMAD R0, R187, 0x20, R224 ;  /* 0x00000020bb007824 */ /* 0x000fe200078e02e0 */
[----:B------:R-:W-:Y:S01]  /*f2e0*/  ISETP.GE.AND P1, PT, R99, UR16, PT ;  /* 0x0000001063007c0c */ /* 0x000fe2000bf26270 */
[----:B------:R-:W5:Y:S01]  /*f2f0*/  LD.E.128 R60, desc[UR40][R60.64] ;  /* 0x000000283c3c7980 */ /* 0x000f62000c101d00 */
[----:B------:R-:W-:Y:S01]  /*f300*/  ISETP.GE.AND P0, PT, R97, UR16, PT ;  /* 0x0000001061007c0c */ /* 0x000fe2000bf06270 */
[----:B------:R-:W-:Y:S01]  /*f310*/  VIADD R80, R0, UR42 ;  /* 0x0000002a00507c36 */ /* 0x000fe20008000000 */
[----:B------:R-:W-:Y:S01]  /*f320*/  SHF.R.U64 R12, R12, 0x3, RZ ;  /* 0x000000030c0c7819 */ /* 0x000fe200000012ff */
[----:B------:R-:W5:Y:S01]  /*f330*/  LD.E.128 R64, desc[UR40][R64.64] ;  /* 0x0000002840407980 */ /* 0x000f62000c101d00 */
[----:B------:R-:W-:-:S02]  /*f340*/  SHF.R.U64 R24, R24, 0x3, RZ ;  /* 0x0000000318187819 */ /* 0x000fc400000012ff */
[----:B------:R-:W-:Y:S01]  /*f350*/  SHF.R.U64 R28, R28, 0x3, RZ ;  /* 0x000000031c1c7819 */ /* 0x000fe200000012ff */
[----:B------:R-:W5:Y:S01]  /*f360*/  LD.E.128 R72, desc[UR40][R72.64] ;  /* 0x0000002848487980 */ /* 0x000f62000c101d00 */
[----:B------:R-:W-:Y:S02]  /*f370*/  SEL R20, RZ, 0xffffffff, P1 ;  /* 0xffffffffff147807 */ /* 0x000fe40000800000 */
[----:B------:R-:W-:Y:S01]  /*f380*/  SEL R0, RZ, 0xffffffff, P0 ;  /* 0xffffffffff007807 */ /* 0x000fe20000000000 */
[----:B------:R-:W-:Y:S01]  /*f390*/  UIMAD UR11, UR44, UR13, UR11 ;  /* 0x0000000d2c0b72a4 */ /* 0x000fe2000f8e020b */
[----:B------:R-:W-:Y:S01]  /*f3a0*/  LOP3.LUT R12, R12, R13, RZ, 0x3c, !PT ;  /* 0x0000000d0c0c7212 */ /* 0x000fe200078e3cff */
[--C-:B------:R-:W-:Y:S01]  /*f3b0*/  IMAD.X R13, RZ, RZ, R15.reuse, P4 ;  /* 0x000000ffff0d7224 */ /* 0x100fe200020e060f */
[----:B------:R-:W-:Y:S01]  /*f3c0*/  LOP3.LUT R24, R24, R25, RZ, 0x3c, !PT ;  /* 0x0000001918187212 */ /* 0x000fe200078e3cff */
[--C-:B------:R-:W-:Y:S01]  /*f3d0*/  IMAD.X R25, RZ, RZ, R15.reuse, P5 ;  /* 0x000000ffff197224 */ /* 0x100fe200028e060f */
[----:B------:R-:W-:Y:S01]  /*f3e0*/  LOP3.LUT R28, R28, R29, RZ, 0x3c, !PT ;  /* 0x0000001d1c1c7212 */ /* 0x000fe200078e3cff */
[----:B------:R-:W-:Y:S01]  /*f3f0*/  IMAD.X R29, RZ, RZ, R15, P6 ;  /* 0x000000ffff1d7224 */ /* 0x000fe200030e060f */
[----:B------:R-:W-:Y:S01]  /*f400*/  IADD3 R49, P4, R14, 0x9000, RZ ;  /* 0x000090000e317810 */ /* 0x000fe20007f9e0ff */
[----:B------:R-:W-:Y:S01]  /*f410*/  IMAD.SHL.U32 R20, R20, 0x4, RZ ;  /* 0x0000000414147824 */ /* 0x000fe200078e00ff */
[C---:B------:R-:W-:Y:S01]  /*f420*/  IADD3 R53, P5, R14.reuse, 0xa000, RZ ;  /* 0x0000a0000e357810 */ /* 0x040fe20007fbe0ff */
[----:B------:R-:W-:Y:S01]  /*f430*/  ULDC.64 UR12, c[0x0][0xaf0] ;  /* 0x0002bc00000c7ab9 */ /* 0x000fe20000000a00 */
[----:B------:R-:W-:Y:S01]  /*f440*/  IADD3 R57, P6, R14, 0xb000, RZ ;  /* 0x0000b0000e397810 */ /* 0x000fe20007fde0ff */
[----:B------:R-:W-:Y:S01]  /*f450*/  IMAD.SHL.U32 R79, R0, 0x8, RZ ;  /* 0x00000008004f7824 */ /* 0x000fe200078e00ff */
[----:B------:R-:W-:Y:S01]  /*f460*/  UIMAD UR4, UR4, UR12, URZ ;  /* 0x0000000c040472a4 */ /* 0x000fe2000f8e023f */
[----:B0-----:R-:W-:Y:S01]  /*f470*/  @P2 IMAD.HI.U32 R0, R80, R21, RZ ;  /* 0x0000001550002227 */ /* 0x001fe200078e00ff */
[----:B------:R-:W-:Y:S01]  /*f480*/  LOP3.LUT R48, R49, 0x380, RZ, 0xc0, !PT ;  /* 0x0000038031307812 */ /* 0x000fe200078ec0ff */
[----:B------:R-:W5:Y:S01]  /*f490*/  LD.E.128 R24, desc[UR40][R24.64] ;  /* 0x0000002818187980 */ /* 0x000f62000c101d00 */
[----:B------:R-:W-:-:S02]  /*f4a0*/  LOP3.LUT R52, R53, 0x380, RZ, 0xc0, !PT ;  /* 0x0000038035347812 */ /* 0x000fc400078ec0ff */
[----:B------:R-:W-:Y:S01]  /*f4b0*/  LOP3.LUT R56, R57, 0x380, RZ, 0xc0, !PT ;  /* 0x0000038039387812 */ /* 0x000fe200078ec0ff */
[----:B------:R-:W5:Y:S01]  /*f4c0*/  LD.E.128 R28, desc[UR40][R28.64] ;  /* 0x000000281c1c7980 */ /* 0x000f62000c101d00 */
[----:B------:R-:W-:Y:S02]  /*f4d0*/  LOP3.LUT R5, R14, 0x380, RZ, 0xc0, !PT ;  /* 0x000003800e057812 */ /* 0x000fe400078ec0ff */
[----:B------:R-:W-:Y:S01]  /*f4e0*/  LOP3.LUT R76, R20, 0x4, R3, 0xe2, !PT ;  /* 0x00000004144c7812 */ /* 0x000fe200078ee203 */
[----:B------:R-:W-:Y:S01]  /*f4f0*/  IMAD.MOV.U32 R3, RZ, RZ, R80 ;  /* 0x000000ffff037224 */ /* 0x000fe200078e0050 */
[----:B------:R-:W-:Y:S01]  /*f500*/  UIMAD UR4, UR9, UR13, UR4 ;  /* 0x0000000d090472a4 */ /* 0x000fe2000f8e0204 */
[----:B-1----:R-:W-:Y:S01]  /*f510*/  @P2 SHF.R.U32.HI R3, RZ, R77, R0 ;  /* 0x0000004dff032219 */ /* 0x002fe20000011600 */
[----:B------:R-:W-:Y:S01]  /*f520*/  UIMAD.WIDE.U32 UR10, UR9, UR12, UR10 ;  /* 0x0000000c090a72a5 */ /* 0x000fe2000f8e000a */
[----:B------:R-:W-:Y:S02]  /*f530*/  SHF.R.U64 R48, R48, 0x3, RZ ;  /* 0x0000000330307819 */ /* 0x000fe400000012ff */
[----:B------:R-:W-:-:S02]  /*f540*/  SHF.R.U64 R52, R52, 0x3, RZ ;  /* 0x0000000334347819 */ /* 0x000fc400000012ff */
[----:B------:R-:W-:Y:S02]  /*f550*/  SHF.R.U64 R56, R56, 0x3, RZ ;  /* 0x0000000338387819 */ /* 0x000fe400000012ff */
[----:B------:R-:W-:Y:S01]  /*f560*/  SHF.R.U64 R5, R5, 0x3, RZ ;  /* 0x0000000305057819 */ /* 0x000fe200000012ff */
[----:B------:R-:W-:Y:S01]  /*f570*/  UIADD3 UR4, UR11, UR4, URZ ;  /* 0x000000040b047290 */ /* 0x000fe2000fffe03f */
[----:B------:R-:W-:Y:S02]  /*f580*/  ISETP.GE.AND P0, PT, R101, UR16, PT ;  /* 0x0000001065007c0c */ /* 0x000fe4000bf06270 */
[--C-:B------:R-:W-:Y:S01]  /*f590*/  SHF.R.S32.HI R77, RZ, 0x1f, R3.reuse ;  /* 0x0000001fff4d7819 */ /* 0x100fe20000011403 */
[----:B------:R-:W-:Y:S01]  /*f5a0*/  IMAD.U32 R20, RZ, RZ, UR10 ;  /* 0x0000000aff147e24 */ /* 0x000fe2000f8e00ff */
[----:B------:R-:W-:Y:S01]  /*f5b0*/  LOP3.LUT R76, R79, 0x8, R76, 0xe2, !PT ;  /* 0x000000084f4c7812 */ /* 0x000fe200078ee24c */
[----:B------:R-:W-:Y:S01]  /*f5c0*/  IMAD.U32 R21, RZ, RZ, UR11 ;  /* 0x0000000bff157e24 */ /* 0x000fe2000f8e00ff */
        /* <DEDUP_REMOVED lines=8> */
[----:B------:R-:W-:Y:S01]  /*f650*/  ULDC.64 UR10, c[0x0][0xae0] ;  /* 0x0002b800000a7ab9 */ /* 0x000fe20000000a00 */
[----:B------:R-:W-:Y:S01]  /*f660*/  IMAD.MOV.U32 R5, RZ, RZ, R15 ;  /* 0x000000ffff057224 */ /* 0x000fe200078e000f */
[----:B------:R-:W-:Y:S01]  /*f670*/  SEL R0, RZ, 0xffffffff, P0 ;  /* 0xffffffffff007807 */ /* 0x000fe20000000000 */
[----:B------:R-:W-:Y:S01]  /*f680*/  IMAD R78, R77, UR10, RZ ;  /* 0x0000000a4d4e7c24 */ /* 0x000fe2000f8e02ff */
[----:B------:R-:W-:Y:S01]  /*f690*/  ISETP.GE.AND P0, PT, R91, UR16, PT ;  /* 0x000000105b007c0c */ /* 0x000fe2000bf06270 */
[----:B------:R-:W-:Y:S01]  /*f6a0*/  IMAD.U32 R21, RZ, RZ, UR4 ;  /* 0x00000004ff157e24 */ /* 0x000fe2000f8e00ff */
[----:B------:R-:W5:Y:S01]  /*f6b0*/  LD.E.128 R12, desc[UR40][R12.64] ;  /* 0x000000280c0c7980 */ /* 0x000f62000c101d00 */
[----:B------:R-:W-:-:S02]  /*f6c0*/  IMAD R77, R81, R79, R80 ;  /* 0x0000004f514d7224 */ /* 0x000fc400078e0250 */
[----:B------:R-:W-:Y:S01]  /*f6d0*/  IMAD.SHL.U32 R83, R0, 0x10, RZ ;  /* 0x0000001000537824 */ /* 0x000fe200078e00ff */
[----:B------:R-:W5:Y:S01]  /*f6e0*/  LD.E.128 R4, desc[UR40][R4.64] ;  /* 0x0000002804047980 */ /* 0x000f62000c101d00 */
[C---:B------:R-:W-:Y:S01]  /*f6f0*/  IMAD R79, R3.reuse, UR11, R78 ;  /* 0x0000000b034f7c24 */ /* 0x040fe2000f8e024e */
[----:B------:R-:W-:Y:S01]  /*f700*/  SEL R0, RZ, 0xffffffff, P0 ;  /* 0xffffffffff007807 */ /* 0x000fe20000000000 */
[----:B------:R-:W-:Y:S01]  /*f710*/  IMAD.WIDE.U32 R20, R3, UR10, R20 ;  /* 0x0000000a03147c25 */ /* 0x000fe2000f8e0014 */
[----:B------:R-:W5:Y:S01]  /*f720*/  LD.E.128 R48, desc[UR40][R48.64] ;  /* 0x0000002830307980 */ /* 0x000f62000c101d00 */
[----:B------:R-:W-:Y:S01]  /*f730*/  SHF.R.S32.HI R3, RZ, 0x1f, R77 ;  /* 0x0000001fff037819 */ /* 0x000fe2000001144d */
[----:B------:R-:W-:Y:S02]  /*f740*/  ULDC.64 UR10, c[0x0][0xad8] ;  /* 0x0002b600000a7ab9 */ /* 0x000fe40000000a00 */
[----:B------:R-:W5:Y:S01]  /*f750*/  LD.E.128 R52, desc[UR40][R52.64] ;  /* 0x0000002834347980 */ /* 0x000f62000c101d00 */
[----:B------:R-:W-:-:S03]  /*f760*/  VIADD R93, R185, 0x180 ;  /* 0x00000180b95d7836 */ /* 0x000fc60000000000 */
[----:B------:R-:W5:Y:S01]  /*f770*/  LD.E.128 R56, desc[UR40][R56.64] ;  /* 0x0000002838387980 */ /* 0x000f62000c101d00 */
[----:B------:R-:W-:Y:S01]  /*f780*/  @!PT LDS RZ, [RZ] ;  /* 0x00000000fffff984 */ /* 0x000fe20000000800 */
[----:B------:R-:W-:Y:S01]  /*f790*/  @!PT LDS RZ, [RZ] ;  /* 0x00000000fffff984 */ /* 0x000fe20000000800 */
[----:B------:R-:W-:Y:S01]  /*f7a0*/  @!PT LDS RZ, [RZ] ;  /* 0x00000000fffff984 */ /* 0x000fe20000000800 */
[----:B------:R-:W-:Y:S01]  /*f7b0*/  @!PT LDS RZ, [RZ] ;  /* 0x00000000fffff984 */ /* 0x000fe20000000800 */
[----:B------:R0:W-:Y:S06]  /*f7c0*/  MEMBAR.ALL.CTA ;  /* 0x0000000000007992 */ /* 0x0001ec0000008000 */
[----:B0-----:R-:W0:Y:S01]  /*f7d0*/  FENCE.VIEW.ASYNC.S ;  /* 0x00000000000073c6 */ /* 0x001e220000000000 */
[----:B------:R-:W-:Y:S01]  /*f7e0*/  LOP3.LUT R76, R83, 0x10, R76, 0xe2, !PT ;  /* 0x00000010534c7812 */ /* 0x000fe200078ee24c */
[----:B------:R-:W-:Y:S01]  /*f7f0*/  IMAD.SHL.U32 R83, R0, 0x20, RZ ;  /* 0x0000002000537824 */ /* 0x000fe200078e00ff */
[----:B------:R-:W-:Y:S01]  /*f800*/  ISETP.GE.AND P0, PT, R93, UR16, PT ;  /* 0x000000105d007c0c */ /* 0x000fe2000bf06270 */
[----:B------:R-:W-:-:S02]  /*f810*/  IMAD.IADD R21, R21, 0x1, R79 ;  /* 0x0000000115157824 */ /* 0x000fc400078e024f */
[----:B------:R-:W-:Y:S02]  /*f820*/  IMAD R0, R3, UR10, RZ ;  /* 0x0000000a03007c24 */ /* 0x000fe4000f8e02ff */
[----:B------:R-:W-:Y:S02]  /*f830*/  VIADD R88, R224, UR42 ;  /* 0x0000002ae0587c36 */ /* 0x000fe40008000000 */
[----:B------:R-:W-:Y:S01]  /*f840*/  IMAD R89, R81, UR8, RZ ;  /* 0x0000000851597c24 */ /* 0x000fe2000f8e02ff */
[----:B------:R-:W-:Y:S01]  /*f850*/  UIADD3 UR4, UR46, 0x28c20, URZ ;  /* 0x00028c202e047890 */ /* 0x000fe2000fffe03f */
[C---:B------:R-:W-:Y:S01]  /*f860*/  IMAD R79, R77.reuse, UR11, R0 ;  /* 0x0000000b4d4f7c24 */ /* 0x040fe2000f8e0200 */
[----:B------:R-:W-:Y:S01]  /*f870*/  SEL R3, RZ, 0x40, P0 ;  /* 0x00000040ff037807 */ /* 0x000fe20000000000 */
[----:B------:R-:W-:Y:S01]  /*f880*/  IMAD.WIDE.U32 R20, R77, UR10, R20 ;  /* 0x0000000a4d147c25 */ /* 0x000fe2000f8e0014 */
[----:B------:R-:W-:Y:S01]  /*f890*/  ISETP.GE.AND P0, PT, R88, R89, PT ;  /* 0x000000595800720c */ /* 0x000fe20003f06270 */
[----:B------:R-:W-:Y:S01]  /*f8a0*/  ULDC.64 UR10, c[0x0][0xa80] ;  /* 0x0002a000000a7ab9 */ /* 0x000fe20000000a00 */
[----:B------:R-:W-:Y:S01]  /*f8b0*/  UPRMT UR4, URZ, 0x654, UR4 ;  /* 0x000006543f047896 */ /* 0x000fe20008000004 */
[----:B------:R-:W-:Y:S01]  /*f8c0*/  VIADD R95, R185, 0x1c0 ;  /* 0x000001c0b95f7836 */ /* 0x000fe20000000000 */
[----:B------:R-:W-:Y:S01]  /*f8d0*/  LEA R86, P2, R20, UR10, 0x1 ;  /* 0x0000000a14567c11 */ /* 0x000fe2000f8408ff */
[----:B------:R-:W-:Y:S01]  /*f8e0*/  IMAD.IADD R21, R21, 0x1, R79 ;  /* 0x0000000115157824 */ /* 0x000fe200078e024f */
[----:B------:R-:W-:-:S02]  /*f8f0*/  LOP3.LUT R76, R83, 0x20, R76, 0xe2, !PT ;  /* 0x00000020534c7812 */ /* 0x000fc400078ee24c */
[----:B------:R-:W-:Y:S02]  /*f900*/  ISETP.GE.AND P1, PT, R95, UR16, PT ;  /* 0x000000105f007c0c */ /* 0x000fe4000bf26270 */
[----:B------:R-:W-:Y:S01]  /*f910*/  LEA.HI.X R87, R20, UR11, R21, 0x1, P2 ;  /* 0x0000000b14577c11 */ /* 0x000fe200090f0c15 */
[----:B0-----:R-:W-:Y:S01]  /*f920*/  SYNCS.ARRIVE.TRANS64.RED.A1T0 RZ, [UR4], RZ ;  /* 0x000000ffffff79a7 */ /* 0x001fe20008100404 */
[----:B------:R-:W-:Y:S01]  /*f930*/  LOP3.LUT R3, R76, R3, RZ, 0xfc, !PT ;  /* 0x000000034c037212 */ /* 0x000fe200078efcff */
[----:B------:R0:W1:Y:S01]  /*f940*/  SHFL.IDX PT, R20, R86, RZ, 0x181f ;  /* 0x00181fff56147589 */ /* 0x00006200000e0000 */
[----:B------:R-:W-:Y:S01]  /*f950*/  SEL R0, RZ, 0x80, P1 ;  /* 0x00000080ff007807 */ /* 0x000fe20000800000 */
[----:B------:R-:W-:Y:S02]  /*f960*/  BSSY B1, `(.L_x_2359) ;  /* 0x000002a000017945 */ /* 0x000fe40003800000 */
[----:B------:R0:W2:Y:S01]  /*f970*/  SHFL.IDX PT, R21, R87, RZ, 0x181f ;  /* 0x00181fff57157589 */ /* 0x0000a200000e0000 */
[----:B------:R-:W-:-:S02]  /*f980*/  LOP3.LUT R0, R3, R0, RZ, 0xfc, !PT ;  /* 0x0000000003007212 */ /* 0x000fc400078efcff */
        /* <DEDUP_REMOVED lines=9> */
[CC--:B-1----:R-:W-:Y:S01]  /*fa20*/  @!P1 LEA R76, P2, R192.reuse, R20.reuse, 0x1 ;  /* 0x00000014c04c9211 */ /* 0x0c2fe200078408ff */
        /* <DEDUP_REMOVED lines=8> */
[-C--:B------:R-:W-:Y:S02]  /*fab0*/  @!P3 LEA R82, P6, R97, R20.reuse, 0x1 ;  /* 0x000000146152b211 */ /* 0x080fe400078c08ff */
        /* <DEDUP_REMOVED lines=9> */
[----:B------:R-:W-:Y:S01]  /*fb50*/  SHF.R.S32.HI R7, RZ, 0x1f, R93 ;  /* 0x0000001fff077819 */ /* 0x000fe2000001145d */
[----:B------:R3:W-:Y:S01]  /*fb60*/  @!P2 ST.E.128 desc[UR40][R84.64], R44 ;  /* 0x0000002c5400a985 */ /* 0x0007e2000c101d28 */
[-C--:B------:R-:W-:Y:S02]  /*fb70*/  @!P1 LEA.HI.X R5, R91, R21.reuse, R5, 0x1, P5 ;  /* 0x000000155b059211 */ /* 0x080fe400028f0c05 */
[C---:B------:R-:W-:Y:S02]  /*fb80*/  @P0 LEA R6, P5, R93.reuse, R20, 0x1 ;  /* 0x000000145d060211 */ /* 0x040fe400078a08ff */
[----:B--2---:R-:W-:Y:S01]  /*fb90*/  SHF.R.S32.HI R13, RZ, 0x1f, R95 ;  /* 0x0000001fff0d7819 */ /* 0x004fe2000001145f */
[----:B------:R3:W-:Y:S01]  /*fba0*/  @!P1 ST.E.128 desc[UR40][R4.64], R52 ;  /* 0x0000003404009985 */ /* 0x0007e2000c101d28 */
[----:B------:R-:W-:-:S02]  /*fbb0*/  @P0 LEA.HI.X R7, R93, R21, R7, 0x1, P5 ;  /* 0x000000155d070211 */ /* 0x000fc400028f0c07 */
[----:B------:R-:W-:-:S03]  /*fbc0*/  @P6 LEA R12, P5, R95, R20, 0x1 ;  /* 0x000000145f0c6211 */ /* 0x000fc600078a08ff */
[----:B------:R3:W-:Y:S01]  /*fbd0*/  @P0 ST.E.128 desc[UR40][R6.64], R60 ;  /* 0x0000003c06000985 */ /* 0x0007e2000c101d28 */
[----:B------:R-:W-:-:S05]  /*fbe0*/  @P6 LEA.HI.X R13, R95, R21, R13, 0x1, P5 ;  /* 0x000000155f0d6211 */ /* 0x000fca00028f0c0d */
[----:B------:R3:W-:Y:S04]  /*fbf0*/  @P6 ST.E.128 desc[UR40][R12.64], R68 ;  /* 0x000000440c006985 */ /* 0x0007e8000c101d28 */
.L_x_2360:
[----:B------:R-:W-:Y:S05]  /*fc00*/  BSYNC B1 ;  /* 0x0000000000017941 */ /* 0x000fea0003800000 */
.L_x_2359:
        /* <DEDUP_REMOVED lines=11> */
[----:B--2---:R-:W-:Y:S01]  /*fcc0*/  SHF.R.S32.HI R21, RZ, 0x1f, R97 ;  /* 0x0000001fff157819 */ /* 0x004fe20000011461 */
[----:B0---4-:R-:W-:Y:S02]  /*fcd0*/  @!P0 IMAD.WIDE R6, R185, 0x2, R4 ;  /* 0x00000002b9068825 */ /* 0x011fe400078e0204 */
[CC--:B------:R-:W-:Y:S02]  /*fce0*/  @!P4 LEA R12, P5, R192.reuse, R4.reuse, 0x1 ;  /* 0x00000004c00cc211 */ /* 0x0c0fe400078a08ff */
[-C--:B------:R-:W-:Y:S01]  /*fcf0*/  @!P3 LEA R14, P6, R99, R4.reuse, 0x1 ;  /* 0x00000004630eb211 */ /* 0x080fe200078c08ff */
[----:B------:R0:W-:Y:S01]  /*fd00*/  @!P0 ST.E.128 desc[UR40][R6.64], R8 ;  /* 0x0000000806008985 */ /* 0x0001e2000c101d28 */
[----:B------:R-:W-:Y:S02]  /*fd10*/  ISETP.GE.AND P0, PT, R91, UR16, PT ;  /* 0x000000105b007c0c */ /* 0x000fe4000bf06270 */
[----:B------:R-:W-:Y:S02]  /*fd20*/  @!P4 LEA.HI.X R13, R192, R5, R152, 0x1, P5 ;  /* 0x00000005c00dc211 */ /* 0x000fe400028f0c98 */
[----:B-1----:R-:W-:-:S02]  /*fd30*/  @!P2 LEA R20, P5, R97, R4, 0x1 ;  /* 0x000000046114a211 */ /* 0x002fc400078a08ff */
[-C--:B------:R-:W-:Y:S01]  /*fd40*/  @!P3 LEA.HI.X R15, R99, R5.reuse, R15, 0x1, P6 ;  /* 0x00000005630fb211 */ /* 0x080fe200030f0c0f */
[----:B------:R1:W-:Y:S01]  /*fd50*/  @!P4 ST.E.128 desc[UR40][R12.64], R24 ;  /* 0x000000180c00c985 */ /* 0x0003e2000c101d28 */
[----:B------:R-:W-:Y:S02]  /*fd60*/  LOP3.LUT P6, RZ, R3, 0x40, RZ, 0xc0, !PT ;  /* 0x0000004003ff7812 */ /* 0x000fe400078cc0ff */
[----:B------:R-:W-:Y:S01]  /*fd70*/  @!P2 LEA.HI.X R21, R97, R5, R21, 0x1, P5 ;  /* 0x000000056115a211 */ /* 0x000fe200028f0c15 */
[----:B------:R1:W-:Y:S01]  /*fd80*/  @!P3 ST.E.128 desc[UR40][R14.64], R32 ;  /* 0x000000200e00b985 */ /* 0x0003e2000c101d28 */
[----:B------:R-:W-:-:S03]  /*fd90*/  SHF.R.S32.HI R3, RZ, 0x1f, R101 ;  /* 0x0000001fff037819 */ /* 0x000fc60000011465 */
[----:B------:R1:W-:Y:S01]  /*fda0*/  @!P2 ST.E.128 desc[UR40][R20.64], R40 ;  /* 0x000000281400a985 */ /* 0x0003e2000c101d28 */
[----:B0-----:R-:W-:-:S04]  /*fdb0*/  @!P1 LEA R6, P5, R101, R4, 0x1 ;  /* 0x0000000465069211 */ /* 0x001fc800078a08ff */
[-C--:B------:R-:W-:Y:S02]  /*fdc0*/  @!P1 LEA.HI.X R7, R101, R5.reuse, R3, 0x1, P5 ;  /* 0x0000000565079211 */ /* 0x080fe400028f0c03 */
[----:B------:R-:W-:Y:S02]  /*fdd0*/  SHF.R.S32.HI R3, RZ, 0x1f, R91 ;  /* 0x0000001fff037819 */ /* 0x000fe4000001145b */
[C---:B------:R-:W-:Y:S01]  /*fde0*/  @!P0 LEA R8, P5, R91.reuse, R4, 0x1 ;  /* 0x000000045b088211 */ /* 0x040fe200078a08ff */
[----:B------:R1:W-:Y:S03]  /*fdf0*/  @!P1 ST.E.128 desc[UR40][R6.64], R48 ;  /* 0x0000003006009985 */ /* 0x0003e6000c101d28 */
[----:B------:R-:W-:Y:S02]  /*fe00*/  @!P0 LEA.HI.X R9, R91, R5, R3, 0x1, P5 ;  /* 0x000000055b098211 */ /* 0x000fe400028f0c03 */
[----:B------:R-:W-:-:S02]  /*fe10*/  SHF.R.S32.HI R3, RZ, 0x1f, R93 ;  /* 0x0000001fff037819 */ /* 0x000fc4000001145d */
[C---:B------:R-:W-:Y:S01]  /*fe20*/  @P6 LEA R10, P5, R93.reuse, R4, 0x1 ;  /* 0x000000045d0a6211 */ /* 0x040fe200078a08ff */
[----:B------:R1:W-:Y:S01]  /*fe30*/  @!P0 ST.E.128 desc[UR40][R8.64], R56 ;  /* 0x0000003808008985 */ /* 0x0003e2000c101d28 */
[----:B------:R-:W-:Y:S02]  /*fe40*/  LOP3.LUT P0, RZ, R0, 0x80, RZ, 0xc0, !PT ;  /* 0x0000008000ff7812 */ /* 0x000fe4000780c0ff */
[----:B------:R-:W-:-:S05]  /*fe50*/  @P6 LEA.HI.X R11, R93, R5, R3, 0x1, P5 ;  /* 0x000000055d0b6211 */ /* 0x000fca00028f0c03 */
[----:B------:R1:W-:Y:S06]  /*fe60*/  @P6 ST.E.128 desc[UR40][R10.64], R64 ;  /* 0x000000400a006985 */ /* 0x0003ec000c101d28 */
[----:B------:R-:W-:Y:S05]  /*fe70*/  @!P0 BRA `(.L_x_2361) ;  /* 0x0000002400648947 */ /* 0x000fea0003800000 */
[----:B------:R-:W-:Y:S02]  /*fe80*/  LEA R4, P0, R95, R4, 0x1 ;  /* 0x000000045f047211 */ /* 0x000fe400078008ff */
[----:B------:R-:W-:-:S04]  /*fe90*/  SHF.R.S32.HI R0, RZ, 0x1f, R95 ;  /* 0x0000001fff007819 */ /* 0x000fc8000001145f */
[----:B------:R-:W-:-:S05]  /*fea0*/  LEA.HI.X R5, R95, R5, R0, 0x1, P0 ;  /* 0x000000055f057211 */ /* 0x000fca00000f0c00 */
[----:B------:R0:W-:Y:S01]  /*feb0*/  ST.E.128 desc[UR40][R4.64], R72 ;  /* 0x0000004804007985 */ /* 0x0001e2000c101d28 */
[----:B------:R-:W-:Y:S05]  /*fec0*/  BRA `(.L_x_2361) ;  /* 0x0000002400507947 */ /* 0x000fea0003800000 */
.L_x_2358:
[----:B------:R-:W-:Y:S01]  /*fed0*/  ULDC.64 UR14, c[0x0][0xb08] ;  /* 0x0002c200000e7ab9 */ /* 0x000fe20000000a00 */
[----:B0-----:R-:W-:Y:S01]  /*fee0*/  VIADD R4, R186, UR42 ;  /* 0x0000002aba047c36 */ /* 0x001fe20008000000 */
[----:B------:R-:W-:Y:S01]  /*fef0*/  UIMAD UR12, UR24, UR14, URZ ;  /* 0x0000000e180c72a4 */ /* 0x000fe2000f8e023f */
[----:B------:R-:W-:Y:S01]  /*ff00*/  BSSY B1, `(.L_x_2362) ;  /* 0x00000ca000017945 */ /* 0x000fe20003800000 */
[----:B------:R-:W-:Y:S01]  /*ff10*/  UIMAD.WIDE.U32 UR10, UR4, UR14, URZ ;  /* 0x0000000e040a72a5 */ /* 0x000fe2000f8e003f */
[----:B------:R-:W-:Y:S01]  /*ff20*/  IMAD.MOV.U32 R3, RZ, RZ, R4 ;  /* 0x000000ffff037224 */ /* 0x000fe200078e0004 */
[----:B------:R-:W-:Y:S01]  /*ff30*/  UIMAD UR12, UR4, UR15, UR12 ;  /* 0x0000000f040c72a4 */ /* 0x000fe2000f8e020c */
[----:B------:R-:W-:Y:S01]  /*ff40*/  SHF.R.S32.HI R21, RZ, 0x1f, R205 ;  /* 0x0000001fff157819 */ /* 0x000fe200000114cd */
[----:B------:R-:W-:Y:S01]  /*ff50*/  ULDC UR14, c[0x0][0xbe8] ;  /* 0x0002fa00000e7ab9 */ /* 0x000fe20000000800 */
[----:B------:R-:W-:Y:S01]  /*ff60*/  USHF.R.S32.HI UR4, URZ, 0x1f, UR9 ;  /* 0x0000001f3f047899 */ /* 0x000fe20008011409 */
[----:B------:R-:W-:Y:S01]  /*ff70*/  SHF.R.S32.HI R152, RZ, 0x1f, R206 ;  /* 0x0000001fff987819 */ /* 0x000fe200000114ce */
[----:B------:R-:W-:Y:S01]  /*ff80*/  UIADD3 UR11, UR11, UR12, URZ ;  /* 0x0000000c0b0b7290 */ /* 0x000fe2000fffe03f */
[----:B------:R-:W-:Y:S01]  /*ff90*/  SHF.R.S32.HI R153, RZ, 0x1f, R207 ;  /* 0x0000001fff997819 */ /* 0x000fe200000114cf */
[----:B------:R-:W-:Y:S01]  /*ffa0*/  UISETP.NE.AND UP0, UPT, UR14, 0x1, UPT ;  /* 0x000000010e00788c */ /* 0x000fe2000bf05270 */
[----:B------:R-:W-:Y:S01]  /*ffb0*/  SHF.R.S32.HI R154, RZ, 0x1f, R208 ;  /* 0x0000001fff9a7819 */ /* 0x000fe200000114d0 */
[----:B------:R-:W-:Y:S01]  /*ffc0*/  ULDC.64 UR12, c[0x0][0xb38] ;  /* 0x0002ce00000c7ab9 */ /* 0x000fe20000000a00 */
[----:B------:R-:W-:Y:S01]  /*ffd0*/  UIMAD UR8, UR8, UR14, URZ ;  /* 0x0000000e080872a4 */ /* 0x000fe2000f8e023f */
[----:B------:R-:W-:Y:S01]  /*ffe0*/  SHF.R.S32.HI R155, RZ, 0x1f, R209 ;  /* 0x0000001fff9b7819 */ /* 0x000fe200000114d1 */
[----:B------:R-:W-:Y:S01]  /*fff0*/  UIMAD.WIDE.U32 UR10, UR44, UR12, UR10 ;  /* 0x0000000c2c0a72a5 */ /* 0x000fe2000f8e000a */
[----:B------:R-:W-:-:S02]  /*10000*/  PLOP3.LUT P0, PT, PT, PT, UP0, 0x80, 0x0 ;  /* 0x000000000000781c */ /* 0x000fc40003f0f008 */
[----:B------:R-:W-:Y:S01]  /*10010*/  SHF.R.S32.HI R156, RZ, 0x1f, R210 ;  /* 0x0000001fff9c7819 */ /* 0x000fe200000114d2 */
[----:B------:R-:W-:Y:S01]  /*10020*/  UIMAD UR11, UR44, UR13, UR11 ;  /* 0x0000000d2c0b72a4 */ /* 0x000fe2000f8e020b */
[----:B------:R-:W-:Y:S02]  /*10030*/  SHF.R.S32.HI R157, RZ, 0x1f, R211 ;  /* 0x0000001fff9d7819 */ /* 0x000fe400000114d3 */
[----:B------:R-:W-:Y:S01]  /*10040*/  ULDC.64 UR12, c[0x0][0xb40] ;  /* 0x0002d000000c7ab9 */ /* 0x000fe20000000a00 */
[----:B------:R-:W-:Y:S01]  /*10050*/  SHF.R.S32.HI R158, RZ, 0x1f, R212 ;  /* 0x0000001fff9e7819 */ /* 0x000fe200000114d4 */
[----:B------:R-:W-:Y:S01]  /*10060*/  UIMAD UR4, UR4, UR12, URZ ;  /* 0x0000000c040472a4 */ /* 0x000fe2000f8e023f */
[----:B------:R-:W-:Y:S01]  /*10070*/  SHF.R.S32.HI R159, RZ, 0x1f, R213 ;  /* 0x0000001fff9f7819 */ /* 0x000fe200000114d5 */
[----:B------:R-:W-:Y:S01]  /*10080*/  UIMAD.WIDE.U32 UR10, UR9, UR12, UR10 ;  /* 0x0000000c090a72a5 */ /* 0x000fe2000f8e000a */
[----:B------:R-:W-:Y:S01]  /*10090*/  SHF.R.S32.HI R160, RZ, 0x1f, R214 ;  /* 0x0000001fffa07819 */ /* 0x000fe200000114d6 */
[----:B------:R-:W-:Y:S01]  /*100a0*/  UIMAD UR4, UR9, UR13, UR4 ;  /* 0x0000000d090472a4 */ /* 0x000fe2000f8e0204 */
[----:B------:R-:W-:-:S02]  /*100b0*/  SHF.R.S32.HI R161, RZ, 0x1f, R215 ;  /* 0x0000001fffa17819 */ /* 0x000fc400000114d7 */
[----:B------:R-:W-:Y:S01]  /*100c0*/  @UP0 ULDC UR9, c[0x0][0xbec] ;  /* 0x0002fb0000090ab9 */ /* 0x000fe20000000800 */
[----:B------:R-:W-:Y:S01]  /*100d0*/  UIADD3 UR11, UR11, UR4, URZ ;  /* 0x000000040b0b7290 */ /* 0x000fe2000fffe03f */
[----:B------:R-:W-:Y:S01]  /*100e0*/  @P0 IMAD.HI.U32 R0, R4, UR9, RZ ;  /* 0x0000000904000c27 */ /* 0x000fe2000f8e00ff */
[----:B------:R-:W-:Y:S01]  /*100f0*/  ULDC.64 UR12, c[0x0][0xb48] ;  /* 0x0002d200000c7ab9 */ /* 0x000fe20000000a00 */
[----:B------:R-:W-:Y:S01]  /*10100*/  @UP0 ULDC UR4, c[0x0][0xbf0] ;  /* 0x0002fc0000040ab9 */ /* 0x000fe20000000800 */
[----:B------:R-:W-:Y:S01]  /*10110*/  UIMAD.WIDE.U32 UR10, UR45, UR12, UR10 ;  /* 0x0000000c2d0a72a5 */ /* 0x000fe2000f8e000a */
[----:B------:R-:W-:Y:S02]  /*10120*/  SHF.R.S32.HI R162, RZ, 0x1f, R216 ;  /* 0x0000001fffa27819 */ /* 0x000fe400000114d8 */
[----:B------:R-:W-:Y:S01]  /*10130*/  @P0 SHF.R.U32.HI R3, RZ, UR4, R0 ;  /* 0x00000004ff030c19 */ /* 0x000fe20008011600 */
[----:B------:R-:W-:Y:S01]  /*10140*/  UIMAD UR45, UR45, UR13, UR11 ;  /* 0x0000000d2d2d72a4 */ /* 0x000fe2000f8e020b */
[----:B------:R-:W-:Y:S01]  /*10150*/  SHF.R.S32.HI R163, RZ, 0x1f, R217 ;  /* 0x0000001fffa37819 */ /* 0x000fe200000114d9 */
[----:B------:R-:W-:Y:S01]  /*10160*/  IMAD.U32 R5, RZ, RZ, UR11 ;  /* 0x0000000bff057e24 */ /* 0x000fe2000f8e00ff */
[--C-:B------:R-:W-:Y:S01]  /*10170*/  SHF.R.S32.HI R0, RZ, 0x1f, R3.reuse ;  /* 0x0000001fff007819 */ /* 0x100fe20000011403 */
[----:B------:R-:W-:Y:S01]  /*10180*/  IMAD.MOV R7, RZ, RZ, -R3 ;  /* 0x000000ffff077224 */ /* 0x000fe200078e0a03 */
[----:B------:R-:W-:Y:S01]  /*10190*/  ULDC.64 UR12, c[0x0][0xb30] ;  /* 0x0002cc00000c7ab9 */ /* 0x000fe20000000a00 */
[----:B------:R-:W-:Y:S01]  /*101a0*/  IMAD.U32 R5, RZ, RZ, UR45 ;  /* 0x0000002dff057e24 */ /* 0x000fe2000f8e00ff */
[----:B------:R-:W-:Y:S01]  /*101b0*/  UIADD3 UR4, UR46, 0x28c20, URZ ;  /* 0x00028c202e047890 */ /* 0x000fe2000fffe03f */
[----:B------:R-:W-:Y:S01]  /*101c0*/  IMAD R7, R7, UR14, R4 ;  /* 0x0000000e07077c24 */ /* 0x000fe2000f8e0204 */
[----:B------:R-:W-:Y:S01]  /*101d0*/  SHF.R.S32.HI R164, RZ, 0x1f, R218 ;  /* 0x0000001fffa47819 */ /* 0x000fe200000114da */
[----:B------:R-:W-:Y:S01]  /*101e0*/  IMAD R0, R0, UR12, RZ ;  /* 0x0000000c00007c24 */ /* 0x000fe2000f8e02ff */
[----:B------:R-:W-:Y:S01]  /*101f0*/  UPRMT UR4, URZ, 0x654, UR4 ;  /* 0x000006543f047896 */ /* 0x000fe20008000004 */
[----:B------:R-:W-:Y:S01]  /*10200*/  IMAD.U32 R4, RZ, RZ, UR10 ;  /* 0x0000000aff047e24 */ /* 0x000fe2000f8e00ff */
[----:B------:R-:W-:Y:S01]  /*10210*/  ULDC.64 UR10, c[0x0][0xb28] ;  /* 0x0002ca00000a7ab9 */ /* 0x000fe20000000a00 */
[C---:B------:R-:W-:Y:S01]  /*10220*/  IMAD R9, R3.reuse, UR13, R0 ;  /* 0x0000000d03097c24 */ /* 0x040fe2000f8e0200 */
[----:B------:R-:W-:Y:S01]  /*10230*/  SHF.R.S32.HI R0, RZ, 0x1f, R7 ;  /* 0x0000001fff007819 */ /* 0x000fe20000011407 */
[----:B------:R-:W-:Y:S01]  /*10240*/  IMAD.WIDE.U32 R4, R3, UR12, R4 ;  /* 0x0000000c03047c25 */ /* 0x000fe2000f8e0004 */
[----:B------:R-:W-:-:S02]  /*10250*/  SHF.R.S32.HI R165, RZ, 0x1f, R219 ;  /* 0x0000001fffa57819 */ /* 0x000fc400000114db */
[----:B------:R-:W-:Y:S01]  /*10260*/  SHF.R.S32.HI R166, RZ, 0x1f, R220 ;  /* 0x0000001fffa67819 */ /* 0x000fe200000114dc */
[----:B------:R-:W-:Y:S01]  /*10270*/  IMAD R0, R0, UR10, RZ ;  /* 0x0000000a00007c24 */ /* 0x000fe2000f8e02ff */
[----:B------:R-:W-:Y:S01]  /*10280*/  SYNCS.ARRIVE.TRANS64.RED.A1T0 RZ, [UR4], RZ ;  /* 0x000000ffffff79a7 */ /* 0x000fe20008100404 */
[----:B------:R-:W-:Y:S01]  /*10290*/  IMAD.IADD R5, R5, 0x1, R9 ;  /* 0x0000000105057824 */ /* 0x000fe200078e0209 */
[----:B------:R-:W-:Y:S01]  /*102a0*/  SHF.R.S32.HI R13, RZ, 0x1f, R221 ;  /* 0x0000001fff0d7819 */ /* 0x000fe200000114dd */
[C---:B------:R-:W-:Y:S01]  /*102b0*/  IMAD R3, R7.reuse, UR11, R0 ;  /* 0x0000000b07037c24 */ /* 0x040fe2000f8e0200 */
[----:B------:R-:W-:Y:S01]  /*102c0*/  SHF.R.S32.HI R167, RZ, 0x1f, R222 ;  /* 0x0000001fffa77819 */ /* 0x000fe200000114de */
[----:B------:R-:W-:Y:S01]  /*102d0*/  VIADD R0, R16, UR42 ;  /* 0x0000002a10007c36 */ /* 0x000fe20008000000 */
[----:B------:R-:W-:Y:S01]  /*102e0*/  SHF.R.S32.HI R168, RZ, 0x1f, R223 ;  /* 0x0000001fffa87819 */ /* 0x000fe200000114df */
[----:B------:R-:W-:Y:S01]  /*102f0*/  IMAD.WIDE.U32 R4, R7, UR10, R4 ;  /* 0x0000000a07047c25 */ /* 0x000fe2000f8e0004 */
[----:B------:R-:W-:Y:S01]  /*10300*/  ULDC.64 UR10, c[0x0][0xb00] ;  /* 0x0002c000000a7ab9 */ /* 0x000fe20000000a00 */
[----:B------:R-:W-:-:S02]  /*10310*/  SHF.R.S32.HI R169, RZ, 0x1f, R17 ;  /* 0x0000001fffa97819 */ /* 0x000fc40000011411 */
[----:B------:R-:W-:Y:S01]  /*10320*/  ISETP.GE.AND P0, PT, R0, UR8, PT ;  /* 0x0000000800007c0c */ /* 0x000fe2000bf06270 */
[----:B------:R-:W-:Y:S01]  /*10330*/  IMAD.IADD R5, R5, 0x1, R3 ;  /* 0x0000000105057824 */ /* 0x000fe200078e0203 */
[----:B------:R-:W-:-:S04]  /*10340*/  LEA R3, P1, R4, UR10, 0x2 ;  /* 0x0000000a04037c11 */ /* 0x000fc8000f8210ff */
[----:B------:R-:W-:Y:S01]  /*10350*/  LEA.HI.X R10, R4, UR11, R5, 0x2, P1 ;  /* 0x0000000b040a7c11 */ /* 0x000fe200088f1405 */
[----:B------:R0:W1:Y:S04]  /*10360*/  SHFL.IDX PT, R11, R3, RZ, 0x1c1f ;  /* 0x001c1fff030b7589 */ /* 0x00006800000e0000 */
[----:B------:R0:W2:Y:S02]  /*10370*/  SHFL.IDX PT, R12, R10, RZ, 0x1c1f ;  /* 0x001c1fff0a0c7589 */ /* 0x0000a400000e0000 */
        /* <DEDUP_REMOVED lines=130> */
.L_x_2363:
[----:B------:R-:W-:Y:S05]  /*10ba0*/  BSYNC B1 ;  /* 0x0000000000017941 */ /* 0x000fea0003800000 */
.L_x_2362:
        /* <DEDUP_REMOVED lines=10> */
[-C--:B0--3--:R-:W-:Y:S02]  /*10c50*/  @!P4 LEA R4, P3, R17, R24.reuse, 0x2 ;  /* 0x000000181104c211 */ /* 0x089fe400078610ff */
[----:B------:R-:W-:Y:S02]  /*10c60*/  @!P2 LEA R6, P6, R223, R24, 0x2 ;  /* 0x00000018df06a211 */ /* 0x000fe400078c10ff */
[----:B------:R-:W-:Y:S02]  /*10c70*/  @!P4 LEA.HI.X R5, R17, R20, R169, 0x2, P3 ;  /* 0x000000141105c211 */ /* 0x000fe400018f14a9 */
        /* <DEDUP_REMOVED lines=9> */
[----:B-1----:R-:W-:Y:S01]  /*10d10*/  @!P0 LEA.HI.X R11, R221, R20, R13, 0x2, P6 ;  /* 0x00000014dd0b8211 */ /* 0x002fe200030f140d */
        /* <DEDUP_REMOVED lines=14> */
[-C--:B---3--:R-:W-:Y:S02]  /*10e00*/  @!P0 LEA R6, P6, R217, R24.reuse, 0x2 ;  /* 0x00000018d9068211 */ /* 0x088fe400078c10ff */
[----:B------:R-:W-:Y:S01]  /*10e10*/  ISETP.GE.AND P4, PT, R213, UR4, PT ;  /* 0x00000004d5007c0c */ /* 0x000fe2000bf86270 */
[----:B------:R3:W-:Y:S01]  /*10e20*/  @!P5 ST.E.64 desc[UR40][R14.64], R50 ;  /* 0x000000320e00d985 */ /* 0x0007e2000c101b28 */
[----:B-1----:R-:W-:-:S02]  /*10e30*/  @!P1 LEA R8, P5, R216, R24, 0x2 ;  /* 0x00000018d8089211 */ /* 0x002fc400078a10ff */
        /* <DEDUP_REMOVED lines=16> */
[----:B---3--:R-:W-:-:S03]  /*10f40*/  @!P5 LEA R14, P6, R212, R24, 0x2 ;  /* 0x00000018d40ed211 */ /* 0x008fc600078c10ff */
[----:B------:R3:W-:Y:S01]  /*10f50*/  @!P4 ST.E.64 desc[UR40][R12.64], R70 ;  /* 0x000000460c00c985 */ /* 0x0007e2000c101b28 */
[----:B------:R-:W-:Y:S02]  /*10f60*/  @!P5 LEA.HI.X R15, R212, R20, R158, 0x2, P6 ;  /* 0x00000014d40fd211 */ /* 0x000fe400030f149e */
[CC--:B0-----:R-:W-:Y:S02]  /*10f70*/  @!P0 LEA R6, P4, R211.reuse, R24.reuse, 0x2 ;  /* 0x00000018d3068211 */ /* 0x0c1fe400078810ff */
[----:B-1----:R-:W-:Y:S01]  /*10f80*/  @!P1 LEA R8, P3, R210, R24, 0x2 ;  /* 0x00000018d2089211 */ /* 0x002fe200078610ff */
        /* <DEDUP_REMOVED lines=23> */
[-C--:B-1----:R-:W-:Y:S02]  /*11100*/  @!P2 LEA R6, P6, R205, R24.reuse, 0x2 ;  /* 0x00000018cd06a211 */ /* 0x082fe400078c10ff */
[----:B------:R-:W-:Y:S01]  /*11110*/  ISETP.GE.AND P4, PT, R201, UR4, PT ;  /* 0x00000004c9007c0c */ /* 0x000fe2000bf86270 */
[----:B------:R1:W-:Y:S01]  /*11120*/  @!P3 ST.E.64 desc[UR40][R14.64], R98 ;  /* 0x000000620e00b985 */ /* 0x0003e2000c101b28 */
[----:B--2---:R-:W-:Y:S02]  /*11130*/  @!P1 LEA R8, P3, R204, R24, 0x2 ;  /* 0x00000018cc089211 */ /* 0x004fe400078610ff */
[----:B------:R-:W-:Y:S02]  /*11140*/  @!P2 LEA.HI.X R7, R205, R20, R21, 0x2, P6 ;  /* 0x00000014cd07a211 */ /* 0x000fe400030f1415 */
[----:B---3--:R-:W-:-:S02]  /*11150*/  @!P0 LEA R10, P6, R203, R24, 0x2 ;  /* 0x00000018cb0a8211 */ /* 0x008fc400078c10ff */
[-C--:B------:R-:W-:Y:S01]  /*11160*/  @!P1 LEA.HI.X R9, R204, R20.reuse, R237, 0x2, P3 ;  /* 0x00000014cc099211 */ /* 0x080fe200018f14ed */
[----:B------:R2:W-:Y:S01]  /*11170*/  @!P2 ST.E.64 desc[UR40][R6.64], R102 ;  /* 0x000000660600a985 */ /* 0x0005e2000c101b28 */
[----:B------:R-:W-:Y:S02]  /*11180*/  ISETP.GE.AND P3, PT, R200, UR4, PT ;  /* 0x00000004c8007c0c */ /* 0x000fe4000bf66270 */
[----:B------:R-:W-:Y:S01]  /*11190*/  @!P0 LEA.HI.X R11, R203, R20, R236, 0x2, P6 ;  /* 0x00000014cb0b8211 */ /* 0x000fe200030f14ec */
[----:B------:R3:W-:Y:S01]  /*111a0*/  @!P1 ST.E.64 desc[UR40][R8.64], R106 ;  /* 0x0000006a08009985 */ /* 0x0007e2000c101b28 */
[-C--:B0-----:R-:W-:Y:S02]  /*111b0*/  @!P5 LEA R4, P1, R202, R24.reuse, 0x2 ;  /* 0x00000018ca04d211 */ /* 0x081fe400078210ff */
[----:B----4-:R-:W-:Y:S01]  /*111c0*/  @!P4 LEA R12, P2, R201, R24, 0x2 ;  /* 0x00000018c90cc211 */ /* 0x010fe200078410ff */
[----:B------:R-:W-:Y:S01]  /*111d0*/  @!P0 ST.E.64 desc[UR40][R10.64], R110 ;  /* 0x0000006e0a008985 */ /* 0x000fe2000c101b28 */
[----:B------:R-:W-:-:S02]  /*111e0*/  ISETP.GE.AND P0, PT, R199, UR4, PT ;  /* 0x00000004c7007c0c */ /* 0x000fc4000bf06270 */
[----:B------:R-:W-:Y:S02]  /*111f0*/  @!P5 LEA.HI.X R5, R202, R20, R235, 0x2, P1 ;  /* 0x00000014ca05d211 */ /* 0x000fe400008f14eb */
[----:B------:R-:W-:Y:S02]  /*11200*/  ISETP.GE.AND P1, PT, R198, UR4, PT ;  /* 0x00000004c6007c0c */ /* 0x000fe4000bf26270 */
[C---:B-1----:R-:W-:Y:S01]  /*11210*/  @!P3 LEA R14, P6, R200.reuse, R24, 0x2 ;  /* 0x00000018c80eb211 */ /* 0x042fe200078c10ff */
[----:B------:R0:W-:Y:S01]  /*11220*/  @!P5 ST.E.64 desc[UR40][R4.64], R114 ;  /* 0x000000720400d985 */ /* 0x0001e2000c101b28 */
[-C--:B------:R-:W-:Y:S02]  /*11230*/  @!P4 LEA.HI.X R13, R201, R20.reuse, R234, 0x2, P2 ;  /* 0x00000014c90dc211 */ /* 0x080fe400010f14ea */
[----:B------:R-:W-:Y:S02]  /*11240*/  @!P3 LEA.HI.X R15, R200, R20, R233, 0x2, P6 ;  /* 0x00000014c80fb211 */ /* 0x000fe400030f14e9 */
[----:B------:R-:W-:Y:S01]  /*11250*/  ISETP.GE.AND P2, PT, R195, UR4, PT ;  /* 0x00000004c3007c0c */ /* 0x000fe2000bf46270 */
[----:B------:R1:W-:Y:S01]  /*11260*/  @!P4 ST.E.64 desc[UR40][R12.64], R118 ;  /* 0x000000760c00c985 */ /* 0x0003e2000c101b28 */
[----:B------:R-:W-:-:S02]  /*11270*/  ISETP.GE.AND P4, PT, R197, UR4, PT ;  /* 0x00000004c5007c0c */ /* 0x000fc4000bf86270 */
[C---:B--2---:R-:W-:Y:S01]  /*11280*/  @!P0 LEA R6, P5, R199.reuse, R24, 0x2 ;  /* 0x00000018c7068211 */ /* 0x044fe200078a10ff */
[----:B------:R2:W-:Y:S01]  /*11290*/  @!P3 ST.E.64 desc[UR40][R14.64], R122 ;  /* 0x0000007a0e00b985 */ /* 0x0005e2000c101b28 */
[----:B------:R-:W-:Y:S02]  /*112a0*/  ISETP.GE.AND P3, PT, R196, UR4, PT ;  /* 0x00000004c4007c0c */ /* 0x000fe4000bf66270 */
[----:B------:R-:W-:Y:S02]  /*112b0*/  @!P0 LEA.HI.X R7, R199, R20, R232, 0x2, P5 ;  /* 0x00000014c7078211 */ /* 0x000fe400028f14e8 */
[----:B------:R-:W-:Y:S02]  /*112c0*/  ISETP.GE.AND P5, PT, R194, UR4, PT ;  /* 0x00000004c2007c0c */ /* 0x000fe4000bfa6270 */
[-C--:B---3--:R-:W-:Y:S01]  /*112d0*/  @!P1 LEA R8, P6, R198, R24.reuse, 0x2 ;  /* 0x00000018c6089211 */ /* 0x088fe200078c10ff */
[----:B------:R3:W-:Y:S02]  /*112e0*/  @!P0 ST.E.64 desc[UR40][R6.64], R126 ;  /* 0x0000007e06008985 */ /* 0x0007e4000c101b28 */
[----:B0-----:R-:W-:-:S02]  /*112f0*/  @!P4 LEA R4, P0, R197, R24, 0x2 ;  /* 0x00000018c504c211 */ /* 0x001fc400078010ff */
[----:B------:R-:W-:Y:S02]  /*11300*/  @!P1 LEA.HI.X R9, R198, R20, R231, 0x2, P6 ;  /* 0x00000014c6099211 */ /* 0x000fe400030f14e7 */
[----:B------:R-:W-:Y:S02]  /*11310*/  @!P3 LEA R10, P6, R196, R24, 0x2 ;  /* 0x00000018c40ab211 */ /* 0x000fe400078c10ff */
[----:B------:R-:W-:Y:S01]  /*11320*/  @!P4 LEA.HI.X R5, R197, R20, R230, 0x2, P0 ;  /* 0x00000014c505c211 */ /* 0x000fe200000f14e6 */
[----:B------:R3:W-:Y:S01]  /*11330*/  @!P1 ST.E.64 desc[UR40][R8.64], R130 ;  /* 0x0000008208009985 */ /* 0x0007e2000c101b28 */
[-C--:B-1----:R-:W-:Y:S02]  /*11340*/  @!P2 LEA R12, P1, R195, R24.reuse, 0x2 ;  /* 0x00000018c30ca211 */ /* 0x082fe400078210ff */
[----:B--2---:R-:W-:Y:S01]  /*11350*/  @!P5 LEA R14, P0, R194, R24, 0x2 ;  /* 0x00000018c20ed211 */ /* 0x004fe200078010ff */
        /* <DEDUP_REMOVED lines=9> */
[----:B---3--:R-:W-:-:S04]  /*113f0*/  LEA R4, P0, R193, R24, 0x2 ;  /* 0x00000018c1047211 */ /* 0x008fc800078010ff */
[----:B------:R-:W-:-:S05]  /*11400*/  LEA.HI.X R5, R193, R20, R226, 0x2, P0 ;  /* 0x00000014c1057211 */ /* 0x000fca00000f14e2 */
[----:B------:R0:W-:Y:S01]  /*11410*/  ST.E.64 desc[UR40][R4.64], R150 ;  /* 0x0000009604007985 */ /* 0x0001e2000c101b28 */
[----:B------:R-:W-:Y:S05]  /*11420*/  BRA `(.L_x_2361) ;  /* 0x0000000c00f87947 */ /* 0x000fea0003800000 */
.L_x_2355:
        /* <DEDUP_REMOVED lines=9> */
[----:B------:R-:W-:Y:S01]  /*114c0*/  UISETP.NE.U32.AND UP1, UPT, UR10, URZ, UPT ;  /* 0x0000003f0a00728c */ /* 0x000fe2000bf25070 */
[----:B------:R-:W-:Y:S02]  /*114d0*/  ULDC UR4, c[0x0][0xa88] ;  /* 0x0002a20000047ab9 */ /* 0x000fe40000000800 */
[----:B------:R-:W2:Y:S01]  /*114e0*/  @P1 LDG.E R9, desc[UR40][R4.64] ;  /* 0x0000002804091981 */ /* 0x000ea2000c1e1900 */
[----:B------:R-:W-:Y:S01]  /*114f0*/  UISETP.NE.AND.EX UP1, UPT, UR11, URZ, UPT, UP1 ;  /* 0x0000003f0b00728c */ /* 0x000fe2000bf25310 */
[----:B------:R-:W-:-:S05]  /*11500*/  IMAD.U32 R0, RZ, RZ, UR4 ;  /* 0x00000004ff007e24 */ /* 0x000fca000f8e00ff */
[----:B------:R-:W-:-:S05]  /*11510*/  PLOP3.LUT P2, PT, PT, PT, UP1, 0x80, 0x0 ;  /* 0x000000000000781c */ /* 0x000fca0003f4f018 */
[----:B------:R-:W-:Y:S02]  /*11520*/  @UP1 ULDC.64 UR10, c[0x0][0xc08] ;  /* 0x00030200000a1ab9 */ /* 0x000fe40000000a00 */
[----:B------:R-:W-:-:S06]  /*11530*/  @UP1 UIMAD.WIDE UR10, UR43, 0x4, UR10 ;  /* 0x000000042b0a18a5 */ /* 0x000fcc000f8e020a */
[----:B------:R-:W-:Y:S02]  /*11540*/  IMAD.U32 R6, RZ, RZ, UR10 ;  /* 0x0000000aff067e24 */ /* 0x000fe4000f8e00ff */
[----:B------:R-:W-:-:S05]  /*11550*/  IMAD.U32 R7, RZ, RZ, UR11 ;  /* 0x0000000bff077e24 */ /* 0x000fca000f8e00ff */
[----:B------:R0:W5:Y:S01]  /*11560*/  @P2 LDG.E R0, desc[UR40][R6.64] ;  /* 0x0000002806002981 */ /* 0x000162000c1e1900 */
[----:B------:R-:W-:Y:S01]  /*11570*/  UISETP.NE.AND UP1, UPT, UR9, URZ, UPT ;  /* 0x0000003f0900728c */ /* 0x000fe2000bf25270 */
[----:B------:R-:W-:Y:S01]  /*11580*/  UMOV UR4, URZ ;  /* 0x0000003f00047c82 */ /* 0x000fe20008000000 */
[----:B------:R-:W1:Y:S09]  /*11590*/  S2R R8, SR_TID.X ;  /* 0x0000000000087919 */ /* 0x000e720000002100 */
[----:B------:R-:W-:Y:S01]  /*115a0*/  @!UP1 ULDC UR9, c[0x0][0xad4] ;  /* 0x0002b50000099ab9 */ /* 0x000fe20000000800 */
[----:B-1----:R-:W-:-:S05]  /*115b0*/  VIADD R3, R8, 0xffffff80 ;  /* 0xffffff8008037836 */ /* 0x002fca0000000000 */
[----:B------:R-:W-:Y:S02]  /*115c0*/  ISETP.GT.AND P0, PT, R3, 0x3f, PT ;  /* 0x0000003f0300780c */ /* 0x000fe40003f04270 */
[----:B--2---:R-:W-:Y:S01]  /*115d0*/  @P1 R2UR UR4, R9 ;  /* 0x00000000090412ca */ /* 0x004fe200000e0000 */
[----:B0-----:R-:W-:-:S14]  /*115e0*/  @P2 BRA `(.L_x_2364) ;  /* 0x0000000000102947 */ /* 0x001fdc0003800000 */
[----:B------:R-:W-:Y:S05]  /*115f0*/  @!P1 BRA `(.L_x_2364) ;  /* 0x00000000000c9947 */ /* 0x000fea0003800000 */
[----:B------:R-:W2:Y:S04]  /*11600*/  LDG.E R3, desc[UR40][R4.64] ;  /* 0x0000002804037981 */ /* 0x000ea8000c1e1900 */
[----:B-----5:R-:W2:Y:S02]  /*11610*/  LDG.E R0, desc[UR40][R4.64+0x4] ;  /* 0x0000042804007981 */ /* 0x020ea4000c1e1900 */
[----:B--2---:R-:W-:-:S07]  /*11620*/  IMAD.IADD R0, R0, 0x1, -R3 ;  /* 0x0000000100007824 */ /* 0x004fce00078e0a03 */
.L_x_2364:
[----:B------:R-:W-:Y:S01]  /*11630*/  USHF.R.S32.HI UR16, URZ, 0x1f, UR43 ;  /* 0x0000001f3f107899 */ /* 0x000fe2000801142b */
[----:B------:R-:W-:Y:S01]  /*11640*/  BSSY B1, `(.L_x_2365) ;  /* 0x000003a000017945 */ /* 0x000fe20003800000 */
[----:B------:R-:W-:Y:S02]  /*11650*/  USHF.R.S32.HI UR24, URZ, 0x1f, UR4 ;  /* 0x0000001f3f187899 */ /* 0x000fe40008011404 */
[----:B------:R-:W-:Y:S02]  /*11660*/  USEL UR8, UR43, URZ, !UP0 ;  /* 0x0000003f2b087287 */ /* 0x000fe4000c000000 */
[----:B------:R-:W-:Y:S01]  /*11670*/  USEL UR16, UR16, URZ, !UP0 ;  /* 0x0000003f10107287 */ /* 0x000fe2000c000000 */
[----:B------:R-:W-:Y:S11]  /*11680*/  @P0 BRA `(.L_x_2366) ;  /* 0x0000000000d40947 */ /* 0x000ff60003800000 */
[----:B------:R-:W0:Y:S01]  /*11690*/  LDC R9, c[0x0][0xbe8] ;  /* 0x0002fa00ff097b82 */ /* 0x000e220000000800 */
[----:B------:R-:W-:-:S05]  /*116a0*/  IMAD.U32 R5, RZ, RZ, UR42 ;  /* 0x0000002aff057e24 */ /* 0x000fca000f8e00ff */
[----:B------:R-:W-:Y:S01]  /*116b0*/  IADD3 R6, R5, -0x80, R8 ;  /* 0xffffff8005067810 */ /* 0x000fe20007ffe008 */
[----:B0----5:R-:W-:-:S05]  /*116c0*/  IMAD R3, R0, R9, RZ ;  /* 0x0000000900037224 */ /* 0x021fca00078e02ff */
[----:B------:R-:W-:-:S13]  /*116d0*/  ISETP.GE.AND P0, PT, R6, R3, PT ;  /* 0x000000030600720c */ /* 0x000fda0003f06270 */
[----:B------:R-:W-:Y:S05]  /*116e0*/  @P0 BRA `(.L_x_2366) ;  /* 0x0000000000bc0947 */ /* 0x000fea0003800000 */
[----:B------:R-:W-:Y:S01]  /*116f0*/  ISETP.NE.AND P0, PT, R9, 0x1, PT ;  /* 0x000000010900780c */ /* 0x000fe20003f05270 */
[----:B------:R-:W-:Y:S01]  /*11700*/  UISETP.GT.AND UP0, UPT, UR9, 0x1, UPT ;  /* 0x000000010900788c */ /* 0x000fe2000bf04270 */
[----:B------:R-:W-:Y:S01]  /*11710*/  UMOV UR20, 0x9b8 ;  /* 0x000009b800147882 */ /* 0x000fe20000000000 */
[----:B------:R-:W-:Y:S02]  /*11720*/  ULOP3.LUT UR17, UR45, 0xff, URZ, 0xc0, !UPT ;  /* 0x000000ff2d117892 */ /* 0x000fe4000f8ec03f */
[----:B------:R-:W-:Y:S02]  /*11730*/  USEL UR20, UR20, 0x978, UP0 ;  /* 0x0000097814147887 */ /* 0x000fe40008000000 */
[----:B------:R-:W-:-:S06]  /*11740*/  USEL UR17, UR17, URZ, UP0 ;  /* 0x0000003f11117287 */ /* 0x000fcc0008000000 */
[----:B------:R-:W0:Y:S04]  /*11750*/  @P0 LDC R3, c[0x0][0xbec] ;  /* 0x0002fb00ff030b82 */ /* 0x000e280000000800 */
[----:B------:R-:W-:Y:S01]  /*11760*/  ULDC.64 UR14, c[0x0][UR20+0x220] ;  /* 0x00008800140e7abb */ /* 0x000fe20008000a00 */
[----:B------:R-:W-:Y:S01]  /*11770*/  ULDC.64 UR12, c[0x0][UR20+0x218] ;  /* 0x00008600140c7abb */ /* 0x000fe20008000a00 */
[----:B------:R-:W-:Y:S02]  /*11780*/  ULDC.64 UR18, c[0x0][UR20+0x228] ;  /* 0x00008a0014127abb */ /* 0x000fe40008000a00 */
[----:B------:R-:W1:Y:S01]  /*11790*/  @P0 LDC R5, c[0x0][0xbf0] ;  /* 0x0002fc00ff050b82 */ /* 0x000e620000000800 */
[----:B------:R-:W-:Y:S02]  /*117a0*/  UIMAD UR15, UR15, UR8, URZ ;  /* 0x000000080f0f72a4 */ /* 0x000fe4000f8e023f */
[----:B------:R-:W-:-:S02]  /*117b0*/  UIMAD.WIDE.U32 UR10, UR12, UR44, URZ ;  /* 0x0000002c0c0a72a5 */ /* 0x000fc4000f8e003f */
[----:B------:R-:W-:Y:S02]  /*117c0*/  UIMAD UR21, UR13, UR44, URZ ;  /* 0x0000002c0d1572a4 */ /* 0x000fe4000f8e023f */
[----:B------:R-:W-:Y:S02]  /*117d0*/  UIMAD.WIDE.U32 UR22, UR18, UR17, URZ ;  /* 0x00000011121672a5 */ /* 0x000fe4000f8e003f */
[----:B------:R-:W-:Y:S02]  /*117e0*/  UIMAD.WIDE.U32 UR12, UR14, UR8, URZ ;  /* 0x000000080e0c72a5 */ /* 0x000fe4000f8e003f */
[----:B------:R-:W-:Y:S02]  /*117f0*/  UIMAD UR17, UR19, UR17, URZ ;  /* 0x00000011131172a4 */ /* 0x000fe4000f8e023f */
[----:B------:R-:W-:Y:S02]  /*11800*/  UIMAD UR15, UR14, UR16, UR15 ;  /* 0x000000100e0f72a4 */ /* 0x000fe4000f8e020f */
[----:B------:R-:W-:Y:S01]  /*11810*/  UIADD3 UR10, UP1, UP2, UR12, UR10, UR4 ;  /* 0x0000000a0c0a7290 */ /* 0x000fe2000fa3e004 */
[----:B0-----:R-:W-:Y:S01]  /*11820*/  @P0 IMAD.HI.U32 R4, R6, R3, RZ ;  /* 0x0000000306040227 */ /* 0x001fe200078e00ff */
[----:B------:R-:W-:-:S02]  /*11830*/  UIADD3 UR17, UR23, UR17, URZ ;  /* 0x0000001117117290 */ /* 0x000fc4000fffe03f */
[----:B------:R-:W-:Y:S01]  /*11840*/  UIADD3 UR21, UR11, UR21, URZ ;  /* 0x000000150b157290 */ /* 0x000fe2000fffe03f */
[----:B------:R-:W-:Y:S01]  /*11850*/  IMAD.MOV.U32 R3, RZ, RZ, R6 ;  /* 0x000000ffff037224 */ /* 0x000fe200078e0006 */
[----:B------:R-:W-:Y:S02]  /*11860*/  UIADD3 UR12, UR13, UR15, URZ ;  /* 0x0000000f0d0c7290 */ /* 0x000fe4000fffe03f */
[----:B------:R-:W-:Y:S01]  /*11870*/  IMAD.U32 R8, RZ, RZ, UR17 ;  /* 0x00000011ff087e24 */ /* 0x000fe2000f8e00ff */
[----:B-1----:R-:W-:Y:S01]  /*11880*/  @P0 SHF.R.U32.HI R3, RZ, R5, R4 ;  /* 0x00000005ff030219 */ /* 0x002fe20000011604 */
[----:B------:R-:W-:Y:S01]  /*11890*/  IMAD.U32 R4, RZ, RZ, UR22 ;  /* 0x00000016ff047e24 */ /* 0x000fe2000f8e00ff */
[----:B------:R-:W-:Y:S01]  /*118a0*/  UIADD3.X UR12, UR12, UR21, UR24, UP1, UP2 ;  /* 0x000000150c0c7290 */ /* 0x000fe20008fe4418 */
[----:B------:R-:W-:Y:S01]  /*118b0*/  IMAD.U32 R5, RZ, RZ, UR23 ;  /* 0x00000017ff057e24 */ /* 0x000fe2000f8e00ff */
[--C-:B------:R-:W-:Y:S01]  /*118c0*/  SHF.R.S32.HI R5, RZ, 0x1f, R3.reuse ;  /* 0x0000001fff057819 */ /* 0x100fe20000011403 */
[----:B------:R-:W-:Y:S01]  /*118d0*/  IMAD.MOV R7, RZ, RZ, -R3 ;  /* 0x000000ffff077224 */ /* 0x000fe200078e0a03 */
[----:B------:R-:W-:Y:S01]  /*118e0*/  IADD3 R4, P0, P1, R3, UR10, R4 ;  /* 0x0000000a03047c10 */ /* 0x000fe2000f91e004 */
[----:B------:R-:W-:-:S02]  /*118f0*/  ULDC.64 UR10, c[0x0][UR20+0x210] ;  /* 0x00008400140a7abb */ /* 0x000fc40008000a00 */
[----:B------:R-:W-:Y:S01]  /*11900*/  IMAD R7, R9, R7, R6 ;  /* 0x0000000709077224 */ /* 0x000fe200078e0206 */
[----:B------:R-:W-:Y:S01]  /*11910*/  IADD3.X R5, R5, UR12, R8, P0, P1 ;  /* 0x0000000c05057c10 */ /* 0x000fe200087e2408 */
[----:B------:R-:W-:Y:S01]  /*11920*/  ULDC.64 UR12, c[0x0][0xba8] ;  /* 0x0002ea00000c7ab9 */ /* 0x000fe20000000a00 */
[----:B------:R-:W-:Y:S01]  /*11930*/  @!UP0 ULDC UR12, c[0x0][0xb50] ;  /* 0x0002d400000c8ab9 */ /* 0x000fe20000000800 */
[C---:B------:R-:W-:Y:S01]  /*11940*/  IMAD R6, R7.reuse, UR11, RZ ;  /* 0x0000000b07067c24 */ /* 0x040fe2000f8e02ff */
[----:B------:R-:W-:Y:S01]  /*11950*/  SHF.R.S32.HI R3, RZ, 0x1f, R7 ;  /* 0x0000001fff037819 */ /* 0x000fe20000011407 */
        /* <DEDUP_REMOVED lines=8> */
.L_x_2366:
[----:B------:R-:W-:Y:S05]  /*119e0*/  BSYNC B1 ;  /* 0x0000000000017941 */ /* 0x000fea0003800000 */
.L_x_2365:
[----:B------:R-:W-:-:S06]  /*119f0*/  UISETP.GT.AND UP0, UPT, UR9, 0x1, UPT ;  /* 0x000000010900788c */ /* 0x000fcc000bf04270 */
[----:B------:R-:W-:-:S13]  /*11a00*/  PLOP3.LUT P0, PT, PT, PT, UP0, 0x80, 0x0 ;  /* 0x000000000000781c */ /* 0x000fda0003f0f008 */
[----:B------:R-:W-:Y:S05]  /*11a10*/  @P0 BRA `(.L_x_2361) ;  /* 0x00000008007c0947 */ /* 0x000fea0003800000 */
[----:B------:R-:W1:Y:S01]  /*11a20*/  LDC R11, c[0x0][0xbe8] ;  /* 0x0002fa00ff0b7b82 */ /* 0x000e620000000800 */
[----:B------:R-:W-:Y:S01]  /*11a30*/  ULDC UR14, c[0x0][0xac8] ;  /* 0x0002b200000e7ab9 */ /* 0x000fe20000000800 */
[----:B------:R-:W-:Y:S01]  /*11a40*/  ULDC.64 UR12, c[0x0][0xaa0] ;  /* 0x0002a800000c7ab9 */ /* 0x000fe20000000a00 */
[----:B------:R-:W-:Y:S01]  /*11a50*/  ISETP.GE.AND P1, PT, R192, UR14, PT ;  /* 0x0000000ec0007c0c */ /* 0x000fe2000bf26270 */
[----:B------:R-:W-:Y:S01]  /*11a60*/  UIMAD UR9, UR24, UR12, URZ ;  /* 0x0000000c180972a4 */ /* 0x000fe2000f8e023f */
[C---:B------:R-:W-:Y:S01]  /*11a70*/  ISETP.GE.AND P2, PT, R185.reuse, UR14, PT ;  /* 0x0000000eb9007c0c */ /* 0x040fe2000bf46270 */
[----:B------:R-:W-:Y:S01]  /*11a80*/  UIMAD.WIDE.U32 UR10, UR4, UR12, URZ ;  /* 0x0000000c040a72a5 */ /* 0x000fe2000f8e003f */
[----:B------:R-:W-:Y:S01]  /*11a90*/  SEL R4, RZ, 0xffffffff, P1 ;  /* 0xffffffffff047807 */ /* 0x000fe20000800000 */
[----:B------:R-:W-:Y:S01]  /*11aa0*/  UIMAD UR9, UR4, UR13, UR9 ;  /* 0x0000000d040972a4 */ /* 0x000fe2000f8e0209 */
[----:B0-----:R-:W-:Y:S01]  /*11ab0*/  SEL R3, RZ, 0x1, P2 ;  /* 0x00000001ff037807 */ /* 0x001fe20001000000 */
[C---:B------:R-:W-:Y:S01]  /*11ac0*/  VIADD R35, R185.reuse, 0x80 ;  /* 0x00000080b9237836 */ /* 0x040fe20000000000 */
[----:B------:R-:W-:Y:S01]  /*11ad0*/  ULDC.64 UR12, c[0x0][0xae8] ;  /* 0x0002ba00000c7ab9 */ /* 0x000fe20000000a00 */
[----:B------:R-:W-:Y:S01]  /*11ae0*/  IMAD.SHL.U32 R4, R4, 0x2, RZ ;  /* 0x0000000204047824 */ /* 0x000fe200078e00ff */
[----:B------:R-:W-:Y:S01]  /*11af0*/  UIADD3 UR11, UR11, UR9, URZ ;  /* 0x000000090b0b7290 */ /* 0x000fe2000fffe03f */
[----:B------:R-:W-:Y:S01]  /*11b00*/  VIADD R31, R185, 0xc0 ;  /* 0x000000c0b91f7836 */ /* 0x000fe20000000000 */
[----:B------:R-:W-:Y:S01]  /*11b10*/  ISETP.GE.AND P1, PT, R35, UR14, PT ;  /* 0x0000000e23007c0c */ /* 0x000fe2000bf26270 */
[----:B------:R-:W-:Y:S01]  /*11b20*/  VIADD R29, R185, 0x100 ;  /* 0x00000100b91d7836 */ /* 0x000fe20000000000 */
[----:B------:R-:W-:Y:S01]  /*11b30*/  LOP3.LUT R6, R4, 0x2, R3, 0xe2, !PT ;  /* 0x0000000204067812 */ /* 0x000fe200078ee203 */
[----:B------:R-:W-:Y:S01]  /*11b40*/  IMAD R3, R187, 0x20, R224 ;  /* 0x00000020bb037824 */ /* 0x000fe200078e02e0 */
[----:B------:R-:W-:Y:S01]  /*11b50*/  UIMAD.WIDE.U32 UR10, UR44, UR12, UR10 ;  /* 0x0000000c2c0a72a5 */ /* 0x000fe2000f8e000a */
[----:B------:R-:W-:Y:S01]  /*11b60*/  VIADD R33, R185, 0x140 ;  /* 0x00000140b9217836 */ /* 0x000fe20000000000 */
[----:B------:R-:W-:Y:S01]  /*11b70*/  BSSY B1, `(.L_x_2367) ;  /* 0x0000065000017945 */ /* 0x000fe20003800000 */
[----:B------:R-:W-:Y:S01]  /*11b80*/  VIADD R8, R3, UR42 ;  /* 0x0000002a03087c36 */ /* 0x000fe20008000000 */
[----:B------:R-:W-:Y:S01]  /*11b90*/  SEL R3, RZ, 0xffffffff, P1 ;  /* 0xffffffffff037807 */ /* 0x000fe20000800000 */
[----:B------:R-:W-:Y:S01]  /*11ba0*/  UIMAD UR11, UR44, UR13, UR11 ;  /* 0x0000000d2c0b72a4 */ /* 0x000fe2000f8e020b */
[----:B-1----:R-:W-:Y:S01]  /*11bb0*/  ISETP.NE.AND P0, PT, R11, 0x1, PT ;  /* 0x000000010b00780c */ /* 0x002fe20003f05270 */
[----:B------:R-:W-:Y:S01]  /*11bc0*/  VIADD R37, R185, 0x180 ;  /* 0x00000180b9257836 */ /* 0x000fe20000000000 */
[----:B------:R-:W-:Y:S01]  /*11bd0*/  ISETP.GE.AND P1, PT, R31, UR14, PT ;  /* 0x0000000e1f007c0c */ /* 0x000fe2000bf26270 */
[----:B------:R-:W-:Y:S01]  /*11be0*/  ULDC.64 UR12, c[0x0][0xaf0] ;  /* 0x0002bc00000c7ab9 */ /* 0x000fe20000000a00 */
[----:B------:R-:W-:Y:S01]  /*11bf0*/  IMAD.SHL.U32 R9, R3, 0x4, RZ ;  /* 0x0000000403097824 */ /* 0x000fe200078e00ff */
[----:B------:R-:W-:Y:S01]  /*11c00*/  UIMAD UR16, UR16, UR12, URZ ;  /* 0x0000000c101072a4 */ /* 0x000fe2000f8e023f */
[----:B------:R-:W-:Y:S01]  /*11c10*/  IMAD.MOV.U32 R3, RZ, RZ, R8 ;  /* 0x000000ffff037224 */ /* 0x000fe200078e0008 */
[----:B------:R-:W-:Y:S01]  /*11c20*/  SHF.R.S32.HI R30, RZ, 0x1f, R29 ;  /* 0x0000001fff1e7819 */ /* 0x000fe2000001141d */
[----:B-----5:R-:W-:Y:S01]  /*11c30*/  IMAD R25, R0, R11, RZ ;  /* 0x0000000b00197224 */ /* 0x020fe200078e02ff */
[----:B------:R-:W-:Y:S01]  /*11c40*/  UIMAD UR4, UR8, UR13, UR16 ;  /* 0x0000000d080472a4 */ /* 0x000fe2000f8e0210 */
[----:B------:R-:W-:Y:S01]  /*11c50*/  LOP3.LUT R6, R9, 0x4, R6, 0xe2, !PT ;  /* 0x0000000409067812 */ /* 0x000fe200078ee206 */
[----:B------:R-:W-:Y:S01]  /*11c60*/  UIMAD.WIDE.U32 UR8, UR8, UR12, UR10 ;  /* 0x0000000c080872a5 */ /* 0x000fe2000f8e000a */
[----:B------:R-:W-:Y:S01]  /*11c70*/  VIADD R26, R224, UR42 ;  /* 0x0000002ae01a7c36 */ /* 0x000fe20008000000 */
[----:B------:R-:W0:Y:S01]  /*11c80*/  @P0 LDC R5, c[0x0][0xbec] ;  /* 0x0002fb00ff050b82 */ /* 0x000e220000000800 */
[----:B------:R-:W-:Y:S01]  /*11c90*/  VIADD R27, R185, 0x1c0 ;  /* 0x000001c0b91b7836 */ /* 0x000fe20000000000 */
[----:B------:R-:W-:Y:S01]  /*11ca0*/  UIADD3 UR4, UR9, UR4, URZ ;  /* 0x0000000409047290 */ /* 0x000fe2000fffe03f */
[----:B------:R-:W-:-:S02]  /*11cb0*/  SHF.R.S32.HI R32, RZ, 0x1f, R31 ;  /* 0x0000001fff207819 */ /* 0x000fc4000001141f */
[----:B------:R-:W-:Y:S02]  /*11cc0*/  SHF.R.S32.HI R34, RZ, 0x1f, R37 ;  /* 0x0000001fff227819 */ /* 0x000fe40000011425 */
[----:B------:R-:W-:Y:S01]  /*11cd0*/  SHF.R.S32.HI R28, RZ, 0x1f, R27 ;  /* 0x0000001fff1c7819 */ /* 0x000fe2000001141b */
[----:B------:R-:W1:Y:S01]  /*11ce0*/  @P0 LDC R7, c[0x0][0xbf0] ;  /* 0x0002fc00ff070b82 */ /* 0x000e620000000800 */
[----:B------:R-:W-:Y:S02]  /*11cf0*/  SHF.R.S32.HI R36, RZ, 0x1f, R33 ;  /* 0x0000001fff247819 */ /* 0x000fe40000011421 */
[----:B------:R-:W-:Y:S02]  /*11d00*/  SHF.R.S32.HI R38, RZ, 0x1f, R35 ;  /* 0x0000001fff267819 */ /* 0x000fe40000011423 */
[----:B------:R-:W-:Y:S01]  /*11d10*/  SHF.R.S32.HI R39, RZ, 0x1f, R192 ;  /* 0x0000001fff277819 */ /* 0x000fe200000114c0 */
[----:B0-----:R-:W-:Y:S01]  /*11d20*/  @P0 IMAD.HI.U32 R4, R8, R5, RZ ;  /* 0x0000000508040227 */ /* 0x001fe200078e00ff */
[----:B------:R-:W-:-:S02]  /*11d30*/  SEL R5, RZ, 0xffffffff, P1 ;  /* 0xffffffffff057807 */ /* 0x000fc40000800000 */
[----:B------:R-:W-:-:S04]  /*11d40*/  ISETP.GE.AND P1, PT, R27, UR14, PT ;  /* 0x0000000e1b007c0c */ /* 0x000fc8000bf26270 */
[----:B------:R-:W-:Y:S02]  /*11d50*/  SEL R0, RZ, 0x80, P1 ;  /* 0x00000080ff007807 */ /* 0x000fe40000800000 */
[----:B-1----:R-:W-:Y:S01]  /*11d60*/  @P0 SHF.R.U32.HI R3, RZ, R7, R4 ;  /* 0x00000007ff030219 */ /* 0x002fe20000011604 */
[----:B------:R-:W-:Y:S01]  /*11d70*/  IMAD.SHL.U32 R7, R5, 0x8, RZ ;  /* 0x0000000805077824 */ /* 0x000fe200078e00ff */
[----:B------:R-:W-:Y:S01]  /*11d80*/  ISETP.GE.AND P0, PT, R29, UR14, PT ;  /* 0x0000000e1d007c0c */ /* 0x000fe2000bf06270 */
[----:B------:R-:W-:Y:S02]  /*11d90*/  IMAD.U32 R4, RZ, RZ, UR8 ;  /* 0x00000008ff047e24 */ /* 0x000fe4000f8e00ff */
[----:B------:R-:W-:Y:S01]  /*11da0*/  IMAD.U32 R5, RZ, RZ, UR9 ;  /* 0x00000009ff057e24 */ /* 0x000fe2000f8e00ff */
[----:B------:R-:W-:Y:S01]  /*11db0*/  LOP3.LUT R10, R7, 0x8, R6, 0xe2, !PT ;  /* 0x00000008070a7812 */ /* 0x000fe200078ee206 */
[--C-:B------:R-:W-:Y:S01]  /*11dc0*/  IMAD.MOV R7, RZ, RZ, -R3.reuse ;  /* 0x000000ffff077224 */ /* 0x100fe200078e0a03 */
[----:B------:R-:W-:Y:S01]  /*11dd0*/  SHF.R.S32.HI R6, RZ, 0x1f, R3 ;  /* 0x0000001fff067819 */ /* 0x000fe20000011403 */
[----:B------:R-:W-:Y:S01]  /*11de0*/  ULDC.64 UR8, c[0x0][0xae0] ;  /* 0x0002b80000087ab9 */ /* 0x000fe20000000a00 */
[----:B------:R-:W-:Y:S01]  /*11df0*/  SEL R9, RZ, 0xffffffff, P0 ;  /* 0xffffffffff097807 */ /* 0x000fe20000000000 */
[----:B------:R-:W-:Y:S01]  /*11e00*/  IMAD.U32 R5, RZ, RZ, UR4 ;  /* 0x00000004ff057e24 */ /* 0x000fe2000f8e00ff */
[----:B------:R-:W-:Y:S01]  /*11e10*/  ISETP.GE.AND P0, PT, R33, UR14, PT ;  /* 0x0000000e21007c0c */ /* 0x000fe2000bf06270 */
[----:B------:R-:W-:-:S02]  /*11e20*/  IMAD R6, R6, UR8, RZ ;  /* 0x0000000806067c24 */ /* 0x000fc4000f8e02ff */
[----:B------:R-:W-:Y:S01]  /*11e30*/  IMAD R7, R11, R7, R8 ;  /* 0x000000070b077224 */ /* 0x000fe200078e0208 */
[----:B------:R-:W-:Y:S01]  /*11e40*/  SEL R8, RZ, 0xffffffff, P0 ;  /* 0xffffffffff087807 */ /* 0x000fe20000000000 */
[----:B------:R-:W-:Y:S01]  /*11e50*/  IMAD.SHL.U32 R13, R9, 0x10, RZ ;  /* 0x00000010090d7824 */ /* 0x000fe200078e00ff */
[----:B------:R-:W-:Y:S01]  /*11e60*/  ISETP.GE.AND P0, PT, R37, UR14, PT ;  /* 0x0000000e25007c0c */ /* 0x000fe2000bf06270 */
[C---:B------:R-:W-:Y:S02]  /*11e70*/  IMAD R9, R3.reuse, UR9, R6 ;  /* 0x0000000903097c24 */ /* 0x040fe4000f8e0206 */
[----:B------:R-:W-:Y:S01]  /*11e80*/  IMAD.WIDE.U32 R4, R3, UR8, R4 ;  /* 0x0000000803047c25 */ /* 0x000fe2000f8e0004 */
[----:B------:R-:W-:Y:S01]  /*11e90*/  SHF.R.S32.HI R3, RZ, 0x1f, R7 ;  /* 0x0000001fff037819 */ /* 0x000fe20000011407 */
[----:B------:R-:W-:Y:S01]  /*11ea0*/  ULDC.64 UR8, c[0x0][0xad8] ;  /* 0x0002b60000087ab9 */ /* 0x000fe20000000a00 */
[----:B------:R-:W-:Y:S01]  /*11eb0*/  LOP3.LUT R10, R13, 0x10, R10, 0xe2, !PT ;  /* 0x000000100d0a7812 */ /* 0x000fe200078ee20a */
[----:B------:R-:W-:-:S02]  /*11ec0*/  IMAD.IADD R5, R5, 0x1, R9 ;  /* 0x0000000105057824 */ /* 0x000fc400078e0209 */
[----:B------:R-:W-:Y:S02]  /*11ed0*/  IMAD R6, R3, UR8, RZ ;  /* 0x0000000803067c24 */ /* 0x000fe4000f8e02ff */
[----:B------:R-:W-:-:S04]  /*11ee0*/  IMAD.WIDE.U32 R4, R7, UR8, R4 ;  /* 0x0000000807047c25 */ /* 0x000fc8000f8e0004 */
[----:B------:R-:W-:Y:S01]  /*11ef0*/  IMAD R3, R7, UR9, R6 ;  /* 0x0000000907037c24 */ /* 0x000fe2000f8e0206 */
[----:B------:R-:W-:Y:S01]  /*11f00*/  ULDC.64 UR8, c[0x0][0xa80] ;  /* 0x0002a00000087ab9 */ /* 0x000fe20000000a00 */
[----:B------:R-:W-:Y:S01]  /*11f10*/  SEL R7, RZ, 0x40, P0 ;  /* 0x00000040ff077807 */ /* 0x000fe20000000000 */
[----:B------:R-:W-:Y:S01]  /*11f20*/  IMAD.SHL.U32 R9, R8, 0x20, RZ ;  /* 0x0000002008097824 */ /* 0x000fe200078e00ff */
[----:B------:R-:W-:Y:S01]  /*11f30*/  LEA R20, P0, R4, UR8, 0x1 ;  /* 0x0000000804147c11 */ /* 0x000fe2000f8008ff */
[----:B------:R-:W-:-:S03]  /*11f40*/  IMAD.IADD R3, R5, 0x1, R3 ;  /* 0x0000000105037824 */ /* 0x000fc600078e0203 */
[----:B------:R-:W-:Y:S01]  /*11f50*/  LOP3.LUT R10, R9, 0x20, R10, 0xe2, !PT ;  /* 0x00000020090a7812 */ /* 0x000fe200078ee20a */
[----:B------:R0:W1:Y:S01]  /*11f60*/  SHFL.IDX PT, R6, R20, RZ, 0x181f ;  /* 0x00181fff14067589 */ /* 0x00006200000e0000 */
[----:B------:R-:W-:Y:S02]  /*11f70*/  LEA.HI.X R3, R4, UR9, R3, 0x1, P0 ;  /* 0x0000000904037c11 */ /* 0x000fe400080f0c03 */
[----:B------:R-:W-:Y:S02]  /*11f80*/  ISETP.GE.AND P0, PT, R26, R25, PT ;  /* 0x000000191a00720c */ /* 0x000fe40003f06270 */
[----:B------:R-:W-:Y:S02]  /*11f90*/  LOP3.LUT R21, R10, R7, RZ, 0xfc, !PT ;  /* 0x000000070a157212 */ /* 0x000fe400078efcff */
[----:B------:R0:W2:Y:S02]  /*11fa0*/  SHFL.IDX PT, R7, R3, RZ, 0x181f ;  /* 0x00181fff03077589 */ /* 0x0000a400000e0000 */
        /* <DEDUP_REMOVED lines=33> */
.L_x_2368:
[----:B------:R-:W-:Y:S05]  /*121c0*/  BSYNC B1 ;  /* 0x0000000000017941 */ /* 0x000fea0003800000 */
.L_x_2367:
        /* <DEDUP_REMOVED lines=9> */
[----:B------:R-:W-:-:S05]  /*12260*/  ISETP.GE.AND P2, PT, R29, UR14, PT ;  /* 0x0000000e1d007c0c */ /* 0x000fca000bf46270 */
[----:B-1-3--:R-:W-:Y:S02]  /*12270*/  @!P1 IMAD.WIDE R4, R185, 0x2, R6 ;  /* 0x00000002b9049825 */ /* 0x00afe400078e0206 */
        /* <DEDUP_REMOVED lines=25> */
.L_x_2361:
[----:B------:R-:W-:Y:S05]  /*12410*/  BSYNC B0 ;  /* 0x0000000000007941 */ /* 0x000fea0003800000 */
.L_x_2354:
[----:B------:R-:W-:Y:S02]  /*12420*/  ULDC UR4, c[0x0][0xc3c] ;  /* 0x00030f0000047ab9 */ /* 0x000fe40000000800 */
[----:B------:R-:W-:-:S06]  /*12430*/  UISETP.GE.AND UP0, UPT, UR6, UR4, UPT ;  /* 0x000000040600728c */ /* 0x000fcc000bf06270 */
[----:B------:R-:W-:-:S13]  /*12440*/  PLOP3.LUT P0, PT, PT, PT, UP0, 0x80, 0x0 ;  /* 0x000000000000781c */ /* 0x000fda0003f0f008 */
[----:B------:R-:W-:Y:S05]  /*12450*/  @!P0 BRA `(.L_x_2369) ;  /* 0xfffffeec00cc8947 */ /* 0x000fea000383ffff */
[----:B------:R-:W-:Y:S05]  /*12460*/  EXIT ;  /* 0x000000000000794d */ /* 0x000fea0003800000 */
.L_x_2255:
        /* <DEDUP_REMOVED lines=18> */
.L_x_2370:
        /* <DEDUP_REMOVED lines=43> */
.L_x_2374:
        /* <DEDUP_REMOVED lines=38> */
[----:B------:R-:W-:-:S07]  /*12aa0*/  IMAD.MOV.U32 R5, RZ, RZ, R2 ;  /* 0x000000ffff057224 */ /* 0x000fce00078e0002 */
.L_x_2372:
[----:B------:R-:W-:Y:S02]  /*12ab0*/  IMAD.IADD R10, R9, 0x1, -R4 ;  /* 0x00000001090a7824 */ /* 0x000fe400078e0a04 */
[----:B------:R-:W-:Y:S02]  /*12ac0*/  IMAD.MOV.U32 R3, RZ, RZ, RZ ;  /* 0x000000ffff037224 */ /* 0x000fe400078e00ff */
[----:B------:R-:W-:-:S05]  /*12ad0*/  IMAD R2, R5, UR5, R10 ;  /* 0x0000000505027c24 */ /* 0x000fca000f8e020a */
[----:B------:R-:W-:-:S13]  /*12ae0*/  ISETP.GT.AND P0, PT, R2, UR6, PT ;  /* 0x0000000602007c0c */ /* 0x000fda000bf04270 */
[----:B------:R-:W-:-:S04]  /*12af0*/  VOTE.ANY R2, PT, !P0 ;  /* 0x0000000000027806 */ /* 0x000fc800040e0100 */
[----:B------:R-:W0:Y:S01]  /*12b00*/  POPC R9, R2 ;  /* 0x0000000200097309 */ /* 0x000e220000000000 */
[----:B------:R-:W-:Y:S01]  /*12b10*/  ISETP.NE.AND P0, PT, R2, RZ, PT ;  /* 0x000000ff0200720c */ /* 0x000fe20003f05270 */
[----:B0-----:R0:W1:Y:S04]  /*12b20*/  SHFL.IDX PT, R8, R8, R9, 0x1f ;  /* 0x00001f0908087589 */ /* 0x00106800000e0000 */
[----:B------:R0:W2:Y:S08]  /*12b30*/  SHFL.IDX PT, R4, R7, R9, 0x1f ;  /* 0x00001f0907047589 */ /* 0x0000b000000e0000 */
[----:B------:R-:W-:Y:S05]  /*12b40*/  @!P0 BRA `(.L_x_2375) ;  /* 0x0000000000088947 */ /* 0x000fea0003800000 */
[----:B------:R-:W-:-:S05]  /*12b50*/  VIADD R2, R9, 0xffffffff ;  /* 0xffffffff09027836 */ /* 0x000fca0000000000 */
[----:B------:R3:W4:Y:S02]  /*12b60*/  SHFL.IDX PT, R3, R5, R2, 0x1f ;  /* 0x00001f0205037589 */ /* 0x00072400000e0000 */
.L_x_2375:
[----:B---34-:R-:W-:Y:S01]  /*12b70*/  IMAD R2, R3, UR5, R10 ;  /* 0x0000000503027c24 */ /* 0x018fe2000f8e020a */
[----:B-1----:R-:W-:Y:S01]  /*12b80*/  ISETP.NE.AND P0, PT, R8, 0x1, PT ;  /* 0x000000010800780c */ /* 0x002fe20003f05270 */
[----:B------:R-:W-:-:S03]  /*12b90*/  VIADD R14, R9, UR4 ;  /* 0x00000004090e7c36 */ /* 0x000fc60008000000 */
[----:B------:R1:W-:Y:S01]  /*12ba0*/  STL [R1], R2 ;  /* 0x0000000201007387 */ /* 0x0003e20000100800 */
[----:B------:R-:W-:-:S03]  /*12bb0*/  IADD3 R5, -R2, UR6, RZ ;  /* 0x0000000602057c10 */ /* 0x000fc6000fffe1ff */
[----:B------:R1:W-:Y:S05]  /*12bc0*/  STL [R1+0xc], R14 ;  /* 0x00000c0e01007387 */ /* 0x0003ea0000100800 */
[----:B------:R-:W-:Y:S05]  /*12bd0*/  @!P0 BRA `(.L_x_2376) ;  /* 0x0000000000e08947 */ /* 0x000fea0003800000 */
[----:B0-2---:R-:W-:Y:S02]  /*12be0*/  IABS R7, R4 ;  /* 0x0000000400077213 */ /* 0x005fe40000000000 */
[----:B------:R-:W-:Y:S02]  /*12bf0*/  IABS R9, R8 ;  /* 0x0000000800097213 */ /* 0x000fe40000000000 */
[----:B------:R-:W0:Y:S08]  /*12c00*/  I2F.RP R10, R7 ;  /* 0x00000007000a7306 */ /* 0x000e300000209400 */
[----:B------:R-:W2:Y:S08]  /*12c10*/  I2F.RP R11, R9 ;  /* 0x00000009000b7306 */ /* 0x000eb00000209400 */
[----:B0-----:R-:W1:Y:S08]  /*12c20*/  MUFU.RCP R10, R10 ;  /* 0x0000000a000a7308 */ /* 0x001e700000001000 */
[----:B--2---:R-:W-:Y:S01]  /*12c30*/  MUFU.RCP R11, R11 ;  /* 0x0000000b000b7308 */ /* 0x004fe20000001000 */
[----:B-1----:R-:W-:Y:S01]  /*12c40*/  VIADD R2, R10, 0xffffffe ;  /* 0x0ffffffe0a027836 */ /* 0x002fe20000000000 */
[----:B------:R-:W-:-:S06]  /*12c50*/  IABS R10, R4 ;  /* 0x00000004000a7213 */ /* 0x000fcc0000000000 */
[----:B------:R0:W1:Y:S02]  /*12c60*/  F2I.FTZ.U32.TRUNC.NTZ R3, R2 ;  /* 0x0000000200037305 */ /* 0x000064000021f000 */
[----:B0-----:R-:W-:Y:S02]  /*12c70*/  IMAD.MOV.U32 R2, RZ, RZ, RZ ;  /* 0x000000ffff027224 */ /* 0x001fe400078e00ff */
[----:B-1----:R-:W-:-:S04]  /*12c80*/  IMAD.MOV R12, RZ, RZ, -R3 ;  /* 0x000000ffff0c7224 */ /* 0x002fc800078e0a03 */
[----:B------:R-:W-:-:S04]  /*12c90*/  IMAD R13, R12, R7, RZ ;  /* 0x000000070c0d7224 */ /* 0x000fc800078e02ff */
[----:B------:R-:W-:Y:S01]  /*12ca0*/  IMAD.HI.U32 R3, R3, R13, R2 ;  /* 0x0000000d03037227 */ /* 0x000fe200078e0002 */
[----:B------:R-:W-:-:S03]  /*12cb0*/  IABS R2, R5 ;  /* 0x0000000500027213 */ /* 0x000fc60000000000 */
[----:B------:R-:W-:Y:S02]  /*12cc0*/  IMAD.MOV R13, RZ, RZ, -R10 ;  /* 0x000000ffff0d7224 */ /* 0x000fe400078e0a0a */
[----:B------:R-:W-:-:S04]  /*12cd0*/  IMAD.HI.U32 R10, R3, R2, RZ ;  /* 0x00000002030a7227 */ /* 0x000fc800078e00ff */
[----:B------:R-:W-:Y:S02]  /*12ce0*/  IMAD R2, R10, R13, R2 ;  /* 0x0000000d0a027224 */ /* 0x000fe400078e0202 */
[----:B------:R-:W-:-:S03]  /*12cf0*/  VIADD R3, R11, 0xffffffe ;  /* 0x0ffffffe0b037836 */ /* 0x000fc60000000000 */
[----:B------:R-:W-:-:S03]  /*12d00*/  ISETP.GT.U32.AND P1, PT, R7, R2, PT ;  /* 0x000000020700720c */ /* 0x000fc60003f24070 */
[----:B------:R-:W0:Y:S10]  /*12d10*/  F2I.FTZ.U32.TRUNC.NTZ R3, R3 ;  /* 0x0000000300037305 */ /* 0x000e34000021f000 */
[----:B------:R-:W-:-:S02]  /*12d20*/  @!P1 IMAD.IADD R2, R2, 0x1, -R7 ;  /* 0x0000000102029824 */ /* 0x000fc400078e0a07 */
[----:B------:R-:W-:Y:S01]  /*12d30*/  @!P1 VIADD R10, R10, 0x1 ;  /* 0x000000010a0a9836 */ /* 0x000fe20000000000 */
[----:B------:R-:W-:Y:S02]  /*12d40*/  ISETP.NE.AND P1, PT, R4, RZ, PT ;  /* 0x000000ff0400720c */ /* 0x000fe40003f25270 */
[----:B------:R-:W-:Y:S01]  /*12d50*/  ISETP.GE.U32.AND P0, PT, R2, R7, PT ;  /* 0x000000070200720c */ /* 0x000fe20003f06070 */
[----:B0-----:R-:W-:-:S04]  /*12d60*/  IMAD.MOV R2, RZ, RZ, -R3 ;  /* 0x000000ffff027224 */ /* 0x001fc800078e0a03 */
[----:B------:R-:W-:Y:S02]  /*12d70*/  IMAD R7, R2, R9, RZ ;  /* 0x0000000902077224 */ /* 0x000fe400078e02ff */
[----:B------:R-:W-:-:S04]  /*12d80*/  IMAD.MOV.U32 R2, RZ, RZ, RZ ;  /* 0x000000ffff027224 */ /* 0x000fc800078e00ff */
        /* <DEDUP_REMOVED lines=17> */
[----:B------:R-:W-:Y:S01]  /*12ea0*/  ISETP.GE.AND P2, PT, R2, RZ, PT ;  /* 0x000000ff0200720c */ /* 0x000fe20003f46270 */
[----:B------:R-:W-:-:S04]  /*12eb0*/  IMAD.MOV R2, RZ, RZ, -R10 ;  /* 0x000000ffff027224 */ /* 0x000fc800078e0a0a */
[----:B------:R-:W-:Y:S02]  /*12ec0*/  IMAD R2, R4, R2, R5 ;  /* 0x0000000204027224 */ /* 0x000fe400078e0205 */
        /* <DEDUP_REMOVED lines=8> */
[----:B------:R-:W-:Y:S05]  /*12f50*/  BRA `(.L_x_2377) ;  /* 0x0000000000f47947 */ /* 0x000fea0003800000 */
.L_x_2376:
[----:B-1----:R-:W1:Y:S02]  /*12f60*/  LDC.64 R2, c[0x0][0xc90] ;  /* 0x00032400ff027b82 */ /* 0x002e640000000a00 */
[----:B-1----:R-:W-:-:S05]  /*12f70*/  IMAD.WIDE R2, R14, 0x4, R2 ;  /* 0x000000040e027825 */ /* 0x002fca00078e0202 */
[----:B0-----:R0:W2:Y:S02]  /*12f80*/  LDG.E R7, desc[UR40][R2.64] ;  /* 0x0000002802077981 */ /* 0x0010a4000c1e1900 */
[----:B0-----:R-:W-:Y:S02]  /*12f90*/  IMAD.MOV.U32 R2, RZ, RZ, RZ ;  /* 0x000000ffff027224 */ /* 0x001fe400078e00ff */
[----:B--2---:R-:W-:-:S05]  /*12fa0*/  IMAD R8, R4, R7, RZ ;  /* 0x0000000704087224 */ /* 0x004fca00078e02ff */
[----:B------:R-:W-:-:S04]  /*12fb0*/  IABS R9, R8 ;  /* 0x0000000800097213 */ /* 0x000fc80000000000 */
[----:B------:R-:W0:Y:S08]  /*12fc0*/  I2F.RP R10, R9 ;  /* 0x00000009000a7306 */ /* 0x000e300000209400 */
[----:B0-----:R-:W0:Y:S02]  /*12fd0*/  MUFU.RCP R10, R10 ;  /* 0x0000000a000a7308 */ /* 0x001e240000001000 */
[----:B0-----:R-:W-:-:S06]  /*12fe0*/  VIADD R11, R10, 0xffffffe ;  /* 0x0ffffffe0a0b7836 */ /* 0x001fcc0000000000 */
[----:B------:R-:W0:Y:S02]  /*12ff0*/  F2I.FTZ.U32.TRUNC.NTZ R3, R11 ;  /* 0x0000000b00037305 */ /* 0x000e24000021f000 */
[----:B0-----:R-:W-:-:S04]  /*13000*/  IMAD.MOV R12, RZ, RZ, -R3 ;  /* 0x000000ffff0c7224 */ /* 0x001fc800078e0a03 */
[----:B------:R-:W-:-:S04]  /*13010*/  IMAD R13, R12, R9, RZ ;  /* 0x000000090c0d7224 */ /* 0x000fc800078e02ff */
[----:B------:R-:W-:Y:S01]  /*13020*/  IMAD.HI.U32 R2, R3, R13, R2 ;  /* 0x0000000d03027227 */ /* 0x000fe200078e0002 */
[----:B------:R-:W-:Y:S02]  /*13030*/  IABS R13, R5 ;  /* 0x00000005000d7213 */ /* 0x000fe40000000000 */
[----:B------:R-:W-:-:S03]  /*13040*/  IABS R3, R8 ;  /* 0x0000000800037213 */ /* 0x000fc60000000000 */
[----:B------:R-:W-:-:S04]  /*13050*/  IMAD.HI.U32 R2, R2, R13, RZ ;  /* 0x0000000d02027227 */ /* 0x000fc800078e00ff */
[----:B------:R-:W-:-:S04]  /*13060*/  IMAD.MOV R3, RZ, RZ, -R3 ;  /* 0x000000ffff037224 */ /* 0x000fc800078e0a03 */
        /* <DEDUP_REMOVED lines=11> */
[----:B------:R-:W-:Y:S02]  /*13120*/  IMAD R9, R7, R2, RZ ;  /* 0x0000000207097224 */ /* 0x000fe400078e02ff */
[----:B------:R-:W-:Y:S02]  /*13130*/  IMAD.MOV R2, RZ, RZ, -R2 ;  /* 0x000000ffff027224 */ /* 0x000fe400078e0a02 */
[----:B------:R-:W-:Y:S02]  /*13140*/  IMAD.MOV R10, RZ, RZ, -R9 ;  /* 0x000000ffff0a7224 */ /* 0x000fe400078e0a09 */
[----:B------:R-:W-:Y:S02]  /*13150*/  IMAD R8, R8, R2, R5 ;  /* 0x0000000208087224 */ /* 0x000fe400078e0205 */
[----:B------:R-:W-:Y:S01]  /*13160*/  IMAD.MOV.U32 R2, RZ, RZ, RZ ;  /* 0x000000ffff027224 */ /* 0x000fe200078e00ff */
[----:B------:R-:W-:Y:S02]  /*13170*/  VIADDMNMX R7, R10, UR5, R7, PT ;  /* 0x000000050a077c46 */ /* 0x000fe4000b800107 */
[----:B------:R-:W-:-:S02]  /*13180*/  IADD3 R9, R9, 0x1000000, R8 ;  /* 0x0100000009097810 */ /* 0x000fc40007ffe008 */
[----:B------:R-:W-:-:S04]  /*13190*/  IABS R10, R7 ;  /* 0x00000007000a7213 */ /* 0x000fc80000000000 */
[----:B------:R-:W0:Y:S08]  /*131a0*/  I2F.RP R11, R10 ;  /* 0x0000000a000b7306 */ /* 0x000e300000209400 */
[----:B0-----:R-:W0:Y:S02]  /*131b0*/  MUFU.RCP R11, R11 ;  /* 0x0000000b000b7308 */ /* 0x001e240000001000 */
[----:B0-----:R-:W-:Y:S01]  /*131c0*/  VIADD R3, R11, 0xffffffe ;  /* 0x0ffffffe0b037836 */ /* 0x001fe20000000000 */
[----:B------:R-:W-:-:S05]  /*131d0*/  IABS R11, R7 ;  /* 0x00000007000b7213 */ /* 0x000fca0000000000 */
[----:B------:R-:W0:Y:S02]  /*131e0*/  F2I.FTZ.U32.TRUNC.NTZ R3, R3 ;  /* 0x0000000300037305 */ /* 0x000e24000021f000 */
[----:B0-----:R-:W-:-:S04]  /*131f0*/  IMAD.MOV R5, RZ, RZ, -R3 ;  /* 0x000000ffff057224 */ /* 0x001fc800078e0a03 */
[----:B------:R-:W-:-:S04]  /*13200*/  IMAD R5, R5, R10, RZ ;  /* 0x0000000a05057224 */ /* 0x000fc800078e02ff */
[----:B------:R-:W-:Y:S01]  /*13210*/  IMAD.HI.U32 R2, R3, R5, R2 ;  /* 0x0000000503027227 */ /* 0x000fe200078e0002 */
[----:B------:R-:W-:-:S03]  /*13220*/  IABS R5, R8 ;  /* 0x0000000800057213 */ /* 0x000fc60000000000 */
[----:B------:R-:W-:Y:S02]  /*13230*/  IMAD.MOV R3, RZ, RZ, -R11 ;  /* 0x000000ffff037224 */ /* 0x000fe400078e0a0b */
        /* <DEDUP_REMOVED lines=11> */
[----:B------:R-:W-:Y:S01]  /*132f0*/  @!P1 LOP3.LUT R2, RZ, R7, RZ, 0x33, !PT ;  /* 0x00000007ff029212 */ /* 0x000fe200078e33ff */
[----:B------:R-:W-:-:S04]  /*13300*/  IMAD.MOV R7, RZ, RZ, -R7 ;  /* 0x000000ffff077224 */ /* 0x000fc800078e0a07 */
[----:B------:R-:W-:-:S05]  /*13310*/  IMAD R3, R2, R7, R9 ;  /* 0x0000000702037224 */ /* 0x000fca00078e0209 */
[----:B------:R1:W-:Y:S02]  /*13320*/  STL [R1+0x8], R3 ;  /* 0x0000080301007387 */ /* 0x0003e40000100800 */
.L_x_2377:
[----:B01----:R-:W-:-:S05]  /*13330*/  LOP3.LUT R3, RZ, R2, RZ, 0x33, !PT ;  /* 0x00000002ff037212 */ /* 0x003fca00078e33ff */
[----:B------:R-:W-:-:S05]  /*13340*/  IMAD.IADD R2, R4, 0x1, R3 ;  /* 0x0000000104027824 */ /* 0x000fca00078e0203 */
[----:B------:R1:W-:Y:S01]  /*13350*/  STL [R1+0x4], R2 ;  /* 0x0000040201007387 */ /* 0x0003e20000100800 */
[----:B------:R-:W-:Y:S05]  /*13360*/  BRA `(.L_x_2378) ;  /* 0x0000000000107947 */ /* 0x000fea0003800000 */
.L_x_2373:
[----:B------:R-:W-:Y:S01]  /*13370*/  IMAD.U32 R2, RZ, RZ, UR6 ;  /* 0x00000006ff027e24 */ /* 0x000fe2000f8e00ff */
[----:B------:R0:W-:Y:S04]  /*13380*/  STL [R1+0x4], RZ ;  /* 0x000004ff01007387 */ /* 0x0001e80000100800 */
[----:B------:R0:W-:Y:S04]  /*13390*/  STL [R1+0x8], RZ ;  /* 0x000008ff01007387 */ /* 0x0001e80000100800 */
[----:B------:R0:W-:Y:S02]  /*133a0*/  STL [R1], R2 ;  /* 0x0000000201007387 */ /* 0x0001e40000100800 */
.L_x_2378:
[----:B------:R-:W2:Y:S04]  /*133b0*/  LDL R8, [R1] ;  /* 0x0000000001087983 */ /* 0x000ea80000100800 */
[----:B------:R-:W2:Y:S04]  /*133c0*/  LDL R9, [R1+0x4] ;  /* 0x0000040001097983 */ /* 0x000ea80000100800 */
[----:B------:R-:W2:Y:S04]  /*133d0*/  LDL R10, [R1+0x8] ;  /* 0x00000800010a7983 */ /* 0x000ea80000100800 */
[----:B------:R-:W2:Y:S01]  /*133e0*/  LDL R11, [R1+0xc] ;  /* 0x00000c00010b7983 */ /* 0x000ea20000100800 */
[----:B------:R-:W-:-:S13]  /*133f0*/  ISETP.NE.AND P0, PT, R0, RZ, PT ;  /* 0x000000ff0000720c */ /* 0x000fda0003f05270 */
[----:B------:R-:W3:Y:S01]  /*13400*/  @!P0 S2R R3, SR_CgaCtaId ;  /* 0x0000000000038919 */ /* 0x000ee20000008800 */
[----:B------:R-:W-:-:S04]  /*13410*/  @!P0 MOV R0, 0x400 ;  /* 0x0000040000008802 */ /* 0x000fc80000000f00 */
[----:B---3--:R-:W-:-:S05]  /*13420*/  @!P0 LEA R0, R3, R0, 0x18 ;  /* 0x0000000003008211 */ /* 0x008fca00078ec0ff */
[----:B--2---:R2:W-:Y:S01]  /*13430*/  @!P0 STS.128 [R0+0x28cd0], R8 ;  /* 0x028cd00800008388 */ /* 0x0045e20000000c00 */
[----:B------:R-:W-:Y:S06]  /*13440*/  BAR.ARV 0x5, 0x180 ;  /* 0x0146000000007b1d */ /* 0x000fec0000002000 */
.L_x_2371:
[----:B--2---:R-:W2:Y:S01]  /*13450*/  LDL R0, [R1+0xc] ;  /* 0x00000c0001007983 */ /* 0x004ea20000100800 */
[----:B------:R-:W-:-:S03]  /*13460*/  ULDC UR4, c[0x0][0xc3c] ;  /* 0x00030f0000047ab9 */ /* 0x000fc60000000800 */
[----:B------:R3:W-:Y:S01]  /*13470*/  STL [R1+0x10], RZ ;  /* 0x000010ff01007387 */ /* 0x0007e20000100800 */
[----:B--2---:R-:W-:Y:S01]  /*13480*/  ISETP.GE.AND P0, PT, R0, UR4, PT ;  /* 0x0000000400007c0c */ /* 0x004fe2000bf06270 */
[----:B------:R-:W-:-:S05]  /*13490*/  IMAD.MOV.U32 R0, RZ, RZ, 0x1 ;  /* 0x00000001ff007424 */ /* 0x000fca00078e00ff */
[----:B------:R3:W-:Y:S04]  /*134a0*/  STL [R1+0x14], R0 ;  /* 0x0000140001007387 */ /* 0x0007e80000100800 */
[----:B------:R3:W-:Y:S03]  /*134b0*/  STL [R1+0x48], RZ ;  /* 0x000048ff01007387 */ /* 0x0007e60000100800 */
[----:B------:R-:W-:Y:S05]  /*134c0*/  @P0 BRA `(.L_x_2379) ;  /* 0x00000068009c0947 */ /* 0x000fea0003800000 */
[----:B------:R-:W2:Y:S01]  /*134d0*/  S2UR UR5, SR_CgaCtaId ;  /* 0x00000000000579c3 */ /* 0x000ea20000008800 */
[C---:B---3--:R-:W-:Y:S01]  /*134e0*/  IMAD.SHL.U32 R0, R6.reuse, 0x8, RZ ;  /* 0x0000000806007824 */ /* 0x048fe200078e00ff */
[----:B------:R-:W-:Y:S01]  /*134f0*/  LOP3.LUT R4, R6, 0x7f, RZ, 0xc0, !PT ;  /* 0x0000007f06047812 */ /* 0x000fe200078ec0ff */
[----:B------:R-:W-:Y:S01]  /*13500*/  UMOV UR4, 0x400 ;  /* 0x0000040000047882 */ /* 0x000fe20000000000 */
[----:B------:R-:W-:Y:S01]  /*13510*/  BSSY B8, `(.L_x_2379) ;  /* 0x00006a2000087945 */ /* 0x000fe20003800000 */
[----:B------:R-:W-:Y:S01]  /*13520*/  ULDC UR37, c[0x0][0xc] ;  /* 0x0000030000257ab9 */ /* 0x000fe20000000800 */
[----:B------:R-:W-:Y:S01]  /*13530*/  LOP3.LUT R3, R0, 0x1f8, RZ, 0xc0, !PT ;  /* 0x000001f800037812 */ /* 0x000fe200078ec0ff */
[----:B01----:R-:W-:Y:S01]  /*13540*/  IMAD.SHL.U32 R2, R4, 0x8, RZ ;  /* 0x0000000804027824 */ /* 0x003fe200078e00ff */
[----:B------:R-:W-:Y:S01]  /*13550*/  ULDC.64 UR38, c[0x0][0x198] ;  /* 0x0000660000267ab9 */ /* 0x000fe20000000a00 */
[----:B------:R-:W-:Y:S01]  /*13560*/  IMAD.MOV.U32 R0, RZ, RZ, 0x1 ;  /* 0x00000001ff007424 */ /* 0x000fe200078e00ff */
[----:B------:R-:W-:Y:S01]  /*13570*/  LOP3.LUT R3, R3, 0x38, R6, 0x78, !PT ;  /* 0x0000003803037812 */ /* 0x000fe200078e7806 */
[----:B------:R-:W-:-:S03]  /*13580*/  IMAD.SHL.U32 R6, R6, 0x10, RZ ;  /* 0x0000001006067824 */ /* 0x000fc600078e00ff */
[----:B------:R-:W-:Y:S02]  /*13590*/  LOP3.LUT R2, R3, 0x200, R2, 0xf8, !PT ;  /* 0x0000020003027812 */ /* 0x000fe400078ef802 */
[----:B------:R-:W-:-:S04]  /*135a0*/  SHF.R.U32.HI R3, RZ, 0x3, R4 ;  /* 0x00000003ff037819 */ /* 0x000fc80000011604 */
[----:B------:R-:W-:Y:S01]  /*135b0*/  LOP3.LUT R3, R3, 0x70, R6, 0xf8, !PT ;  /* 0x0000007003037812 */ /* 0x000fe200078ef806 */
[----:B--2---:R-:W-:-:S06]  /*135c0*/  ULEA UR4, UR5, UR4, 0x18 ;  /* 0x0000000405047291 */ /* 0x004fcc000f8ec03f */
[----:B------:R-:W-:-:S04]  /*135d0*/  IMAD.U32 R19, RZ, RZ, UR4 ;  /* 0x00000004ff137e24 */ /* 0x000fc8000f8e00ff */
[----:B------:R-:W-:-:S05]  /*135e0*/  IMAD R2, R2, 0x2, R19 ;  /* 0x0000000202027824 */ /* 0x000fca00078e0213 */
[----:B------:R0:W-:Y:S04]  /*135f0*/  STL [R1+0x54], R2 ;  /* 0x0000540201007387 */ /* 0x0001e80000100800 */
[----:B------:R0:W-:Y:S04]  /*13600*/  STL [R1+0x48], RZ ;  /* 0x000048ff01007387 */ /* 0x0001e80000100800 */
[----:B------:R0:W-:Y:S04]  /*13610*/  STL [R1+0x14], R0 ;  /* 0x0000140001007387 */ /* 0x0001e80000100800 */
[----:B------:R0:W-:Y:S02]  /*13620*/  STL [R1+0x10], RZ ;  /* 0x000010ff01007387 */ /* 0x0001e40000100800 */
.L_x_2507:
[----:B--2---:R-:W2:Y:S01]  /*13630*/  LDL R9, [R1+0xc] ;  /* 0x00000c0001097983 */ /* 0x004ea20000100800 */
[----:B------:R-:W-:Y:S05]  /*13640*/  YIELD ;  /* 0x0000000000007946 */ /* 0x000fea0003800000 */
[----:B------:R-:W-:Y:S01]  /*13650*/  ULDC.64 UR4, c[0x0][0xa28] ;  /* 0x00028a0000047ab9 */ /* 0x000fe20000000a00 */
[----:B0-----:R-:W-:Y:S01]  /*13660*/  IMAD.MOV.U32 R0, RZ, RZ, RZ ;  /* 0x000000ffff007224 */ /* 0x001fe200078e00ff */
[----:B------:R-:W-:Y:S01]  /*13670*/  ISETP.NE.U32.AND P0, PT, RZ, UR4, PT ;  /* 0x00000004ff007c0c */ /* 0x000fe2000bf05070 */
[----:B-1----:R-:W0:Y:S01]  /*13680*/  LDC.64 R4, c[0x0][0xa00] ;  /* 0x00028000ff047b82 */ /* 0x002e220000000a00 */
[----:B------:R-:W-:Y:S01]  /*13690*/  IMAD.MOV.U32 R10, RZ, RZ, RZ ;  /* 0x000000ffff0a7224 */ /* 0x000fe200078e00ff */
[----:B------:R-:W-:Y:S01]  /*136a0*/  ULDC.64 UR6, c[0x0][0xa08] ;  /* 0x0002820000067ab9 */ /* 0x000fe20000000a00 */
[----:B------:R-:W-:Y:S01]  /*136b0*/  ISETP.NE.AND.EX P0, PT, RZ, UR5, PT, P0 ;  /* 0x00000005ff007c0c */ /* 0x000fe2000bf05300 */
[----:B------:R-:W-:-:S12]  /*136c0*/  ULDC.64 UR4, c[0x0][0xa18] ;  /* 0x0002860000047ab9 */ /* 0x000fd80000000a00 */
[----:B------:R-:W2:Y:S02]  /*136d0*/  @P0 LDC.64 R2, c[0x0][0xa28] ;  /* 0x00028a00ff020b82 */ /* 0x000ea40000000a00 */
[----:B--2---:R-:W-:-:S05]  /*136e0*/  @P0 IMAD.WIDE R2, R9, 0x4, R2 ;  /* 0x0000000409020825 */ /* 0x004fca00078e0202 */
[----:B------:R1:W5:Y:S01]  /*136f0*/  @P0 LDG.E R0, desc[UR40][R2.64] ;  /* 0x0000002802000981 */ /* 0x000362000c1e1900 */
[----:B------:R-:W-:Y:S01]  /*13700*/  ISETP.NE.U32.AND P0, PT, RZ, UR4, PT ;  /* 0x00000004ff007c0c */ /* 0x000fe2000bf05070 */
[----:B0-----:R-:W-:Y:S01]  /*13710*/  IMAD.WIDE R4, R9, 0x4, R4 ;  /* 0x0000000409047825 */ /* 0x001fe200078e0204 */
[----:B------:R-:W-:Y:S02]  /*13720*/  ISETP.NE.U32.AND P1, PT, RZ, UR6, PT ;  /* 0x00000006ff007c0c */ /* 0x000fe4000bf25070 */
[----:B------:R-:W-:Y:S01]  /*13730*/  ISETP.NE.AND.EX P2, PT, RZ, UR5, PT, P0 ;  /* 0x00000005ff007c0c */ /* 0x000fe2000bf45300 */
[----:B------:R-:W-:Y:S01]  /*13740*/  ULDC.64 UR4, c[0x0][0xa00] ;  /* 0x0002800000047ab9 */ /* 0x000fe20000000a00 */
[----:B------:R-:W-:Y:S01]  /*13750*/  ISETP.NE.AND.EX P1, PT, RZ, UR7, PT, P1 ;  /* 0x00000007ff007c0c */ /* 0x000fe2000bf25310 */
[----:B------:R-:W-:Y:S01]  /*13760*/  IMAD.MOV.U32 R8, RZ, RZ, RZ ;  /* 0x000000ffff087224 */ /* 0x000fe200078e00ff */
[----:B------:R-:W-:Y:S01]  /*13770*/  ISETP.NE.U32.AND P0, PT, RZ, UR4, PT ;  /* 0x00000004ff007c0c */ /* 0x000fe2000bf05070 */
[----:B-1----:R-:W0:Y:S03]  /*13780*/  LDC.64 R2, c[0x0][0xa08] ;  /* 0x00028200ff027b82 */ /* 0x002e260000000a00 */
[----:B------:R-:W-:-:S05]  /*13790*/  ISETP.NE.AND.EX P0, PT, RZ, UR5, PT, P0 ;  /* 0x00000005ff007c0c */ /* 0x000fca000bf05300 */
[----:B------:R-:W1:Y:S08]  /*137a0*/  @P2 LDC.64 R6, c[0x0][0xa18] ;  /* 0x00028600ff062b82 */ /* 0x000e700000000a00 */
[----:B------:R-:W2:Y:S01]  /*137b0*/  @P0 LDG.E R10, desc[UR40][R4.64] ;  /* 0x00000028040a0981 */ /* 0x000ea2000c1e1900 */
[----:B------:R-:W-:Y:S01]  /*137c0*/  ULDC UR4, c[0x0][0x288] ;  /* 0x0000a20000047ab9 */ /* 0x000fe20000000800 */
[----:B0-----:R-:W-:-:S05]  /*137d0*/  IMAD.WIDE R2, R9, 0x4, R2 ;  /* 0x0000000409027825 */ /* 0x001fca00078e0202 */
[----:B------:R-:W5:Y:S01]  /*137e0*/  @P1 LDG.E R8, desc[UR40][R2.64] ;  /* 0x0000002802081981 */ /* 0x000f62000c1e1900 */
[----:B-1----:R-:W-:-:S03]  /*137f0*/  @P2 IMAD.WIDE R6, R9, 0x4, R6 ;  /* 0x0000000409062825 */ /* 0x002fc600078e0206 */
        /* <DEDUP_REMOVED lines=14> */
[----:B------:R-:W0:Y:S04]  /*138e0*/  LDG.E R6, desc[UR40][R4.64] ;  /* 0x0000002804067981 */ /* 0x000e28000c1e1900 */
[----:B------:R-:W0:Y:S02]  /*138f0*/  LDG.E R4, desc[UR40][R4.64+0x4] ;  /* 0x0000042804047981 */ /* 0x000e24000c1e1900 */
[----:B0-----:R-:W-:-:S05]  /*13900*/  IMAD.IADD R10, R4, 0x1, -R6 ;  /* 0x00000001040a7824 */ /* 0x001fca00078e0a06 */
[----:B------:R1:W-:Y:S02]  /*13910*/  STL [R1+0x28], R10 ;  /* 0x0000280a01007387 */ /* 0x0003e40000100800 */
.L_x_2380:
[----:B------:R-:W2:Y:S01]  /*13920*/  LDL.LU R5, [R1+0x8] ;  /* 0x0000080001057983 */ /* 0x000ea20000300800 */
[----:B------:R-:W-:Y:S02]  /*13930*/  ULDC.64 UR4, c[0x0][0xa20] ;  /* 0x0002880000047ab9 */ /* 0x000fe40000000a00 */
[----:B------:R-:W-:-:S04]  /*13940*/  ISETP.NE.U32.AND P0, PT, RZ, UR4, PT ;  /* 0x00000004ff007c0c */ /* 0x000fc8000bf05070 */
[----:B------:R-:W-:Y:S02]  /*13950*/  ISETP.NE.AND.EX P0, PT, RZ, UR5, PT, P0 ;  /* 0x00000005ff007c0c */ /* 0x000fe4000bf05300 */
[C---:B--2---:R-:W-:Y:S02]  /*13960*/  LOP3.LUT R6, R5.reuse, 0xff000000, RZ, 0xc0, !PT ;  /* 0xff00000005067812 */ /* 0x044fe400078ec0ff */
[C---:B------:R-:W-:Y:S02]  /*13970*/  LOP3.LUT R4, R5.reuse, 0xff0000, RZ, 0xc0, !PT ;  /* 0x00ff000005047812 */ /* 0x040fe400078ec0ff */
[----:B------:R-:W-:Y:S02]  /*13980*/  SHF.R.U32.HI R6, RZ, 0x8, R6 ;  /* 0x00000008ff067819 */ /* 0x000fe40000011606 */
[----:B------:R-:W-:Y:S02]  /*13990*/  LOP3.LUT R17, R5, 0xffff, RZ, 0xc0, !PT ;  /* 0x0000ffff05117812 */ /* 0x000fe400078ec0ff */
[----:B------:R-:W-:Y:S01]  /*139a0*/  LEA.HI R6, R4, R6, RZ, 0x10 ;  /* 0x0000000604067211 */ /* 0x000fe200078f80ff */
[----:B-----5:R-:W-:-:S05]  /*139b0*/  IMAD.IADD R4, R8, 0x1, R0 ;  /* 0x0000000108047824 */ /* 0x020fca00078e0200 */
[----:B------:R2:W-:Y:S01]  /*139c0*/  STL [R1+0x18], R4 ;  /* 0x0000180401007387 */ /* 0x0005e20000100800 */
[----:B------:R-:W-:Y:S05]  /*139d0*/  @!P0 BRA `(.L_x_2381) ;  /* 0x0000000000108947 */ /* 0x000fea0003800000 */
[----:B------:R-:W3:Y:S02]  /*139e0*/  LDC.64 R2, c[0x0][0xa20] ;  /* 0x00028800ff027b82 */ /* 0x000ee40000000a00 */
[----:B---3--:R-:W-:-:S05]  /*139f0*/  IMAD.WIDE R2, R9, 0x4, R2 ;  /* 0x0000000409027825 */ /* 0x008fca00078e0202 */
[----:B------:R3:W5:Y:S01]  /*13a00*/  LDG.E R7, desc[UR40][R2.64] ;  /* 0x0000002802077981 */ /* 0x000762000c1e1900 */
[----:B------:R-:W-:Y:S05]  /*13a10*/  BRA `(.L_x_2382) ;  /* 0x0000000000107947 */ /* 0x000fea0003800000 */
.L_x_2381:
[----:B------:R-:W-:Y:S05]  /*13a20*/  @!P1 BRA `(.L_x_2382) ;  /* 0x00000000000c9947 */ /* 0x000fea0003800000 */
[----:B------:R-:W3:Y:S04]  /*13a30*/  LDG.E R7, desc[UR40][R2.64] ;  /* 0x0000002802077981 */ /* 0x000ee8000c1e1900 */
[----:B------:R-:W3:Y:S02]  /*13a40*/  LDG.E R2, desc[UR40][R2.64+0x4] ;  /* 0x0000042802027981 */ /* 0x000ee4000c1e1900 */
[----:B---3--:R-:W-:-:S07]  /*13a50*/  IMAD.IADD R7, R2, 0x1, -R7 ;  /* 0x0000000102077824 */ /* 0x008fce00078e0a07 */
.L_x_2382:
[----:B--2---:R-:W2:Y:S01]  /*13a60*/  LDL.LU R4, [R1+0x4] ;  /* 0x0000040001047983 */ /* 0x004ea20000300800 */
[----:B---3--:R-:W3:Y:S01]  /*13a70*/  LDC R2, c[0x0][0x448] ;  /* 0x00011200ff027b82 */ /* 0x008ee20000000800 */
[----:B-----5:R-:W-:Y:S01]  /*13a80*/  IMAD.IADD R0, R7, 0x1, -R0 ;  /* 0x0000000107007824 */ /* 0x020fe200078e0a00 */
[----:B---3--:R-:W-:-:S13]  /*13a90*/  ISETP.NE.AND P1, PT, R2, 0x1, PT ;  /* 0x000000010200780c */ /* 0x008fda0003f25270 */
[----:B------:R-:W3:Y:S08]  /*13aa0*/  @P1 LDC R3, c[0x0][0x44c] ;  /* 0x00011300ff031b82 */ /* 0x000ef00000000800 */
[----:B------:R-:W4:Y:S01]  /*13ab0*/  @P1 LDC R2, c[0x0][0x450] ;  /* 0x00011400ff021b82 */ /* 0x000f220000000800 */
[----:B--2---:R-:W-:-:S04]  /*13ac0*/  IMAD.SHL.U32 R11, R4, 0x40, RZ ;  /* 0x00000040040b7824 */ /* 0x004fc800078e00ff */
[----:B------:R-:W-:Y:S01]  /*13ad0*/  VIADD R4, R11, 0x3f ;  /* 0x0000003f0b047836 */ /* 0x000fe20000000000 */
[----:B------:R2:W-:Y:S03]  /*13ae0*/  STL [R1+0x24], R11 ;  /* 0x0000240b01007387 */ /* 0x0005e60000100800 */
[----:B---3--:R-:W-:-:S04]  /*13af0*/  @P1 IMAD.HI.U32 R3, R4, R3, RZ ;  /* 0x0000000304031227 */ /* 0x008fc800078e00ff */
[----:B------:R-:W-:Y:S01]  /*13b00*/  IMAD.MOV.U32 R7, RZ, RZ, R4 ;  /* 0x000000ffff077224 */ /* 0x000fe200078e0004 */
[----:B----4-:R-:W-:Y:S01]  /*13b10*/  @P1 SHF.R.U32.HI R7, RZ, R2, R3 ;  /* 0x00000002ff071219 */ /* 0x010fe20000011603 */
[----:B------:R-:W-:-:S05]  /*13b20*/  VIADD R4, R0, 0x3f ;  /* 0x0000003f00047836 */ /* 0x000fca0000000000 */
[----:B------:R-:W-:-:S04]  /*13b30*/  SHF.R.S32.HI R2, RZ, 0x1f, R4 ;  /* 0x0000001fff027819 */ /* 0x000fc80000011404 */
[----:B------:R-:W-:Y:S02]  /*13b40*/  LEA.HI R4, R2, R4, RZ, 0x6 ;  /* 0x0000000402047211 */ /* 0x000fe400078f30ff */
[----:B------:R-:W-:Y:S02]  /*13b50*/  IADD3 R2, R0, 0x1, -R10 ;  /* 0x0000000100027810 */ /* 0x000fe40007ffe80a */
[----:B------:R-:W-:-:S03]  /*13b60*/  SHF.R.S32.HI R9, RZ, 0x6, R4 ;  /* 0x00000006ff097819 */ /* 0x000fc60000011404 */
[----:B------:R-:W-:Y:S02]  /*13b70*/  IMAD.IADD R7, R2, 0x1, R7 ;  /* 0x0000000102077824 */ /* 0x000fe400078e0207 */
[----:B------:R-:W3:Y:S01]  /*13b80*/  LDC.64 R2, c[0x0][0x9e0] ;  /* 0x00027800ff027b82 */ /* 0x000ee20000000a00 */
[----:B------:R2:W-:Y:S01]  /*13b90*/  STL [R1+0x58], R9 ;  /* 0x0000580901007387 */ /* 0x0005e20000100800 */
[----:B---3--:R-:W-:Y:S01]  /*13ba0*/  ISETP.GE.AND P2, PT, R3, 0x1, PT ;  /* 0x000000010300780c */ /* 0x008fe20003f46270 */
[----:B------:R-:W-:-:S12]  /*13bb0*/  IMAD.IADD R2, R7, 0x1, R2 ;  /* 0x0000000107027824 */ /* 0x000fd800078e0202 */
[----:B--2---:R-:W-:Y:S05]  /*13bc0*/  @!P2 BRA `(.L_x_2383) ;  /* 0x000000000048a947 */ /* 0x004fea0003800000 */
[C---:B------:R-:W-:Y:S01]  /*13bd0*/  ISETP.GT.AND P0, PT, R7.reuse, RZ, PT ;  /* 0x000000ff0700720c */ /* 0x040fe20003f04270 */
[----:B------:R-:W-:Y:S01]  /*13be0*/  BSSY B0, `(.L_x_2384) ;  /* 0x000000e000007945 */ /* 0x000fe20003800000 */
[----:B------:R-:W-:-:S11]  /*13bf0*/  VIADD R8, R7, 0xffffffff ;  /* 0xffffffff07087836 */ /* 0x000fd60000000000 */
[----:B------:R-:W-:Y:S05]  /*13c00*/  @P0 BRA `(.L_x_2385) ;  /* 0x00000000001c0947 */ /* 0x000fea0003800000 */
[----:B------:R-:W-:Y:S01]  /*13c10*/  ISETP.NE.AND P0, PT, R3, 0x1, PT ;  /* 0x000000010300780c */ /* 0x000fe20003f05270 */
[----:B------:R-:W-:-:S12]  /*13c20*/  IMAD.MOV R7, RZ, RZ, -R7 ;  /* 0x000000ffff077224 */ /* 0x000fd800078e0a07 */
[----:B------:R-:W2:Y:S02]  /*13c30*/  @P0 LDC.64 R4, c[0x0][0x9e8] ;  /* 0x00027a00ff040b82 */ /* 0x000ea40000000a00 */
[----:B--2---:R-:W-:-:S05]  /*13c40*/  @P0 IMAD.HI.U32 R4, R7, R4, RZ ;  /* 0x0000000407040227 */ /* 0x004fca00078e00ff */
[----:B------:R-:W-:-:S04]  /*13c50*/  @P0 SHF.R.U32.HI R7, RZ, R5, R4 ;  /* 0x00000005ff070219 */ /* 0x000fc80000011604 */
[----:B------:R-:W-:Y:S01]  /*13c60*/  LOP3.LUT R8, RZ, R7, RZ, 0x33, !PT ;  /* 0x00000007ff087212 */ /* 0x000fe200078e33ff */
[----:B------:R-:W-:Y:S06]  /*13c70*/  BRA `(.L_x_2386) ;  /* 0x0000000000107947 */ /* 0x000fec0003800000 */
.L_x_2385:
[----:B------:R-:W-:-:S13]  /*13c80*/  ISETP.NE.AND P0, PT, R3, 0x1, PT ;  /* 0x000000010300780c */ /* 0x000fda0003f05270 */
[----:B------:R-:W2:Y:S02]  /*13c90*/  @P0 LDC.64 R4, c[0x0][0x9e8] ;  /* 0x00027a00ff040b82 */ /* 0x000ea40000000a00 */
[----:B--2---:R-:W-:-:S05]  /*13ca0*/  @P0 IMAD.HI.U32 R4, R8, R4, RZ ;  /* 0x0000000408040227 */ /* 0x004fca00078e00ff */
[----:B------:R-:W-:-:S07]  /*13cb0*/  @P0 SHF.R.U32.HI R8, RZ, R5, R4 ;  /* 0x00000005ff080219 */ /* 0x000fce0000011604 */
.L_x_2386:
[----:B------:R-:W-:Y:S05]  /*13cc0*/  BSYNC B0 ;  /* 0x0000000000007941 */ /* 0x000fea0003800000 */
.L_x_2384:
[----:B------:R-:W-:-:S05]  /*13cd0*/  IMAD R8, R8, R3, R3 ;  /* 0x0000000308087224 */ /* 0x000fca00078e0203 */
[----:B------:R-:W-:-:S07]  /*13ce0*/  VIMNMX R2, R2, R8, PT ;  /* 0x0000000802027248 */ /* 0x000fce0003fe0100 */
.L_x_2383:
[----:B------:R-:W2:Y:S01]  /*13cf0*/  @P1 LDC R4, c[0x0][0x44c] ;  /* 0x00011300ff041b82 */ /* 0x000ea20000000800 */
[----:B------:R-:W-:Y:S01]  /*13d00*/  IMAD.MOV.U32 R5, RZ, RZ, R11 ;  /* 0x000000ffff057224 */ /* 0x000fe200078e000b */
[----:B------:R-:W-:Y:S01]  /*13d10*/  ULDC UR4, c[0x0][0x9dc] ;  /* 0x0002770000047ab9 */ /* 0x000fe20000000800 */
[----:B------:R-:W-:-:S05]  /*13d20*/  VIADD R2, R2, 0x3f ;  /* 0x0000003f02027836 */ /* 0x000fca0000000000 */
[----:B------:R-:W3:Y:S01]  /*13d30*/  @P1 LDC R7, c[0x0][0x450] ;  /* 0x00011400ff071b82 */ /* 0x000ee20000000800 */
[----:B--2---:R-:W-:-:S05]  /*13d40*/  @P1 IMAD.HI.U32 R4, R11, R4, RZ ;  /* 0x000000040b041227 */ /* 0x004fca00078e00ff */
[----:B---3--:R-:W-:-:S04]  /*13d50*/  @P1 SHF.R.U32.HI R5, RZ, R7, R4 ;  /* 0x00000007ff051219 */ /* 0x008fc80000011604 */
[----:B------:R-:W-:Y:S02]  /*13d60*/  IADD3 R7, R5, R0, -R10 ;  /* 0x0000000005077210 */ /* 0x000fe40007ffe80a */
[----:B------:R-:W-:-:S04]  /*13d70*/  SHF.R.S32.HI R0, RZ, 0x1f, R2 ;  /* 0x0000001fff007819 */ /* 0x000fc80000011402 */
[----:B------:R-:W-:Y:S01]  /*13d80*/  LEA.HI R0, R0, R2, RZ, 0x6 ;  /* 0x0000000200007211 */ /* 0x000fe200078f30ff */
[----:B------:R-:W-:-:S03]  /*13d90*/  VIADD R2, R7, -UR4 ;  /* 0x8000000407027c36 */ /* 0x000fc60008000000 */
[----:B------:R-:W-:-:S04]  /*13da0*/  SHF.R.S32.HI R4, RZ, 0x6, R0 ;  /* 0x00000006ff047819 */ /* 0x000fc80000011400 */
[----:B------:R-:W-:Y:S01]  /*13db0*/  VIMNMX R0, R9, R4, PT ;  /* 0x0000000409007248 */ /* 0x000fe20003fe0100 */
[----:B------:R2:W-:Y:S01]  /*13dc0*/  STL [R1+0x50], R4 ;  /* 0x0000500401007387 */ /* 0x0005e20000100800 */
[----:B------:R-:W-:Y:S05]  /*13dd0*/  @!P2 BRA `(.L_x_2387) ;  /* 0x000000000044a947 */ /* 0x000fea0003800000 */
[----:B------:R-:W-:Y:S01]  /*13de0*/  ISETP.GT.AND P0, PT, R7, -0x1, PT ;  /* 0xffffffff0700780c */ /* 0x000fe20003f04270 */
[----:B------:R-:W-:-:S12]  /*13df0*/  BSSY B0, `(.L_x_2388) ;  /* 0x000000d000007945 */ /* 0x000fd80003800000 */
[----:B------:R-:W-:Y:S05]  /*13e00*/  @P0 BRA `(.L_x_2389) ;  /* 0x00000000001c0947 */ /* 0x000fea0003800000 */
[----:B------:R-:W-:Y:S02]  /*13e10*/  ISETP.NE.AND P0, PT, R3, 0x1, PT ;  /* 0x000000010300780c */ /* 0x000fe40003f05270 */
[----:B------:R-:W-:-:S11]  /*13e20*/  LOP3.LUT R7, RZ, R7, RZ, 0x33, !PT ;  /* 0x00000007ff077212 */ /* 0x000fd600078e33ff */
[----:B--2---:R-:W2:Y:S02]  /*13e30*/  @P0 LDC.64 R4, c[0x0][0x9e8] ;  /* 0x00027a00ff040b82 */ /* 0x004ea40000000a00 */
[----:B--2---:R-:W-:-:S05]  /*13e40*/  @P0 IMAD.HI.U32 R4, R7, R4, RZ ;  /* 0x0000000407040227 */ /* 0x004fca00078e00ff */
[----:B------:R-:W-:-:S04]  /*13e50*/  @P0 SHF.R.U32.HI R7, RZ, R5, R4 ;  /* 0x00000005ff070219 */ /* 0x000fc80000011604 */
[----:B------:R-:W-:Y:S01]  /*13e60*/  LOP3.LUT R7, RZ, R7, RZ, 0x33, !PT ;  /* 0x00000007ff077212 */ /* 0x000fe200078e33ff */
[----:B------:R-:W-:Y:S06]  /*13e70*/  BRA `(.L_x_2390) ;  /* 0x0000000000107947 */ /* 0x000fec0003800000 */
.L_x_2389:
[----:B------:R-:W-:-:S13]  /*13e80*/  ISETP.NE.AND P0, PT, R3, 0x1, PT ;  /* 0x000000010300780c */ /* 0x000fda0003f05270 */
[----:B--2---:R-:W2:Y:S02]  /*13e90*/  @P0 LDC.64 R4, c[0x0][0x9e8] ;  /* 0x00027a00ff040b82 */ /* 0x004ea40000000a00 */
[----:B--2---:R-:W-:-:S05]  /*13ea0*/  @P0 IMAD.HI.U32 R4, R7, R4, RZ ;  /* 0x0000000407040227 */ /* 0x004fca00078e00ff */
[----:B------:R-:W-:-:S07]  /*13eb0*/  @P0 SHF.R.U32.HI R7, RZ, R5, R4 ;  /* 0x00000005ff070219 */ /* 0x000fce0000011604 */
.L_x_2390:
[----:B------:R-:W-:Y:S05]  /*13ec0*/  BSYNC B0 ;  /* 0x0000000000007941 */ /* 0x000fea0003800000 */
.L_x_2388:
[----:B------:R-:W-:-:S05]  /*13ed0*/  IMAD R3, R7, R3, RZ ;  /* 0x0000000307037224 */ /* 0x000fca00078e02ff */
[----:B------:R-:W-:-:S07]  /*13ee0*/  VIMNMX R2, R2, R3, !PT ;  /* 0x0000000302027248 */ /* 0x000fce0007fe0100 */
.L_x_2387:
[----:B------:R-:W-:Y:S01]  /*13ef0*/  SHF.R.S32.HI R3, RZ, 0x1f, R2 ;  /* 0x0000001fff037819 */ /* 0x000fe20000011402 */
[----:B------:R-:W-:Y:S01]  /*13f00*/  IMAD.MOV.U32 R5, RZ, RZ, RZ ;  /* 0x000000ffff057224 */ /* 0x000fe200078e00ff */
[----:B--2---:R-:W-:Y:S01]  /*13f10*/  SHF.R.U32.HI R4, RZ, 0x10, R6 ;  /* 0x00000010ff047819 */ /* 0x004fe20000011606 */
[----:B------:R-:W-:Y:S01]  /*13f20*/  BSSY B0, `(.L_x_2391) ;  /* 0x0000029000007945 */ /* 0x000fe20003800000 */
[----:B------:R-:W-:Y:S01]  /*13f30*/  LEA.HI R3, R3, R2, RZ, 0x6 ;  /* 0x0000000203037211 */ /* 0x000fe200078f30ff */
[----:B01----:R-:W-:Y:S01]  /*13f40*/  IMAD.MOV.U32 R10, RZ, RZ, R5 ;  /* 0x000000ffff0a7224 */ /* 0x003fe200078e0005 */
[----:B------:R-:W-:Y:S02]  /*13f50*/  ISETP.NE.AND P0, PT, R4, RZ, PT ;  /* 0x000000ff0400720c */ /* 0x000fe40003f05270 */
[----:B------:R-:W-:Y:S02]  /*13f60*/  SHF.R.S32.HI R3, RZ, 0x6, R3 ;  /* 0x00000006ff037819 */ /* 0x000fe40000011403 */
[----:B------:R-:W-:-:S02]  /*13f70*/  LOP3.LUT R8, R6, 0xff, RZ, 0xc0, !PT ;  /* 0x000000ff06087812 */ /* 0x000fc400078ec0ff */
[----:B------:R-:W-:-:S04]  /*13f80*/  VIMNMX R9, RZ, R3, !PT ;  /* 0x00000003ff097248 */ /* 0x000fc80007fe0100 */
[----:B------:R-:W-:Y:S01]  /*13f90*/  ISETP.GT.AND P1, PT, R0, R9, PT ;  /* 0x000000090000720c */ /* 0x000fe20003f24270 */
[----:B------:R0:W-:Y:S02]  /*13fa0*/  STL [R1+0x34], R9 ;  /* 0x0000340901007387 */ /* 0x0001e40000100800 */
[----:B------:R-:W1:Y:S02]  /*13fb0*/  @!P0 LDC R4, c[0x0][0x9f0] ;  /* 0x00027c00ff048b82 */ /* 0x000e640000000800 */
[----:B------:R0:W-:Y:S04]  /*13fc0*/  STL [R1+0x38], R5 ;  /* 0x0000380501007387 */ /* 0x0001e80000100800 */
[----:B------:R0:W-:Y:S04]  /*13fd0*/  STL [R1+0x4c], R8 ;  /* 0x00004c0801007387 */ /* 0x0001e80000100800 */
[----:B------:R-:W-:Y:S05]  /*13fe0*/  @!P1 BRA `(.L_x_2392) ;  /* 0x0000000000709947 */ /* 0x000fea0003800000 */
[-C--:B01----:R-:W-:Y:S02]  /*13ff0*/  IABS R5, R4.reuse ;  /* 0x0000000400057213 */ /* 0x083fe40000000000 */
[----:B------:R-:W-:Y:S02]  /*14000*/  IABS R7, R4 ;  /* 0x0000000400077213 */ /* 0x000fe40000000000 */
[----:B------:R-:W0:Y:S03]  /*14010*/  I2F.RP R2, R5 ;  /* 0x0000000500027306 */ /* 0x000e260000209400 */
[----:B------:R-:W-:-:S05]  /*14020*/  IMAD.MOV R7, RZ, RZ, -R7 ;  /* 0x000000ffff077224 */ /* 0x000fca00078e0a07 */
[----:B0-----:R-:W0:Y:S02]  /*14030*/  MUFU.RCP R2, R2 ;  /* 0x0000000200027308 */ /* 0x001e240000001000 */
[----:B0-----:R-:W-:-:S06]  /*14040*/  VIADD R2, R2, 0xffffffe ;  /* 0x0ffffffe02027836 */ /* 0x001fcc0000000000 */
[----:B------:R-:W0:Y:S02]  /*14050*/  F2I.FTZ.U32.TRUNC.NTZ R3, R2 ;  /* 0x0000000200037305 */ /* 0x000e24000021f000 */
[----:B0-----:R-:W-:-:S04]  /*14060*/  IMAD.MOV R2, RZ, RZ, -R3 ;  /* 0x000000ffff027224 */ /* 0x001fc800078e0a03 */
[----:B------:R-:W-:Y:S02]  /*14070*/  IMAD R6, R2, R5, RZ ;  /* 0x0000000502067224 */ /* 0x000fe400078e02ff */
[----:B------:R-:W-:-:S04]  /*14080*/  IMAD.MOV.U32 R2, RZ, RZ, RZ ;  /* 0x000000ffff027224 */ /* 0x000fc800078e00ff */
[----:B------:R-:W-:Y:S01]  /*14090*/  IMAD.HI.U32 R6, R3, R6, R2 ;  /* 0x0000000603067227 */ /* 0x000fe200078e0002 */
[----:B------:R-:W-:-:S05]  /*140a0*/  IADD3 R3, R4, -0x1, R0 ;  /* 0xffffffff04037810 */ /* 0x000fca0007ffe000 */
[----:B------:R-:W-:-:S05]  /*140b0*/  IMAD.IADD R3, R3, 0x1, -R9 ;  /* 0x0000000103037824 */ /* 0x000fca00078e0a09 */
[----:B------:R-:W-:Y:S02]  /*140c0*/  IABS R2, R3 ;  /* 0x0000000300027213 */ /* 0x000fe40000000000 */
[----:B------:R-:W-:-:S03]  /*140d0*/  LOP3.LUT R3, R3, R4, RZ, 0x3c, !PT ;  /* 0x0000000403037212 */ /* 0x000fc600078e3cff */
        /* <DEDUP_REMOVED lines=13> */
.L_x_2392:
[----:B------:R-:W-:Y:S05]  /*141b0*/  BSYNC B0 ;  /* 0x0000000000007941 */ /* 0x000fea0003800000 */
.L_x_2391:
[----:B------:R-:W-:Y:S01]  /*141c0*/  IMAD.MOV.U32 R3, RZ, RZ, R10 ;  /* 0x000000ffff037224 */ /* 0x000fe200078e000a */
[----:B------:R-:W-:Y:S03]  /*141d0*/  BSSY B7, `(.L_x_2393) ;  /* 0x00004b8000077945 */ /* 0x000fe60003800000 */
[----:B------:R-:W-:-:S05]  /*141e0*/  IMAD R2, R8, R3, R9 ;  /* 0x0000000308027224 */ /* 0x000fca00078e0209 */
[----:B------:R-:W-:Y:S01]  /*141f0*/  VIADDMNMX R0, R2, R3, R0, PT ;  /* 0x0000000302007246 */ /* 0x000fe20003800100 */
[----:B------:R3:W-:Y:S03]  /*14200*/  STL [R1+0x1c], R2 ;  /* 0x00001c0201007387 */ /* 0x0007e60000100800 */
[----:B------:R-:W-:Y:S01]  /*14210*/  ISETP.GT.AND P0, PT, R0, R2, PT ;  /* 0x000000020000720c */ /* 0x000fe20003f04270 */
[----:B------:R3:W-:-:S12]  /*14220*/  STL [R1+0x30], R0 ;  /* 0x0000300001007387 */ /* 0x0007d80000100800 */
[----:B---3--:R-:W-:Y:S05]  /*14230*/  @P0 BRA `(.L_x_2394) ;  /* 0x0000000000480947 */ /* 0x008fea0003800000 */
[----:B------:R-:W3:Y:S02]  /*14240*/  S2R R2, SR_TID.X ;  /* 0x0000000000027919 */ /* 0x000ee40000002100 */
[----:B---3--:R-:W-:-:S04]  /*14250*/  LOP3.LUT R2, R2, 0x7f, RZ, 0xc0, !PT ;  /* 0x0000007f02027812 */ /* 0x008fc800078ec0ff */
[----:B------:R-:W-:-:S13]  /*14260*/  ISETP.NE.AND P0, PT, R2, RZ, PT ;  /* 0x000000ff0200720c */ /* 0x000fda0003f05270 */
[----:B------:R-:W-:Y:S05]  /*14270*/  @P0 BRA `(.L_x_2395) ;  /* 0x0000004800b40947 */ /* 0x000fea0003800000 */
[----:B0-----:R-:W0:Y:S01]  /*14280*/  S2R R5, SR_LANEID ;  /* 0x0000000000057919 */ /* 0x001e220000000000 */
[----:B------:R-:W-:Y:S01]  /*14290*/  VOTEU.ANY UR4, UPT, PT ;  /* 0x0000000000047886 */ /* 0x000fe200038e0100 */
[----:B------:R-:W3:Y:S01]  /*142a0*/  LDC.64 R2, c[0x0][0xc60] ;  /* 0x00031800ff027b82 */ /* 0x000ee20000000a00 */
[----:B------:R-:W0:Y:S02]  /*142b0*/  FLO.U32 R0, UR4 ;  /* 0x0000000400007d00 */ /* 0x000e2400080e0000 */
[----:B0-----:R-:W-:-:S06]  /*142c0*/  ISETP.EQ.U32.AND P0, PT, R0, R5, PT ;  /* 0x000000050000720c */ /* 0x001fcc0003f02070 */
[----:B------:R-:W3:Y:S07]  /*142d0*/  POPC R5, UR4 ;  /* 0x0000000400057d09 */ /* 0x000eee0008000000 */
[----:B---3--:R-:W3:Y:S01]  /*142e0*/  @P0 ATOMG.E.ADD.STRONG.GPU PT, R3, desc[UR40][R2.64], R5 ;  /* 0x00000005020309a8 */ /* 0x008ee200081ee1e8 */
[----:B-1----:R-:W0:Y:S02]  /*142f0*/  S2R R4, SR_LTMASK ;  /* 0x0000000000047919 */ /* 0x002e240000003900 */
[----:B0-----:R-:W-:-:S04]  /*14300*/  LOP3.LUT R4, R4, UR4, RZ, 0xc0, !PT ;  /* 0x0000000404047c12 */ /* 0x001fc8000f8ec0ff */
[----:B------:R-:W0:Y:S01]  /*14310*/  POPC R7, R4 ;  /* 0x0000000400077309 */ /* 0x000e220000000000 */
[----:B---3--:R-:W0:Y:S02]  /*14320*/  SHFL.IDX PT, R0, R3, R0, 0x1f ;  /* 0x00001f0003007589 */ /* 0x008e2400000e0000 */
[----:B0-----:R-:W-:-:S05]  /*14330*/  IADD3 R0, R0, UR37, R7 ;  /* 0x0000002500007c10 */ /* 0x001fca000fffe007 */
[----:B------:R4:W-:Y:S01]  /*14340*/  STL [R1], R0 ;  /* 0x0000000001007387 */ /* 0x0009e20000100800 */
[----:B------:R-:W-:Y:S05]  /*14350*/  BRA `(.L_x_2395) ;  /* 0x00000048007c7947 */ /* 0x000fea0003800000 */
.L_x_2394:
        /* <DEDUP_REMOVED lines=10> */
[----:B0-----:R-:W-:Y:S02]  /*14400*/  IMAD.U32 R5, RZ, RZ, UR7 ;  /* 0x00000007ff057e24 */ /* 0x001fe4000f8e00ff */
[----:B------:R-:W-:Y:S02]  /*14410*/  IMAD.U32 R6, RZ, RZ, UR8 ;  /* 0x00000008ff067e24 */ /* 0x000fe4000f8e00ff */
[----:B------:R-:W-:-:S02]  /*14420*/  IMAD.U32 R7, RZ, RZ, UR9 ;  /* 0x00000009ff077e24 */ /* 0x000fc4000f8e00ff */
[----:B--2---:R-:W-:Y:S02]  /*14430*/  IMAD.U32 R10, RZ, RZ, UR4 ;  /* 0x00000004ff0a7e24 */ /* 0x004fe4000f8e00ff */
[----:B------:R-:W-:Y:S02]  /*14440*/  IMAD.U32 R11, RZ, RZ, UR5 ;  /* 0x00000005ff0b7e24 */ /* 0x000fe4000f8e00ff */
[----:B------:R-:W-:Y:S02]  /*14450*/  IMAD.MOV.U32 R8, RZ, RZ, 0x70 ;  /* 0x00000070ff087424 */ /* 0x000fe400078e00ff */
[----:B------:R-:W-:Y:S02]  /*14460*/  IMAD.MOV.U32 R12, RZ, RZ, 0x1 ;  /* 0x00000001ff0c7424 */ /* 0x000fe400078e00ff */
[----:B------:R-:W-:-:S07]  /*14470*/  IMAD.MOV.U32 R13, RZ, RZ, RZ ;  /* 0x000000ffff0d7224 */ /* 0x000fce00078e00ff */
[----:B------:R-:W-:-:S07]  /*14480*/  LEPC R20, `(.L_x_2397) ;  /* 0x000000001014794e */ /* 0x000fce0000000000 */
[----:B-1----:R-:W-:Y:S05]  /*14490*/  CALL.ABS.NOINC R2 ;  /* 0x0000000002007343 */ /* 0x002fea0003c00000 */
.L_x_2397:
[----:B------:R-:W-:Y:S05]  /*144a0*/  BSYNC B6 ;  /* 0x0000000000067941 */ /* 0x000fea0003800000 */
.L_x_2396:
        /* <DEDUP_REMOVED lines=10> */
[----:B0-----:R-:W-:Y:S02]  /*14550*/  IMAD.U32 R5, RZ, RZ, UR7 ;  /* 0x00000007ff057e24 */ /* 0x001fe4000f8e00ff */
[----:B------:R-:W-:Y:S02]  /*14560*/  IMAD.U32 R6, RZ, RZ, UR8 ;  /* 0x00000008ff067e24 */ /* 0x000fe4000f8e00ff */
[----:B------:R-:W-:-:S02]  /*14570*/  IMAD.U32 R7, RZ, RZ, UR9 ;  /* 0x00000009ff077e24 */ /* 0x000fc4000f8e00ff */
[----:B--2---:R-:W-:Y:S02]  /*14580*/  IMAD.U32 R10, RZ, RZ, UR4 ;  /* 0x00000004ff0a7e24 */ /* 0x004fe4000f8e00ff */
[----:B------:R-:W-:Y:S02]  /*14590*/  IMAD.U32 R11, RZ, RZ, UR5 ;  /* 0x00000005ff0b7e24 */ /* 0x000fe4000f8e00ff */
[----:B------:R-:W-:Y:S02]  /*145a0*/  IMAD.MOV.U32 R8, RZ, RZ, 0x70 ;  /* 0x00000070ff087424 */ /* 0x000fe400078e00ff */
[----:B------:R-:W-:Y:S02]  /*145b0*/  IMAD.MOV.U32 R12, RZ, RZ, 0x1 ;  /* 0x00000001ff0c7424 */ /* 0x000fe400078e00ff */
[----:B---3--:R-:W-:-:S07]  /*145c0*/  IMAD.MOV.U32 R13, RZ, RZ, RZ ;  /* 0x000000ffff0d7224 */ /* 0x008fce00078e00ff */
[----:B------:R-:W-:-:S07]  /*145d0*/  LEPC R20, `(.L_x_2400) ;  /* 0x000000001014794e */ /* 0x000fce0000000000 */
[----:B----4-:R-:W-:Y:S05]  /*145e0*/  CALL.ABS.NOINC R2 ;  /* 0x0000000002007343 */ /* 0x010fea0003c00000 */
.L_x_2400:
        /* <DEDUP_REMOVED lines=15> */
.L_x_2399:
[----:B------:R-:W-:Y:S05]  /*146e0*/  BSYNC B6 ;  /* 0x0000000000067941 */ /* 0x000fea0003800000 */
.L_x_2398:
[----:B------:R-:W3:Y:S01]  /*146f0*/  LDL R0, [R1+0xc] ;  /* 0x00000c0001007983 */ /* 0x000ee20000100800 */
[----:B------:R-:W-:Y:S02]  /*14700*/  ULDC.64 UR4, c[0x0][0x9f8] ;  /* 0x00027e0000047ab9 */ /* 0x000fe40000000a00 */
[----:B------:R-:W-:Y:S01]  /*14710*/  ISETP.NE.U32.AND P0, PT, RZ, UR4, PT ;  /* 0x00000004ff007c0c */ /* 0x000fe2000bf05070 */
[----:B------:R-:W4:Y:S03]  /*14720*/  LDL R16, [R1+0x30] ;  /* 0x0000300001107983 */ /* 0x000f260000100800 */
[----:B------:R-:W-:Y:S01]  /*14730*/  ISETP.NE.AND.EX P0, PT, RZ, UR5, PT, P0 ;  /* 0x00000005ff007c0c */ /* 0x000fe2000bf05300 */
[----:B------:R-:W-:-:S12]  /*14740*/  ULDC.64 UR4, c[0x0][0xa08] ;  /* 0x0002820000047ab9 */ /* 0x000fd80000000a00 */
[----:B------:R-:W5:Y:S01]  /*14750*/  @P0 LDC.64 R2, c[0x0][0x9f8] ;  /* 0x00027e00ff020b82 */ /* 0x000f620000000a00 */
[----:B---3--:R-:W-:Y:S02]  /*14760*/  IMAD.MOV.U32 R7, RZ, RZ, R0 ;  /* 0x000000ffff077224 */ /* 0x008fe400078e0000 */
[----:B-----5:R-:W-:-:S05]  /*14770*/  @P0 IMAD.WIDE R2, R0, 0x4, R2 ;  /* 0x0000000400020825 */ /* 0x020fca00078e0202 */
[----:B------:R3:W0:Y:S01]  /*14780*/  @P0 LDG.E R7, desc[UR40][R2.64] ;  /* 0x0000002802070981 */ /* 0x000622000c1e1900 */
[----:B----4-:R-:W-:Y:S01]  /*14790*/  VIADD R0, R16, 0xffffffff ;  /* 0xffffffff10007836 */ /* 0x010fe20000000000 */
[----:B---3--:R-:W3:Y:S02]  /*147a0*/  LDC.64 R2, c[0x0][0x418] ;  /* 0x00010600ff027b82 */ /* 0x008ee40000000a00 */
[----:B---3--:R-:W-:Y:S01]  /*147b0*/  LOP3.LUT P0, RZ, R2, UR4, RZ, 0xfc, !PT ;  /* 0x0000000402ff7c12 */ /* 0x008fe2000f80fcff */
[----:B------:R-:W-:-:S03]  /*147c0*/  UMOV UR4, 0xffffffff ;  /* 0xffffffff00047882 */ /* 0x000fc60000000000 */
[----:B------:R-:W-:Y:S02]  /*147d0*/  LOP3.LUT P0, RZ, R3, UR5, RZ, 0xfc, P0 ;  /* 0x0000000503ff7c12 */ /* 0x000fe4000800fcff */
[----:B0-----:R-:W-:Y:S01]  /*147e0*/  SHF.R.S32.HI R8, RZ, 0x1f, R7 ;  /* 0x0000001fff087819 */ /* 0x001fe20000011407 */
[----:B------:R0:W-:Y:S01]  /*147f0*/  STL [R1+0x4], R7 ;  /* 0x0000040701007387 */ /* 0x0001e20000100800 */
[----:B------:R-:W-:-:S03]  /*14800*/  SEL R16, R7, RZ, !P0 ;  /* 0x000000ff07107207 */ /* 0x000fc60004000000 */
[----:B------:R0:W-:Y:S01]  /*14810*/  STL [R1+0x8], R8 ;  /* 0x0000080801007387 */ /* 0x0001e20000100800 */
[----:B------:R-:W-:Y:S05]  /*14820*/  BRA.DIV UR4, `(.L_x_2401) ;  /* 0x0000005e04ac7947 */ /* 0x000fea000b800000 */
[----:B-1----:R-:W1:Y:S02]  /*14830*/  S2R R4, SR_TID.X ;  /* 0x0000000000047919 */ /* 0x002e640000002100 */
[----:B-1----:R-:W-:-:S04]  /*14840*/  SHF.R.U32.HI R4, RZ, 0x5, R4 ;  /* 0x00000005ff047819 */ /* 0x002fc80000011604 */
[----:B------:R-:W-:-:S05]  /*14850*/  LOP3.LUT R4, R4, 0x3, RZ, 0xc0, !PT ;  /* 0x0000000304047812 */ /* 0x000fca00078ec0ff */
[----:B------:R1:W3:Y:S02]  /*14860*/  SHFL.IDX PT, R14, R4, RZ, 0x1f ;  /* 0x00001fff040e7589 */ /* 0x0002e400000e0000 */
.L_x_2524:
        /* <DEDUP_REMOVED lines=9> */
.L_x_2527:
        /* <DEDUP_REMOVED lines=9> */
[----:B-1----:R-:W1:Y:S02]  /*14990*/  @P0 LDC.64 R4, c[0x0][0x440] ;  /* 0x00011000ff040b82 */ /* 0x002e640000000a00 */
        /* <DEDUP_REMOVED lines=14> */
.L_x_2404:
[----:B------:R-:W4:Y:S04]  /*14a80*/  LDL R0, [R1+0x10] ;  /* 0x0000100001007983 */ /* 0x000f280000100800 */
[----:B---3--:R-:W3:Y:S01]  /*14a90*/  LDL R2, [R1+0x14] ;  /* 0x0000140001027983 */ /* 0x008ee20000100800 */
[----:B----4-:R-:W-:Y:S01]  /*14aa0*/  IMAD R0, R0, 0x8, R19 ;  /* 0x0000000800007824 */ /* 0x010fe200078e0213 */
[----:B---3--:R-:W-:-:S04]  /*14ab0*/  SHF.L.U32 R2, R2, 0x1f, RZ ;  /* 0x0000001f02027819 */ /* 0x008fc800000006ff */
[----:B------:R-:W3:Y:S02]  /*14ac0*/  SYNCS.PHASECHK.TRANS64.TRYWAIT P0, [R0+URZ+0x28c40], R2 ;  /* 0x028c4002000075a7 */ /* 0x000ee4000800017f */
[----:B---3--:R-:W-:Y:S05]  /*14ad0*/  @!P0 BRA `(.L_x_2405) ;  /* 0x0000005c00548947 */ /* 0x008fea0003800000 */
.L_x_2528:
        /* <DEDUP_REMOVED lines=11> */
.L_x_2406:
[----:B------:R-:W4:Y:S04]  /*14b90*/  LDL R3, [R1+0x10] ;  /* 0x0000100001037983 */ /* 0x000f280000100800 */
[----:B-1----:R-:W2:Y:S04]  /*14ba0*/  LDL R4, [R1+0x20] ;  /* 0x0000200001047983 */ /* 0x002ea80000100800 */
        /* <DEDUP_REMOVED lines=21> */
.L_x_2402:
[----:B------:R-:W3:Y:S01]  /*14d00*/  LDL.LU R3, [R1+0x3c] ;  /* 0x00003c0001037983 */ /* 0x000ee20000300800 */
[----:B------:R-:W-:Y:S05]  /*14d10*/  WARPSYNC.ALL ;  /* 0x0000000000007948 */ /* 0x000fea0003800000 */
[----:B------:R-:W-:Y:S01]  /*14d20*/  ULDC.64 UR4, c[0x0][0x298] ;  /* 0x0000a60000047ab9 */ /* 0x000fe20000000a00 */
[----:B------:R-:W-:Y:S01]  /*14d30*/  BSSY B6, `(.L_x_2407) ;  /* 0x000001c000067945 */ /* 0x000fe20003800000 */
[----:B------:R-:W-:Y:S01]  /*14d40*/  BAR.SYNC.DEFER_BLOCKING 0x8, 0x100 ;  /* 0x0204000000007b1d */ /* 0x000fe20000010000 */
[----:B---3--:R-:W-:Y:S01]  /*14d50*/  SHF.R.S32.HI R0, RZ, 0x1f, R3 ;  /* 0x0000001fff007819 */ /* 0x008fe20000011403 */
[----:B-1----:R-:W-:-:S04]  /*14d60*/  IMAD.WIDE.U32 R4, R3, UR4, RZ ;  /* 0x0000000403047c25 */ /* 0x002fc8000f8e00ff */
[----:B------:R-:W-:Y:S01]  /*14d70*/  IMAD R2, R0, UR4, RZ ;  /* 0x0000000400027c24 */ /* 0x000fe2000f8e02ff */
[----:B------:R1:W-:Y:S01]  /*14d80*/  STL.64 [R1+0x40], R4 ;  /* 0x0000400401007387 */ /* 0x0003e20000100a00 */
[----:B------:R-:W-:Y:S02]  /*14d90*/  VIADD R0, R19, 0x20400 ;  /* 0x0002040013007836 */ /* 0x000fe40000000000 */
[----:B------:R-:W-:-:S03]  /*14da0*/  IMAD R2, R3, UR5, R2 ;  /* 0x0000000503027c24 */ /* 0x000fc6000f8e0202 */
[----:B------:R-:W-:Y:S01]  /*14db0*/  LOP3.LUT P0, RZ, R0, 0x3ff, RZ, 0xc0, !PT ;  /* 0x000003ff00ff7812 */ /* 0x000fe2000780c0ff */
[----:B------:R-:W-:-:S05]  /*14dc0*/  IMAD.IADD R0, R5, 0x1, R2 ;  /* 0x0000000105007824 */ /* 0x000fca00078e0202 */
[----:B------:R1:W-:Y:S07]  /*14dd0*/  STL [R1+0x3c], R0 ;  /* 0x00003c0001007387 */ /* 0x0003ee0000100800 */
        /* <DEDUP_REMOVED lines=9> */
[----:B0-----:R-:W-:-:S02]  /*14e70*/  IMAD.U32 R7, RZ, RZ, UR7 ;  /* 0x00000007ff077e24 */ /* 0x001fc4000f8e00ff */
[----:B--2---:R-:W-:Y:S02]  /*14e80*/  IMAD.U32 R10, RZ, RZ, UR8 ;  /* 0x00000008ff0a7e24 */ /* 0x004fe4000f8e00ff */
[----:B------:R-:W-:Y:S02]  /*14e90*/  IMAD.U32 R11, RZ, RZ, UR9 ;  /* 0x00000009ff0b7e24 */ /* 0x000fe4000f8e00ff */
[----:B------:R-:W-:Y:S02]  /*14ea0*/  IMAD.MOV.U32 R8, RZ, RZ, 0x70 ;  /* 0x00000070ff087424 */ /* 0x000fe400078e00ff */
[----:B------:R-:W-:Y:S02]  /*14eb0*/  IMAD.MOV.U32 R12, RZ, RZ, 0x1 ;  /* 0x00000001ff0c7424 */ /* 0x000fe400078e00ff */
[----:B------:R-:W-:-:S07]  /*14ec0*/  IMAD.MOV.U32 R13, RZ, RZ, RZ ;  /* 0x000000ffff0d7224 */ /* 0x000fce00078e00ff */
[----:B------:R-:W-:-:S07]  /*14ed0*/  LEPC R20, `(.L_x_2408) ;  /* 0x000000001014794e */ /* 0x000fce0000000000 */
[----:B-1----:R-:W-:Y:S05]  /*14ee0*/  CALL.ABS.NOINC R2 ;  /* 0x0000000002007343 */ /* 0x002fea0003c00000 */
.L_x_2408:
[----:B------:R-:W-:Y:S05]  /*14ef0*/  BSYNC B6 ;  /* 0x0000000000067941 */ /* 0x000fea0003800000 */
.L_x_2407:
[----:B-1----:R-:W3:Y:S01]  /*14f00*/  LDL.LU R0, [R1+0x3c] ;  /* 0x00003c0001007983 */ /* 0x002ee20000300800 */
[----:B------:R-:W-:Y:S01]  /*14f10*/  ULDC.64 UR6, c[0x0][0xa00] ;  /* 0x0002800000067ab9 */ /* 0x000fe20000000a00 */
[----:B------:R-:W-:Y:S01]  /*14f20*/  ULDC.64 UR4, c[0x0][0x2d8] ;  /* 0x0000b60000047ab9 */ /* 0x000fe20000000a00 */
[----:B0-----:R-:W0:Y:S01]  /*14f30*/  LDC R7, c[0x0][0x448] ;  /* 0x00011200ff077b82 */ /* 0x001e220000000800 */
[----:B------:R-:W3:Y:S04]  /*14f40*/  LDL.LU.64 R2, [R1+0x40] ;  /* 0x0000400001027983 */ /* 0x000ee80000300a00 */
[----:B------:R-:W4:Y:S04]  /*14f50*/  LDL R5, [R1+0xc] ;  /* 0x00000c0001057983 */ /* 0x000f280000100800 */
[----:B------:R-:W2:Y:S01]  /*14f60*/  LDL R12, [R1+0x24] ;  /* 0x00002400010c7983 */ /* 0x000ea20000100800 */
[----:B------:R-:W-:Y:S01]  /*14f70*/  ISETP.NE.U32.AND P0, PT, RZ, UR6, PT ;  /* 0x00000006ff007c0c */ /* 0x000fe2000bf05070 */
[----:B------:R-:W-:-:S03]  /*14f80*/  ULDC UR6, c[0x0][0x2b8] ;  /* 0x0000ae0000067ab9 */ /* 0x000fc60000000800 */
[----:B------:R-:W-:Y:S01]  /*14f90*/  ISETP.NE.AND.EX P0, PT, RZ, UR7, PT, P0 ;  /* 0x00000007ff007c0c */ /* 0x000fe2000bf05300 */
[----:B------:R-:W1:Y:S02]  /*14fa0*/  S2R R8, SR_TID.X ;  /* 0x0000000000087919 */ /* 0x000e640000002100 */
[----:B-1----:R-:W-:Y:S02]  /*14fb0*/  IMAD.SHL.U32 R8, R8, 0x10, RZ ;  /* 0x0000001008087824 */ /* 0x002fe400078e00ff */
[----:B---3--:R-:W-:Y:S01]  /*14fc0*/  IMAD.MOV.U32 R3, RZ, RZ, R0 ;  /* 0x000000ffff037224 */ /* 0x008fe200078e0000 */
[----:B----4-:R-:W-:-:S04]  /*14fd0*/  SHF.R.S32.HI R0, RZ, 0x1f, R5 ;  /* 0x0000001fff007819 */ /* 0x010fc80000011405 */
[----:B------:R-:W-:Y:S02]  /*14fe0*/  SEL R4, R0, RZ, !P0 ;  /* 0x000000ff00047207 */ /* 0x000fe40004000000 */
[----:B------:R-:W-:Y:S02]  /*14ff0*/  SEL R0, R5, RZ, !P0 ;  /* 0x000000ff05007207 */ /* 0x000fe40004000000 */
[----:B------:R-:W1:Y:S01]  /*15000*/  S2R R5, SR_TID.X ;  /* 0x0000000000057919 */ /* 0x000e620000002100 */
[----:B------:R-:W-:-:S04]  /*15010*/  IMAD.WIDE.U32 R2, R17, UR4, R2 ;  /* 0x0000000411027c25 */ /* 0x000fc8000f8e0002 */
[----:B------:R-:W-:Y:S01]  /*15020*/  IMAD R3, R17, UR5, R3 ;  /* 0x0000000511037c24 */ /* 0x000fe2000f8e0203 */
[----:B------:R-:W-:Y:S02]  /*15030*/  ULDC.64 UR4, c[0x0][0x2e0] ;  /* 0x0000b80000047ab9 */ /* 0x000fe40000000a00 */
[----:B------:R-:W-:Y:S02]  /*15040*/  IMAD R4, R4, UR4, RZ ;  /* 0x0000000404047c24 */ /* 0x000fe4000f8e02ff */
[----:B------:R-:W-:-:S04]  /*15050*/  IMAD.WIDE.U32 R2, R0, UR4, R2 ;  /* 0x0000000400027c25 */ /* 0x000fc8000f8e0002 */
[----:B------:R-:W-:Y:S01]  /*15060*/  IMAD R0, R0, UR5, R4 ;  /* 0x0000000500007c24 */ /* 0x000fe2000f8e0204 */
[----:B0-----:R-:W-:Y:S01]  /*15070*/  ISETP.NE.AND P0, PT, R7, 0x1, PT ;  /* 0x000000010700780c */ /* 0x001fe20003f05270 */
[----:B------:R-:W0:Y:S01]  /*15080*/  S2R R9, SR_TID.X ;  /* 0x0000000000097919 */ /* 0x000e220000002100 */
[----:B------:R-:W-:-:S11]  /*15090*/  ULDC.64 UR4, c[0x0][0x2d0] ;  /* 0x0000b40000047ab9 */ /* 0x000fd60000000a00 */
[----:B------:R-:W3:Y:S01]  /*150a0*/  @P0 LDC R6, c[0x0][0x450] ;  /* 0x00011400ff060b82 */ /* 0x000ee20000000800 */
[----:B-1----:R-:W-:-:S04]  /*150b0*/  LOP3.LUT R5, R5, 0x7f, RZ, 0xc0, !PT ;  /* 0x0000007f05057812 */ /* 0x002fc800078ec0ff */
[----:B------:R-:W-:-:S04]  /*150c0*/  SHF.R.U32.HI R5, RZ, 0x3, R5 ;  /* 0x00000003ff057819 */ /* 0x000fc80000011605 */
[----:B------:R-:W-:Y:S02]  /*150d0*/  LOP3.LUT R8, R5, 0x70, R8, 0xf8, !PT ;  /* 0x0000007005087812 */ /* 0x000fe400078ef808 */
[----:B------:R-:W1:Y:S03]  /*150e0*/  @P0 LDC R5, c[0x0][0x44c] ;  /* 0x00011300ff050b82 */ /* 0x000e660000000800 */
[----:B--2---:R-:W-:Y:S02]  /*150f0*/  IMAD.IADD R4, R8, 0x1, R12 ;  /* 0x0000000108047824 */ /* 0x004fe400078e020c */
[----:B------:R2:W5:Y:S01]  /*15100*/  LDL R8, [R1+0x54] ;  /* 0x0000540001087983 */ /* 0x0005620000100800 */
[----:B------:R-:W-:Y:S02]  /*15110*/  IMAD.IADD R3, R3, 0x1, R0 ;  /* 0x0000000103037824 */ /* 0x000fe400078e0200 */
[----:B------:R-:W-:Y:S01]  /*15120*/  IMAD.MOV.U32 R0, RZ, RZ, R4 ;  /* 0x000000ffff007224 */ /* 0x000fe200078e0004 */
[----:B------:R-:W4:Y:S01]  /*15130*/  S2R R10, SR_TID.X ;  /* 0x00000000000a7919 */ /* 0x000f220000002100 */
[----:B-1----:R-:W-:-:S05]  /*15140*/  @P0 IMAD.HI.U32 R5, R4, R5, RZ ;  /* 0x0000000504050227 */ /* 0x002fca00078e00ff */
[----:B---3--:R-:W-:-:S05]  /*15150*/  @P0 SHF.R.U32.HI R0, RZ, R6, R5 ;  /* 0x00000006ff000219 */ /* 0x008fca0000011605 */
        /* <DEDUP_REMOVED lines=8> */
[----:B------:R-:W-:Y:S01]  /*151e0*/  SHF.R.S32.HI R0, RZ, 0x1f, R4 ;  /* 0x0000001fff007819 */ /* 0x000fe20000011404 */
[----:B0-----:R-:W-:-:S04]  /*151f0*/  IMAD.SHL.U32 R9, R9, 0x8, RZ ;  /* 0x0000000809097824 */ /* 0x001fc800078e00ff */
[----:B------:R-:W-:Y:S02]  /*15200*/  IMAD R0, R0, UR4, RZ ;  /* 0x0000000400007c24 */ /* 0x000fe4000f8e02ff */
[----:B------:R-:W-:-:S04]  /*15210*/  IMAD.WIDE.U32 R2, R4, UR4, R2 ;  /* 0x0000000404027c25 */ /* 0x000fc8000f8e0002 */
[----:B------:R-:W-:Y:S01]  /*15220*/  IMAD R0, R4, UR5, R0 ;  /* 0x0000000504007c24 */ /* 0x000fe2000f8e0200 */
[----:B------:R-:W-:Y:S01]  /*15230*/  ULDC.64 UR4, c[0x0][0x280] ;  /* 0x0000a00000047ab9 */ /* 0x000fe20000000a00 */
[----:B------:R-:W-:Y:S02]  /*15240*/  LOP3.LUT R9, R9, 0x38, RZ, 0xc0, !PT ;  /* 0x0000003809097812 */ /* 0x000fe400078ec0ff */
[----:B------:R-:W-:Y:S01]  /*15250*/  IMAD.IADD R0, R3, 0x1, R0 ;  /* 0x0000000103007824 */ /* 0x000fe200078e0200 */
[----:B------:R-:W-:Y:S01]  /*15260*/  LEA R4, P1, R2, UR4, 0x1 ;  /* 0x0000000402047c11 */ /* 0x000fe2000f8208ff */
[----:B------:R-:W-:Y:S01]  /*15270*/  UMOV UR4, 0xffffffff ;  /* 0xffffffff00047882 */ /* 0x000fe20000000000 */
[----:B----4-:R-:W-:Y:S02]  /*15280*/  LOP3.LUT R10, R10, 0x7f, RZ, 0xc0, !PT ;  /* 0x0000007f0a0a7812 */ /* 0x010fe400078ec0ff */
[----:B------:R-:W-:Y:S02]  /*15290*/  ISETP.GE.AND P0, PT, R9, UR6, PT ;  /* 0x0000000609007c0c */ /* 0x000fe4000bf06270 */
[----:B------:R-:W-:-:S02]  /*152a0*/  LEA.HI.X R0, R2, UR5, R0, 0x1, P1 ;  /* 0x0000000502007c11 */ /* 0x000fc400088f0c00 */
[----:B------:R-:W-:Y:S01]  /*152b0*/  SHF.R.U32.HI R10, RZ, 0x3, R10 ;  /* 0x00000003ff0a7819 */ /* 0x000fe2000001160a */
[----:B--2---:R-:W-:Y:S08]  /*152c0*/  BRA.DIV UR4, `(.L_x_2409) ;  /* 0x00000056046c7947 */ /* 0x004ff0000b800000 */
[----:B------:R-:W2:Y:S04]  /*152d0*/  LDL.LU R6, [R1+0x28] ;  /* 0x0000280001067983 */ /* 0x000ea80000300800 */
[----:B------:R-:W3:Y:S01]  /*152e0*/  LDL.LU R5, [R1+0x24] ;  /* 0x0000240001057983 */ /* 0x000ee20000300800 */
[----:B--2---:R-:W-:-:S03]  /*152f0*/  IMAD R2, R6, R7, RZ ;  /* 0x0000000706027224 */ /* 0x004fc600078e02ff */
[----:B------:R-:W0:Y:S01]  /*15300*/  SHFL.IDX PT, R7, R4, RZ, 0x181f ;  /* 0x00181fff04077589 */ /* 0x000e2200000e0000 */
[----:B---3--:R-:W-:-:S03]  /*15310*/  IMAD.IADD R3, R10, 0x1, R5 ;  /* 0x000000010a037824 */ /* 0x008fc600078e0205 */
[----:B------:R-:W1:Y:S01]  /*15320*/  SHFL.IDX PT, R6, R0, RZ, 0x181f ;  /* 0x00181fff00067589 */ /* 0x000e6200000e0000 */
[C---:B------:R-:W-:Y:S01]  /*15330*/  VIADD R5, R3.reuse, 0x10 ;  /* 0x0000001003057836 */ /* 0x040fe20000000000 */
        /* <DEDUP_REMOVED lines=19> */
[----:B------:R-:W-:Y:S04]  /*15470*/  SHFL.IDX PT, R4, R4, 0x3, 0x181f ;  /* 0x00781f0004047f89 */ /* 0x000fe800000e0000 */
[----:B0-----:R-:W0:Y:S04]  /*15480*/  SHFL.IDX PT, R6, R0, 0x2, 0x181f ;  /* 0x00581f0000067f89 */ /* 0x001e2800000e0000 */
[----:B------:R-:W2:Y:S01]  /*15490*/  SHFL.IDX PT, R0, R0, 0x3, 0x181f ;  /* 0x00781f0000007f89 */ /* 0x000ea200000e0000 */
[----:B-1----:R-:W-:-:S05]  /*154a0*/  @!P1 LEA R5, P2, R9, R5, 0x1 ;  /* 0x0000000509059211 */ /* 0x002fca00078408ff */
[----:B0-----:R-:W-:-:S04]  /*154b0*/  @!P1 IMAD.X R6, RZ, RZ, R6, P2 ;  /* 0x000000ffff069224 */ /* 0x001fc800010e0606 */
[----:B------:R-:W-:Y:S02]  /*154c0*/  @!P1 IMAD.MOV.U32 R7, RZ, RZ, R6 ;  /* 0x000000ffff079224 */ /* 0x000fe400078e0006 */
[----:B------:R-:W-:-:S05]  /*154d0*/  @!P1 IMAD.MOV.U32 R6, RZ, RZ, R5 ;  /* 0x000000ffff069224 */ /* 0x000fca00078e0005 */
[----:B--2---:R0:W-:Y:S02]  /*154e0*/  @!P1 LDGSTS.E.BYPASS.LTC128B.128 [R8+0x21400], desc[UR40][R6.64], !P0 ;  /* 0x2140000006089fae */ /* 0x0041e4000c101d68 */
.L_x_2537:
[----:B------:R-:W-:-:S05]  /*154f0*/  VIADD R3, R3, 0x30 ;  /* 0x0000003003037836 */ /* 0x000fca0000000000 */
[----:B------:R-:W-:-:S13]  /*15500*/  ISETP.GE.AND P1, PT, R3, R2, PT ;  /* 0x000000020300720c */ /* 0x000fda0003f26270 */
[----:B------:R-:W-:-:S05]  /*15510*/  @!P1 LEA R2, P2, R9, R4, 0x1 ;  /* 0x0000000409029211 */ /* 0x000fca00078408ff */
[----:B------:R-:W-:-:S05]  /*15520*/  @!P1 IMAD.X R3, RZ, RZ, R0, P2 ;  /* 0x000000ffff039224 */ /* 0x000fca00010e0600 */
[----:B------:R-:W-:Y:S01]  /*15530*/  @!PT LDS RZ, [RZ] ;  /* 0x00000000fffff984 */ /* 0x000fe20000000800 */
[----:B------:R-:W-:Y:S01]  /*15540*/  @!PT LDS RZ, [RZ] ;  /* 0x00000000fffff984 */ /* 0x000fe20000000800 */
[----:B------:R-:W-:Y:S01]  /*15550*/  @!PT LDS RZ, [RZ] ;  /* 0x00000000fffff984 */ /* 0x000fe20000000800 */
[----:B------:R1:W-:Y:S01]  /*15560*/  @!P1 LDGSTS.E.BYPASS.LTC128B.128 [R8+0x21c00], desc[UR40][R2.64], !P0 ;  /* 0x21c0000002089fae */ /* 0x0003e2000c101d68 */
[----:B------:R-:W-:Y:S01]  /*15570*/  PLOP3.LUT P0, PT, PT, PT, PT, 0x80, 0x0 ;  /* 0x000000000000781c */ /* 0x000fe20003f0f070 */
[----:B------:R-:W-:-:S12]  /*15580*/  NOP ;  /* 0x0000000000007918 */ /* 0x000fd80000000000 */
.L_x_2410:
[----:B------:R-:W-:Y:S02]  /*15590*/  PLOP3.LUT P1, PT, P1, P0, PT, 0xa2, 0x0 ;  /* 0x000000000000781c */ /* 0x000fe40000f21472 */
[----:B------:R-:W-:-:S08]  /*155a0*/  @P0 R2UR P1, UR4, R19 ;  /* 0x00000000130402ca */ /* 0x000fd00000020000 */
[----:B------:R-:W-:-:S05]  /*155b0*/  @P0 PLOP3.LUT P0, PT, P1, PT, PT, 0x80, 0x0 ;  /* 0x000000000000081c */ /* 0x000fca0000f0f070 */
[----:B------:R-:W-:Y:S01]  /*155c0*/  @!P1 SYNCS.ARRIVE.TRANS64.RED.A0T1 RZ, [UR4+0x28c00], RZ ;  /* 0x028c00ffffff99a7 */ /* 0x000fe20008200404 */
[----:B------:R-:W-:Y:S07]  /*155d0*/  @!P1 ARRIVES.LDGSTSBAR.64.TRANSCNT [UR4+0x28c00] ;  /* 0x028c0000ff0099b0 */ /* 0x000fee0008000a84 */
[----:B------:R-:W-:Y:S05]  /*155e0*/  @P0 BRA.U.ANY `(.L_x_2410) ;  /* 0xfffffffd00e80947 */ /* 0x000fea000393ffff */
[----:B-1----:R-:W2:Y:S02]  /*155f0*/  LDL.LU R2, [R1+0x48] ;  /* 0x0000480001027983 */ /* 0x002ea40000300800 */
        /* <DEDUP_REMOVED lines=9> */
[----:B------:R-:W2:Y:S03]  /*15690*/  SYNCS.PHASECHK.TRANS64.TRYWAIT P0, [R19+URZ+0x28c20], R0 ;  /* 0x028c2000130075a7 */ /* 0x000ea6000800017f */
[----:B-12---:R-:W-:Y:S05]  /*156a0*/  @!P0 BRA `(.L_x_2412) ;  /* 0x0000005400b88947 */ /* 0x006fea0003800000 */
.L_x_2538:
[----:B------:R-:W-:Y:S05]  /*156b0*/  BSYNC B0 ;  /* 0x0000000000007941 */ /* 0x000fea0003800000 */
.L_x_2411:
[----:B------:R-:W-:Y:S01]  /*156c0*/  LOP3.LUT P0, RZ, R18, 0x1, RZ, 0xc0, !PT ;  /* 0x0000000112ff7812 */ /* 0x000fe2000780c0ff */
[----:B------:R-:W-:-:S12]  /*156d0*/  BSSY B0, `(.L_x_2413) ;  /* 0x0000097000007945 */ /* 0x000fd80003800000 */
[----:B------:R-:W-:Y:S05]  /*156e0*/  @!P0 BRA `(.L_x_2414) ;  /* 0x0000000800548947 */ /* 0x000fea0003800000 */
[----:B------:R-:W1:Y:S04]  /*156f0*/  LDL R4, [R1+0x10] ;  /* 0x0000100001047983 */ /* 0x000e680000100800 */
[----:B------:R-:W2:Y:S01]  /*15700*/  LDL R2, [R1+0x14] ;  /* 0x0000140001027983 */ /* 0x000ea20000100800 */
[----:B------:R-:W-:Y:S01]  /*15710*/  BSSY B1, `(.L_x_2415) ;  /* 0x0000008000017945 */ /* 0x000fe20003800000 */
[----:B------:R-:W3:Y:S02]  /*15720*/  S2R R3, SR_TID.X ;  /* 0x0000000000037919 */ /* 0x000ee40000002100 */
[----:B---3--:R-:W-:-:S04]  /*15730*/  LOP3.LUT R3, R3, 0x7f, RZ, 0xc0, !PT ;  /* 0x0000007f03037812 */ /* 0x008fc800078ec0ff */
[----:B------:R-:W-:Y:S01]  /*15740*/  ISETP.NE.AND P1, PT, R3, RZ, PT ;  /* 0x000000ff0300720c */ /* 0x000fe20003f25270 */
[----:B-1----:R-:W-:Y:S01]  /*15750*/  IMAD R0, R4, 0x8, R19 ;  /* 0x0000000804007824 */ /* 0x002fe200078e0213 */
[----:B--2---:R-:W-:-:S04]  /*15760*/  SHF.L.U32 R2, R2, 0x1f, RZ ;  /* 0x0000001f02027819 */ /* 0x004fc800000006ff */
[----:B------:R-:W1:Y:S02]  /*15770*/  SYNCS.PHASECHK.TRANS64.TRYWAIT P0, [R0+URZ+0x28c60], R2 ;  /* 0x028c6002000075a7 */ /* 0x000e64000800017f */
[----:B-1----:R-:W-:Y:S05]  /*15780*/  @!P0 BRA `(.L_x_2416) ;  /* 0x0000005400948947 */ /* 0x002fea0003800000 */
.L_x_2539:
[----:B------:R-:W-:Y:S05]  /*15790*/  BSYNC B1 ;  /* 0x0000000000017941 */ /* 0x000fea0003800000 */
.L_x_2415:
[----:B------:R-:W-:Y:S04]  /*157a0*/  BSSY B1, `(.L_x_2417) ;  /* 0x0000009000017945 */ /* 0x000fe80003800000 */
[----:B------:R-:W-:Y:S05]  /*157b0*/  @P1 BRA `(.L_x_2418) ;  /* 0x00000000001c1947 */ /* 0x000fea0003800000 */
[----:B------:R-:W2:Y:S01]  /*157c0*/  S2R R3, SR_TID.X ;  /* 0x0000000000037919 */ /* 0x000ea20000002100 */
[----:B-1----:R-:W-:-:S04]  /*157d0*/  IMAD.MOV.U32 R2, RZ, RZ, 0x10000 ;  /* 0x00010000ff027424 */ /* 0x002fc800078e00ff */
[----:B------:R3:W-:Y:S01]  /*157e0*/  SYNCS.ARRIVE.TRANS64 RZ, [R0+URZ+0x28c50], R2 ;  /* 0x028c500200ff79a7 */ /* 0x0007e2000800003f */
[----:B--2---:R-:W-:-:S04]  /*157f0*/  LOP3.LUT R3, R3, 0x1f, RZ, 0xc0, !PT ;  /* 0x0000001f03037812 */ /* 0x004fc800078ec0ff */
[----:B------:R-:W-:-:S13]  /*15800*/  ISETP.NE.AND P0, PT, R3, RZ, PT ;  /* 0x000000ff0300720c */ /* 0x000fda0003f05270 */
[----:B---3--:R-:W-:Y:S05]  /*15810*/  @!P0 BRA `(.L_x_2418) ;  /* 0x0000000000048947 */ /* 0x008fea0003800000 */
[----:B------:R-:W-:Y:S01]  /*15820*/  BPT.TRAP 0x1 ;  /* 0x000000040000795c */ /* 0x000fe20000300000 */
.L_x_2418:
[----:B------:R-:W-:Y:S05]  /*15830*/  BSYNC B1 ;  /* 0x0000000000017941 */ /* 0x000fea0003800000 */
.L_x_2417:
[----:B------:R-:W2:Y:S04]  /*15840*/  LDL R4, [R1+0x18] ;  /* 0x0000180001047983 */ /* 0x000ea80000100800 */
[----:B------:R-:W2:Y:S04]  /*15850*/  LDL.LU R3, [R1+0x20] ;  /* 0x0000200001037983 */ /* 0x000ea80000300800 */
[----:B-1----:R-:W3:Y:S01]  /*15860*/  LDL R2, [R1+0x10] ;  /* 0x0000100001027983 */ /* 0x002ee20000100800 */
        /* <DEDUP_REMOVED lines=10> */
.L_x_2419:
        /* <DEDUP_REMOVED lines=10> */
[----:B------:R-:W-:Y:S01]  /*159b0*/  PLOP3.LUT P0, PT, PT, PT, PT, 0x80, 0x0 ;  /* 0x000000000000781c */ /* 0x000fe20003f0f070 */
[----:B------:R-:W-:Y:S01]  /*159c0*/  VIADD R4, R2, 0x2400 ;  /* 0x0000240002047836 */ /* 0x000fe20000000000 */
[----:B------:R-:W-:Y:S01]  /*159d0*/  UMOV UR6, 0x0 ;  /* 0x0000000000067882 */ /* 0x000fe20000000000 */
[----:B------:R-:W-:Y:S01]  /*159e0*/  UMOV UR7, 0x14f00000 ;  /* 0x14f0000000077882 */ /* 0x000fe20000000000 */
[----:B------:R-:W-:-:S09]  /*159f0*/  UMOV UR10, 0x40 ;  /* 0x00000040000a7882 */ /* 0x000fd20000000000 */
.L_x_2420:
        /* <DEDUP_REMOVED lines=15> */
.L_x_2421:
        /* <DEDUP_REMOVED lines=15> */
.L_x_2422:
        /* <DEDUP_REMOVED lines=15> */
.L_x_2423:
        /* <DEDUP_REMOVED lines=15> */
.L_x_2424:
        /* <DEDUP_REMOVED lines=15> */
.L_x_2425:
        /* <DEDUP_REMOVED lines=15> */
.L_x_2426:
        /* <DEDUP_REMOVED lines=10> */
.L_x_2414:
[----:B------:R-:W-:Y:S05]  /*16040*/  BSYNC B0 ;  /* 0x0000000000007941 */ /* 0x000fea0003800000 */
.L_x_2413:
[----:B------:R-:W1:Y:S04]  /*16050*/  LDL R4, [R1+0x30] ;  /* 0x0000300001047983 */ /* 0x000e680000100800 */
[----:B------:R-:W2:Y:S01]  /*16060*/  LDL R5, [R1+0x1c] ;  /* 0x00001c0001057983 */ /* 0x000ea20000100800 */
[----:B------:R-:W-:Y:S01]  /*16070*/  BSSY B0, `(.L_x_2427) ;  /* 0x00002b1000007945 */ /* 0x000fe20003800000 */
[----:B-1----:R-:W-:-:S05]  /*16080*/  VIADD R0, R4, 0xfffffffe ;  /* 0xfffffffe04007836 */ /* 0x002fca0000000000 */
[----:B--2---:R-:W-:-:S13]  /*16090*/  ISETP.GE.AND P0, PT, R0, R5, PT ;  /* 0x000000050000720c */ /* 0x004fda0003f06270 */
[----:B------:R-:W-:Y:S05]  /*160a0*/  @!P0 BRA `(.L_x_2428) ;  /* 0x0000002800b48947 */ /* 0x000fea0003800000 */
[----:B------:R-:W2:Y:S04]  /*160b0*/  LDL.LU R9, [R1+0x4c] ;  /* 0x00004c0001097983 */ /* 0x000ea80000300800 */
[----:B0-----:R-:W3:Y:S04]  /*160c0*/  LDL.LU R8, [R1+0x38] ;  /* 0x0000380001087983 */ /* 0x001ee80000300800 */
[----:B------:R-:W4:Y:S04]  /*160d0*/  LDL.LU R7, [R1+0x50] ;  /* 0x0000500001077983 */ /* 0x000f280000300800 */
[----:B------:R-:W5:Y:S04]  /*160e0*/  LDL.LU R6, [R1+0x34] ;  /* 0x0000340001067983 */ /* 0x000f680000300800 */
[----:B------:R-:W5:Y:S01]  /*160f0*/  LDL.LU R4, [R1+0x58] ;  /* 0x0000580001047983 */ /* 0x000f620000300800 */
[----:B------:R-:W-:Y:S01]  /*16100*/  LOP3.LUT R5, RZ, R5, RZ, 0x33, !PT ;  /* 0x00000005ff057212 */ /* 0x000fe200078e33ff */
[----:B------:R-:W-:Y:S01]  /*16110*/  BSSY B2, `(.L_x_2429) ;  /* 0x00000eb000027945 */ /* 0x000fe20003800000 */
[----:B--2---:R-:W-:-:S04]  /*16120*/  VIADD R2, R9, 0x1 ;  /* 0x0000000109027836 */ /* 0x004fc80000000000 */
[----:B---3--:R-:W-:Y:S01]  /*16130*/  IMAD R2, R2, R8, RZ ;  /* 0x0000000802027224 */ /* 0x008fe200078e02ff */
[----:B----4-:R-:W-:-:S04]  /*16140*/  LOP3.LUT R3, RZ, R7, RZ, 0x33, !PT ;  /* 0x00000007ff037212 */ /* 0x010fc800078e33ff */
[----:B------:R-:W-:-:S04]  /*16150*/  LOP3.LUT R2, RZ, R2, RZ, 0x33, !PT ;  /* 0x00000002ff027212 */ /* 0x000fc800078e33ff */
[----:B-----5:R-:W-:Y:S02]  /*16160*/  VIADDMNMX R2, R2, -R6, R3, !PT ;  /* 0x8000000602027246 */ /* 0x020fe40007800103 */
[----:B------:R-:W-:-:S04]  /*16170*/  LOP3.LUT R4, RZ, R4, RZ, 0x33, !PT ;  /* 0x00000004ff047212 */ /* 0x000fc800078e33ff */
[----:B------:R-:W-:-:S04]  /*16180*/  VIMNMX R4, R2, R4, !PT ;  /* 0x0000000402047248 */ /* 0x000fc80007fe0100 */
[----:B------:R-:W-:Y:S02]  /*16190*/  VIADDMNMX R5, R4, 0x2, R5, !PT ;  /* 0x0000000204057846 */ /* 0x000fe40007800105 */
[----:B------:R-:W-:-:S05]  /*161a0*/  LOP3.LUT R2, RZ, R4, RZ, 0x33, !PT ;  /* 0x00000004ff027212 */ /* 0x000fca00078e33ff */
        /* <DEDUP_REMOVED lines=39> */
.L_x_2433:
        /* <DEDUP_REMOVED lines=8> */
.L_x_2540:
[----:B------:R-:W-:Y:S05]  /*164a0*/  BSYNC B3 ;  /* 0x0000000000037941 */ /* 0x000fea0003800000 */
.L_x_2434:
        /* <DEDUP_REMOVED lines=9> */
.L_x_2437:
[----:B------:R-:W-:Y:S05]  /*16540*/  BSYNC B3 ;  /* 0x0000000000037941 */ /* 0x000fea0003800000 */
.L_x_2436:
[----:B------:R-:W2:Y:S04]  /*16550*/  LDL R6, [R1+0x10] ;  /* 0x0000100001067983 */ /* 0x000ea80000100800 */
[----:B------:R-:W3:Y:S01]  /*16560*/  LDL R7, [R1+0x18] ;  /* 0x0000180001077983 */ /* 0x000ee20000100800 */
[----:B------:R-:W-:Y:S01]  /*16570*/  IMAD.MOV.U32 R10, RZ, RZ, RZ ;  /* 0x000000ffff0a7224 */ /* 0x000fe200078e00ff */
        /* <DEDUP_REMOVED lines=10> */
.L_x_2438:
        /* <DEDUP_REMOVED lines=13> */
.L_x_2541:
[----:B------:R-:W-:Y:S05]  /*166f0*/  BSYNC B3 ;  /* 0x0000000000037941 */ /* 0x000fea0003800000 */
.L_x_2439:
        /* <DEDUP_REMOVED lines=11> */
.L_x_2442:
[----:B------:R-:W-:Y:S05]  /*167b0*/  BSYNC B3 ;  /* 0x0000000000037941 */ /* 0x000fea0003800000 */
.L_x_2441:
[----:B-12---:R-:W2:Y:S01]  /*167c0*/  LDL R2, [R1+0x10] ;  /* 0x0000100001027983 */ /* 0x006ea20000100800 */
        /* <DEDUP_REMOVED lines=9> */
.L_x_2443:
        /* <DEDUP_REMOVED lines=15> */
.L_x_2444:
        /* <DEDUP_REMOVED lines=15> */
.L_x_2445:
        /* <DEDUP_REMOVED lines=15> */
.L_x_2446:
        /* <DEDUP_REMOVED lines=15> */
.L_x_2447:
        /* <DEDUP_REMOVED lines=15> */
.L_x_2448:
        /* <DEDUP_REMOVED lines=15> */
.L_x_2449:
        /* <DEDUP_REMOVED lines=15> */
.L_x_2450:
        /* <DEDUP_REMOVED lines=10> */
.L_x_2432:
[----:B------:R-:W-:Y:S05]  /*16f90*/  BSYNC B1 ;  /* 0x0000000000017941 */ /* 0x000fea0003800000 */
.L_x_2431:
[----:B------:R-:W2:Y:S02]  /*16fa0*/  LDL.LU R6, [R1+0x30] ;  /* 0x0000300001067983 */ /* 0x000ea40000300800 */
[----:B--2---:R-:W-:-:S07]  /*16fb0*/  VIADD R0, R6, 0xfffffffd ;  /* 0xfffffffd06007836 */ /* 0x004fce0000000000 */
.L_x_2430:
[----:B------:R-:W-:Y:S05]  /*16fc0*/  BSYNC B2 ;  /* 0x0000000000027941 */ /* 0x000fea0003800000 */
.L_x_2429:
[----:B------:R-:W-:-:S05]  /*16fd0*/  VIADD R5, R5, 0xfffffffe ;  /* 0xfffffffe05057836 */ /* 0x000fca0000000000 */
[----:B------:R-:W-:-:S13]  /*16fe0*/  ISETP.NE.AND P0, PT, R5, R4, PT ;  /* 0x000000040500720c */ /* 0x000fda0003f05270 */
[----:B------:R-:W-:Y:S05]  /*16ff0*/  @!P0 BRA `(.L_x_2428) ;  /* 0x0000001800e08947 */ /* 0x000fea0003800000 */
.L_x_2491:
        /* <DEDUP_REMOVED lines=10> */
[----:B------:R-:W-:Y:S06]  /*170a0*/  @!P1 BRA `(.L_x_2452) ;  /* 0x0000000c00349947 */ /* 0x000fec0003800000 */
        /* <DEDUP_REMOVED lines=24> */
.L_x_2453:
        /* <DEDUP_REMOVED lines=8> */
.L_x_2542:
[----:B------:R-:W-:Y:S05]  /*172b0*/  BSYNC B2 ;  /* 0x0000000000027941 */ /* 0x000fea0003800000 */
.L_x_2454:
        /* <DEDUP_REMOVED lines=9> */
.L_x_2457:
[----:B------:R-:W-:Y:S05]  /*17350*/  BSYNC B2 ;  /* 0x0000000000027941 */ /* 0x000fea0003800000 */
.L_x_2456:
        /* <DEDUP_REMOVED lines=12> */
.L_x_2458:
        /* <DEDUP_REMOVED lines=13> */
.L_x_2543:
[----:B------:R-:W-:Y:S05]  /*174f0*/  BSYNC B2 ;  /* 0x0000000000027941 */ /* 0x000fea0003800000 */
.L_x_2459:
        /* <DEDUP_REMOVED lines=11> */
.L_x_2462:
[----:B------:R-:W-:Y:S05]  /*175b0*/  BSYNC B2 ;  /* 0x0000000000027941 */ /* 0x000fea0003800000 */
.L_x_2461:
        /* <DEDUP_REMOVED lines=9> */
.L_x_2463:
        /* <DEDUP_REMOVED lines=15> */
.L_x_2464:
        /* <DEDUP_REMOVED lines=15> */
.L_x_2465:
        /* <DEDUP_REMOVED lines=15> */
.L_x_2466:
        /* <DEDUP_REMOVED lines=15> */
.L_x_2467:
        /* <DEDUP_REMOVED lines=15> */
.L_x_2468:
        /* <DEDUP_REMOVED lines=15> */
.L_x_2469:
        /* <DEDUP_REMOVED lines=15> */
.L_x_2470:
        /* <DEDUP_REMOVED lines=10> */
.L_x_2452:
[----:B------:R-:W-:Y:S05]  /*17d80*/  BSYNC B1 ;  /* 0x0000000000017941 */ /* 0x000fea0003800000 */
.L_x_2451:
        /* <DEDUP_REMOVED lines=35> */
.L_x_2473:
        /* <DEDUP_REMOVED lines=8> */
.L_x_2544:
[----:B------:R-:W-:Y:S05]  /*18040*/  BSYNC B2 ;  /* 0x0000000000027941 */ /* 0x000fea0003800000 */
.L_x_2474:
        /* <DEDUP_REMOVED lines=9> */
.L_x_2477:
[----:B------:R-:W-:Y:S05]  /*180e0*/  BSYNC B2 ;  /* 0x0000000000027941 */ /* 0x000fea0003800000 */
.L_x_2476:
        /* <DEDUP_REMOVED lines=13> */
.L_x_2478:
        /* <DEDUP_REMOVED lines=13> */
.L_x_2545:
[----:B------:R-:W-:Y:S05]  /*18290*/  BSYNC B2 ;  /* 0x0000000000027941 */ /* 0x000fea0003800000 */
.L_x_2479:
        /* <DEDUP_REMOVED lines=11> */
.L_x_2482:
[----:B------:R-:W-:Y:S05]  /*18350*/  BSYNC B2 ;  /* 0x0000000000027941 */ /* 0x000fea0003800000 */
.L_x_2481:
        /* <DEDUP_REMOVED lines=10> */
.L_x_2483:
        /* <DEDUP_REMOVED lines=15> */
.L_x_2484:
        /* <DEDUP_REMOVED lines=15> */
.L_x_2485:
        /* <DEDUP_REMOVED lines=15> */
.L_x_2486:
        /* <DEDUP_REMOVED lines=15> */
.L_x_2487:
        /* <DEDUP_REMOVED lines=15> */
.L_x_2488:
        /* <DEDUP_REMOVED lines=15> */
.L_x_2489:
        /* <DEDUP_REMOVED lines=15> */
.L_x_2490:
        /* <DEDUP_REMOVED lines=10> */
.L_x_2472:
[----:B------:R-:W-:Y:S05]  /*18b30*/  BSYNC B1 ;  /* 0x0000000000017941 */ /* 0x000fea0003800000 */
.L_x_2471:
[----:B------:R-:W2:Y:S01]  /*18b40*/  LDL R2, [R1+0x1c] ;  /* 0x00001c0001027983 */ /* 0x000ea20000100800 */
[----:B------:R-:W-:Y:S01]  /*18b50*/  VIADD R0, R0, 0xfffffffe ;  /* 0xfffffffe00007836 */ /* 0x000fe20000000000 */
[----:B--2---:R-:W-:-:S13]  /*18b60*/  ISETP.GT.AND P0, PT, R6, R2, PT ;  /* 0x000000020600720c */ /* 0x004fda0003f04270 */
[----:B------:R-:W-:Y:S05]  /*18b70*/  @P0 BRA `(.L_x_2491) ;  /* 0xffffffe400200947 */ /* 0x000fea000383ffff */
.L_x_2428:
[----:B------:R-:W-:Y:S05]  /*18b80*/  BSYNC B0 ;  /* 0x0000000000007941 */ /* 0x000fea0003800000 */
.L_x_2427:
        /* <DEDUP_REMOVED lines=19> */
[----:B0-----:R-:W0:Y:S02]  /*18cc0*/  S2R R6, SR_LTMASK ;  /* 0x0000000000067919 */ /* 0x001e240000003900 */
[----:B0-----:R-:W-:-:S04]  /*18cd0*/  LOP3.LUT R6, R6, UR4, RZ, 0xc0, !PT ;  /* 0x0000000406067c12 */ /* 0x001fc8000f8ec0ff */
[----:B------:R-:W0:Y:S01]  /*18ce0*/  POPC R7, R6 ;  /* 0x0000000600077309 */ /* 0x000e220000000000 */
[----:B--2---:R-:W0:Y:S02]  /*18cf0*/  SHFL.IDX PT, R4, R3, R4, 0x1f ;  /* 0x00001f0403047589 */ /* 0x004e2400000e0000 */
[----:B0-----:R-:W-:-:S05]  /*18d00*/  IADD3 R2, R4, UR37, R7 ;  /* 0x0000002504027c10 */ /* 0x001fca000fffe007 */
[----:B------:R2:W-:Y:S02]  /*18d10*/  STL [R1], R2 ;  /* 0x0000000201007387 */ /* 0x0005e40000100800 */
.L_x_2493:
[----:B------:R-:W-:Y:S05]  /*18d20*/  BSYNC B0 ;  /* 0x0000000000007941 */ /* 0x000fea0003800000 */
.L_x_2492:
[----:B------:R-:W-:-:S05]  /*18d30*/  SEL R0, R0, RZ, P0 ;  /* 0x000000ff00007207 */ /* 0x000fca0000000000 */
[----:B------:R3:W-:Y:S02]  /*18d40*/  STL [R1+0x10], R0 ;  /* 0x0000100001007387 */ /* 0x0007e40000100800 */
.L_x_2395:
[----:B------:R-:W-:Y:S05]  /*18d50*/  BSYNC B7 ;  /* 0x0000000000077941 */ /* 0x000fea0003800000 */
.L_x_2393:
        /* <DEDUP_REMOVED lines=8> */
[----:B01----:R-:W0:Y:S04]  /*18de0*/  LDS.128 R4, [R19+0x28cd0] ;  /* 0x028cd00013047984 */ /* 0x003e280000000c00 */
[----:B0-----:R1:W-:Y:S04]  /*18df0*/  STL.64 [R1], R4 ;  /* 0x0000000401007387 */ /* 0x0013e80000100a00 */
[----:B------:R1:W-:Y:S01]  /*18e00*/  STL.64 [R1+0x8], R6 ;  /* 0x0000080601007387 */ /* 0x0003e20000100a00 */
[----:B------:R-:W-:Y:S06]  /*18e10*/  BAR.ARV 0x4, 0x180 ;  /* 0x0106000000007b1d */ /* 0x000fec0000002000 */
[----:B------:R-:W-:Y:S05]  /*18e20*/  BRA `(.L_x_2495) ;  /* 0x0000001000307947 */ /* 0x000fea0003800000 */
.L_x_2494:
[----:B------:R-:W5:Y:S01]  /*18e30*/  S2R R16, SR_TID.X ;  /* 0x0000000000107919 */ /* 0x000f620000002100 */
[----:B------:R-:W-:Y:S01]  /*18e40*/  UMOV UR4, 0xffffffff ;  /* 0xffffffff00047882 */ /* 0x000fe20000000000 */
[----:B-----5:R-:W-:-:S04]  /*18e50*/  LOP3.LUT R16, R16, 0x1f, RZ, 0xc0, !PT ;  /* 0x0000001f10107812 */ /* 0x020fc800078ec0ff */
[----:B------:R-:W-:Y:S01]  /*18e60*/  ISETP.NE.AND P0, PT, R16, 0x1f, PT ;  /* 0x0000001f1000780c */ /* 0x000fe20003f05270 */
[----:B------:R-:W-:-:S12]  /*18e70*/  BRA.DIV UR4, `(.L_x_2496) ;  /* 0x0000002204647947 */ /* 0x000fd8000b800000 */
[----:B-1----:R-:W2:Y:S01]  /*18e80*/  LDL.LU R3, [R1] ;  /* 0x0000000001037983 */ /* 0x002ea20000300800 */
[----:B------:R-:W-:-:S03]  /*18e90*/  ULDC UR4, c[0x0][0xc3c] ;  /* 0x00030f0000047ab9 */ /* 0x000fc60000000800 */
[----:B0-----:R-:W3:Y:S01]  /*18ea0*/  LDL R8, [R1+0xc] ;  /* 0x00000c0001087983 */ /* 0x001ee20000100800 */
[----:B--2---:R-:W-:Y:S02]  /*18eb0*/  IMAD.MOV.U32 R10, RZ, RZ, R3 ;  /* 0x000000ffff0a7224 */ /* 0x004fe400078e0003 */
[----:B---34-:R-:W-:-:S05]  /*18ec0*/  IMAD.IADD R0, R8, 0x1, R16 ;  /* 0x0000000108007824 */ /* 0x018fca00078e0210 */
        /* <DEDUP_REMOVED lines=16> */
[----:B---3--:R-:W-:Y:S01]  /*18fd0*/  @!P1 IMAD.MOV.U32 R7, RZ, RZ, R6 ;  /* 0x000000ffff079224 */ /* 0x008fe200078e0006 */
        /* <DEDUP_REMOVED lines=19> */
.L_x_2555:
[----:B------:R-:W-:Y:S02]  /*19110*/  ULDC UR4, c[0x0][0xc38] ;  /* 0x00030e0000047ab9 */ /* 0x000fe40000000800 */
[----:B------:R-:W-:-:S04]  /*19120*/  IMAD.U32 R8, RZ, RZ, UR4 ;  /* 0x00000004ff087e24 */ /* 0x000fc8000f8e00ff */
[----:B-1----:R-:W-:-:S04]  /*19130*/  IMAD R9, R14, R8, RZ ;  /* 0x000000080e097224 */ /* 0x002fc800078e02ff */
[----:B------:R-:W-:-:S05]  /*19140*/  IMAD.IADD R0, R0, 0x1, R9 ;  /* 0x0000000100007824 */ /* 0x000fca00078e0209 */
[----:B------:R-:W-:-:S13]  /*19150*/  ISETP.GT.AND P6, PT, R0, R4, PT ;  /* 0x000000040000720c */ /* 0x000fda0003fc4270 */
[----:B------:R-:W-:Y:S05]  /*19160*/  @P6 BRA `(.L_x_2497) ;  /* 0x0000000000ac6947 */ /* 0x000fea0003800000 */
.L_x_2500:
        /* <DEDUP_REMOVED lines=37> */
.L_x_2563:
[----:B------:R-:W-:Y:S02]  /*193c0*/  ULDC UR4, c[0x0][0xc38] ;  /* 0x00030e0000047ab9 */ /* 0x000fe40000000800 */
[----:B------:R-:W-:-:S04]  /*193d0*/  IMAD.U32 R8, RZ, RZ, UR4 ;  /* 0x00000004ff087e24 */ /* 0x000fc8000f8e00ff */
[----:B-1----:R-:W-:-:S04]  /*193e0*/  IMAD R9, R14, R8, RZ ;  /* 0x000000080e097224 */ /* 0x002fc800078e02ff */
[----:B------:R-:W-:-:S05]  /*193f0*/  IMAD.IADD R0, R9, 0x1, R0 ;  /* 0x0000000109007824 */ /* 0x000fca00078e0200 */
[----:B------:R-:W-:-:S13]  /*19400*/  ISETP.GT.AND P6, PT, R0, R4, PT ;  /* 0x000000040000720c */ /* 0x000fda0003fc4270 */
[----:B------:R-:W-:Y:S05]  /*19410*/  @!P6 BRA `(.L_x_2500) ;  /* 0xfffffffc0054e947 */ /* 0x000fea000383ffff */
.L_x_2497:
[----:B------:R-:W-:Y:S01]  /*19420*/  IMAD.IADD R9, R0, 0x1, -R9 ;  /* 0x0000000100097824 */ /* 0x000fe200078e0a09 */
[----:B------:R-:W-:-:S03]  /*19430*/  UMOV UR4, 0xffffffff ;  /* 0xffffffff00047882 */ /* 0x000fc60000000000 */
[----:B------:R-:W-:-:S05]  /*19440*/  IMAD R3, R2, R8, R9 ;  /* 0x0000000802037224 */ /* 0x000fca00078e0209 */
[----:B------:R-:W-:Y:S01]  /*19450*/  ISETP.GT.AND P6, PT, R3, R4, PT ;  /* 0x000000040300720c */ /* 0x000fe20003fc4270 */
[----:B------:R-:W-:-:S12]  /*19460*/  BRA.DIV UR4, `(.L_x_2501) ;  /* 0x0000002204f07947 */ /* 0x000fd8000b800000 */
[----:B------:R-:W2:Y:S01]  /*19470*/  LDL.LU R11, [R1+0xc] ;  /* 0x00000c00010b7983 */ /* 0x000ea20000300800 */
[----:B------:R-:W-:-:S04]  /*19480*/  VOTE.ANY R3, PT, !P6 ;  /* 0x0000000000037806 */ /* 0x000fc800070e0100 */
[----:B------:R-:W1:Y:S02]  /*19490*/  POPC R10, R3 ;  /* 0x00000003000a7309 */ /* 0x000e640000000000 */
[----:B-1----:R2:W1:Y:S04]  /*194a0*/  SHFL.IDX PT, R0, R5, R10, 0x1f ;  /* 0x00001f0a05007589 */ /* 0x00246800000e0000 */
[----:B------:R3:W4:Y:S01]  /*194b0*/  SHFL.IDX PT, R7, R7, R10, 0x1f ;  /* 0x00001f0a07077589 */ /* 0x00072200000e0000 */
[----:B--2---:R-:W-:-:S05]  /*194c0*/  IMAD.IADD R5, R10, 0x1, R11 ;  /* 0x000000010a057824 */ /* 0x004fca00078e020b */
[----:B-1--4-:R3:W-:Y:S02]  /*194d0*/  STL [R1+0xc], R5 ;  /* 0x00000c0501007387 */ /* 0x0127e40000100800 */
.L_x_2568:
[----:B------:R-:W-:-:S13]  /*194e0*/  ISETP.NE.AND P0, PT, R3, RZ, PT ;  /* 0x000000ff0300720c */ /* 0x000fda0003f05270 */
[----:B------:R-:W-:Y:S05]  /*194f0*/  @!P0 BRA `(.L_x_2502) ;  /* 0x0000000000108947 */ /* 0x000fea0003800000 */
[----:B------:R-:W-:Y:S01]  /*19500*/  UMOV UR4, 0xffffffff ;  /* 0xffffffff00047882 */ /* 0x000fe20000000000 */
[----:B------:R-:W-:Y:S02]  /*19510*/  VIADD R12, R10, 0xffffffff ;  /* 0xffffffff0a0c7836 */ /* 0x000fe40000000000 */
[----:B------:R-:W-:Y:S05]  /*19520*/  BRA.DIV UR4, `(.L_x_2503) ;  /* 0x0000002604287947 */ /* 0x000fea000b800000 */
[----:B------:R2:W4:Y:S02]  /*19530*/  SHFL.IDX PT, R6, R2, R12, 0x1f ;  /* 0x00001f0c02067589 */ /* 0x00052400000e0000 */
.L_x_2502:
[----:B----4-:R-:W-:Y:S01]  /*19540*/  IMAD R3, R6, R8, R9 ;  /* 0x0000000806037224 */ /* 0x010fe200078e0209 */
[----:B------:R-:W-:-:S03]  /*19550*/  ISETP.NE.AND P0, PT, R7, 0x1, PT ;  /* 0x000000010700780c */ /* 0x000fc60003f05270 */
[----:B------:R-:W-:Y:S01]  /*19560*/  IMAD.IADD R4, R4, 0x1, -R3 ;  /* 0x0000000104047824 */ /* 0x000fe200078e0a03 */
[----:B------:R4:W-:Y:S09]  /*19570*/  STL [R1], R3 ;  /* 0x0000000301007387 */ /* 0x0009f20000100800 */
[----:B------:R-:W-:Y:S05]  /*19580*/  @!P0 BRA `(.L_x_2504) ;  /* 0x0000000000e48947 */ /* 0x000fea0003800000 */
[----:B-1-3--:R-:W-:-:S04]  /*19590*/  IABS R5, R0 ;  /* 0x0000000000057213 */ /* 0x00afc80000000000 */
[----:B------:R-:W1:Y:S08]  /*195a0*/  I2F.RP R6, R5 ;  /* 0x0000000500067306 */ /* 0x000e700000209400 */
[----:B-1----:R-:W1:Y:S02]  /*195b0*/  MUFU.RCP R6, R6 ;  /* 0x0000000600067308 */ /* 0x002e640000001000 */
[----:B-1----:R-:W-:-:S06]  /*195c0*/  VIADD R9, R6, 0xffffffe ;  /* 0x0ffffffe06097836 */ /* 0x002fcc0000000000 */
[----:B----4-:R-:W0:Y:S02]  /*195d0*/  F2I.FTZ.U32.TRUNC.NTZ R3, R9 ;  /* 0x0000000900037305 */ /* 0x010e24000021f000 */
[----:B0-2---:R-:W-:-:S04]  /*195e0*/  IMAD.MOV R2, RZ, RZ, -R3 ;  /* 0x000000ffff027224 */ /* 0x005fc800078e0a03 */
[----:B------:R-:W-:Y:S02]  /*195f0*/  IMAD R11, R2, R5, RZ ;  /* 0x00000005020b7224 */ /* 0x000fe400078e02ff */
[----:B------:R-:W-:-:S04]  /*19600*/  IMAD.MOV.U32 R2, RZ, RZ, RZ ;  /* 0x000000ffff027224 */ /* 0x000fc800078e00ff */
[----:B------:R-:W-:Y:S01]  /*19610*/  IMAD.HI.U32 R8, R3, R11, R2 ;  /* 0x0000000b03087227 */ /* 0x000fe200078e0002 */
[----:B------:R-:W-:Y:S02]  /*19620*/  IABS R3, R4 ;  /* 0x0000000400037213 */ /* 0x000fe40000000000 */
[----:B------:R-:W-:-:S03]  /*19630*/  IABS R2, R0 ;  /* 0x0000000000027213 */ /* 0x000fc60000000000 */
[----:B------:R-:W-:-:S04]  /*19640*/  IMAD.HI.U32 R8, R8, R3, RZ ;  /* 0x0000000308087227 */ /* 0x000fc800078e00ff */
[----:B------:R-:W-:-:S04]  /*19650*/  IMAD.MOV R2, RZ, RZ, -R2 ;  /* 0x000000ffff027224 */ /* 0x000fc800078e0a02 */
[----:B------:R-:W-:-:S05]  /*19660*/  IMAD R2, R8, R2, R3 ;  /* 0x0000000208027224 */ /* 0x000fca00078e0203 */
[----:B------:R-:W-:-:S13]  /*19670*/  ISETP.GT.U32.AND P1, PT, R5, R2, PT ;  /* 0x000000020500720c */ /* 0x000fda0003f24070 */
[----:B------:R-:W-:Y:S02]  /*19680*/  @!P1 IMAD.IADD R2, R2, 0x1, -R5 ;  /* 0x0000000102029824 */ /* 0x000fe400078e0a05 */
[----:B------:R-:W-:Y:S01]  /*19690*/  @!P1 VIADD R8, R8, 0x1 ;  /* 0x0000000108089836 */ /* 0x000fe20000000000 */
[----:B------:R-:W-:Y:S02]  /*196a0*/  ISETP.NE.AND P1, PT, R0, RZ, PT ;  /* 0x000000ff0000720c */ /* 0x000fe40003f25270 */
[----:B------:R-:W-:Y:S02]  /*196b0*/  ISETP.GE.U32.AND P0, PT, R2, R5, PT ;  /* 0x000000050200720c */ /* 0x000fe40003f06070 */
[----:B------:R-:W-:-:S04]  /*196c0*/  IABS R5, R7 ;  /* 0x0000000700057213 */ /* 0x000fc80000000000 */
        /* <DEDUP_REMOVED lines=9> */
[----:B------:R-:W-:-:S03]  /*19760*/  LOP3.LUT R2, R4, R0, RZ, 0x3c, !PT ;  /* 0x0000000004027212 */ /* 0x000fc600078e3cff */
[----:B------:R-:W-:Y:S01]  /*19770*/  IMAD.MOV.U32 R3, RZ, RZ, R8 ;  /* 0x000000ffff037224 */ /* 0x000fe200078e0008 */
[----:B------:R-:W-:Y:S02]  /*19780*/  ISETP.GE.AND P2, PT, R2, RZ, PT ;  /* 0x000000ff0200720c */ /* 0x000fe40003f46270 */
[----:B------:R-:W-:-:S05]  /*19790*/  IABS R8, R7 ;  /* 0x0000000700087213 */ /* 0x000fca0000000000 */
[----:B------:R-:W-:-:S06]  /*197a0*/  IMAD.MOV R8, RZ, RZ, -R8 ;  /* 0x000000ffff087224 */ /* 0x000fcc00078e0a08 */
        /* <DEDUP_REMOVED lines=9> */
[----:B------:R-:W-:Y:S01]  /*19840*/  ISETP.GE.U32.AND P0, PT, R2, R5, PT ;  /* 0x000000050200720c */ /* 0x000fe20003f06070 */
[----:B------:R-:W-:Y:S01]  /*19850*/  IMAD.MOV R5, RZ, RZ, -R3 ;  /* 0x000000ffff057224 */ /* 0x000fe200078e0a03 */
[----:B------:R-:W-:-:S03]  /*19860*/  LOP3.LUT R2, R3, R7, RZ, 0x3c, !PT ;  /* 0x0000000703027212 */ /* 0x000fc600078e3cff */
[----:B------:R-:W-:Y:S01]  /*19870*/  IMAD R4, R0, R5, R4 ;  /* 0x0000000500047224 */ /* 0x000fe200078e0204 */
        /* <DEDUP_REMOVED lines=10> */
.L_x_2504:
[----:B-1-3--:R-:W3:Y:S01]  /*19920*/  LDL R5, [R1+0xc] ;  /* 0x00000c0001057983 */ /* 0x00aee20000100800 */
[----:B0-2-4-:R-:W3:Y:S02]  /*19930*/  LDC.64 R2, c[0x0][0xc90] ;  /* 0x00032400ff027b82 */ /* 0x015ee40000000a00 */
[----:B---3--:R-:W-:-:S05]  /*19940*/  IMAD.WIDE R2, R5, 0x4, R2 ;  /* 0x0000000405027825 */ /* 0x008fca00078e0202 */
[----:B------:R-:W2:Y:S02]  /*19950*/  LDG.E R6, desc[UR40][R2.64] ;  /* 0x0000002802067981 */ /* 0x000ea4000c1e1900 */
[----:B--2---:R-:W-:-:S05]  /*19960*/  IMAD R5, R0, R6, RZ ;  /* 0x0000000600057224 */ /* 0x004fca00078e02ff */
[----:B------:R-:W-:-:S04]  /*19970*/  IABS R7, R5 ;  /* 0x0000000500077213 */ /* 0x000fc80000000000 */
[----:B------:R-:W0:Y:S08]  /*19980*/  I2F.RP R10, R7 ;  /* 0x00000007000a7306 */ /* 0x000e300000209400 */
[----:B0-----:R-:W0:Y:S02]  /*19990*/  MUFU.RCP R10, R10 ;  /* 0x0000000a000a7308 */ /* 0x001e240000001000 */
[----:B0-----:R-:W-:-:S06]  /*199a0*/  VIADD R11, R10, 0xffffffe ;  /* 0x0ffffffe0a0b7836 */ /* 0x001fcc0000000000 */
[----:B------:R-:W0:Y:S02]  /*199b0*/  F2I.FTZ.U32.TRUNC.NTZ R3, R11 ;  /* 0x0000000b00037305 */ /* 0x000e24000021f000 */
[----:B0-----:R-:W-:-:S04]  /*199c0*/  IMAD.MOV R2, RZ, RZ, -R3 ;  /* 0x000000ffff027224 */ /* 0x001fc800078e0a03 */
        /* <DEDUP_REMOVED lines=18> */
[----:B------:R-:W-:Y:S02]  /*19af0*/  IMAD R7, R6, R2, RZ ;  /* 0x0000000206077224 */ /* 0x000fe400078e02ff */
[----:B------:R-:W-:Y:S02]  /*19b00*/  IMAD.MOV R2, RZ, RZ, -R2 ;  /* 0x000000ffff027224 */ /* 0x000fe400078e0a02 */
[----:B------:R-:W-:Y:S02]  /*19b10*/  IMAD.MOV R3, RZ, RZ, -R7 ;  /* 0x000000ffff037224 */ /* 0x000fe400078e0a07 */
[----:B------:R-:W-:-:S03]  /*19b20*/  IMAD R4, R5, R2, R4 ;  /* 0x0000000205047224 */ /* 0x000fc600078e0204 */
[----:B------:R-:W-:Y:S02]  /*19b30*/  VIADDMNMX R6, R3, R8, R6, PT ;  /* 0x0000000803067246 */ /* 0x000fe40003800106 */
[----:B------:R-:W-:Y:S02]  /*19b40*/  IADD3 R7, R7, 0x1000000, R4 ;  /* 0x0100000007077810 */ /* 0x000fe40007ffe004 */
        /* <DEDUP_REMOVED lines=25> */
[----:B------:R-:W-:Y:S02]  /*19ce0*/  IMAD R3, R2, R6, R7 ;  /* 0x0000000602037224 */ /* 0x000fe400078e0207 */
[----:B------:R-:W-:-:S03]  /*19cf0*/  IMAD.MOV.U32 R4, RZ, RZ, R2 ;  /* 0x000000ffff047224 */ /* 0x000fc600078e0002 */
[----:B------:R1:W-:Y:S04]  /*19d00*/  STL [R1+0x8], R3 ;  /* 0x0000080301007387 */ /* 0x0003e80000100800 */
.L_x_2505:
[----:B-1----:R-:W-:-:S05]  /*19d10*/  LOP3.LUT R3, RZ, R4, RZ, 0x33, !PT ;  /* 0x00000004ff037212 */ /* 0x002fca00078e33ff */
[----:B------:R-:W-:-:S05]  /*19d20*/  IMAD.IADD R0, R0, 0x1, R3 ;  /* 0x0000000100007824 */ /* 0x000fca00078e0203 */
[----:B------:R1:W-:Y:S01]  /*19d30*/  STL [R1+0x4], R0 ;  /* 0x0000040001007387 */ /* 0x0003e20000100800 */
[----:B------:R-:W-:Y:S05]  /*19d40*/  BRA `(.L_x_2506) ;  /* 0x0000000000287947 */ /* 0x000fea0003800000 */
.L_x_2498:
        /* <DEDUP_REMOVED lines=10> */
.L_x_2506:
[----:B0-----:R-:W2:Y:S04]  /*19df0*/  LDL R3, [R1+0x8] ;  /* 0x0000080001037983 */ /* 0x001ea80000100800 */
[----:B------:R-:W3:Y:S04]  /*19e00*/  LDL R2, [R1+0xc] ;  /* 0x00000c0001027983 */ /* 0x000ee80000100800 */
[----:B------:R-:W4:Y:S04]  /*19e10*/  LDL R5, [R1+0x4] ;  /* 0x0000040001057983 */ /* 0x000f280000100800 */
[----:B------:R-:W4:Y:S01]  /*19e20*/  LDL R4, [R1] ;  /* 0x0000000001047983 */ /* 0x000f220000100800 */
[----:B-1----:R-:W0:Y:S01]  /*19e30*/  S2R R0, SR_TID.X ;  /* 0x0000000000007919 */ /* 0x002e220000002100 */
        /* <DEDUP_REMOVED lines=11> */
.L_x_2495:
[----:B---34-:R-:W3:Y:S01]  /*19ef0*/  LDL R0, [R1+0xc] ;  /* 0x00000c0001007983 */ /* 0x018ee20000100800 */
[----:B------:R-:W-:Y:S02]  /*19f00*/  ULDC UR4, c[0x0][0xc3c] ;  /* 0x00030f0000047ab9 */ /* 0x000fe40000000800 */
[----:B---3--:R-:W-:-:S13]  /*19f10*/  ISETP.GE.AND P0, PT, R0, UR4, PT ;  /* 0x0000000400007c0c */ /* 0x008fda000bf06270 */
[----:B------:R-:W-:Y:S05]  /*19f20*/  @!P0 BRA `(.L_x_2507) ;  /* 0xffffff9400c08947 */ /* 0x000fea000383ffff */
[----:B------:R-:W-:Y:S05]  /*19f30*/  BSYNC B8 ;  /* 0x0000000000087941 */ /* 0x000fea0003800000 */
.L_x_2379:
[----:B---3--:R-:W3:Y:S01]  /*19f40*/  LDL.LU R0, [R1+0x48] ;  /* 0x0000480001007983 */ /* 0x008ee20000300800 */
[----:B------:R-:W-:Y:S01]  /*19f50*/  BSSY B0, `(.L_x_2508) ;  /* 0x000000b000007945 */ /* 0x000fe20003800000 */
[----:B01----:R-:W0:Y:S01]  /*19f60*/  S2R R5, SR_CgaCtaId ;  /* 0x0000000000057919 */ /* 0x003e220000008800 */
[----:B---3--:R-:W-:-:S05]  /*19f70*/  VIADD R0, R0, 0x1 ;  /* 0x0000000100007836 */ /* 0x008fca0000000000 */
[----:B--2---:R-:W-:-:S04]  /*19f80*/  LEA.HI R2, R0, R0, RZ, 0x1 ;  /* 0x0000000000027211 */ /* 0x004fc800078f08ff */
[----:B------:R-:W-:-:S05]  /*19f90*/  LOP3.LUT R3, R2, 0xfffffffe, RZ, 0xc0, !PT ;  /* 0xfffffffe02037812 */ /* 0x000fca00078ec0ff */
[----:B------:R-:W-:Y:S01]  /*19fa0*/  IMAD.IADD R3, R0, 0x1, -R3 ;  /* 0x0000000100037824 */ /* 0x000fe200078e0a03 */
[----:B------:R-:W-:-:S04]  /*19fb0*/  MOV R0, 0x400 ;  /* 0x0000040000007802 */ /* 0x000fc80000000f00 */
[----:B0-----:R-:W-:Y:S02]  /*19fc0*/  LEA R0, R5, R0, 0x18 ;  /* 0x0000000005007211 */ /* 0x001fe400078ec0ff */
[----:B------:R-:W-:-:S04]  /*19fd0*/  SHF.L.U32 R3, R3, 0x1f, RZ ;  /* 0x0000001f03037819 */ /* 0x000fc800000006ff */
[----:B------:R-:W0:Y:S02]  /*19fe0*/  SYNCS.PHASECHK.TRANS64.TRYWAIT P0, [R0+URZ+0x28c20], R3 ;  /* 0x028c2003000075a7 */ /* 0x000e24000800017f */
[----:B0-----:R-:W-:Y:S05]  /*19ff0*/  @!P0 BRA `(.L_x_2509) ;  /* 0x00000018009c8947 */ /* 0x001fea0003800000 */
.L_x_2571:
[----:B------:R-:W-:Y:S05]  /*1a000*/  BSYNC B0 ;  /* 0x0000000000007941 */ /* 0x000fea0003800000 */
.L_x_2508:
[----:B------:R-:W-:-:S03]  /*1a010*/  UMOV UR4, 0xffffffff ;  /* 0xffffffff00047882 */ /* 0x000fc60000000000 */
[----:B------:R-:W-:Y:S05]  /*1a020*/  BRA.DIV UR4, `(.L_x_2510) ;  /* 0x0000001a04a47947 */ /* 0x000fea000b800000 */
[----:B------:R-:W1:Y:S02]  /*1a030*/  S2R R2, SR_TID.X ;  /* 0x0000000000027919 */ /* 0x000e640000002100 */
[----:B-1----:R-:W-:-:S04]  /*1a040*/  SHF.R.U32.HI R2, RZ, 0x5, R2 ;  /* 0x00000005ff027819 */ /* 0x002fc80000011602 */
[----:B------:R-:W-:-:S05]  /*1a050*/  LOP3.LUT R2, R2, 0x3, RZ, 0xc0, !PT ;  /* 0x0000000302027812 */ /* 0x000fca00078ec0ff */
[----:B------:R1:W2:Y:S02]  /*1a060*/  SHFL.IDX PT, R14, R2, RZ, 0x1f ;  /* 0x00001fff020e7589 */ /* 0x0002a400000e0000 */
.L_x_2574:
[----:B--2---:R-:W-:Y:S01]  /*1a070*/  ISETP.NE.AND P0, PT, R14, RZ, PT ;  /* 0x000000ff0e00720c */ /* 0x004fe20003f05270 */
[----:B------:R-:W-:-:S12]  /*1a080*/  BSSY B0, `(.L_x_2511) ;  /* 0x0000027000007945 */ /* 0x000fd80003800000 */
[----:B------:R-:W-:Y:S05]  /*1a090*/  @P0 BRA `(.L_x_2512) ;  /* 0x0000000000940947 */ /* 0x000fea0003800000 */
[----:B------:R-:W-:-:S03]  /*1a0a0*/  UMOV UR4, 0xffffffff ;  /* 0xffffffff00047882 */ /* 0x000fc60000000000 */
[----:B------:R-:W-:Y:S05]  /*1a0b0*/  BRA.DIV UR4, `(.L_x_2513) ;  /* 0x0000001a04b47947 */ /* 0x000fea000b800000 */
[----:B------:R-:W-:-:S13]  /*1a0c0*/  ELECT P6, URZ, PT ;  /* 0x00000000003f782f */ /* 0x000fda00038c0000 */
.L_x_2577:
[----:B------:R-:W-:Y:S05]  /*1a0d0*/  @!P6 BRA `(.L_x_2512) ;  /* 0x000000000084e947 */ /* 0x000fea0003800000 */
[----:B------:R-:W-:-:S06]  /*1a0e0*/  ULOP3.LUT UR4, UR36, 0x2, URZ, 0xfc, !UPT ;  /* 0x0000000224047892 */ /* 0x000fcc000f8efc3f */
[----:B-1----:R-:W-:-:S05]  /*1a0f0*/  IMAD.U32 R2, RZ, RZ, UR4 ;  /* 0x00000004ff027e24 */ /* 0x002fca000f8e00ff */
[----:B------:R-:W-:-:S13]  /*1a100*/  ISETP.NE.AND P2, PT, R2, 0x3, PT ;  /* 0x000000030200780c */ /* 0x000fda0003f45270 */
[----:B------:R-:W-:Y:S05]  /*1a110*/  @!P2 BRA `(.L_x_2514) ;  /* 0x000000000004a947 */ /* 0x000fea0003800000 */
[----:B------:R-:W-:Y:S01]  /*1a120*/  BPT.TRAP 0x1 ;  /* 0x000000040000795c */ /* 0x000fe20000300000 */
.L_x_2514:
[----:B0-----:R-:W2:Y:S04]  /*1a130*/  LDL R3, [R1+0x10] ;  /* 0x0000100001037983 */ /* 0x001ea80000100800 */
[----:B------:R-:W3:Y:S01]  /*1a140*/  LDL.LU R7, [R1+0x14] ;  /* 0x0000140001077983 */ /* 0x000ee20000300800 */
[----:B------:R-:W-:-:S04]  /*1a150*/  VIADD R2, R0, 0x28c40 ;  /* 0x00028c4000027836 */ /* 0x000fc80000000000 */
[C---:B--2---:R-:W-:Y:S02]  /*1a160*/  IMAD R6, R3.reuse, 0x8, R2 ;  /* 0x0000000803067824 */ /* 0x044fe400078e0202 */
[----:B------:R-:W-:Y:S01]  /*1a170*/  VIADD R3, R3, 0x1 ;  /* 0x0000000103037836 */ /* 0x000fe20000000000 */
[----:B---3--:R-:W-:-:S04]  /*1a180*/  SHF.L.U32 R5, R7, 0x1f, RZ ;  /* 0x0000001f07057819 */ /* 0x008fc800000006ff */
[C---:B------:R-:W-:Y:S01]  /*1a190*/  ISETP.NE.AND P1, PT, R3.reuse, 0x2, PT ;  /* 0x000000020300780c */ /* 0x040fe20003f25270 */
[----:B------:R-:W0:Y:S03]  /*1a1a0*/  SYNCS.PHASECHK.TRANS64.TRYWAIT P0, [R6+URZ], R5 ;  /* 0x00000005060075a7 */ /* 0x000e26000800017f */
[----:B------:R-:W-:Y:S02]  /*1a1b0*/  SEL R4, RZ, 0x1, P1 ;  /* 0x00000001ff047807 */ /* 0x000fe40000800000 */
[----:B------:R-:W-:Y:S02]  /*1a1c0*/  SEL R3, R3, RZ, P1 ;  /* 0x000000ff03037207 */ /* 0x000fe40000800000 */
[----:B------:R-:W-:-:S03]  /*1a1d0*/  LOP3.LUT R4, R7, R4, RZ, 0x3c, !PT ;  /* 0x0000000407047212 */ /* 0x000fc600078e3cff */
[----:B------:R-:W-:Y:S01]  /*1a1e0*/  IMAD R7, R3, 0x8, R2 ;  /* 0x0000000803077824 */ /* 0x000fe200078e0202 */
[----:B------:R-:W-:Y:S01]  /*1a1f0*/  SHF.L.U32 R2, R4, 0x1f, RZ ;  /* 0x0000001f04027819 */ /* 0x000fe200000006ff */
[----:B0-----:R-:W-:Y:S06]  /*1a200*/  @!P0 BRA `(.L_x_2515) ;  /* 0x0000001800808947 */ /* 0x001fec0003800000 */
.L_x_2578:
[----:B------:R-:W1:Y:S02]  /*1a210*/  SYNCS.PHASECHK.TRANS64.TRYWAIT P0, [R7+URZ], R2 ;  /* 0x00000002070075a7 */ /* 0x000e64000800017f */
[----:B-1----:R-:W-:Y:S05]  /*1a220*/  @!P0 BRA `(.L_x_2516) ;  /* 0x00000018008c8947 */ /* 0x002fea0003800000 */
.L_x_2579:
[----:B------:R-:W-:Y:S05]  /*1a230*/  @!P2 BRA `(.L_x_2517) ;  /* 0x000000000004a947 */ /* 0x000fea0003800000 */
[----:B------:R-:W-:Y:S01]  /*1a240*/  BPT.TRAP 0x1 ;  /* 0x000000040000795c */ /* 0x000fe20000300000 */
.L_x_2517:
[----:B------:R-:W2:Y:S01]  /*1a250*/  LDL.LU R4, [R1+0x10] ;  /* 0x0000100001047983 */ /* 0x000ea20000300800 */
[----:B------:R-:W-:-:S04]  /*1a260*/  VIADD R0, R0, 0x28c60 ;  /* 0x00028c6000007836 */ /* 0x000fc80000000000 */
[----:B--2---:R-:W-:-:S04]  /*1a270*/  IMAD R4, R4, 0x8, R0 ;  /* 0x0000000804047824 */ /* 0x004fc800078e0200 */
[----:B------:R-:W2:Y:S02]  /*1a280*/  SYNCS.PHASECHK.TRANS64.TRYWAIT P0, [R4+URZ], R5 ;  /* 0x00000005040075a7 */ /* 0x000ea4000800017f */
[----:B--2---:R-:W-:Y:S05]  /*1a290*/  @!P0 BRA `(.L_x_2518) ;  /* 0x0000001800848947 */ /* 0x004fea0003800000 */
.L_x_2580:
[----:B------:R-:W-:-:S07]  /*1a2a0*/  IMAD R3, R3, 0x8, R0 ;  /* 0x0000000803037824 */ /* 0x000fce00078e0200 */
.L_x_2519:
[----:B---3--:R3:W4:Y:S02]  /*1a2b0*/  SYNCS.PHASECHK.TRANS64.TRYWAIT P0, [R3+URZ], R2 ;  /* 0x00000002030075a7 */ /* 0x008724000800017f */
[----:B----4-:R-:W-:Y:S05]  /*1a2c0*/  @!P0 NANOSLEEP.SYNCS 0x989680 ;  /* 0x009896800000895d */ /* 0x010fea0003900000 */
[----:B------:R-:W4:Y:S02]  /*1a2d0*/  @!P0 SYNCS.PHASECHK.TRANS64 P0, [R3+URZ], R2 ;  /* 0x00000002030085a7 */ /* 0x000f24000800007f */
[----:B----4-:R-:W-:Y:S05]  /*1a2e0*/  @!P0 BRA `(.L_x_2519) ;  /* 0xfffffffc00f08947 */ /* 0x010fea000383ffff */
.L_x_2512:
[----:B------:R-:W-:Y:S05]  /*1a2f0*/  BSYNC B0 ;  /* 0x0000000000007941 */ /* 0x000fea0003800000 */
.L_x_2511:
[----:B------:R-:W-:Y:S05]  /*1a300*/  EXIT ;  /* 0x000000000000794d */ /* 0x000fea0003800000 */
.L_x_2270:
[----:B0-----:R-:W-:-:S04]  /*1a310*/  IMAD.U32 R3, RZ, RZ, UR23 ;  /* 0x00000017ff037e24 */ /* 0x001fc8000f8e00ff */
[----:B------:R0:W1:Y:S03]  /*1a320*/  SYNCS.PHASECHK.TRANS64.TRYWAIT P1, [R3+URZ+0x28c50], R0 ;  /* 0x028c5000030075a7 */ /* 0x000066000802017f */
[----:B-1----:R-:W-:Y:S05]  /*1a330*/  @!P1 NANOSLEEP.SYNCS 0x989680 ;  /* 0x009896800000995d */ /* 0x002fea0003900000 */
[----:B------:R-:W1:Y:S02]  /*1a340*/  @!P1 SYNCS.PHASECHK.TRANS64 P1, [R3+URZ+0x28c50], R0 ;  /* 0x028c5000030095a7 */ /* 0x000e64000802007f */
[----:B-1----:R-:W-:Y:S05]  /*1a350*/  @!P1 BRA `(.L_x_2270) ;  /* 0xfffffffc00ec9947 */ /* 0x002fea000383ffff */
[----:B------:R-:W-:Y:S05]  /*1a360*/  BRA `(.L_x_2520) ;  /* 0xfffffe80008c7947 */ /* 0x000fea000383ffff */
.L_x_2275:
[----:B-1----:R-:W-:-:S04]  /*1a370*/  IMAD.U32 R3, RZ, RZ, UR23 ;  /* 0x00000017ff037e24 */ /* 0x002fc8000f8e00ff */
[----:B------:R1:W2:Y:S03]  /*1a380*/  SYNCS.PHASECHK.TRANS64.TRYWAIT P1, [R3+URZ+0x28c50], R0 ;  /* 0x028c5000030075a7 */ /* 0x0002a6000802017f */
[----:B--2---:R-:W-:Y:S05]  /*1a390*/  @!P1 NANOSLEEP.SYNCS 0x989680 ;  /* 0x009896800000995d */ /* 0x004fea0003900000 */
[----:B------:R-:W2:Y:S02]  /*1a3a0*/  @!P1 SYNCS.PHASECHK.TRANS64 P1, [R3+URZ+0x28c50], R0 ;  /* 0x028c5000030095a7 */ /* 0x000ea4000802007f */
[----:B--2---:R-:W-:Y:S05]  /*1a3b0*/  @!P1 BRA `(.L_x_2275) ;  /* 0xfffffffc00ec9947 */ /* 0x004fea000383ffff */
[----:B------:R-:W-:Y:S05]  /*1a3c0*/  BRA `(.L_x_2274) ;  /* 0xfffffe8c00907947 */ /* 0x000fea000383ffff */
.L_x_2285:
[----:B0-----:R-:W-:-:S04]  /*1a3d0*/  IMAD.U32 R3, RZ, RZ, UR46 ;  /* 0x0000002eff037e24 */ /* 0x001fc8000f8e00ff */
[----:B------:R0:W1:Y:S03]  /*1a3e0*/  SYNCS.PHASECHK.TRANS64.TRYWAIT P1, [R3+URZ+0x28c00], R0 ;  /* 0x028c0000030075a7 */ /* 0x000066000802017f */
[----:B-1----:R-:W-:Y:S05]  /*1a3f0*/  @!P1 NANOSLEEP.SYNCS 0x989680 ;  /* 0x009896800000995d */ /* 0x002fea0003900000 */
[----:B------:R-:W1:Y:S02]  /*1a400*/  @!P1 SYNCS.PHASECHK.TRANS64 P1, [R3+URZ+0x28c00], R0 ;  /* 0x028c0000030095a7 */ /* 0x000e64000802007f */
[----:B-1----:R-:W-:Y:S05]  /*1a410*/  @!P1 BRA `(.L_x_2285) ;  /* 0xfffffffc00ec9947 */ /* 0x002fea000383ffff */
[----:B------:R-:W-:Y:S05]  /*1a420*/  BRA `(.L_x_2521) ;  /* 0xfffffea400b47947 */ /* 0x000fea000383ffff */
.L_x_2289:
[----:B--2---:R2:W3:Y:S02]  /*1a430*/  SYNCS.PHASECHK.TRANS64.TRYWAIT P1, [R7+URZ+0x28c30], R8 ;  /* 0x028c3008070075a7 */ /* 0x0044e4000802017f */
[----:B---3--:R-:W-:Y:S05]  /*1a440*/  @!P1 NANOSLEEP.SYNCS 0x989680 ;  /* 0x009896800000995d */ /* 0x008fea0003900000 */
[----:B------:R-:W3:Y:S02]  /*1a450*/  @!P1 SYNCS.PHASECHK.TRANS64 P1, [R7+URZ+0x28c30], R8 ;  /* 0x028c3008070095a7 */ /* 0x000ee4000802007f */
[----:B---3--:R-:W-:Y:S05]  /*1a460*/  @!P1 BRA `(.L_x_2289) ;  /* 0xfffffffc00f09947 */ /* 0x008fea000383ffff */
[----:B------:R-:W-:Y:S05]  /*1a470*/  BRA `(.L_x_2288) ;  /* 0xfffffea400d07947 */ /* 0x000fea000383ffff */
.L_x_2301:
[----:B---3--:R3:W0:Y:S02]  /*1a480*/  SYNCS.PHASECHK.TRANS64.TRYWAIT P2, [R7+URZ+0x28c50], R8 ;  /* 0x028c5008070075a7 */ /* 0x008624000804017f */
[----:B0-----:R-:W-:Y:S05]  /*1a490*/  @!P2 NANOSLEEP.SYNCS 0x989680 ;  /* 0x009896800000a95d */ /* 0x001fea0003900000 */
[----:B------:R-:W0:Y:S02]  /*1a4a0*/  @!P2 SYNCS.PHASECHK.TRANS64 P2, [R7+URZ+0x28c50], R8 ;  /* 0x028c50080700a5a7 */ /* 0x000e24000804007f */
[----:B0-----:R-:W-:Y:S05]  /*1a4b0*/  @!P2 BRA `(.L_x_2301) ;  /* 0xfffffffc00f0a947 */ /* 0x001fea000383ffff */
[----:B------:R-:W-:Y:S05]  /*1a4c0*/  BRA `(.L_x_2300) ;  /* 0xfffffec000707947 */ /* 0x000fea000383ffff */
.L_x_2309:
[----:B-1----:R-:W-:-:S04]  /*1a4d0*/  IMAD.U32 R8, RZ, RZ, UR27 ;  /* 0x0000001bff087e24 */ /* 0x002fc8000f8e00ff */
[----:B------:R1:W2:Y:S03]  /*1a4e0*/  SYNCS.PHASECHK.TRANS64.TRYWAIT P2, [R8+URZ+0x28c30], R7 ;  /* 0x028c3007080075a7 */ /* 0x0002a6000804017f */
[----:B--2---:R-:W-:Y:S05]  /*1a4f0*/  @!P2 NANOSLEEP.SYNCS 0x989680 ;  /* 0x009896800000a95d */ /* 0x004fea0003900000 */
[----:B------:R-:W2:Y:S02]  /*1a500*/  @!P2 SYNCS.PHASECHK.TRANS64 P2, [R8+URZ+0x28c30], R7 ;  /* 0x028c30070800a5a7 */ /* 0x000ea4000804007f */
[----:B--2---:R-:W-:Y:S05]  /*1a510*/  @!P2 BRA `(.L_x_2309) ;  /* 0xfffffffc00eca947 */ /* 0x004fea000383ffff */
[----:B------:R-:W-:Y:S05]  /*1a520*/  BRA `(.L_x_2308) ;  /* 0xfffffec400c47947 */ /* 0x000fea000383ffff */
.L_x_2321:
[----:B--2---:R2:W3:Y:S02]  /*1a530*/  SYNCS.PHASECHK.TRANS64.TRYWAIT P2, [R10+URZ+0x28c50], R7 ;  /* 0x028c50070a0075a7 */ /* 0x0044e4000804017f */
[----:B---3--:R-:W-:Y:S05]  /*1a540*/  @!P2 NANOSLEEP.SYNCS 0x989680 ;  /* 0x009896800000a95d */ /* 0x008fea0003900000 */
[----:B------:R-:W3:Y:S02]  /*1a550*/  @!P2 SYNCS.PHASECHK.TRANS64 P2, [R10+URZ+0x28c50], R7 ;  /* 0x028c50070a00a5a7 */ /* 0x000ee4000804007f */
[----:B---3--:R-:W-:Y:S05]  /*1a560*/  @!P2 BRA `(.L_x_2321) ;  /* 0xfffffffc00f0a947 */ /* 0x008fea000383ffff */
[----:B------:R-:W-:Y:S05]  /*1a570*/  BRA `(.L_x_2320) ;  /* 0xfffffee8001c7947 */ /* 0x000fea000383ffff */
.L_x_2330:
[----:B-1----:R-:W-:-:S04]  /*1a580*/  IMAD.U32 R6, RZ, RZ, UR24 ;  /* 0x00000018ff067e24 */ /* 0x002fc8000f8e00ff */
[----:B------:R1:W3:Y:S03]  /*1a590*/  SYNCS.PHASECHK.TRANS64.TRYWAIT P2, [R6+URZ+0x28c30], R7 ;  /* 0x028c3007060075a7 */ /* 0x0002e6000804017f */
[----:B---3--:R-:W-:Y:S05]  /*1a5a0*/  @!P2 NANOSLEEP.SYNCS 0x989680 ;  /* 0x009896800000a95d */ /* 0x008fea0003900000 */
[----:B------:R-:W3:Y:S02]  /*1a5b0*/  @!P2 SYNCS.PHASECHK.TRANS64 P2, [R6+URZ+0x28c30], R7 ;  /* 0x028c30070600a5a7 */ /* 0x000ee4000804007f */
[----:B---3--:R-:W-:Y:S05]  /*1a5c0*/  @!P2 BRA `(.L_x_2330) ;  /* 0xfffffffc00eca947 */ /* 0x008fea000383ffff */
[----:B------:R-:W-:Y:S05]  /*1a5d0*/  BRA `(.L_x_2329) ;  /* 0xfffffeec00b87947 */ /* 0x000fea000383ffff */
.L_x_2334:
[----:B--2---:R2:W4:Y:S02]  /*1a5e0*/  SYNCS.PHASECHK.TRANS64.TRYWAIT P2, [R10+URZ+0x28c50], R7 ;  /* 0x028c50070a0075a7 */ /* 0x004524000804017f */
[----:B----4-:R-:W-:Y:S05]  /*1a5f0*/  @!P2 NANOSLEEP.SYNCS 0x989680 ;  /* 0x009896800000a95d */ /* 0x010fea0003900000 */
[----:B------:R-:W4:Y:S02]  /*1a600*/  @!P2 SYNCS.PHASECHK.TRANS64 P2, [R10+URZ+0x28c50], R7 ;  /* 0x028c50070a00a5a7 */ /* 0x000f24000804007f */
[----:B----4-:R-:W-:Y:S05]  /*1a610*/  @!P2 BRA `(.L_x_2334) ;  /* 0xfffffffc00f0a947 */ /* 0x010fea000383ffff */
[----:B------:R-:W-:Y:S05]  /*1a620*/  BRA `(.L_x_2333) ;  /* 0xffffff0000d87947 */ /* 0x000fea000383ffff */
.L_x_2340:
[----:B---3--:R-:W-:-:S04]  /*1a630*/  IMAD.U32 R5, RZ, RZ, UR26 ;  /* 0x0000001aff057e24 */ /* 0x008fc8000f8e00ff */
[----:B------:R3:W0:Y:S03]  /*1a640*/  SYNCS.PHASECHK.TRANS64.TRYWAIT P2, [R5+URZ+0x28c30], R8 ;  /* 0x028c3008050075a7 */ /* 0x000626000804017f */
[----:B0-----:R-:W-:Y:S05]  /*1a650*/  @!P2 NANOSLEEP.SYNCS 0x989680 ;  /* 0x009896800000a95d */ /* 0x001fea0003900000 */
[----:B------:R-:W0:Y:S02]  /*1a660*/  @!P2 SYNCS.PHASECHK.TRANS64 P2, [R5+URZ+0x28c30], R8 ;  /* 0x028c30080500a5a7 */ /* 0x000e24000804007f */
[----:B0-----:R-:W-:Y:S05]  /*1a670*/  @!P2 BRA `(.L_x_2340) ;  /* 0xfffffffc00eca947 */ /* 0x001fea000383ffff */
[----:B------:R-:W-:Y:S05]  /*1a680*/  BRA `(.L_x_2339) ;  /* 0xffffff0400cc7947 */ /* 0x000fea000383ffff */
.L_x_2352:
[----:B---3--:R3:W4:Y:S02]  /*1a690*/  SYNCS.PHASECHK.TRANS64.TRYWAIT P2, [R9+URZ+0x28c50], R8 ;  /* 0x028c5008090075a7 */ /* 0x008724000804017f */
[----:B----4-:R-:W-:Y:S05]  /*1a6a0*/  @!P2 NANOSLEEP.SYNCS 0x989680 ;  /* 0x009896800000a95d */ /* 0x010fea0003900000 */
[----:B------:R-:W4:Y:S02]  /*1a6b0*/  @!P2 SYNCS.PHASECHK.TRANS64 P2, [R9+URZ+0x28c50], R8 ;  /* 0x028c50080900a5a7 */ /* 0x000f24000804007f */
[----:B----4-:R-:W-:Y:S05]  /*1a6c0*/  @!P2 BRA `(.L_x_2352) ;  /* 0xfffffffc00f0a947 */ /* 0x010fea000383ffff */
[----:B------:R-:W-:Y:S05]  /*1a6d0*/  BRA `(.L_x_2351) ;  /* 0xffffff24009c7947 */ /* 0x000fea000383ffff */
.L_x_2401:
[----:B-1----:R-:W1:Y:S01]  /*1a6e0*/  S2R R4, SR_TID.X ;  /* 0x0000000000047919 */ /* 0x002e620000002100 */
[----:B------:R-:W-:Y:S01]  /*1a6f0*/  BSSY B0, `(.L_x_2522) ;  /* 0x000000a000007945 */ /* 0x000fe20003800000 */
[----:B------:R-:W-:Y:S02]  /*1a700*/  IMAD.MOV.U32 R12, RZ, RZ, RZ ;  /* 0x000000ffff0c7224 */ /* 0x000fe400078e00ff */
[----:B------:R-:W-:Y:S02]  /*1a710*/  IMAD.MOV.U32 R11, RZ, RZ, 0x1f ;  /* 0x0000001fff0b7424 */ /* 0x000fe400078e00ff */
[----:B------:R-:W-:Y:S01]  /*1a720*/  IMAD.MOV.U32 R15, RZ, RZ, -0x1 ;  /* 0xffffffffff0f7424 */ /* 0x000fe200078e00ff */
[----:B-1----:R-:W-:-:S04]  /*1a730*/  SHF.R.U32.HI R4, RZ, 0x5, R4 ;  /* 0x00000005ff047819 */ /* 0x002fc80000011604 */
[----:B------:R-:W-:-:S05]  /*1a740*/  LOP3.LUT R4, R4, 0x3, RZ, 0xc0, !PT ;  /* 0x0000000304047812 */ /* 0x000fca00078ec0ff */
[----:B------:R-:W-:-:S07]  /*1a750*/  IMAD.MOV.U32 R13, RZ, RZ, R4 ;  /* 0x000000ffff0d7224 */ /* 0x000fce00078e0004 */
[----:B0-2---:R-:W-:Y:S05]  /*1a760*/  WARPSYNC.COLLECTIVE R15, `(.L_x_2523) ;  /* 0x000000000f087348 */ /* 0x005fea0003c00000 */
[----:B------:R1:W3:Y:S02]  /*1a770*/  SHFL.IDX P6, R14, R13, R12, R11 ;  /* 0x0000000c0d0e7389 */ /* 0x0002e400000c000b */
[----:B0123--:R-:W-:Y:S01]  /*1a780*/  ENDCOLLECTIVE ;  /* 0x000000000000791b */ /* 0x00ffe20003800000 */
.L_x_2523:
[----:B------:R-:W-:Y:S05]  /*1a790*/  BSYNC B0 ;  /* 0x0000000000007941 */ /* 0x000fea0003800000 */
.L_x_2522:
[----:B------:R-:W-:Y:S05]  /*1a7a0*/  BRA `(.L_x_2524) ;  /* 0xffffffa000307947 */ /* 0x000fea000383ffff */
.L_x_2403:
[----:B------:R-:W-:Y:S01]  /*1a7b0*/  BSSY B0, `(.L_x_2525) ;  /* 0x0000006000007945 */ /* 0x000fe20003800000 */
[----:B------:R-:W-:-:S07]  /*1a7c0*/  IMAD.MOV.U32 R15, RZ, RZ, -0x1 ;  /* 0xffffffffff0f7424 */ /* 0x000fce00078e00ff */
[----:B012---:R-:W-:Y:S05]  /*1a7d0*/  WARPSYNC.COLLECTIVE R15, `(.L_x_2526) ;  /* 0x000000000f0c7348 */ /* 0x007fea0003c00000 */
[----:B------:R-:W-:Y:S02]  /*1a7e0*/  ELECT P6, UR62, PT ;  /* 0x00000000003e782f */ /* 0x000fe400038c0000 */
[----:B------:R-:W-:Y:S01]  /*1a7f0*/  MOV R14, UR62 ;  /* 0x0000003e000e7c02 */ /* 0x000fe20008000f00 */
[----:B012---:R-:W-:Y:S10]  /*1a800*/  ENDCOLLECTIVE ;  /* 0x000000000000791b */ /* 0x007ff40003800000 */
.L_x_2526:
[----:B------:R-:W-:Y:S05]  /*1a810*/  BSYNC B0 ;  /* 0x0000000000007941 */ /* 0x000fea0003800000 */
.L_x_2525:
[----:B------:R-:W-:Y:S05]  /*1a820*/  BRA `(.L_x_2527) ;  /* 0xffffffa000347947 */ /* 0x000fea000383ffff */
.L_x_2405:
[----:B---3--:R3:W4:Y:S02]  /*1a830*/  SYNCS.PHASECHK.TRANS64.TRYWAIT P0, [R0+URZ+0x28c40], R2 ;  /* 0x028c4002000075a7 */ /* 0x008724000800017f */
[----:B----4-:R-:W-:Y:S05]  /*1a840*/  @!P0 NANOSLEEP.SYNCS 0x989680 ;  /* 0x009896800000895d */ /* 0x010fea0003900000 */
[----:B------:R-:W4:Y:S02]  /*1a850*/  @!P0 SYNCS.PHASECHK.TRANS64 P0, [R0+URZ+0x28c40], R2 ;  /* 0x028c4002000085a7 */ /* 0x000f24000800007f */
[----:B----4-:R-:W-:Y:S05]  /*1a860*/  @!P0 BRA `(.L_x_2405) ;  /* 0xfffffffc00f08947 */ /* 0x010fea000383ffff */
[----:B------:R-:W-:Y:S05]  /*1a870*/  BRA `(.L_x_2528) ;  /* 0xffffffa000987947 */ /* 0x000fea000383ffff */
.L_x_2409:
[----:B------:R-:W2:Y:S01]  /*1a880*/  LDL.LU R11, [R1+0x28] ;  /* 0x00002800010b7983 */ /* 0x000ea20000300800 */
[----:B------:R-:W-:Y:S02]  /*1a890*/  IMAD.MOV.U32 R5, RZ, RZ, R12 ;  /* 0x000000ffff057224 */ /* 0x000fe400078e000c */
[----:B------:R-:W-:Y:S02]  /*1a8a0*/  IMAD.MOV.U32 R13, RZ, RZ, R0 ;  /* 0x000000ffff0d7224 */ /* 0x000fe400078e0000 */
[----:B------:R-:W-:Y:S02]  /*1a8b0*/  IMAD.MOV.U32 R12, RZ, RZ, RZ ;  /* 0x000000ffff0c7224 */ /* 0x000fe400078e00ff */
[----:B------:R-:W-:Y:S02]  /*1a8c0*/  IMAD.MOV.U32 R15, RZ, RZ, -0x1 ;  /* 0xffffffffff0f7424 */ /* 0x000fe400078e00ff */
[----:B------:R-:W-:-:S04]  /*1a8d0*/  IMAD.IADD R3, R10, 0x1, R5 ;  /* 0x000000010a037824 */ /* 0x000fc800078e0205 */
[----:B------:R-:W-:Y:S02]  /*1a8e0*/  VIADD R5, R3, 0x10 ;  /* 0x0000001003057836 */ /* 0x000fe40000000000 */
[----:B--2---:R-:W-:Y:S02]  /*1a8f0*/  IMAD R2, R11, R7, RZ ;  /* 0x000000070b027224 */ /* 0x004fe400078e02ff */
[----:B------:R-:W-:-:S03]  /*1a900*/  IMAD.MOV.U32 R11, RZ, RZ, 0x181f ;  /* 0x0000181fff0b7424 */ /* 0x000fc600078e00ff */
[----:B------:R-:W-:-:S13]  /*1a910*/  ISETP.GE.AND P1, PT, R3, R2, PT ;  /* 0x000000020300720c */ /* 0x000fda0003f26270 */
[----:B-----5:R-:W-:Y:S05]  /*1a920*/  WARPSYNC.COLLECTIVE R15, `(.L_x_2529) ;  /* 0x000000000f087348 */ /* 0x020fea0003c00000 */
[----:B------:R0:W1:Y:S02]  /*1a930*/  SHFL.IDX P6, R14, R13, R12, R11 ;  /* 0x0000000c0d0e7389 */ /* 0x00006400000c000b */
[----:B01---5:R-:W-:Y:S01]  /*1a940*/  ENDCOLLECTIVE ;  /* 0x000000000000791b */ /* 0x023fe20003800000 */
.L_x_2529:
[----:B------:R-:W-:Y:S02]  /*1a950*/  IMAD.MOV.U32 R13, RZ, RZ, R4 ;  /* 0x000000ffff0d7224 */ /* 0x000fe400078e0004 */
[----:B------:R-:W-:-:S07]  /*1a960*/  IMAD.MOV.U32 R6, RZ, RZ, R14 ;  /* 0x000000ffff067224 */ /* 0x000fce00078e000e */
[----:B------:R-:W-:Y:S05]  /*1a970*/  WARPSYNC.COLLECTIVE R15, `(.L_x_2530) ;  /* 0x000000000f087348 */ /* 0x000fea0003c00000 */
[----:B------:R0:W1:Y:S02]  /*1a980*/  SHFL.IDX P6, R14, R13, R12, R11 ;  /* 0x0000000c0d0e7389 */ /* 0x00006400000c000b */
[----:B01----:R-:W-:Y:S01]  /*1a990*/  ENDCOLLECTIVE ;  /* 0x000000000000791b */ /* 0x003fe20003800000 */
.L_x_2530:
[----:B------:R-:W-:Y:S02]  /*1a9a0*/  IMAD.MOV.U32 R13, RZ, RZ, R0 ;  /* 0x000000ffff0d7224 */ /* 0x000fe400078e0000 */
[----:B------:R-:W-:Y:S02]  /*1a9b0*/  IMAD.MOV.U32 R12, RZ, RZ, 0x1 ;  /* 0x00000001ff0c7424 */ /* 0x000fe400078e00ff */
[----:B------:R-:W-:-:S07]  /*1a9c0*/  IMAD.MOV.U32 R7, RZ, RZ, R14 ;  /* 0x000000ffff077224 */ /* 0x000fce00078e000e */
[----:B------:R-:W-:Y:S05]  /*1a9d0*/  WARPSYNC.COLLECTIVE R15, `(.L_x_2531) ;  /* 0x000000000f087348 */ /* 0x000fea0003c00000 */
[----:B------:R0:W1:Y:S02]  /*1a9e0*/  SHFL.IDX P6, R14, R13, R12, R11 ;  /* 0x0000000c0d0e7389 */ /* 0x00006400000c000b */
[----:B01----:R-:W-:Y:S01]  /*1a9f0*/  ENDCOLLECTIVE ;  /* 0x000000000000791b */ /* 0x003fe20003800000 */
.L_x_2531:
        /* <DEDUP_REMOVED lines=15> */
.L_x_2532:
[----:B------:R-:W-:Y:S02]  /*1aaf0*/  IMAD.MOV.U32 R13, RZ, RZ, R0 ;  /* 0x000000ffff0d7224 */ /* 0x000fe400078e0000 */
[----:B------:R-:W-:Y:S02]  /*1ab00*/  IMAD.MOV.U32 R12, RZ, RZ, 0x2 ;  /* 0x00000002ff0c7424 */ /* 0x000fe400078e00ff */
[----:B------:R-:W-:-:S07]  /*1ab10*/  IMAD.MOV.U32 R5, RZ, RZ, R14 ;  /* 0x000000ffff057224 */ /* 0x000fce00078e000e */
[----:B------:R-:W-:Y:S05]  /*1ab20*/  WARPSYNC.COLLECTIVE R15, `(.L_x_2533) ;  /* 0x000000000f087348 */ /* 0x000fea0003c00000 */
[----:B------:R0:W1:Y:S02]  /*1ab30*/  SHFL.IDX P6, R14, R13, R12, R11 ;  /* 0x0000000c0d0e7389 */ /* 0x00006400000c000b */
[----:B01----:R-:W-:Y:S01]  /*1ab40*/  ENDCOLLECTIVE ;  /* 0x000000000000791b */ /* 0x003fe20003800000 */
.L_x_2533:
        /* <DEDUP_REMOVED lines=15> */
.L_x_2534:
[----:B------:R-:W-:Y:S02]  /*1ac40*/  IMAD.MOV.U32 R13, RZ, RZ, R0 ;  /* 0x000000ffff0d7224 */ /* 0x000fe400078e0000 */
[----:B------:R-:W-:Y:S02]  /*1ac50*/  IMAD.MOV.U32 R12, RZ, RZ, 0x3 ;  /* 0x00000003ff0c7424 */ /* 0x000fe400078e00ff */
[----:B------:R-:W-:-:S07]  /*1ac60*/  IMAD.MOV.U32 R5, RZ, RZ, R14 ;  /* 0x000000ffff057224 */ /* 0x000fce00078e000e */
[----:B------:R-:W-:Y:S05]  /*1ac70*/  WARPSYNC.COLLECTIVE R15, `(.L_x_2535) ;  /* 0x000000000f087348 */ /* 0x000fea0003c00000 */
[----:B------:R0:W1:Y:S02]  /*1ac80*/  SHFL.IDX P6, R14, R13, R12, R11 ;  /* 0x0000000c0d0e7389 */ /* 0x00006400000c000b */
[----:B01----:R-:W-:Y:S01]  /*1ac90*/  ENDCOLLECTIVE ;  /* 0x000000000000791b */ /* 0x003fe20003800000 */
.L_x_2535:
        /* <DEDUP_REMOVED lines=13> */
.L_x_2536:
[----:B------:R-:W-:Y:S01]  /*1ad70*/  IMAD.MOV.U32 R4, RZ, RZ, R14 ;  /* 0x000000ffff047224 */ /* 0x000fe200078e000e */
[----:B------:R-:W-:Y:S06]  /*1ad80*/  BRA `(.L_x_2537) ;  /* 0xffffffa400d87947 */ /* 0x000fec000383ffff */
.L_x_2412:
[----:B-1----:R1:W2:Y:S02]  /*1ad90*/  SYNCS.PHASECHK.TRANS64.TRYWAIT P0, [R19+URZ+0x28c20], R0 ;  /* 0x028c2000130075a7 */ /* 0x0022a4000800017f */
[----:B--2---:R-:W-:Y:S05]  /*1ada0*/  @!P0 NANOSLEEP.SYNCS 0x989680 ;  /* 0x009896800000895d */ /* 0x004fea0003900000 */
[----:B------:R-:W2:Y:S02]  /*1adb0*/  @!P0 SYNCS.PHASECHK.TRANS64 P0, [R19+URZ+0x28c20], R0 ;  /* 0x028c2000130085a7 */ /* 0x000ea4000800007f */
[----:B--2---:R-:W-:Y:S05]  /*1adc0*/  @!P0 BRA `(.L_x_2412) ;  /* 0xfffffffc00f08947 */ /* 0x004fea000383ffff */
[----:B------:R-:W-:Y:S05]  /*1add0*/  BRA `(.L_x_2538) ;  /* 0xffffffa800347947 */ /* 0x000fea000383ffff */
.L_x_2416:
[----:B-1----:R1:W2:Y:S02]  /*1ade0*/  SYNCS.PHASECHK.TRANS64.TRYWAIT P0, [R0+URZ+0x28c60], R2 ;  /* 0x028c6002000075a7 */ /* 0x0022a4000800017f */
[----:B--2---:R-:W-:Y:S05]  /*1adf0*/  @!P0 NANOSLEEP.SYNCS 0x989680 ;  /* 0x009896800000895d */ /* 0x004fea0003900000 */
[----:B------:R-:W2:Y:S02]  /*1ae00*/  @!P0 SYNCS.PHASECHK.TRANS64 P0, [R0+URZ+0x28c60], R2 ;  /* 0x028c6002000085a7 */ /* 0x000ea4000800007f */
[----:B--2---:R-:W-:Y:S05]  /*1ae10*/  @!P0 BRA `(.L_x_2416) ;  /* 0xfffffffc00f08947 */ /* 0x004fea000383ffff */
[----:B------:R-:W-:Y:S05]  /*1ae20*/  BRA `(.L_x_2539) ;  /* 0xffffffa800587947 */ /* 0x000fea000383ffff */
.L_x_2435:
[----:B-1----:R1:W2:Y:S02]  /*1ae30*/  SYNCS.PHASECHK.TRANS64.TRYWAIT P0, [R3+URZ+0x28c40], R2 ;  /* 0x028c4002030075a7 */ /* 0x0022a4000800017f */
[----:B--2---:R-:W-:Y:S05]  /*1ae40*/  @!P0 NANOSLEEP.SYNCS 0x989680 ;  /* 0x009896800000895d */ /* 0x004fea0003900000 */
[----:B------:R-:W2:Y:S02]  /*1ae50*/  @!P0 SYNCS.PHASECHK.TRANS64 P0, [R3+URZ+0x28c40], R2 ;  /* 0x028c4002030085a7 */ /* 0x000ea4000800007f */
[----:B--2---:R-:W-:Y:S05]  /*1ae60*/  @!P0 BRA `(.L_x_2435) ;  /* 0xfffffffc00f08947 */ /* 0x004fea000383ffff */
[----:B------:R-:W-:Y:S05]  /*1ae70*/  BRA `(.L_x_2540) ;  /* 0xffffffb400887947 */ /* 0x000fea000383ffff */
.L_x_2440:
[----:B--2---:R2:W3:Y:S02]  /*1ae80*/  SYNCS.PHASECHK.TRANS64.TRYWAIT P0, [R3+URZ+0x28c60], R2 ;  /* 0x028c6002030075a7 */ /* 0x0044e4000800017f */
[----:B---3--:R-:W-:Y:S05]  /*1ae90*/  @!P0 NANOSLEEP.SYNCS 0x989680 ;  /* 0x009896800000895d */ /* 0x008fea0003900000 */
[----:B------:R-:W3:Y:S02]  /*1aea0*/  @!P0 SYNCS.PHASECHK.TRANS64 P0, [R3+URZ+0x28c60], R2 ;  /* 0x028c6002030085a7 */ /* 0x000ee4000800007f */
[----:B---3--:R-:W-:Y:S05]  /*1aeb0*/  @!P0 BRA `(.L_x_2440) ;  /* 0xfffffffc00f08947 */ /* 0x008fea000383ffff */
[----:B------:R-:W-:Y:S05]  /*1aec0*/  BRA `(.L_x_2541) ;  /* 0xffffffb800087947 */ /* 0x000fea000383ffff */
.L_x_2455:
[----:B0-----:R0:W1:Y:S02]  /*1aed0*/  SYNCS.PHASECHK.TRANS64.TRYWAIT P0, [R4+URZ+0x28c40], R2 ;  /* 0x028c4002040075a7 */ /* 0x001064000800017f */
[----:B-1----:R-:W-:Y:S05]  /*1aee0*/  @!P0 NANOSLEEP.SYNCS 0x989680 ;  /* 0x009896800000895d */ /* 0x002fea0003900000 */
[----:B------:R-:W1:Y:S02]  /*1aef0*/  @!P0 SYNCS.PHASECHK.TRANS64 P0, [R4+URZ+0x28c40], R2 ;  /* 0x028c4002040085a7 */ /* 0x000e64000800007f */
[----:B-1----:R-:W-:Y:S05]  /*1af00*/  @!P0 BRA `(.L_x_2455) ;  /* 0xfffffffc00f08947 */ /* 0x002fea000383ffff */
[----:B------:R-:W-:Y:S05]  /*1af10*/  BRA `(.L_x_2542) ;  /* 0xffffffc000e47947 */ /* 0x000fea000383ffff */
.L_x_2460:
[----:B-1----:R1:W2:Y:S02]  /*1af20*/  SYNCS.PHASECHK.TRANS64.TRYWAIT P0, [R4+URZ+0x28c60], R2 ;  /* 0x028c6002040075a7 */ /* 0x0022a4000800017f */
[----:B--2---:R-:W-:Y:S05]  /*1af30*/  @!P0 NANOSLEEP.SYNCS 0x989680 ;  /* 0x009896800000895d */ /* 0x004fea0003900000 */
[----:B------:R-:W2:Y:S02]  /*1af40*/  @!P0 SYNCS.PHASECHK.TRANS64 P0, [R4+URZ+0x28c60], R2 ;  /* 0x028c6002040085a7 */ /* 0x000ea4000800007f */
[----:B--2---:R-:W-:Y:S05]  /*1af50*/  @!P0 BRA `(.L_x_2460) ;  /* 0xfffffffc00f08947 */ /* 0x004fea000383ffff */
[----:B------:R-:W-:Y:S05]  /*1af60*/  BRA `(.L_x_2543) ;  /* 0xffffffc400607947 */ /* 0x000fea000383ffff */
.L_x_2475:
[----:B-1----:R1:W2:Y:S02]  /*1af70*/  SYNCS.PHASECHK.TRANS64.TRYWAIT P0, [R4+URZ+0x28c40], R2 ;  /* 0x028c4002040075a7 */ /* 0x0022a4000800017f */
[----:B--2---:R-:W-:Y:S05]  /*1af80*/  @!P0 NANOSLEEP.SYNCS 0x989680 ;  /* 0x009896800000895d */ /* 0x004fea0003900000 */
[----:B------:R-:W2:Y:S02]  /*1af90*/  @!P0 SYNCS.PHASECHK.TRANS64 P0, [R4+URZ+0x28c40], R2 ;  /* 0x028c4002040085a7 */ /* 0x000ea4000800007f */
[----:B--2---:R-:W-:Y:S05]  /*1afa0*/  @!P0 BRA `(.L_x_2475) ;  /* 0xfffffffc00f08947 */ /* 0x004fea000383ffff */
[----:B------:R-:W-:Y:S05]  /*1afb0*/  BRA `(.L_x_2544) ;  /* 0xffffffd000207947 */ /* 0x000fea000383ffff */
.L_x_2480:
[----:B0-----:R0:W2:Y:S02]  /*1afc0*/  SYNCS.PHASECHK.TRANS64.TRYWAIT P0, [R4+URZ+0x28c60], R2 ;  /* 0x028c6002040075a7 */ /* 0x0010a4000800017f */
[----:B--2---:R-:W-:Y:S05]  /*1afd0*/  @!P0 NANOSLEEP.SYNCS 0x989680 ;  /* 0x009896800000895d */ /* 0x004fea0003900000 */
[----:B------:R-:W2:Y:S02]  /*1afe0*/  @!P0 SYNCS.PHASECHK.TRANS64 P0, [R4+URZ+0x28c60], R2 ;  /* 0x028c6002040085a7 */ /* 0x000ea4000800007f */
[----:B--2---:R-:W-:Y:S05]  /*1aff0*/  @!P0 BRA `(.L_x_2480) ;  /* 0xfffffffc00f08947 */ /* 0x004fea000383ffff */
[----:B------:R-:W-:Y:S05]  /*1b000*/  BRA `(.L_x_2545) ;  /* 0xffffffd000a07947 */ /* 0x000fea000383ffff */
.L_x_2496:
[----:B---34-:R-:W3:Y:S01]  /*1b010*/  LDL R0, [R1] ;  /* 0x0000000001007983 */ /* 0x018ee20000100800 */
[----:B------:R-:W-:Y:S01]  /*1b020*/  BSSY B0, `(.L_x_2546) ;  /* 0x0000008000007945 */ /* 0x000fe20003800000 */
[----:B------:R-:W-:Y:S02]  /*1b030*/  IMAD.MOV.U32 R12, RZ, RZ, RZ ;  /* 0x000000ffff0c7224 */ /* 0x000fe400078e00ff */
[----:B------:R-:W-:Y:S02]  /*1b040*/  IMAD.MOV.U32 R11, RZ, RZ, 0x1f ;  /* 0x0000001fff0b7424 */ /* 0x000fe400078e00ff */
[----:B------:R-:W-:Y:S02]  /*1b050*/  IMAD.MOV.U32 R15, RZ, RZ, -0x1 ;  /* 0xffffffffff0f7424 */ /* 0x000fe400078e00ff */
[----:B---3--:R-:W-:-:S07]  /*1b060*/  IMAD.MOV.U32 R13, RZ, RZ, R0 ;  /* 0x000000ffff0d7224 */ /* 0x008fce00078e0000 */
[----:B012---:R-:W-:Y:S05]  /*1b070*/  WARPSYNC.COLLECTIVE R15, `(.L_x_2547) ;  /* 0x000000000f087348 */ /* 0x007fea0003c00000 */
[----:B------:R3:W4:Y:S02]  /*1b080*/  SHFL.IDX P6, R14, R13, R12, R11 ;  /* 0x0000000c0d0e7389 */ /* 0x00072400000c000b */
[----:B01234-:R-:W-:Y:S01]  /*1b090*/  ENDCOLLECTIVE ;  /* 0x000000000000791b */ /* 0x01ffe20003800000 */
.L_x_2547:
[----:B------:R-:W-:Y:S05]  /*1b0a0*/  BSYNC B0 ;  /* 0x0000000000007941 */ /* 0x000fea0003800000 */
.L_x_2546:
        /* <DEDUP_REMOVED lines=9> */
.L_x_2548:
        /* <DEDUP_REMOVED lines=14> */
[C---:B------:R-:W-:Y:S02]  /*1b220*/  ISETP.GE.U32.AND P3, PT, R16.reuse, 0x4, PT ;  /* 0x000000041000780c */ /* 0x040fe40003f66070 */
[C---:B------:R-:W-:Y:S02]  /*1b230*/  ISETP.GE.U32.AND P4, PT, R16.reuse, 0x8, PT ;  /* 0x000000081000780c */ /* 0x040fe40003f86070 */
[C---:B------:R-:W-:Y:S01]  /*1b240*/  ISETP.GE.U32.AND P5, PT, R16.reuse, 0x10, PT ;  /* 0x000000101000780c */ /* 0x040fe20003fa6070 */
[----:B--2---:R-:W-:Y:S02]  /*1b250*/  @!P1 IMAD.MOV.U32 R5, RZ, RZ, R8 ;  /* 0x000000ffff059224 */ /* 0x004fe400078e0008 */
[----:B---3--:R-:W-:Y:S01]  /*1b260*/  @!P1 IMAD.MOV.U32 R7, RZ, RZ, R6 ;  /* 0x000000ffff079224 */ /* 0x008fe200078e0006 */
[----:B------:R-:W-:Y:S01]  /*1b270*/  ISETP.NE.AND P1, PT, R16, RZ, PT ;  /* 0x000000ff1000720c */ /* 0x000fe20003f25270 */
[----:B------:R-:W-:-:S02]  /*1b280*/  IMAD.MOV.U32 R6, RZ, RZ, RZ ;  /* 0x000000ffff067224 */ /* 0x000fc400078e00ff */
[----:B------:R-:W-:-:S04]  /*1b290*/  IMAD R2, R7, R5, RZ ;  /* 0x0000000507027224 */ /* 0x000fc800078e02ff */
[----:B------:R-:W-:-:S07]  /*1b2a0*/  IMAD.MOV.U32 R13, RZ, RZ, R2 ;  /* 0x000000ffff0d7224 */ /* 0x000fce00078e0002 */
[----:B------:R-:W-:Y:S05]  /*1b2b0*/  WARPSYNC.COLLECTIVE R15, `(.L_x_2549) ;  /* 0x000000000f087348 */ /* 0x000fea0003c00000 */
[----:B------:R0:W1:Y:S02]  /*1b2c0*/  SHFL.UP P6, R14, R13, R12, R11 ;  /* 0x0400000c0d0e7389 */ /* 0x00006400000c000b */
[----:B01----:R-:W-:Y:S01]  /*1b2d0*/  ENDCOLLECTIVE ;  /* 0x000000000000791b */ /* 0x003fe20003800000 */
.L_x_2549:
[----:B------:R-:W-:Y:S01]  /*1b2e0*/  IMAD.MOV.U32 R12, RZ, RZ, 0x2 ;  /* 0x00000002ff0c7424 */ /* 0x000fe200078e00ff */
[----:B------:R-:W-:-:S05]  /*1b2f0*/  SEL R3, R14, RZ, P1 ;  /* 0x000000ff0e037207 */ /* 0x000fca0000800000 */
[----:B------:R-:W-:-:S04]  /*1b300*/  IMAD.IADD R2, R2, 0x1, R3 ;  /* 0x0000000102027824 */ /* 0x000fc800078e0203 */
[----:B------:R-:W-:-:S07]  /*1b310*/  IMAD.MOV.U32 R13, RZ, RZ, R2 ;  /* 0x000000ffff0d7224 */ /* 0x000fce00078e0002 */
[----:B------:R-:W-:Y:S05]  /*1b320*/  WARPSYNC.COLLECTIVE R15, `(.L_x_2550) ;  /* 0x000000000f087348 */ /* 0x000fea0003c00000 */
[----:B------:R0:W1:Y:S02]  /*1b330*/  SHFL.UP P6, R14, R13, R12, R11 ;  /* 0x0400000c0d0e7389 */ /* 0x00006400000c000b */
[----:B01----:R-:W-:Y:S01]  /*1b340*/  ENDCOLLECTIVE ;  /* 0x000000000000791b */ /* 0x003fe20003800000 */
.L_x_2550:
[----:B------:R-:W-:Y:S01]  /*1b350*/  IMAD.MOV.U32 R12, RZ, RZ, 0x4 ;  /* 0x00000004ff0c7424 */ /* 0x000fe200078e00ff */
[----:B------:R-:W-:-:S05]  /*1b360*/  SEL R3, R14, RZ, P2 ;  /* 0x000000ff0e037207 */ /* 0x000fca0001000000 */
[----:B------:R-:W-:-:S04]  /*1b370*/  IMAD.IADD R2, R2, 0x1, R3 ;  /* 0x0000000102027824 */ /* 0x000fc800078e0203 */
[----:B------:R-:W-:-:S07]  /*1b380*/  IMAD.MOV.U32 R13, RZ, RZ, R2 ;  /* 0x000000ffff0d7224 */ /* 0x000fce00078e0002 */
[----:B------:R-:W-:Y:S05]  /*1b390*/  WARPSYNC.COLLECTIVE R15, `(.L_x_2551) ;  /* 0x000000000f087348 */ /* 0x000fea0003c00000 */
[----:B------:R0:W1:Y:S02]  /*1b3a0*/  SHFL.UP P6, R14, R13, R12, R11 ;  /* 0x0400000c0d0e7389 */ /* 0x00006400000c000b */
[----:B01----:R-:W-:Y:S01]  /*1b3b0*/  ENDCOLLECTIVE ;  /* 0x000000000000791b */ /* 0x003fe20003800000 */
.L_x_2551:
[----:B------:R-:W-:Y:S01]  /*1b3c0*/  IMAD.MOV.U32 R12, RZ, RZ, 0x8 ;  /* 0x00000008ff0c7424 */ /* 0x000fe200078e00ff */
[----:B------:R-:W-:-:S05]  /*1b3d0*/  SEL R3, R14, RZ, P3 ;  /* 0x000000ff0e037207 */ /* 0x000fca0001800000 */
[----:B------:R-:W-:-:S04]  /*1b3e0*/  IMAD.IADD R2, R2, 0x1, R3 ;  /* 0x0000000102027824 */ /* 0x000fc800078e0203 */
[----:B------:R-:W-:-:S07]  /*1b3f0*/  IMAD.MOV.U32 R13, RZ, RZ, R2 ;  /* 0x000000ffff0d7224 */ /* 0x000fce00078e0002 */
[----:B------:R-:W-:Y:S05]  /*1b400*/  WARPSYNC.COLLECTIVE R15, `(.L_x_2552) ;  /* 0x000000000f087348 */ /* 0x000fea0003c00000 */
[----:B------:R0:W1:Y:S02]  /*1b410*/  SHFL.UP P6, R14, R13, R12, R11 ;  /* 0x0400000c0d0e7389 */ /* 0x00006400000c000b */
[----:B01----:R-:W-:Y:S01]  /*1b420*/  ENDCOLLECTIVE ;  /* 0x000000000000791b */ /* 0x003fe20003800000 */
.L_x_2552:
[----:B------:R-:W-:Y:S01]  /*1b430*/  IMAD.MOV.U32 R12, RZ, RZ, 0x10 ;  /* 0x00000010ff0c7424 */ /* 0x000fe200078e00ff */
[----:B------:R-:W-:-:S05]  /*1b440*/  SEL R3, R14, RZ, P4 ;  /* 0x000000ff0e037207 */ /* 0x000fca0002000000 */
[----:B------:R-:W-:-:S04]  /*1b450*/  IMAD.IADD R2, R2, 0x1, R3 ;  /* 0x0000000102027824 */ /* 0x000fc800078e0203 */
[----:B------:R-:W-:-:S07]  /*1b460*/  IMAD.MOV.U32 R13, RZ, RZ, R2 ;  /* 0x000000ffff0d7224 */ /* 0x000fce00078e0002 */
[----:B------:R-:W-:Y:S05]  /*1b470*/  WARPSYNC.COLLECTIVE R15, `(.L_x_2553) ;  /* 0x000000000f087348 */ /* 0x000fea0003c00000 */
[----:B------:R0:W1:Y:S02]  /*1b480*/  SHFL.UP P6, R14, R13, R12, R11 ;  /* 0x0400000c0d0e7389 */ /* 0x00006400000c000b */
[----:B01----:R-:W-:Y:S01]  /*1b490*/  ENDCOLLECTIVE ;  /* 0x000000000000791b */ /* 0x003fe20003800000 */
.L_x_2553:
        /* <DEDUP_REMOVED lines=8> */
.L_x_2554:
[----:B------:R-:W-:Y:S05]  /*1b520*/  BRA `(.L_x_2555) ;  /* 0xffffffd800f87947 */ /* 0x000fea000383ffff */
.L_x_2499:
        /* <DEDUP_REMOVED lines=8> */
.L_x_2557:
[----:B------:R-:W-:Y:S05]  /*1b5b0*/  BSYNC B0 ;  /* 0x0000000000007941 */ /* 0x000fea0003800000 */
.L_x_2556:
        /* <DEDUP_REMOVED lines=9> */
.L_x_2558:
[----:B------:R-:W-:Y:S01]  /*1b650*/  IMAD.MOV.U32 R12, RZ, RZ, 0x4 ;  /* 0x00000004ff0c7424 */ /* 0x000fe200078e00ff */
[----:B------:R-:W-:-:S05]  /*1b660*/  SEL R3, R14, RZ, P2 ;  /* 0x000000ff0e037207 */ /* 0x000fca0001000000 */
[----:B------:R-:W-:-:S04]  /*1b670*/  IMAD.IADD R2, R2, 0x1, R3 ;  /* 0x0000000102027824 */ /* 0x000fc800078e0203 */
[----:B------:R-:W-:-:S07]  /*1b680*/  IMAD.MOV.U32 R13, RZ, RZ, R2 ;  /* 0x000000ffff0d7224 */ /* 0x000fce00078e0002 */
[----:B------:R-:W-:Y:S05]  /*1b690*/  WARPSYNC.COLLECTIVE R15, `(.L_x_2559) ;  /* 0x000000000f087348 */ /* 0x000fea0003c00000 */
[----:B------:R0:W1:Y:S02]  /*1b6a0*/  SHFL.UP P6, R14, R13, R12, R11 ;  /* 0x0400000c0d0e7389 */ /* 0x00006400000c000b */
[----:B01----:R-:W-:Y:S01]  /*1b6b0*/  ENDCOLLECTIVE ;  /* 0x000000000000791b */ /* 0x003fe20003800000 */
.L_x_2559:
[----:B------:R-:W-:Y:S01]  /*1b6c0*/  IMAD.MOV.U32 R12, RZ, RZ, 0x8 ;  /* 0x00000008ff0c7424 */ /* 0x000fe200078e00ff */
[----:B------:R-:W-:-:S05]  /*1b6d0*/  SEL R3, R14, RZ, P3 ;  /* 0x000000ff0e037207 */ /* 0x000fca0001800000 */
[----:B------:R-:W-:-:S04]  /*1b6e0*/  IMAD.IADD R2, R2, 0x1, R3 ;  /* 0x0000000102027824 */ /* 0x000fc800078e0203 */
[----:B------:R-:W-:-:S07]  /*1b6f0*/  IMAD.MOV.U32 R13, RZ, RZ, R2 ;  /* 0x000000ffff0d7224 */ /* 0x000fce00078e0002 */
[----:B------:R-:W-:Y:S05]  /*1b700*/  WARPSYNC.COLLECTIVE R15, `(.L_x_2560) ;  /* 0x000000000f087348 */ /* 0x000fea0003c00000 */
[----:B------:R0:W1:Y:S02]  /*1b710*/  SHFL.UP P6, R14, R13, R12, R11 ;  /* 0x0400000c0d0e7389 */ /* 0x00006400000c000b */
[----:B01----:R-:W-:Y:S01]  /*1b720*/  ENDCOLLECTIVE ;  /* 0x000000000000791b */ /* 0x003fe20003800000 */
.L_x_2560:
[----:B------:R-:W-:Y:S01]  /*1b730*/  IMAD.MOV.U32 R12, RZ, RZ, 0x10 ;  /* 0x00000010ff0c7424 */ /* 0x000fe200078e00ff */
[----:B------:R-:W-:-:S05]  /*1b740*/  SEL R3, R14, RZ, P4 ;  /* 0x000000ff0e037207 */ /* 0x000fca0002000000 */
[----:B------:R-:W-:-:S04]  /*1b750*/  IMAD.IADD R2, R2, 0x1, R3 ;  /* 0x0000000102027824 */ /* 0x000fc800078e0203 */
[----:B------:R-:W-:-:S07]  /*1b760*/  IMAD.MOV.U32 R13, RZ, RZ, R2 ;  /* 0x000000ffff0d7224 */ /* 0x000fce00078e0002 */
[----:B------:R-:W-:Y:S05]  /*1b770*/  WARPSYNC.COLLECTIVE R15, `(.L_x_2561) ;  /* 0x000000000f087348 */ /* 0x000fea0003c00000 */
[----:B------:R0:W1:Y:S02]  /*1b780*/  SHFL.UP P6, R14, R13, R12, R11 ;  /* 0x0400000c0d0e7389 */ /* 0x00006400000c000b */
[----:B01----:R-:W-:Y:S01]  /*1b790*/  ENDCOLLECTIVE ;  /* 0x000000000000791b */ /* 0x003fe20003800000 */
.L_x_2561:
        /* <DEDUP_REMOVED lines=8> */
.L_x_2562:
[----:B------:R-:W-:Y:S05]  /*1b820*/  BRA `(.L_x_2563) ;  /* 0xffffffd800e47947 */ /* 0x000fea000383ffff */
.L_x_2501:
[----:B------:R-:W-:Y:S01]  /*1b830*/  BSSY B0, `(.L_x_2564) ;  /* 0x0000006000007945 */ /* 0x000fe20003800000 */
[----:B------:R-:W-:Y:S01]  /*1b840*/  PLOP3.LUT P6, PT, P6, PT, PT, 0x8, 0x0 ;  /* 0x000000000000781c */ /* 0x000fe200037ce170 */
[----:B------:R-:W-:-:S12]  /*1b850*/  IMAD.MOV.U32 R15, RZ, RZ, -0x1 ;  /* 0xffffffffff0f7424 */ /* 0x000fd800078e00ff */
[----:B0-----:R-:W-:Y:S05]  /*1b860*/  WARPSYNC.COLLECTIVE R15, `(.L_x_2565) ;  /* 0x000000000f087348 */ /* 0x001fea0003c00000 */
[----:B------:R-:W-:Y:S01]  /*1b870*/  VOTE.ANY R14, PT, P6 ;  /* 0x00000000000e7806 */ /* 0x000fe200030e0100 */
[----:B0-----:R-:W-:Y:S06]  /*1b880*/  ENDCOLLECTIVE ;  /* 0x000000000000791b */ /* 0x001fec0003800000 */
.L_x_2565:
[----:B------:R-:W-:Y:S05]  /*1b890*/  BSYNC B0 ;  /* 0x0000000000007941 */ /* 0x000fea0003800000 */
.L_x_2564:
[----:B------:R0:W5:Y:S01]  /*1b8a0*/  LDL.LU R16, [R1+0xc] ;  /* 0x00000c0001107983 */ /* 0x0001620000300800 */
[----:B------:R-:W-:Y:S02]  /*1b8b0*/  IMAD.MOV.U32 R3, RZ, RZ, R14 ;  /* 0x000000ffff037224 */ /* 0x000fe400078e000e */
[----:B------:R-:W-:Y:S02]  /*1b8c0*/  IMAD.MOV.U32 R13, RZ, RZ, R5 ;  /* 0x000000ffff0d7224 */ /* 0x000fe400078e0005 */
[----:B------:R-:W1:Y:S01]  /*1b8d0*/  POPC R10, R3 ;  /* 0x00000003000a7309 */ /* 0x000e620000000000 */
[----:B------:R-:W-:Y:S02]  /*1b8e0*/  IMAD.MOV.U32 R11, RZ, RZ, 0x1f ;  /* 0x0000001fff0b7424 */ /* 0x000fe400078e00ff */
[----:B------:R-:W-:Y:S02]  /*1b8f0*/  IMAD.MOV.U32 R15, RZ, RZ, -0x1 ;  /* 0xffffffffff0f7424 */ /* 0x000fe400078e00ff */
[----:B01----:R-:W-:-:S07]  /*1b900*/  IMAD.MOV.U32 R12, RZ, RZ, R10 ;  /* 0x000000ffff0c7224 */ /* 0x003fce00078e000a */
[----:B-----5:R-:W-:Y:S05]  /*1b910*/  WARPSYNC.COLLECTIVE R15, `(.L_x_2566) ;  /* 0x000000000f087348 */ /* 0x020fea0003c00000 */
[----:B------:R0:W1:Y:S02]  /*1b920*/  SHFL.IDX P6, R14, R13, R12, R11 ;  /* 0x0000000c0d0e7389 */ /* 0x00006400000c000b */
[----:B01---5:R-:W-:Y:S01]  /*1b930*/  ENDCOLLECTIVE ;  /* 0x000000000000791b */ /* 0x023fe20003800000 */
.L_x_2566:
[----:B------:R-:W-:Y:S02]  /*1b940*/  IMAD.MOV.U32 R13, RZ, RZ, R7 ;  /* 0x000000ffff0d7224 */ /* 0x000fe400078e0007 */
[----:B------:R-:W-:-:S07]  /*1b950*/  IMAD.MOV.U32 R0, RZ, RZ, R14 ;  /* 0x000000ffff007224 */ /* 0x000fce00078e000e */
[----:B------:R-:W-:Y:S05]  /*1b960*/  WARPSYNC.COLLECTIVE R15, `(.L_x_2567) ;  /* 0x000000000f087348 */ /* 0x000fea0003c00000 */
[----:B------:R0:W1:Y:S02]  /*1b970*/  SHFL.IDX P6, R14, R13, R12, R11 ;  /* 0x0000000c0d0e7389 */ /* 0x00006400000c000b */
[----:B01----:R-:W-:Y:S01]  /*1b980*/  ENDCOLLECTIVE ;  /* 0x000000000000791b */ /* 0x003fe20003800000 */
.L_x_2567:
[----:B------:R-:W-:Y:S02]  /*1b990*/  IMAD.MOV.U32 R7, RZ, RZ, R14 ;  /* 0x000000ffff077224 */ /* 0x000fe400078e000e */
[----:B------:R-:W-:-:S05]  /*1b9a0*/  IMAD.IADD R5, R10, 0x1, R16 ;  /* 0x000000010a057824 */ /* 0x000fca00078e0210 */
[----:B------:R1:W-:Y:S01]  /*1b9b0*/  STL [R1+0xc], R5 ;  /* 0x00000c0501007387 */ /* 0x0003e20000100800 */
[----:B------:R-:W-:Y:S05]  /*1b9c0*/  BRA `(.L_x_2568) ;  /* 0xffffffd800c47947 */ /* 0x000fea000383ffff */
.L_x_2503:
[----:B------:R-:W-:Y:S01]  /*1b9d0*/  BSSY B0, `(.L_x_2569) ;  /* 0x0000007000007945 */ /* 0x000fe20003800000 */
[----:B------:R-:W-:Y:S02]  /*1b9e0*/  IMAD.MOV.U32 R13, RZ, RZ, R2 ;  /* 0x000000ffff0d7224 */ /* 0x000fe400078e0002 */
[----:B------:R-:W-:Y:S02]  /*1b9f0*/  IMAD.MOV.U32 R11, RZ, RZ, 0x1f ;  /* 0x0000001fff0b7424 */ /* 0x000fe400078e00ff */
[----:B------:R-:W-:-:S07]  /*1ba00*/  IMAD.MOV.U32 R15, RZ, RZ, -0x1 ;  /* 0xffffffffff0f7424 */ /* 0x000fce00078e00ff */
[----:B01-3--:R-:W-:Y:S05]  /*1ba10*/  WARPSYNC.COLLECTIVE R15, `(.L_x_2570) ;  /* 0x000000000f087348 */ /* 0x00bfea0003c00000 */
[----:B------:R2:W4:Y:S02]  /*1ba20*/  SHFL.IDX P6, R14, R13, R12, R11 ;  /* 0x0000000c0d0e7389 */ /* 0x00052400000c000b */
[----:B01234-:R-:W-:Y:S01]  /*1ba30*/  ENDCOLLECTIVE ;  /* 0x000000000000791b */ /* 0x01ffe20003800000 */
.L_x_2570:
[----:B------:R-:W-:Y:S05]  /*1ba40*/  BSYNC B0 ;  /* 0x0000000000007941 */ /* 0x000fea0003800000 */
.L_x_2569:
[----:B------:R-:W-:Y:S01]  /*1ba50*/  IMAD.MOV.U32 R6, RZ, RZ, R14 ;  /* 0x000000ffff067224 */ /* 0x000fe200078e000e */
[----:B------:R-:W-:Y:S06]  /*1ba60*/  BRA `(.L_x_2502) ;  /* 0xffffffd800b47947 */ /* 0x000fec000383ffff */
.L_x_2509:
[----:B0-----:R0:W1:Y:S02]  /*1ba70*/  SYNCS.PHASECHK.TRANS64.TRYWAIT P0, [R0+URZ+0x28c20], R3 ;  /* 0x028c2003000075a7 */ /* 0x001064000800017f */
[----:B-1----:R-:W-:Y:S05]  /*1ba80*/  @!P0 NANOSLEEP.SYNCS 0x989680 ;  /* 0x009896800000895d */ /* 0x002fea0003900000 */
[----:B------:R-:W1:Y:S02]  /*1ba90*/  @!P0 SYNCS.PHASECHK.TRANS64 P0, [R0+URZ+0x28c20], R3 ;  /* 0x028c2003000085a7 */ /* 0x000e64000800007f */
[----:B-1----:R-:W-:Y:S05]  /*1baa0*/  @!P0 BRA `(.L_x_2509) ;  /* 0xfffffffc00f08947 */ /* 0x002fea000383ffff */
[----:B------:R-:W-:Y:S05]  /*1bab0*/  BRA `(.L_x_2571) ;  /* 0xffffffe400507947 */ /* 0x000fea000383ffff */
.L_x_2510:
        /* <DEDUP_REMOVED lines=11> */
.L_x_2573:
[----:B------:R-:W-:Y:S05]  /*1bb70*/  BSYNC B0 ;  /* 0x0000000000007941 */ /* 0x000fea0003800000 */
.L_x_2572:
[----:B------:R-:W-:Y:S05]  /*1bb80*/  BRA `(.L_x_2574) ;  /* 0xffffffe400387947 */ /* 0x000fea000383ffff */
.L_x_2513:
[----:B------:R-:W-:Y:S01]  /*1bb90*/  BSSY B1, `(.L_x_2575) ;  /* 0x0000006000017945 */ /* 0x000fe20003800000 */
[----:B------:R-:W-:-:S07]  /*1bba0*/  IMAD.MOV.U32 R15, RZ, RZ, -0x1 ;  /* 0xffffffffff0f7424 */ /* 0x000fce00078e00ff */
[----:B01----:R-:W-:Y:S05]  /*1bbb0*/  WARPSYNC.COLLECTIVE R15, `(.L_x_2576) ;  /* 0x000000000f0c7348 */ /* 0x003fea0003c00000 */
[----:B------:R-:W-:Y:S02]  /*1bbc0*/  ELECT P6, UR62, PT ;  /* 0x00000000003e782f */ /* 0x000fe400038c0000 */
[----:B------:R-:W-:Y:S01]  /*1bbd0*/  MOV R14, UR62 ;  /* 0x0000003e000e7c02 */ /* 0x000fe20008000f00 */
[----:B01----:R-:W-:Y:S10]  /*1bbe0*/  ENDCOLLECTIVE ;  /* 0x000000000000791b */ /* 0x003ff40003800000 */
.L_x_2576:
[----:B------:R-:W-:Y:S05]  /*1bbf0*/  BSYNC B1 ;  /* 0x0000000000017941 */ /* 0x000fea0003800000 */
.L_x_2575:
[----:B------:R-:W-:Y:S05]  /*1bc00*/  BRA `(.L_x_2577) ;  /* 0xffffffe400307947 */ /* 0x000fea000383ffff */
.L_x_2515:
[----:B0-----:R0:W1:Y:S02]  /*1bc10*/  SYNCS.PHASECHK.TRANS64.TRYWAIT P0, [R6+URZ], R5 ;  /* 0x00000005060075a7 */ /* 0x001064000800017f */
[----:B-1----:R-:W-:Y:S05]  /*1bc20*/  @!P0 NANOSLEEP.SYNCS 0x989680 ;  /* 0x009896800000895d */ /* 0x002fea0003900000 */
[----:B------:R-:W1:Y:S02]  /*1bc30*/  @!P0 SYNCS.PHASECHK.TRANS64 P0, [R6+URZ], R5 ;  /* 0x00000005060085a7 */ /* 0x000e64000800007f */
[----:B-1----:R-:W-:Y:S05]  /*1bc40*/  @!P0 BRA `(.L_x_2515) ;  /* 0xfffffffc00f08947 */ /* 0x002fea000383ffff */
[----:B------:R-:W-:Y:S05]  /*1bc50*/  BRA `(.L_x_2578) ;  /* 0xffffffe4006c7947 */ /* 0x000fea000383ffff */
.L_x_2516:
[----:B-1----:R1:W2:Y:S02]  /*1bc60*/  SYNCS.PHASECHK.TRANS64.TRYWAIT P0, [R7+URZ], R2 ;  /* 0x00000002070075a7 */ /* 0x0022a4000800017f */
[----:B--2---:R-:W-:Y:S05]  /*1bc70*/  @!P0 NANOSLEEP.SYNCS 0x989680 ;  /* 0x009896800000895d */ /* 0x004fea0003900000 */
[----:B------:R-:W2:Y:S02]  /*1bc80*/  @!P0 SYNCS.PHASECHK.TRANS64 P0, [R7+URZ], R2 ;  /* 0x00000002070085a7 */ /* 0x000ea4000800007f */
[----:B--2---:R-:W-:Y:S05]  /*1bc90*/  @!P0 BRA `(.L_x_2516) ;  /* 0xfffffffc00f08947 */ /* 0x004fea000383ffff */
[----:B------:R-:W-:Y:S05]  /*1bca0*/  BRA `(.L_x_2579) ;  /* 0xffffffe400607947 */ /* 0x000fea000383ffff */
.L_x_2518:
[----:B--2---:R2:W3:Y:S02]  /*1bcb0*/  SYNCS.PHASECHK.TRANS64.TRYWAIT P0, [R4+URZ], R5 ;  /* 0x00000005040075a7 */ /* 0x0044e4000800017f */
[----:B---3--:R-:W-:Y:S05]  /*1bcc0*/  @!P0 NANOSLEEP.SYNCS 0x989680 ;  /* 0x009896800000895d */ /* 0x008fea0003900000 */
[----:B------:R-:W3:Y:S02]  /*1bcd0*/  @!P0 SYNCS.PHASECHK.TRANS64 P0, [R4+URZ], R5 ;  /* 0x00000005040085a7 */ /* 0x000ee4000800007f */
[----:B---3--:R-:W-:Y:S05]  /*1bce0*/  @!P0 BRA `(.L_x_2518) ;  /* 0xfffffffc00f08947 */ /* 0x008fea000383ffff */
[----:B------:R-:W-:Y:S05]  /*1bcf0*/  BRA `(.L_x_2580) ;  /* 0xffffffe400687947 */ /* 0x000fea000383ffff */
.L_x_2581:
        /* <DEDUP_REMOVED lines=16> */
.L_x_5874:


//--------------------- .text._ZN7cutlass13device_kernelIN5flash11enable_sm90INS1_16FlashAttnFwdSm90INS1_25CollectiveMainloopFwdSm90ILi2EN4cute5tupleIJNS5_1CILi1EEES8_S8_EEENS6_IJNS7_ILi64EEESA_SA_EEELi512ENS_10bfloat16_tEfNS_4arch4Sm90ELb0ELb1ELb0ELb1ELb0ELb1ELb0ELb0ELb0ELb1ELb1ELb0EEENS1_21CollectiveEpilogueFwdINS6_IJSA_NS7_ILi512EEESA_EEES9_SC_SE_Li256ELb1ELb1ELb1ELb0EEENS1_36VarlenDynamicPersistentTileSchedulerILi64ELi64ELi256ELi128ELb1ELb1ELb1ELb1ELb0ELb1EEEEEEEEEvNT_6ParamsE --------------------------
	.section	.text._ZN7cutlass13device_kernelIN5flash11enable_sm90INS1_16FlashAttnFwdSm90INS1_25CollectiveMainloopFwdSm90ILi2EN4cute5tupleIJNS5_1CILi1EEES8_S8_EEENS6_IJNS7_ILi64EEESA_SA_EEELi512ENS_10bfloat16_tEfNS_4arch4Sm90ELb0ELb1ELb0ELb1ELb0ELb1ELb0ELb0ELb0ELb1ELb1ELb0EEENS1_21CollectiveEpilogueFwdINS6_IJSA_NS7_ILi512EEESA_EEES9_SC_SE_Li256ELb1ELb1ELb1ELb0EEENS1_36VarlenDynamicPersistentTileSchedulerILi64ELi64ELi256ELi128ELb1ELb1ELb1ELb1ELb0ELb1EEEEEEEEEvNT_6ParamsE,"ax",@progbits
	.align	128
.text._ZN7cutlass13device_kernelIN5flash11enable_sm90INS1_16FlashAttnFwdSm90INS1_25CollectiveMainloopFwdSm90ILi2EN4cute5tupleIJNS5_1CILi1EEES8_S8_EEENS6_IJNS7_ILi64EEESA_SA_EEELi512ENS_10bfloat16_tEfNS_4arch4Sm90ELb0ELb1ELb0ELb1ELb0ELb1ELb0ELb0ELb0ELb1ELb1ELb0EEENS1_21CollectiveEpilogueFwdINS6_IJSA_NS7_ILi512EEESA_EEES9_SC_SE_Li256ELb1ELb1ELb1ELb0EEENS1_36VarlenDynamicPersistentTileSchedulerILi64ELi64ELi256ELi128ELb1ELb1ELb1ELb1ELb0ELb1EEEEEEEEEvNT_6ParamsE:
        .type           _ZN7cutlass13device_kernelIN5flash11enable_sm90INS1_16FlashAttnFwdSm90INS1_25CollectiveMainloopFwdSm90ILi2EN4cute5tupleIJNS5_1CILi1EEES8_S8_EEENS6_IJNS7_ILi64EEESA_SA_EEELi512ENS_10bfloat16_tEfNS_4arch4Sm90ELb0ELb1ELb0ELb1ELb0ELb1ELb0ELb0ELb0ELb1ELb1ELb0EEENS1_21CollectiveEpilogueFwdINS6_IJSA_NS7_ILi512EEESA_EEES9_SC_SE_Li256ELb1ELb1ELb1ELb0EEENS1_36VarlenDynamicPersistentTileSchedulerILi64ELi64ELi256ELi128ELb1ELb1ELb1ELb1ELb0ELb1EEEEEEEEEvNT_6ParamsE,@function
        .size           _ZN7cutlass13device_kernelIN5flash11enable_sm90INS1_16FlashAttnFwdSm90INS1_25CollectiveMainloopFwdSm90ILi2EN4cute5tupleIJNS5_1CILi1EEES8_S8_EEENS6_IJNS7_ILi64EEESA_SA_EEELi512ENS_10bfloat16_tEfNS_4arch4Sm90ELb0ELb1ELb0ELb1ELb0ELb1ELb0ELb0ELb0ELb1ELb1ELb0EEENS1_21CollectiveEpilogueFwdINS6_IJSA_NS7_ILi512EEESA_EEES9_SC_SE_Li256ELb1ELb1ELb1ELb0EEENS1_36VarlenDynamicPersistentTileSchedulerILi64ELi64ELi256ELi128ELb1ELb1ELb1ELb1ELb0ELb1EEEEEEEEEvNT_6ParamsE,(.L_x_5875 - _ZN7cutlass13device_kernelIN5flash11enable_sm90INS1_16FlashAttnFwdSm90INS1_25CollectiveMainloopFwdSm90ILi2EN4cute5tupleIJNS5_1CILi1EEES8_S8_EEENS6_IJNS7_ILi64EEESA_SA_EEELi512ENS_10bfloat16_tEfNS_4arch4Sm90ELb0ELb1ELb0ELb1ELb0ELb1ELb0ELb0ELb0ELb1ELb1ELb0EEENS1_21CollectiveEpilogueFwdINS6_IJSA_NS7_ILi512EEESA_EEES9_SC_SE_Li256ELb1ELb1ELb1ELb0EEENS1_36VarlenDynamicPersistentTileSchedulerILi64ELi64ELi256ELi128ELb1ELb1ELb1ELb1ELb0ELb1EEEEEEEEEvNT_6ParamsE)
        .other          _ZN7cutlass13device_kernelIN5flash11enable_sm90INS1_16FlashAttnFwdSm90INS1_25CollectiveMainloopFwdSm90ILi2EN4cute5tupleIJNS5_1CILi1EEES8_S8_EEENS6_IJNS7_ILi64EEESA_SA_EEELi512ENS_10bfloat16_tEfNS_4arch4Sm90ELb0ELb1ELb0ELb1ELb0ELb1ELb0ELb0ELb0ELb1ELb1ELb0EEENS1_21CollectiveEpilogueFwdINS6_IJSA_NS7_ILi512EEESA_EEES9_SC_SE_Li256ELb1ELb1ELb1ELb0EEENS1_36VarlenDynamicPersistentTileSchedulerILi64ELi64ELi256ELi128ELb1ELb1ELb1ELb1ELb0ELb1EEEEEEEEEvNT_6ParamsE,@"STO_CUDA_ENTRY STV_DEFAULT"
_ZN7cutlass13device_kernelIN5flash11enable_sm90INS1_16FlashAttnFwdSm90INS1_25CollectiveMainloopFwdSm90ILi2EN4cute5tupleIJNS5_1CILi1EEES8_S8_EEENS6_IJNS7_ILi64EEESA_SA_EEELi512ENS_10bfloat16_tEfNS_4arch4Sm90ELb0ELb1ELb0ELb1ELb0ELb1ELb0ELb0ELb0ELb1ELb1ELb0EEENS1_21CollectiveEpilogueFwdINS6_IJSA_NS7_ILi512EEESA_EEES9_SC_SE_Li256ELb1ELb1ELb1ELb0EEENS1_36VarlenDynamicPersistentTileSchedulerILi64ELi64ELi256ELi128ELb1ELb1ELb1ELb1ELb0ELb1EEEEEEEEEvNT_6ParamsE:
        /* <DEDUP_REMOVED lines=24> */
.L_x_2583:
[----:B------:R-:W-:Y:S05]  /*0180*/  BSYNC B0 ;  /* 0x0000000000007941 */ /* 0x000fea0003800000 */
.L_x_2582:
        /* <DEDUP_REMOVED lines=37> */
.L_x_2584:
        /* <DEDUP_REMOVED lines=22> */
.L_x_2585:
        /* <DEDUP_REMOVED lines=18> */
.L_x_2586:
        /* <DEDUP_REMOVED lines=22> */
.L_x_2587:
        /* <DEDUP_REMOVED lines=22> */
.L_x_2588:
        /* <DEDUP_REMOVED lines=8> */
.L_x_2591:
        /* <DEDUP_REMOVED lines=18> */
[----:B------:R-:W-:Y:S01]  /*0ac0*/  VIADD R6, R6, 0xffffff80 ;  /* 0xffffff8006067836 */ /* 0x000fe20000000000 */
[----:B------:R-:W-:Y:S01]  /*0ad0*/  CS2R R18, SRZ ;  /* 0x0000000000127805 */ /* 0x000fe2000001ff00 */
[----:B------:R-:W-:Y:S01]  /*0ae0*/  IMAD.MOV.U32 R198, RZ, RZ, 0x40 ;  /* 0x00000040ffc67424 */ /* 0x000fe200078e00ff */
[----:B------:R-:W-:Y:S01]  /*0af0*/  ULOP3.LUT UR37, UR36, 0x1, URZ, 0xfc, !UPT ;  /* 0x0000000124257892 */ /* 0x000fe2000f8efc3f */
[----:B------:R-:W-:Y:S01]  /*0b00*/  IMAD.MOV.U32 R219, RZ, RZ, RZ ;  /* 0x000000ffffdb7224 */ /* 0x000fe200078e00ff */
[----:B------:R-:W-:Y:S01]  /*0b10*/  SHF.R.S32.HI R3, RZ, 0x1f, R6 ;  /* 0x0000001fff037819 */ /* 0x000fe20000011406 */
[----:B------:R-:W-:Y:S02]  /*0b20*/  IMAD.MOV.U32 R185, RZ, RZ, RZ ;  /* 0x000000ffffb97224 */ /* 0x000fe400078e00ff */
[----:B------:R-:W-:Y:S01]  /*0b30*/  IMAD.MOV.U32 R187, RZ, RZ, RZ ;  /* 0x000000ffffbb7224 */ /* 0x000fe200078e00ff */
        /* <DEDUP_REMOVED lines=8> */
[----:B------:R-:W-:Y:S01]  /*0bc0*/  LOP3.LUT R9, R7, 0xffffff80, RZ, 0xc0, !PT ;  /* 0xffffff8007097812 */ /* 0x000fe200078ec0ff */
[C---:B------:R-:W-:Y:S01]  /*0bd0*/  IMAD.IADD R13, R6.reuse, 0x1, -R13 ;  /* 0x00000001060d7824 */ /* 0x040fe200078e0a0d */
[--C-:B------:R-:W-:Y:S01]  /*0be0*/  SHF.R.S32.HI R203, RZ, 0x5, R4.reuse ;  /* 0x00000005ffcb7819 */ /* 0x100fe20000011404 */
[----:B------:R-:W-:Y:S01]  /*0bf0*/  IMAD.IADD R3, R6, 0x1, -R3 ;  /* 0x0000000106037824 */ /* 0x000fe200078e0a03 */
[----:B------:R-:W-:Y:S01]  /*0c00*/  LEA.HI R0, R0, R5, RZ, 0x1 ;  /* 0x0000000500007211 */ /* 0x000fe200078f08ff */
[----:B------:R-:W-:Y:S01]  /*0c10*/  IMAD.IADD R9, R6, 0x1, -R9 ;  /* 0x0000000106097824 */ /* 0x000fe200078e0a09 */
[----:B------:R-:W-:Y:S01]  /*0c20*/  LOP3.LUT R11, R10, 0xfffffffc, RZ, 0xc0, !PT ;  /* 0xfffffffc0a0b7812 */ /* 0x000fe200078ec0ff */
[----:B------:R-:W-:Y:S01]  /*0c30*/  IMAD.SHL.U32 R193, R13, 0x8, RZ ;  /* 0x000000080dc17824 */ /* 0x000fe200078e00ff */
[----:B------:R-:W-:Y:S02]  /*0c40*/  SHF.R.S32.HI R4, RZ, 0x1f, R4 ;  /* 0x0000001fff047819 */ /* 0x000fe40000011404 */
[----:B------:R-:W-:Y:S01]  /*0c50*/  SHF.R.S32.HI R8, RZ, 0x1f, R3 ;  /* 0x0000001fff087819 */ /* 0x000fe20000011403 */
[----:B------:R-:W-:Y:S01]  /*0c60*/  IMAD.IADD R188, R6, 0x1, -R11 ;  /* 0x0000000106bc7824 */ /* 0x000fe200078e0a0b */
[----:B------:R-:W-:Y:S01]  /*0c70*/  LOP3.LUT R0, R0, 0x1ffffffe, RZ, 0xc0, !PT ;  /* 0x1ffffffe00007812 */ /* 0x000fe200078ec0ff */
[C---:B------:R-:W-:Y:S01]  /*0c80*/  VIADD R218, R193.reuse, 0x40 ;  /* 0x00000040c1da7836 */ /* 0x040fe20000000000 */
[----:B------:R-:W-:Y:S01]  /*0c90*/  LEA.HI R4, R4, R203, RZ, 0x2 ;  /* 0x000000cb04047211 */ /* 0x000fe200078f10ff */
[----:B------:R-:W-:Y:S01]  /*0ca0*/  VIADD R216, R193, 0xc0 ;  /* 0x000000c0c1d87836 */ /* 0x000fe20000000000 */
[----:B------:R-:W-:Y:S01]  /*0cb0*/  SHF.R.S32.HI R6, RZ, 0x1f, R9 ;  /* 0x0000001fff067819 */ /* 0x000fe20000011409 */
[----:B------:R-:W-:Y:S01]  /*0cc0*/  IMAD.IADD R0, R5, 0x1, -R0 ;  /* 0x0000000105007824 */ /* 0x000fe200078e0a00 */
[----:B------:R-:W-:Y:S01]  /*0cd0*/  LEA.HI R12, R8, R3, RZ, 0x3 ;  /* 0x00000003080c7211 */ /* 0x000fe200078f18ff */
[C---:B------:R-:W-:Y:S01]  /*0ce0*/  VIADD R217, R193.reuse, 0x80 ;  /* 0x00000080c1d97836 */ /* 0x040fe20000000000 */
[----:B------:R-:W-:Y:S01]  /*0cf0*/  SHF.R.S32.HI R20, RZ, 0x7, R7 ;  /* 0x00000007ff147819 */ /* 0x000fe20000011407 */
[----:B------:R-:W-:Y:S01]  /*0d00*/  IMAD.SHL.U32 R0, R0, 0x8, RZ ;  /* 0x0000000800007824 */ /* 0x000fe200078e00ff */
[----:B------:R-:W-:Y:S01]  /*0d10*/  LOP3.LUT R4, R4, 0x3ffffc, RZ, 0xc0, !PT ;  /* 0x003ffffc04047812 */ /* 0x000fe200078ec0ff */
[----:B------:R-:W-:Y:S01]  /*0d20*/  VIADD R215, R193, 0x100 ;  /* 0x00000100c1d77836 */ /* 0x000fe20000000000 */
[----:B------:R-:W-:Y:S01]  /*0d30*/  LEA.HI R5, R6, R9, RZ, 0x2 ;  /* 0x0000000906057211 */ /* 0x000fe200078f10ff */
[----:B------:R-:W-:Y:S01]  /*0d40*/  IMAD R15, R20, 0x100, R3 ;  /* 0x00000100140f7824 */ /* 0x000fe200078e0203 */
[C---:B------:R-:W-:Y:S01]  /*0d50*/  LOP3.LUT R14, R12.reuse, 0xfffffff8, RZ, 0xc0, !PT ;  /* 0xfffffff80c0e7812 */ /* 0x040fe200078ec0ff */
[----:B------:R-:W-:Y:S01]  /*0d60*/  IMAD.IADD R4, R203, 0x1, -R4 ;  /* 0x00000001cb047824 */ /* 0x000fe200078e0a04 */
[----:B------:R-:W-:Y:S01]  /*0d70*/  SHF.R.S32.HI R184, RZ, 0x2, R10 ;  /* 0x00000002ffb87819 */ /* 0x000fe2000001140a */
[----:B------:R-:W-:Y:S01]  /*0d80*/  IMAD.SHL.U32 R12, R12, 0x40, RZ ;  /* 0x000000400c0c7824 */ /* 0x000fe200078e00ff */
[--C-:B------:R-:W-:Y:S01]  /*0d90*/  SHF.R.S32.HI R8, RZ, 0x2, R5.reuse ;  /* 0x00000002ff087819 */ /* 0x100fe20000011405 */
[----:B------:R-:W-:Y:S01]  /*0da0*/  IMAD.IADD R14, R3, 0x1, -R14 ;  /* 0x00000001030e7824 */ /* 0x000fe200078e0a0e */
[----:B------:R-:W-:Y:S01]  /*0db0*/  SHF.R.S32.HI R11, RZ, 0x1f, R5 ;  /* 0x0000001fff0b7819 */ /* 0x000fe20000011405 */
[----:B------:R-:W-:Y:S01]  /*0dc0*/  IMAD R17, R4, 0x10, R15 ;  /* 0x0000001004117824 */ /* 0x000fe200078e020f */
[----:B------:R-:W-:Y:S01]  /*0dd0*/  LOP3.LUT R4, R5, 0x7ffffffc, RZ, 0xc0, !PT ;  /* 0x7ffffffc05047812 */ /* 0x000fe200078ec0ff */
[----:B------:R-:W-:Y:S01]  /*0de0*/  VIADD R15, R184, 0x20 ;  /* 0x00000020b80f7836 */ /* 0x000fe20000000000 */
[----:B------:R-:W-:Y:S01]  /*0df0*/  LEA.HI R11, R11, R8, RZ, 0x3 ;  /* 0x000000080b0b7211 */ /* 0x000fe200078f18ff */
[----:B------:R-:W-:Y:S01]  /*0e00*/  IMAD.SHL.U32 R3, R14, 0x40, RZ ;  /* 0x000000400e037824 */ /* 0x000fe200078e00ff */
[----:B------:R-:W-:Y:S01]  /*0e10*/  LOP3.LUT R12, R12, 0x7ffffe00, RZ, 0xc0, !PT ;  /* 0x7ffffe000c0c7812 */ /* 0x000fe200078ec0ff */
[----:B------:R-:W-:Y:S01]  /*0e20*/  STL [R1+0x4c], R20 ;  /* 0x00004c1401007387 */ /* 0x000fe20000100800 */
        /* <DEDUP_REMOVED lines=10> */
[----:B------:R-:W-:Y:S01]  /*0ed0*/  SHF.R.U32.HI R3, RZ, 0x3, R3 ;  /* 0x00000003ff037819 */ /* 0x000fe20000011603 */
[----:B------:R-:W-:Y:S01]  /*0ee0*/  IMAD.SHL.U32 R5, R5, 0x40, RZ ;  /* 0x0000004005057824 */ /* 0x000fe200078e00ff */
[----:B------:R-:W-:Y:S01]  /*0ef0*/  LEA.HI R7, R7, R20, RZ, 0x1 ;  /* 0x0000001407077211 */ /* 0x000fe200078f08ff */
[----:B------:R-:W-:Y:S01]  /*0f00*/  IMAD.SHL.U32 R16, R188, 0x8, RZ ;  /* 0x00000008bc107824 */ /* 0x000fe200078e00ff */
[----:B------:R-:W-:Y:S01]  /*0f10*/  LEA.HI R6, R6, R9, RZ, 0x5 ;  /* 0x0000000906067211 */ /* 0x000fe200078f28ff */
[----:B------:R0:W-:Y:S01]  /*0f20*/  STL [R1+0x6c], R8 ;  /* 0x00006c0801007387 */ /* 0x0001e20000100800 */
[----:B------:R-:W-:Y:S01]  /*0f30*/  LOP3.LUT R3, R0, R3, RZ, 0x3c, !PT ;  /* 0x0000000300037212 */ /* 0x000fe200078e3cff */
[----:B------:R-:W-:Y:S01]  /*0f40*/  IMAD.SHL.U32 R186, R4, 0x2, RZ ;  /* 0x0000000204ba7824 */ /* 0x000fe200078e00ff */
[----:B------:R-:W-:-:S02]  /*0f50*/  LOP3.LUT R7, R7, 0xfffffe, RZ, 0xc0, !PT ;  /* 0x00fffffe07077812 */ /* 0x000fc400078ec0ff */
[----:B------:R-:W-:Y:S02]  /*0f60*/  LOP3.LUT R15, R15, 0x1c0, RZ, 0xc0, !PT ;  /* 0x000001c00f0f7812 */ /* 0x000fe400078ec0ff */
[----:B------:R-:W-:Y:S01]  /*0f70*/  SHF.R.S32.HI R6, RZ, 0x5, R6 ;  /* 0x00000005ff067819 */ /* 0x000fe20000011406 */
[----:B------:R-:W-:Y:S01]  /*0f80*/  IMAD.IADD R7, R20, 0x1, -R7 ;  /* 0x0000000114077824 */ /* 0x000fe200078e0a07 */
[----:B------:R-:W-:Y:S02]  /*0f90*/  SHF.R.U32.HI R9, RZ, 0x3, R15 ;  /* 0x00000003ff097819 */ /* 0x000fe4000001160f */
[----:B0-----:R-:W-:Y:S01]  /*0fa0*/  LOP3.LUT R8, R5, 0xfffffe00, RZ, 0xc0, !PT ;  /* 0xfffffe0005087812 */ /* 0x001fe200078ec0ff */
[----:B------:R-:W-:Y:S01]  /*0fb0*/  IMAD.IADD R5, R12, 0x1, R3 ;  /* 0x000000010c057824 */ /* 0x000fe200078e0203 */
[----:B------:R-:W-:Y:S01]  /*0fc0*/  SHF.R.S32.HI R3, RZ, 0x1f, R10 ;  /* 0x0000001fff037819 */ /* 0x000fe2000001140a */
[----:B------:R-:W-:Y:S01]  /*0fd0*/  IMAD R191, R6, 0x10, R11 ;  /* 0x0000001006bf7824 */ /* 0x000fe200078e020b */
[----:B------:R-:W-:Y:S01]  /*0fe0*/  LOP3.LUT R15, R15, 0x38, R16, 0xf8, !PT ;  /* 0x000000380f0f7812 */ /* 0x000fe200078ef810 */
[----:B------:R-:W-:Y:S01]  /*0ff0*/  IMAD.SHL.U32 R6, R7, 0x100, RZ ;  /* 0x0000010007067824 */ /* 0x000fe200078e00ff */
[----:B------:R-:W-:Y:S01]  /*1000*/  LEA.HI R0, R188, R188, RZ, 0x1 ;  /* 0x000000bcbc007211 */ /* 0x000fe200078f08ff */
[----:B------:R-:W-:Y:S01]  /*1010*/  IMAD R196, R5, 0x2, R2 ;  /* 0x0000000205c47824 */ /* 0x000fe200078e0202 */
[----:B------:R-:W-:Y:S01]  /*1020*/  LEA.HI R3, R3, R184, RZ, 0x3 ;  /* 0x000000b803037211 */ /* 0x000fe200078f18ff */
[----:B------:R-:W-:Y:S01]  /*1030*/  IMAD.IADD R194, R186, 0x1, R6 ;  /* 0x00000001bac27824 */ /* 0x000fe200078e0206 */
[----:B------:R-:W-:Y:S01]  /*1040*/  LOP3.LUT R15, R8, R15, R9, 0xf6, !PT ;  /* 0x0000000f080f7212 */ /* 0x000fe200078ef609 */
[----:B------:R0:W-:Y:S01]  /*1050*/  STL [R1+0x68], R6 ;  /* 0x0000680601007387 */ /* 0x0001e20000100800 */
[----:B------:R-:W-:Y:S01]  /*1060*/  LOP3.LUT R9, R0, 0x1ffffffe, RZ, 0xc0, !PT ;  /* 0x1ffffffe00097812 */ /* 0x000fe200078ec0ff */
[C---:B------:R-:W-:Y:S01]  /*1070*/  VIADD R25, R194.reuse, 0x10 ;  /* 0x00000010c2197836 */ /* 0x040fe20000000000 */
[----:B------:R-:W-:Y:S01]  /*1080*/  LOP3.LUT R3, R3, 0xfffffff8, RZ, 0xc0, !PT ;  /* 0xfffffff803037812 */ /* 0x000fe200078ec0ff */
[----:B------:R-:W-:Y:S01]  /*1090*/  VIADD R22, R194, 0x28 ;  /* 0x00000028c2167836 */ /* 0x000fe20000000000 */
[----:B------:R-:W-:Y:S01]  /*10a0*/  R2P PR, R14, 0x6 ;  /* 0x000000060e007804 */ /* 0x000fe20000000000 */
[----:B------:R-:W-:Y:S01]  /*10b0*/  IMAD.IADD R0, R188, 0x1, -R9 ;  /* 0x00000001bc007824 */ /* 0x000fe200078e0a09 */
[----:B------:R-:W-:Y:S01]  /*10c0*/  SHF.R.S32.HI R4, RZ, 0x1f, R218 ;  /* 0x0000001fff047819 */ /* 0x000fe200000114da */
[----:B------:R-:W-:Y:S01]  /*10d0*/  IMAD.IADD R195, R184, 0x1, -R3 ;  /* 0x00000001b8c37824 */ /* 0x000fe200078e0a03 */
[----:B------:R-:W-:Y:S01]  /*10e0*/  SHF.R.S32.HI R4, RZ, 0x1f, R216 ;  /* 0x0000001fff047819 */ /* 0x000fe200000114d8 */
[----:B------:R-:W-:Y:S01]  /*10f0*/  IMAD R4, R15, 0x2, R2 ;  /* 0x000000020f047824 */ /* 0x000fe200078e0202 */
[----:B------:R-:W-:Y:S01]  /*1100*/  SHF.R.S32.HI R3, RZ, 0x1f, R217 ;  /* 0x0000001fff037819 */ /* 0x000fe200000114d9 */
[C---:B------:R-:W-:Y:S01]  /*1110*/  VIADD R15, R194.reuse, 0x40 ;  /* 0x00000040c20f7836 */ /* 0x040fe20000000000 */
[----:B------:R-:W-:Y:S01]  /*1120*/  SHF.R.S32.HI R3, RZ, 0x1f, R215 ;  /* 0x0000001fff037819 */ /* 0x000fe200000114d7 */
[C---:B------:R-:W-:Y:S01]  /*1130*/  VIADD R12, R194.reuse, 0x58 ;  /* 0x00000058c20c7836 */ /* 0x040fe20000000000 */
[----:B------:R-:W-:Y:S01]  /*1140*/  SHF.R.S32.HI R3, RZ, 0x1f, R194 ;  /* 0x0000001fff037819 */ /* 0x000fe200000114c2 */
[----:B------:R-:W-:Y:S01]  /*1150*/  VIADD R9, R194, 0x70 ;  /* 0x00000070c2097836 */ /* 0x000fe20000000000 */
[----:B------:R1:W-:Y:S01]  /*1160*/  STL [R1+0x64], R4 ;  /* 0x0000640401007387 */ /* 0x0003e20000100800 */
[----:B------:R-:W-:Y:S01]  /*1170*/  IMAD R201, R0, 0x8, R191 ;  /* 0x0000000800c97824 */ /* 0x000fe200078e02bf */
        /* <DEDUP_REMOVED lines=8> */
[----:B------:R-:W-:Y:S01]  /*1200*/  SEL R198, R198, 0xffffffc0, !P2 ;  /* 0xffffffc0c6c67807 */ /* 0x000fe20005000000 */
[C---:B-1----:R-:W-:Y:S01]  /*1210*/  VIADD R4, R194.reuse, 0x90 ;  /* 0x00000090c2047836 */ /* 0x042fe20000000000 */
        /* <DEDUP_REMOVED lines=51> */
[----:B------:R-:W-:Y:S01]  /*1550*/  IMAD.IADD R199, R199, 0x1, R198 ;  /* 0x00000001c7c77824 */ /* 0x000fe200078e02c6 */
[----:B------:R-:W-:Y:S01]  /*1560*/  SHF.R.S32.HI R0, RZ, 0x1f, R221 ;  /* 0x0000001fff007819 */ /* 0x000fe200000114dd */
[----:B------:R-:W-:-:S02]  /*1570*/  VIADD R200, R188, 0x10 ;  /* 0x00000010bcc87836 */ /* 0x000fc40000000000 */
[----:B------:R-:W-:-:S07]  /*1580*/  IMAD.IADD R198, R198, 0x1, R197 ;  /* 0x00000001c6c67824 */ /* 0x000fce00078e02c5 */
.L_x_2810:
[----:B------:R-:W-:Y:S01]  /*1590*/  ULDC.64 UR4, c[0x0][0xa28] ;  /* 0x00028a0000047ab9 */ /* 0x000fe20000000a00 */
[----:B01--4-:R-:W0:Y:S01]  /*15a0*/  LDC.64 R4, c[0x0][0xa08] ;  /* 0x00028200ff047b82 */ /* 0x013e220000000a00 */
[----:B------:R-:W-:Y:S01]  /*15b0*/  ISETP.NE.U32.AND P0, PT, RZ, UR4, PT ;  /* 0x00000004ff007c0c */ /* 0x000fe2000bf05070 */
[----:B------:R-:W-:Y:S01]  /*15c0*/  IMAD.MOV.U32 R10, RZ, RZ, RZ ;  /* 0x000000ffff0a7224 */ /* 0x000fe200078e00ff */
[----:B------:R-:W-:Y:S01]  /*15d0*/  ULDC.64 UR6, c[0x0][0xa20] ;  /* 0x0002880000067ab9 */ /* 0x000fe20000000a00 */
[----:B------:R-:W-:Y:S01]  /*15e0*/  IMAD.MOV.U32 R24, RZ, RZ, RZ ;  /* 0x000000ffff187224 */ /* 0x000fe200078e00ff */
[----:B------:R-:W-:Y:S01]  /*15f0*/  ISETP.NE.AND.EX P0, PT, RZ, UR5, PT, P0 ;  /* 0x00000005ff007c0c */ /* 0x000fe2000bf05300 */
[----:B------:R-:W-:Y:S02]  /*1600*/  ULDC.64 UR4, c[0x0][0xa18] ;  /* 0x0002860000047ab9 */ /* 0x000fe40000000a00 */
[----:B------:R-:W-:-:S04]  /*1610*/  ISETP.NE.U32.AND P1, PT, RZ, UR4, PT ;  /* 0x00000004ff007c0c */ /* 0x000fc8000bf25070 */
[----:B------:R-:W-:Y:S01]  /*1620*/  ISETP.NE.AND.EX P1, PT, RZ, UR5, PT, P1 ;  /* 0x00000005ff007c0c */ /* 0x000fe2000bf25310 */
[----:B------:R-:W-:Y:S02]  /*1630*/  ULDC.64 UR4, c[0x0][0xa08] ;  /* 0x0002820000047ab9 */ /* 0x000fe40000000a00 */
[----:B------:R-:W-:-:S03]  /*1640*/  ISETP.NE.U32.AND P3, PT, RZ, UR4, PT ;  /* 0x00000004ff007c0c */ /* 0x000fc6000bf65070 */
[----:B------:R-:W1:Y:S01]  /*1650*/  @P0 LDC.64 R6, c[0x0][0xa28] ;  /* 0x00028a00ff060b82 */ /* 0x000e620000000a00 */
[----:B------:R-:W-:Y:S01]  /*1660*/  ISETP.NE.AND.EX P3, PT, RZ, UR5, PT, P3 ;  /* 0x00000005ff007c0c */ /* 0x000fe2000bf65330 */
[----:B0-----:R-:W-:-:S06]  /*1670*/  IMAD.WIDE R4, R79, 0x4, R4 ;  /* 0x000000044f047825 */ /* 0x001fcc00078e0204 */
[----:B------:R-:W0:Y:S01]  /*1680*/  @P1 LDC.64 R8, c[0x0][0xa18] ;  /* 0x00028600ff081b82 */ /* 0x000e220000000a00 */
[----:B------:R-:W-:Y:S02]  /*1690*/  ULDC UR4, c[0x0][0x288] ;  /* 0x0000a20000047ab9 */ /* 0x000fe40000000800 */
[----:B------:R-:W-:Y:S01]  /*16a0*/  IMAD.U32 R22, RZ, RZ, UR4 ;  /* 0x00000004ff167e24 */ /* 0x000fe2000f8e00ff */
[----:B------:R-:W-:Y:S02]  /*16b0*/  ULDC.64 UR4, c[0x0][0x418] ;  /* 0x0001060000047ab9 */ /* 0x000fe40000000a00 */
[----:B--2---:R2:W5:Y:S01]  /*16c0*/  @P3 LDG.E R24, desc[UR42][R4.64] ;  /* 0x0000002a04183981 */ /* 0x004562000c1e1900 */
[----:B-1----:R-:W-:-:S05]  /*16d0*/  @P0 IMAD.WIDE R6, R79, 0x4, R6 ;  /* 0x000000044f060825 */ /* 0x002fca00078e0206 */
[----:B------:R2:W5:Y:S01]  /*16e0*/  @P0 LDG.E R10, desc[UR42][R6.64] ;  /* 0x0000002a060a0981 */ /* 0x000562000c1e1900 */
[----:B0-----:R-:W-:-:S05]  /*16f0*/  @P1 IMAD.WIDE R8, R79, 0x4, R8 ;  /* 0x000000044f081825 */ /* 0x001fca00078e0208 */
[----:B------:R2:W5:Y:S01]  /*1700*/  @P1 LDG.E R22, desc[UR42][R8.64] ;  /* 0x0000002a08161981 */ /* 0x000562000c1e1900 */
[----:B------:R-:W-:Y:S01]  /*1710*/  UISETP.NE.U32.AND UP0, UPT, UR4, URZ, UPT ;  /* 0x0000003f0400728c */ /* 0x000fe2000bf05070 */
[C---:B------:R-:W-:Y:S02]  /*1720*/  LOP3.LUT R3, R78.reuse, 0xff000000, RZ, 0xc0, !PT ;  /* 0xff0000004e037812 */ /* 0x040fe400078ec0ff */
[----:B------:R-:W-:Y:S01]  /*1730*/  ULDC UR4, c[0x0][0x424] ;  /* 0x0001090000047ab9 */ /* 0x000fe20000000800 */
[----:B------:R-:W-:Y:S01]  /*1740*/  UISETP.NE.AND.EX UP0, UPT, UR5, URZ, UPT, UP0 ;  /* 0x0000003f0500728c */ /* 0x000fe2000bf05300 */
[----:B------:R-:W-:Y:S02]  /*1750*/  ISETP.NE.U32.AND P2, PT, RZ, UR6, PT ;  /* 0x00000006ff007c0c */ /* 0x000fe4000bf45070 */
[----:B------:R-:W-:Y:S01]  /*1760*/  ULDC UR5, c[0x0][0x2f0] ;  /* 0x0000bc0000057ab9 */ /* 0x000fe20000000800 */
[----:B------:R-:W-:Y:S01]  /*1770*/  USEL UR4, UR4, 0x1, UP0 ;  /* 0x0000000104047887 */ /* 0x000fe20008000000 */
[----:B------:R-:W-:-:S02]  /*1780*/  LOP3.LUT R0, R78, 0xff0000, RZ, 0xc0, !PT ;  /* 0x00ff00004e007812 */ /* 0x000fc400078ec0ff */
[----:B------:R-:W-:Y:S01]  /*1790*/  SHF.R.U32.HI R3, RZ, 0x8, R3 ;  /* 0x00000008ff037819 */ /* 0x000fe20000011603 */
[----:B------:R-:W-:Y:S01]  /*17a0*/  UIMAD UR4, UR4, UR5, URZ ;  /* 0x00000005040472a4 */ /* 0x000fe2000f8e023f */
[----:B------:R-:W-:Y:S02]  /*17b0*/  ISETP.NE.AND.EX P2, PT, RZ, UR7, PT, P2 ;  /* 0x00000007ff007c0c */ /* 0x000fe4000bf45320 */
[----:B------:R-:W-:Y:S01]  /*17c0*/  ULDC UR5, c[0x0][0x348] ;  /* 0x0000d20000057ab9 */ /* 0x000fe20000000800 */
[----:B------:R-:W-:Y:S01]  /*17d0*/  LEA.HI R205, R0, R3, RZ, 0x10 ;  /* 0x0000000300cd7211 */ /* 0x000fe200078f80ff */
[----:B------:R-:W-:Y:S01]  /*17e0*/  IMAD.MOV.U32 R214, RZ, RZ, R79 ;  /* 0x000000ffffd67224 */ /* 0x000fe200078e004f */
[----:B------:R-:W-:Y:S01]  /*17f0*/  LOP3.LUT R204, R78, 0xffff, RZ, 0xc0, !PT ;  /* 0x0000ffff4ecc7812 */ /* 0x000fe200078ec0ff */
[----:B--2---:R-:W-:Y:S07]  /*1800*/  @P1 BRA `(.L_x_2593) ;  /* 0x0000000000241947 */ /* 0x004fee0003800000 */
        /* <DEDUP_REMOVED lines=9> */
.L_x_2593:
[----:B------:R-:W-:Y:S02]  /*18a0*/  IMAD.U32 R40, RZ, RZ, UR5 ;  /* 0x00000005ff287e24 */ /* 0x000fe4000f8e00ff */
[----:B------:R-:W-:Y:S01]  /*18b0*/  IMAD.U32 R25, RZ, RZ, UR4 ;  /* 0x00000004ff197e24 */ /* 0x000fe2000f8e00ff */
[----:B------:R-:W-:Y:S06]  /*18c0*/  @!P2 BRA `(.L_x_2594) ;  /* 0x000000000010a947 */ /* 0x000fec0003800000 */
[----:B------:R-:W0:Y:S02]  /*18d0*/  LDC.64 R4, c[0x0][0xa20] ;  /* 0x00028800ff047b82 */ /* 0x000e240000000a00 */
[----:B0-----:R-:W-:-:S05]  /*18e0*/  IMAD.WIDE R4, R79, 0x4, R4 ;  /* 0x000000044f047825 */ /* 0x001fca00078e0204 */
[----:B------:R0:W5:Y:S01]  /*18f0*/  LDG.E R25, desc[UR42][R4.64] ;  /* 0x0000002a04197981 */ /* 0x000162000c1e1900 */
[----:B------:R-:W-:Y:S05]  /*1900*/  BRA `(.L_x_2595) ;  /* 0x0000000000107947 */ /* 0x000fea0003800000 */
.L_x_2594:
[----:B------:R-:W-:Y:S05]  /*1910*/  @!P3 BRA `(.L_x_2595) ;  /* 0x00000000000cb947 */ /* 0x000fea0003800000 */
[----:B------:R-:W2:Y:S04]  /*1920*/  LDG.E R0, desc[UR42][R4.64] ;  /* 0x0000002a04007981 */ /* 0x000ea8000c1e1900 */
[----:B------:R-:W2:Y:S02]  /*1930*/  LDG.E R25, desc[UR42][R4.64+0x4] ;  /* 0x0000042a04197981 */ /* 0x000ea4000c1e1900 */
[----:B--2---:R-:W-:-:S07]  /*1940*/  IMAD.IADD R25, R25, 0x1, -R0 ;  /* 0x0000000119197824 */ /* 0x004fce00078e0a00 */
.L_x_2595:
[----:B------:R-:W-:Y:S01]  /*1950*/  ULDC.64 UR4, c[0x0][0xa10] ;  /* 0x0002840000047ab9 */ /* 0x000fe20000000a00 */
[----:B0-----:R-:W0:Y:S01]  /*1960*/  LDC R4, c[0x0][0x448] ;  /* 0x00011200ff047b82 */ /* 0x001e220000000800 */
[----:B------:R-:W-:-:S04]  /*1970*/  ISETP.NE.U32.AND P0, PT, RZ, UR4, PT ;  /* 0x00000004ff007c0c */ /* 0x000fc8000bf05070 */
[----:B------:R-:W-:Y:S01]  /*1980*/  ISETP.NE.AND.EX P0, PT, RZ, UR5, PT, P0 ;  /* 0x00000005ff007c0c */ /* 0x000fe2000bf05300 */
[----:B------:R-:W-:Y:S02]  /*1990*/  ULDC.64 UR4, c[0x0][0xa30] ;  /* 0x00028c0000047ab9 */ /* 0x000fe40000000a00 */
[----:B------:R-:W-:-:S04]  /*19a0*/  ISETP.NE.U32.AND P1, PT, RZ, UR4, PT ;  /* 0x00000004ff007c0c */ /* 0x000fc8000bf25070 */
[----:B------:R-:W-:-:S06]  /*19b0*/  ISETP.NE.AND.EX P1, PT, RZ, UR5, PT, P1 ;  /* 0x00000005ff007c0c */ /* 0x000fcc000bf25310 */
[----:B------:R-:W1:Y:S08]  /*19c0*/  @P0 LDC.64 R6, c[0x0][0xa10] ;  /* 0x00028400ff060b82 */ /* 0x000e700000000a00 */
[----:B------:R-:W2:Y:S01]  /*19d0*/  @P1 LDC.64 R8, c[0x0][0xa30] ;  /* 0x00028c00ff081b82 */ /* 0x000ea20000000a00 */
[----:B-1----:R-:W-:-:S05]  /*19e0*/  @P0 IMAD.WIDE R6, R79, 0x4, R6 ;  /* 0x000000044f060825 */ /* 0x002fca00078e0206 */
[----:B------:R-:W3:Y:S04]  /*19f0*/  @P0 LDG.E R0, desc[UR42][R6.64] ;  /* 0x0000002a06000981 */ /* 0x000ee8000c1e1900 */
[----:B------:R-:W3:Y:S01]  /*1a00*/  @P0 LDG.E R3, desc[UR42][R6.64+0x4] ;  /* 0x0000042a06030981 */ /* 0x000ee2000c1e1900 */
[----:B-----5:R-:W-:Y:S02]  /*1a10*/  IMAD.MOV.U32 R76, RZ, RZ, R25 ;  /* 0x000000ffff4c7224 */ /* 0x020fe400078e0019 */
[----:B--2---:R-:W-:-:S05]  /*1a20*/  @P1 IMAD.WIDE R8, R79, 0x4, R8 ;  /* 0x000000044f081825 */ /* 0x004fca00078e0208 */
[----:B------:R1:W5:Y:S01]  /*1a30*/  @P1 LDG.E R76, desc[UR42][R8.64] ;  /* 0x0000002a084c1981 */ /* 0x000362000c1e1900 */
[----:B0-----:R-:W-:Y:S01]  /*1a40*/  ISETP.NE.AND P1, PT, R4, 0x1, PT ;  /* 0x000000010400780c */ /* 0x001fe20003f25270 */
[----:B------:R-:W-:Y:S01]  /*1a50*/  IMAD.SHL.U32 R192, R77, 0x40, RZ ;  /* 0x000000404dc07824 */ /* 0x000fe200078e00ff */
[----:B------:R-:W0:Y:S01]  /*1a60*/  LDC.64 R4, c[0x0][0x9e0] ;  /* 0x00027800ff047b82 */ /* 0x000e220000000a00 */
[----:B------:R-:W-:-:S10]  /*1a70*/  IMAD.IADD R13, R25, 0x1, -R10 ;  /* 0x00000001190d7824 */ /* 0x000fd400078e0a0a */
[----:B------:R-:W2:Y:S08]  /*1a80*/  @P1 LDC R11, c[0x0][0x44c] ;  /* 0x00011300ff0b1b82 */ /* 0x000eb00000000800 */
[----:B------:R-:W4:Y:S01]  /*1a90*/  @P1 LDC R12, c[0x0][0x450] ;  /* 0x00011400ff0c1b82 */ /* 0x000f220000000800 */
[----:B0-----:R-:W-:Y:S01]  /*1aa0*/  ISETP.GE.AND P2, PT, R5, 0x1, PT ;  /* 0x000000010500780c */ /* 0x001fe20003f46270 */
[----:B---3--:R-:W-:-:S02]  /*1ab0*/  @P0 IMAD.IADD R40, R3, 0x1, -R0 ;  /* 0x0000000103280824 */ /* 0x008fc400078e0a00 */
[----:B------:R-:W-:Y:S02]  /*1ac0*/  VIADD R0, R192, 0x3f ;  /* 0x0000003fc0007836 */ /* 0x000fe40000000000 */
[----:B------:R-:W-:Y:S02]  /*1ad0*/  IMAD.IADD R23, R13, 0x1, R40 ;  /* 0x000000010d177824 */ /* 0x000fe400078e0228 */
[----:B--2---:R-:W-:-:S03]  /*1ae0*/  @P1 IMAD.HI.U32 R3, R0, R11, RZ ;  /* 0x0000000b00031227 */ /* 0x004fc600078e00ff */
[C---:B------:R-:W-:Y:S01]  /*1af0*/  IADD3 R7, R23.reuse, 0x1, -R22 ;  /* 0x0000000117077810 */ /* 0x040fe20007ffe816 */
[----:B------:R-:W-:Y:S01]  /*1b00*/  IMAD.MOV.U32 R6, RZ, RZ, R0 ;  /* 0x000000ffff067224 */ /* 0x000fe200078e0000 */
[----:B----4-:R-:W-:Y:S01]  /*1b10*/  @P1 SHF.R.U32.HI R6, RZ, R12, R3 ;  /* 0x0000000cff061219 */ /* 0x010fe20000011603 */
[----:B------:R-:W-:-:S04]  /*1b20*/  VIADD R0, R23, 0x3f ;  /* 0x0000003f17007836 */ /* 0x000fc80000000000 */
[----:B-1----:R-:W-:Y:S01]  /*1b30*/  IMAD.IADD R9, R7, 0x1, R6 ;  /* 0x0000000107097824 */ /* 0x002fe200078e0206 */
[----:B------:R-:W-:-:S03]  /*1b40*/  SHF.R.S32.HI R3, RZ, 0x1f, R0 ;  /* 0x0000001fff037819 */ /* 0x000fc60000011400 */
[----:B------:R-:W-:Y:S01]  /*1b50*/  IMAD.IADD R4, R9, 0x1, R4 ;  /* 0x0000000109047824 */ /* 0x000fe200078e0204 */
[----:B------:R-:W-:-:S04]  /*1b60*/  LEA.HI R3, R3, R0, RZ, 0x6 ;  /* 0x0000000003037211 */ /* 0x000fc800078f30ff */
[----:B------:R-:W-:Y:S01]  /*1b70*/  SHF.R.S32.HI R43, RZ, 0x6, R3 ;  /* 0x00000006ff2b7819 */ /* 0x000fe20000011403 */
[----:B------:R-:W-:Y:S06]  /*1b80*/  @!P2 BRA `(.L_x_2596) ;  /* 0x000000000048a947 */ /* 0x000fec0003800000 */
[C---:B------:R-:W-:Y:S01]  /*1b90*/  ISETP.GT.AND P0, PT, R9.reuse, RZ, PT ;  /* 0x000000ff0900720c */ /* 0x040fe20003f04270 */
[----:B------:R-:W-:Y:S01]  /*1ba0*/  BSSY B0, `(.L_x_2597) ;  /* 0x000000e000007945 */ /* 0x000fe20003800000 */
[----:B------:R-:W-:-:S11]  /*1bb0*/  VIADD R0, R9, 0xffffffff ;  /* 0xffffffff09007836 */ /* 0x000fd60000000000 */
[----:B------:R-:W-:Y:S05]  /*1bc0*/  @P0 BRA `(.L_x_2598) ;  /* 0x00000000001c0947 */ /* 0x000fea0003800000 */
[----:B------:R-:W-:Y:S01]  /*1bd0*/  ISETP.NE.AND P0, PT, R5, 0x1, PT ;  /* 0x000000010500780c */ /* 0x000fe20003f05270 */
[----:B------:R-:W-:-:S12]  /*1be0*/  IMAD.MOV R3, RZ, RZ, -R9 ;  /* 0x000000ffff037224 */ /* 0x000fd800078e0a09 */
[----:B------:R-:W0:Y:S02]  /*1bf0*/  @P0 LDC.64 R6, c[0x0][0x9e8] ;  /* 0x00027a00ff060b82 */ /* 0x000e240000000a00 */
[----:B0-----:R-:W-:-:S05]  /*1c00*/  @P0 IMAD.HI.U32 R0, R3, R6, RZ ;  /* 0x0000000603000227 */ /* 0x001fca00078e00ff */
[----:B------:R-:W-:-:S04]  /*1c10*/  @P0 SHF.R.U32.HI R3, RZ, R7, R0 ;  /* 0x00000007ff030219 */ /* 0x000fc80000011600 */
[----:B------:R-:W-:Y:S01]  /*1c20*/  LOP3.LUT R0, RZ, R3, RZ, 0x33, !PT ;  /* 0x00000003ff007212 */ /* 0x000fe200078e33ff */
[----:B------:R-:W-:Y:S06]  /*1c30*/  BRA `(.L_x_2599) ;  /* 0x0000000000107947 */ /* 0x000fec0003800000 */
.L_x_2598:
[----:B------:R-:W-:-:S13]  /*1c40*/  ISETP.NE.AND P0, PT, R5, 0x1, PT ;  /* 0x000000010500780c */ /* 0x000fda0003f05270 */
[----:B------:R-:W0:Y:S02]  /*1c50*/  @P0 LDC.64 R6, c[0x0][0x9e8] ;  /* 0x00027a00ff060b82 */ /* 0x000e240000000a00 */
[----:B0-----:R-:W-:-:S05]  /*1c60*/  @P0 IMAD.HI.U32 R6, R0, R6, RZ ;  /* 0x0000000600060227 */ /* 0x001fca00078e00ff */
[----:B------:R-:W-:-:S07]  /*1c70*/  @P0 SHF.R.U32.HI R0, RZ, R7, R6 ;  /* 0x00000007ff000219 */ /* 0x000fce0000011606 */
.L_x_2599:
[----:B------:R-:W-:Y:S05]  /*1c80*/  BSYNC B0 ;  /* 0x0000000000007941 */ /* 0x000fea0003800000 */
.L_x_2597:
[----:B------:R-:W-:-:S05]  /*1c90*/  IMAD R3, R0, R5, R5 ;  /* 0x0000000500037224 */ /* 0x000fca00078e0205 */
[----:B------:R-:W-:-:S07]  /*1ca0*/  VIMNMX R4, R4, R3, PT ;  /* 0x0000000304047248 */ /* 0x000fce0003fe0100 */
.L_x_2596:
[----:B------:R-:W0:Y:S01]  /*1cb0*/  @P1 LDC R7, c[0x0][0x44c] ;  /* 0x00011300ff071b82 */ /* 0x000e220000000800 */
[----:B------:R-:W-:Y:S01]  /*1cc0*/  VIADD R4, R4, 0x3f ;  /* 0x0000003f04047836 */ /* 0x000fe20000000000 */
[----:B------:R-:W-:Y:S01]  /*1cd0*/  ULDC UR4, c[0x0][0x9dc] ;  /* 0x0002770000047ab9 */ /* 0x000fe20000000800 */
[----:B------:R-:W-:-:S03]  /*1ce0*/  IMAD.MOV.U32 R6, RZ, RZ, R192 ;  /* 0x000000ffff067224 */ /* 0x000fc600078e00c0 */
[----:B------:R-:W-:Y:S02]  /*1cf0*/  SHF.R.S32.HI R3, RZ, 0x1f, R4 ;  /* 0x0000001fff037819 */ /* 0x000fe40000011404 */
[----:B------:R-:W1:Y:S02]  /*1d00*/  @P1 LDC R9, c[0x0][0x450] ;  /* 0x00011400ff091b82 */ /* 0x000e640000000800 */
[----:B------:R-:W-:Y:S01]  /*1d10*/  LEA.HI R3, R3, R4, RZ, 0x6 ;  /* 0x0000000403037211 */ /* 0x000fe200078f30ff */
[----:B0-----:R-:W-:-:S05]  /*1d20*/  @P1 IMAD.HI.U32 R0, R192, R7, RZ ;  /* 0x00000007c0001227 */ /* 0x001fca00078e00ff */
[----:B-1----:R-:W-:Y:S02]  /*1d30*/  @P1 SHF.R.U32.HI R6, RZ, R9, R0 ;  /* 0x00000009ff061219 */ /* 0x002fe40000011600 */
[----:B------:R-:W-:Y:S02]  /*1d40*/  SHF.R.S32.HI R0, RZ, 0x6, R3 ;  /* 0x00000006ff007819 */ /* 0x000fe40000011403 */
[----:B------:R-:W-:Y:S02]  /*1d50*/  IADD3 R3, R6, R23, -R22 ;  /* 0x0000001706037210 */ /* 0x000fe40007ffe816 */
[----:B------:R-:W-:-:S03]  /*1d60*/  VIMNMX R8, R43, R0, PT ;  /* 0x000000002b087248 */ /* 0x000fc60003fe0100 */
[----:B------:R-:W-:Y:S01]  /*1d70*/  VIADD R0, R3, -UR4 ;  /* 0x8000000403007c36 */ /* 0x000fe20008000000 */
[----:B------:R-:W-:Y:S06]  /*1d80*/  @!P2 BRA `(.L_x_2600) ;  /* 0x000000000044a947 */ /* 0x000fec0003800000 */
[----:B------:R-:W-:Y:S01]  /*1d90*/  ISETP.GT.AND P0, PT, R3, -0x1, PT ;  /* 0xffffffff0300780c */ /* 0x000fe20003f04270 */
[----:B------:R-:W-:-:S12]  /*1da0*/  BSSY B0, `(.L_x_2601) ;  /* 0x000000d000007945 */ /* 0x000fd80003800000 */
[----:B------:R-:W-:Y:S05]  /*1db0*/  @P0 BRA `(.L_x_2602) ;  /* 0x00000000001c0947 */ /* 0x000fea0003800000 */
[----:B------:R-:W-:Y:S02]  /*1dc0*/  ISETP.NE.AND P0, PT, R5, 0x1, PT ;  /* 0x000000010500780c */ /* 0x000fe40003f05270 */
[----:B------:R-:W-:-:S11]  /*1dd0*/  LOP3.LUT R3, RZ, R3, RZ, 0x33, !PT ;  /* 0x00000003ff037212 */ /* 0x000fd600078e33ff */
[----:B------:R-:W0:Y:S02]  /*1de0*/  @P0 LDC.64 R6, c[0x0][0x9e8] ;  /* 0x00027a00ff060b82 */ /* 0x000e240000000a00 */
[----:B0-----:R-:W-:-:S05]  /*1df0*/  @P0 IMAD.HI.U32 R4, R3, R6, RZ ;  /* 0x0000000603040227 */ /* 0x001fca00078e00ff */
[----:B------:R-:W-:-:S04]  /*1e00*/  @P0 SHF.R.U32.HI R3, RZ, R7, R4 ;  /* 0x00000007ff030219 */ /* 0x000fc80000011604 */
[----:B------:R-:W-:Y:S01]  /*1e10*/  LOP3.LUT R3, RZ, R3, RZ, 0x33, !PT ;  /* 0x00000003ff037212 */ /* 0x000fe200078e33ff */
[----:B------:R-:W-:Y:S06]  /*1e20*/  BRA `(.L_x_2603) ;  /* 0x0000000000107947 */ /* 0x000fec0003800000 */
.L_x_2602:
[----:B------:R-:W-:-:S13]  /*1e30*/  ISETP.NE.AND P0, PT, R5, 0x1, PT ;  /* 0x000000010500780c */ /* 0x000fda0003f05270 */
[----:B------:R-:W0:Y:S02]  /*1e40*/  @P0 LDC.64 R6, c[0x0][0x9e8] ;  /* 0x00027a00ff060b82 */ /* 0x000e240000000a00 */
[----:B0-----:R-:W-:-:S05]  /*1e50*/  @P0 IMAD.HI.U32 R4, R3, R6, RZ ;  /* 0x0000000603040227 */ /* 0x001fca00078e00ff */
[----:B------:R-:W-:-:S07]  /*1e60*/  @P0 SHF.R.U32.HI R3, RZ, R7, R4 ;  /* 0x00000007ff030219 */ /* 0x000fce0000011604 */
.L_x_2603:
[----:B------:R-:W-:Y:S05]  /*1e70*/  BSYNC B0 ;  /* 0x0000000000007941 */ /* 0x000fea0003800000 */
.L_x_2601:
[----:B------:R-:W-:-:S05]  /*1e80*/  IMAD R3, R3, R5, RZ ;  /* 0x0000000503037224 */ /* 0x000fca00078e02ff */
[----:B------:R-:W-:-:S07]  /*1e90*/  VIMNMX R0, R0, R3, !PT ;  /* 0x0000000300007248 */ /* 0x000fce0007fe0100 */
.L_x_2600:
[----:B------:R-:W-:Y:S01]  /*1ea0*/  SHF.R.S32.HI R3, RZ, 0x1f, R0 ;  /* 0x0000001fff037819 */ /* 0x000fe20000011400 */
[----:B------:R-:W-:Y:S01]  /*1eb0*/  BSSY B0, `(.L_x_2604) ;  /* 0x0000028000007945 */ /* 0x000fe20003800000 */
[----:B------:R-:W-:Y:S02]  /*1ec0*/  LOP3.LUT R220, R205, 0xff, RZ, 0xc0, !PT ;  /* 0x000000ffcddc7812 */ /* 0x000fe400078ec0ff */
[----:B------:R-:W-:Y:S02]  /*1ed0*/  LEA.HI R3, R3, R0, RZ, 0x6 ;  /* 0x0000000003037211 */ /* 0x000fe400078f30ff */
[----:B------:R-:W-:Y:S02]  /*1ee0*/  SHF.R.U32.HI R205, RZ, 0x10, R205 ;  /* 0x00000010ffcd7819 */ /* 0x000fe400000116cd */
[----:B------:R-:W-:-:S04]  /*1ef0*/  SHF.R.S32.HI R3, RZ, 0x6, R3 ;  /* 0x00000006ff037819 */ /* 0x000fc80000011403 */
[----:B------:R-:W-:Y:S01]  /*1f00*/  VIMNMX R9, RZ, R3, !PT ;  /* 0x00000003ff097248 */ /* 0x000fe20007fe0100 */
[----:B------:R-:W-:-:S03]  /*1f10*/  IMAD.MOV.U32 R3, RZ, RZ, RZ ;  /* 0x000000ffff037224 */ /* 0x000fc600078e00ff */
[----:B------:R-:W-:-:S13]  /*1f20*/  ISETP.GT.AND P0, PT, R8, R9, PT ;  /* 0x000000090800720c */ /* 0x000fda0003f04270 */
[----:B------:R-:W-:Y:S05]  /*1f30*/  @!P0 BRA `(.L_x_2605) ;  /* 0x00000000007c8947 */ /* 0x000fea0003800000 */
[----:B------:R-:W-:Y:S01]  /*1f40*/  ISETP.NE.AND P0, PT, R205, RZ, PT ;  /* 0x000000ffcd00720c */ /* 0x000fe20003f05270 */
[----:B------:R-:W-:-:S03]  /*1f50*/  ULDC UR4, c[0x0][0x9f0] ;  /* 0x00027c0000047ab9 */ /* 0x000fc60000000800 */
[----:B------:R-:W-:-:S04]  /*1f60*/  SEL R11, R205, UR4, P0 ;  /* 0x00000004cd0b7c07 */ /* 0x000fc80008000000 */
[-C--:B------:R-:W-:Y:S02]  /*1f70*/  IABS R6, R11.reuse ;  /* 0x0000000b00067213 */ /* 0x080fe40000000000 */
[----:B------:R-:W-:Y:S02]  /*1f80*/  IADD3 R0, R11, -0x1, R8 ;  /* 0xffffffff0b007810 */ /* 0x000fe40007ffe008 */
[----:B------:R-:W0:Y:S01]  /*1f90*/  I2F.RP R3, R6 ;  /* 0x0000000600037306 */ /* 0x000e220000209400 */
[----:B------:R-:W-:Y:S02]  /*1fa0*/  IABS R12, R11 ;  /* 0x0000000b000c7213 */ /* 0x000fe40000000000 */
[----:B------:R-:W-:-:S05]  /*1fb0*/  IMAD.IADD R0, R0, 0x1, -R9 ;  /* 0x0000000100007824 */ /* 0x000fca00078e0a09 */
        /* <DEDUP_REMOVED lines=10> */
[----:B------:R-:W-:-:S04]  /*2060*/  IMAD.HI.U32 R5, R5, R7, R4 ;  /* 0x0000000705057227 */ /* 0x000fc800078e0004 */
[----:B------:R-:W-:-:S04]  /*2070*/  IMAD.MOV.U32 R4, RZ, RZ, R10 ;  /* 0x000000ffff047224 */ /* 0x000fc800078e000a */
        /* <DEDUP_REMOVED lines=11> */
.L_x_2605:
[----:B------:R-:W-:Y:S05]  /*2130*/  BSYNC B0 ;  /* 0x0000000000007941 */ /* 0x000fea0003800000 */
.L_x_2604:
[----:B------:R-:W-:Y:S01]  /*2140*/  IMAD R0, R220, R3, R9 ;  /* 0x00000003dc007224 */ /* 0x000fe200078e0209 */
        /* <DEDUP_REMOVED lines=35> */
.L_x_2608:
[----:B------:R-:W-:Y:S05]  /*2380*/  BSYNC B6 ;  /* 0x0000000000067941 */ /* 0x000fea0003800000 */
.L_x_2607:
        /* <DEDUP_REMOVED lines=20> */
.L_x_2610:
[----:B------:R-:W-:Y:S05]  /*24d0*/  BSYNC B6 ;  /* 0x0000000000067941 */ /* 0x000fea0003800000 */
.L_x_2609:
[----:B------:R-:W-:Y:S01]  /*24e0*/  ULDC.64 UR4, c[0x0][0x9f8] ;  /* 0x00027e0000047ab9 */ /* 0x000fe20000000a00 */
[----:B------:R-:W0:Y:S01]  /*24f0*/  LDC.64 R60, c[0x0][0x300] ;  /* 0x0000c000ff3c7b82 */ /* 0x000e220000000a00 */
[----:B------:R-:W-:Y:S01]  /*2500*/  ISETP.NE.U32.AND P0, PT, RZ, UR4, PT ;  /* 0x00000004ff007c0c */ /* 0x000fe2000bf05070 */
[----:B------:R-:W-:Y:S01]  /*2510*/  IMAD.IADD R39, R24, 0x1, R25 ;  /* 0x0000000118277824 */ /* 0x000fe200078e0219 */
[----:B------:R-:W-:Y:S02]  /*2520*/  ULDC.64 UR6, c[0x0][0xa08] ;  /* 0x0002820000067ab9 */ /* 0x000fe40000000a00 */
[----:B------:R-:W-:Y:S01]  /*2530*/  ISETP.NE.AND.EX P0, PT, RZ, UR5, PT, P0 ;  /* 0x00000005ff007c0c */ /* 0x000fe2000bf05300 */
[----:B------:R-:W-:Y:S02]  /*2540*/  ULDC.64 UR4, c[0x0][0x308] ;  /* 0x0000c20000047ab9 */ /* 0x000fe40000000a00 */
[----:B------:R-:W1:Y:S01]  /*2550*/  LDC.64 R58, c[0x0][0x3f8] ;  /* 0x0000fe00ff3a7b82 */ /* 0x000e620000000a00 */
[----:B------:R-:W-:-:S07]  /*2560*/  SHF.R.S32.HI R17, RZ, 0x1f, R16 ;  /* 0x0000001fff117819 */ /* 0x000fce0000011410 */
[----:B------:R-:W2:Y:S08]  /*2570*/  LDC R51, c[0x0][0x3f4] ;  /* 0x0000fd00ff337b82 */ /* 0x000eb00000000800 */
[----:B------:R-:W3:Y:S02]  /*2580*/  @P0 LDC.64 R4, c[0x0][0x9f8] ;  /* 0x00027e00ff040b82 */ /* 0x000ee40000000a00 */
[----:B---3--:R-:W-:-:S05]  /*2590*/  @P0 IMAD.WIDE R4, R79, 0x4, R4 ;  /* 0x000000044f040825 */ /* 0x008fca00078e0204 */
        /* <DEDUP_REMOVED lines=9> */
[----:B------:R-:W-:Y:S01]  /*2630*/  SHF.R.S32.HI R189, RZ, 0x1f, R188 ;  /* 0x0000001fffbd7819 */ /* 0x000fe200000114bc */
[----:B------:R-:W-:Y:S01]  /*2640*/  IMAD R3, R39, R61, R0 ;  /* 0x0000003d27037224 */ /* 0x000fe200078e0200 */
[----:B---3--:R-:W3:Y:S01]  /*2650*/  LDC.64 R4, c[0x0][0x408] ;  /* 0x00010200ff047b82 */ /* 0x008ee20000000a00 */
[----:B------:R-:W-:Y:S01]  /*2660*/  IMAD R8, R72, R60, RZ ;  /* 0x0000003c48087224 */ /* 0x000fe200078e02ff */
[----:B--2---:R-:W-:Y:S01]  /*2670*/  ISETP.GE.AND P1, PT, R16, R51, PT ;  /* 0x000000331000720c */ /* 0x004fe20003f26270 */
[----:B------:R-:W-:Y:S01]  /*2680*/  IMAD.IADD R7, R7, 0x1, R3 ;  /* 0x0000000107077824 */ /* 0x000fe200078e0203 */
[----:B------:R-:W-:Y:S01]  /*2690*/  LOP3.LUT R57, R57, 0x1c0, RZ, 0xc0, !PT ;  /* 0x000001c039397812 */ /* 0x000fe200078ec0ff */
[----:B-1----:R-:W-:Y:S01]  /*26a0*/  IMAD R3, R72, R58, RZ ;  /* 0x0000003a48037224 */ /* 0x002fe200078e02ff */
[----:B------:R-:W-:Y:S01]  /*26b0*/  IADD3 R38, P2, R184, R39, RZ ;  /* 0x00000027b8267210 */ /* 0x000fe20007f5e0ff */
[----:B------:R-:W-:Y:S01]  /*26c0*/  IMAD.WIDE.U32 R20, R204, UR4, R6 ;  /* 0x00000004cc147c25 */ /* 0x000fe2000f8e0006 */
[----:B------:R-:W-:-:S02]  /*26d0*/  SHF.R.U32.HI R53, RZ, 0x3, R57 ;  /* 0x00000003ff357819 */ /* 0x000fc40000011639 */
[----:B------:R-:W-:Y:S01]  /*26e0*/  P2R R73, PR, RZ, 0x2 ;  /* 0x00000002ff497803 */ /* 0x000fe20000000000 */
[----:B------:R-:W-:Y:S01]  /*26f0*/  IMAD R21, R204, UR5, R21 ;  /* 0x00000005cc157c24 */ /* 0x000fe2000f8e0215 */
[----:B------:R-:W-:Y:S01]  /*2700*/  ULDC.64 UR4, c[0x0][0x330] ;  /* 0x0000cc0000047ab9 */ /* 0x000fe20000000a00 */
[----:B------:R-:W-:Y:S01]  /*2710*/  IMAD R8, R184, R61, R8 ;  /* 0x0000003db8087224 */ /* 0x000fe200078e0208 */
[----:B------:R-:W-:Y:S01]  /*2720*/  SHF.L.U64.HI R61, R60, 0x6, R61 ;  /* 0x000000063c3d7819 */ /* 0x000fe2000001023d */
[----:B------:R-:W-:-:S04]  /*2730*/  IMAD.WIDE.U32 R28, R204, UR4, R16 ;  /* 0x00000004cc1c7c25 */ /* 0x000fc8000f8e0010 */
[----:B------:R-:W-:Y:S01]  /*2740*/  IMAD R29, R204, UR5, R29 ;  /* 0x00000005cc1d7c24 */ /* 0x000fe2000f8e021d */
[----:B------:R-:W-:Y:S01]  /*2750*/  ULDC.64 UR4, c[0x0][0x310] ;  /* 0x0000c40000047ab9 */ /* 0x000fe20000000a00 */
[C---:B------:R-:W-:Y:S01]  /*2760*/  IMAD R11, R184.reuse, R59, R3 ;  /* 0x0000003bb80b7224 */ /* 0x040fe200078e0203 */
[----:B------:R-:W-:Y:S01]  /*2770*/  SEL R3, R51, RZ, P1 ;  /* 0x000000ff33037207 */ /* 0x000fe20000800000 */
[----:B------:R-:W-:Y:S01]  /*2780*/  IMAD.WIDE.U32 R30, R184, R58, R188 ;  /* 0x0000003ab81e7225 */ /* 0x000fe200078e00bc */
[----:B---3--:R-:W-:Y:S02]  /*2790*/  SHF.L.U64.HI R56, R4, 0x6, R5 ;  /* 0x0000000604387819 */ /* 0x008fe40000010205 */
[----:B0-----:R-:W-:Y:S01]  /*27a0*/  LEA.HI R52, R52, 0x8, RZ, 0x19 ;  /* 0x0000000834347811 */ /* 0x001fe200078fc8ff */
[----:B------:R-:W-:-:S04]  /*27b0*/  IMAD.WIDE.U32 R34, R184, R4, R188 ;  /* 0x00000004b8227225 */ /* 0x000fc800078e00bc */
[----:B------:R-:W-:-:S04]  /*27c0*/  IMAD.WIDE.U32 R36, R184, R4, R16 ;  /* 0x00000004b8247225 */ /* 0x000fc800078e0010 */
[----:B------:R-:W-:Y:S02]  /*27d0*/  IMAD.IADD R3, R16, 0x1, R3 ;  /* 0x0000000110037824 */ /* 0x000fe400078e0203 */
[----:B------:R-:W-:-:S03]  /*27e0*/  IMAD.WIDE.U32 R32, R184, R58, R16 ;  /* 0x0000003ab8207225 */ /* 0x000fc600078e0010 */
[----:B------:R-:W-:Y:S01]  /*27f0*/  SHF.R.S32.HI R62, RZ, 0x1f, R3 ;  /* 0x0000001fff3e7819 */ /* 0x000fe20000011403 */
[----:B------:R-:W-:Y:S02]  /*2800*/  IMAD.IADD R31, R31, 0x1, R11 ;  /* 0x000000011f1f7824 */ /* 0x000fe400078e020b */
[----:B------:R-:W-:Y:S01]  /*2810*/  IMAD.IADD R33, R11, 0x1, R33 ;  /* 0x000000010b217824 */ /* 0x000fe200078e0221 */
[----:B------:R-:W-:Y:S01]  /*2820*/  LEA.HI R62, R62, R3, RZ, 0x3 ;  /* 0x000000033e3e7211 */ /* 0x000fe200078f18ff */
[----:B-----5:R-:W-:-:S03]  /*2830*/  IMAD.WIDE.U32 R30, R76, R58, R30 ;  /* 0x0000003a4c1e7225 */ /* 0x020fc600078e001e */
[----:B------:R-:W-:Y:S01]  /*2840*/  LOP3.LUT R47, R62, 0xfffffff8, RZ, 0xc0, !PT ;  /* 0xfffffff83e2f7812 */ /* 0x000fe200078ec0ff */
[----:B------:R-:W-:-:S03]  /*2850*/  IMAD.WIDE.U32 R32, R76, R58, R32 ;  /* 0x0000003a4c207225 */ /* 0x000fc600078e0020 */
[----:B------:R-:W-:Y:S01]  /*2860*/  SHF.R.S32.HI R44, RZ, 0x1f, R47 ;  /* 0x0000001fff2c7819 */ /* 0x000fe2000001142f */
[----:B------:R-:W-:Y:S02]  /*2870*/  VIADD R54, R16, 0x20 ;  /* 0x0000002010367836 */ /* 0x000fe40000000000 */
[----:B------:R-:W-:Y:S02]  /*2880*/  IMAD.SHL.U32 R55, R4, 0x40, RZ ;  /* 0x0000004004377824 */ /* 0x000fe400078e00ff */
[----:B------:R-:W-:Y:S02]  /*2890*/  IMAD.SHL.U32 R51, R51, 0x2, RZ ;  /* 0x0000000233337824 */ /* 0x000fe400078e00ff */
[----:B------:R-:W-:Y:S01]  /*28a0*/  IMAD.X R39, R9, 0x1, R72, P2 ;  /* 0x0000000109277824 */ /* 0x000fe200010e0648 */
[----:B----4-:R-:W-:Y:S02]  /*28b0*/  SHF.R.S32.HI R0, RZ, 0x1f, R79 ;  /* 0x0000001fff007819 */ /* 0x010fe4000001144f */
[----:B------:R-:W-:-:S02]  /*28c0*/  SEL R79, R79, RZ, !P0 ;  /* 0x000000ff4f4f7207 */ /* 0x000fc40004000000 */
[----:B------:R-:W-:-:S03]  /*28d0*/  SEL R0, R0, RZ, !P0 ;  /* 0x000000ff00007207 */ /* 0x000fc60004000000 */
[----:B------:R-:W-:-:S04]  /*28e0*/  IMAD.WIDE.U32 R20, R79, UR4, R20 ;  /* 0x000000044f147c25 */ /* 0x000fc8000f8e0014 */
[----:B------:R-:W-:-:S04]  /*28f0*/  IMAD R6, R0, UR4, RZ ;  /* 0x0000000400067c24 */ /* 0x000fc8000f8e02ff */
[----:B------:R-:W-:Y:S01]  /*2900*/  IMAD R65, R79, UR5, R6 ;  /* 0x000000054f417c24 */ /* 0x000fe2000f8e0206 */
[----:B------:R-:W-:Y:S01]  /*2910*/  ULDC.64 UR4, c[0x0][0x338] ;  /* 0x0000ce0000047ab9 */ /* 0x000fe20000000a00 */
[----:B------:R-:W-:-:S04]  /*2920*/  IMAD.WIDE.U32 R6, R184, R60, R16 ;  /* 0x0000003cb8067225 */ /* 0x000fc800078e0010 */
[----:B------:R-:W-:Y:S01]  /*2930*/  IMAD R0, R0, UR4, RZ ;  /* 0x0000000400007c24 */ /* 0x000fe2000f8e02ff */
[----:B------:R-:W-:Y:S01]  /*2940*/  IADD3 R64, P0, R20, R6, RZ ;  /* 0x0000000614407210 */ /* 0x000fe20007f1e0ff */
[----:B------:R-:W-:Y:S02]  /*2950*/  IMAD.IADD R65, R21, 0x1, R65 ;  /* 0x0000000115417824 */ /* 0x000fe400078e0241 */
[----:B------:R-:W-:Y:S01]  /*2960*/  IMAD.WIDE.U32 R28, R79, UR4, R28 ;  /* 0x000000044f1c7c25 */ /* 0x000fe2000f8e001c */
[----:B------:R-:W-:Y:S02]  /*2970*/  ULDC UR4, c[0x0][0x2f4] ;  /* 0x0000bd0000047ab9 */ /* 0x000fe40000000800 */
[----:B------:R-:W-:Y:S01]  /*2980*/  IADD3.X R63, R65, R7, R8, P0, !PT ;  /* 0x00000007413f7210 */ /* 0x000fe200007fe408 */
[----:B------:R-:W-:Y:S01]  /*2990*/  IMAD R79, R79, UR5, R0 ;  /* 0x000000054f4f7c24 */ /* 0x000fe2000f8e0200 */
[----:B------:R-:W-:Y:S01]  /*29a0*/  ISETP.GE.AND P0, PT, R16, UR4, PT ;  /* 0x0000000410007c0c */ /* 0x000fe2000bf06270 */
[----:B------:R-:W-:Y:S01]  /*29b0*/  IMAD R0, R72, R4, RZ ;  /* 0x0000000448007224 */ /* 0x000fe200078e02ff */
[----:B------:R-:W-:Y:S01]  /*29c0*/  ISETP.GE.AND P1, PT, R54, UR4, PT ;  /* 0x0000000436007c0c */ /* 0x000fe2000bf26270 */
[----:B------:R-:W-:-:S02]  /*29d0*/  IMAD.SHL.U32 R60, R60, 0x40, RZ ;  /* 0x000000403c3c7824 */ /* 0x000fc400078e00ff */
[----:B------:R-:W-:-:S04]  /*29e0*/  IMAD R7, R184, R5, R0 ;  /* 0x00000005b8077224 */ /* 0x000fc800078e0200 */
[----:B------:R-:W-:Y:S02]  /*29f0*/  IMAD.IADD R35, R35, 0x1, R7 ;  /* 0x0000000123237824 */ /* 0x000fe400078e0207 */
[----:B------:R-:W-:Y:S01]  /*2a00*/  IMAD.IADD R37, R7, 0x1, R37 ;  /* 0x0000000107257824 */ /* 0x000fe200078e0225 */
[----:B------:R-:W-:Y:S01]  /*2a10*/  SHF.R.S32.HI R7, RZ, 0x1f, R76 ;  /* 0x0000001fff077819 */ /* 0x000fe2000001144c */
[----:B------:R-:W-:-:S04]  /*2a20*/  IMAD.WIDE.U32 R34, R76, R4, R34 ;  /* 0x000000044c227225 */ /* 0x000fc800078e0022 */
[C---:B------:R-:W-:Y:S02]  /*2a30*/  IMAD R0, R7.reuse, R58, RZ ;  /* 0x0000003a07007224 */ /* 0x040fe400078e02ff */
[-C--:B------:R-:W-:Y:S02]  /*2a40*/  IMAD R7, R7, R4.reuse, RZ ;  /* 0x0000000407077224 */ /* 0x080fe400078e02ff */
[C---:B------:R-:W-:Y:S01]  /*2a50*/  IMAD R3, R76.reuse, R59, R0 ;  /* 0x0000003b4c037224 */ /* 0x040fe200078e0200 */
[----:B------:R-:W-:Y:S01]  /*2a60*/  LOP3.LUT R0, R57, 0x18, R16, 0xf8, !PT ;  /* 0x0000001839007812 */ /* 0x000fe200078ef810 */
[----:B------:R-:W-:Y:S01]  /*2a70*/  IMAD R7, R76, R5, R7 ;  /* 0x000000054c077224 */ /* 0x000fe200078e0207 */
[----:B------:R-:W-:Y:S01]  /*2a80*/  SHF.L.U64.HI R59, R58, 0x6, R59 ;  /* 0x000000063a3b7819 */ /* 0x000fe2000001023b */
[----:B------:R-:W-:Y:S01]  /*2a90*/  IMAD.WIDE.U32 R36, R76, R4, R36 ;  /* 0x000000044c247225 */ /* 0x000fe200078e0024 */
[----:B------:R-:W-:-:S03]  /*2aa0*/  LOP3.LUT R0, R0, R53, RZ, 0x3c, !PT ;  /* 0x0000003500007212 */ /* 0x000fc600078e3cff */
[----:B------:R-:W-:Y:S02]  /*2ab0*/  IMAD.IADD R49, R31, 0x1, R3 ;  /* 0x000000011f317824 */ /* 0x000fe400078e0203 */
[----:B------:R-:W-:Y:S01]  /*2ac0*/  IMAD R50, R203, 0x200, R0 ;  /* 0x00000200cb327824 */ /* 0x000fe200078e0200 */
[----:B------:R-:W-:Y:S01]  /*2ad0*/  LOP3.LUT R0, R57, 0x38, R62, 0xf8, !PT ;  /* 0x0000003839007812 */ /* 0x000fe200078ef83e */
[----:B------:R-:W-:Y:S02]  /*2ae0*/  IMAD.IADD R48, R3, 0x1, R33 ;  /* 0x0000000103307824 */ /* 0x000fe400078e0221 */
[----:B------:R-:W-:Y:S01]  /*2af0*/  IMAD.SHL.U32 R58, R58, 0x40, RZ ;  /* 0x000000403a3a7824 */ /* 0x000fe200078e00ff */
[----:B------:R-:W-:Y:S01]  /*2b00*/  LOP3.LUT R0, R0, R53, RZ, 0x3c, !PT ;  /* 0x0000003500007212 */ /* 0x000fe200078e3cff */
[----:B------:R-:W-:Y:S02]  /*2b10*/  IMAD.IADD R46, R35, 0x1, R7 ;  /* 0x00000001232e7824 */ /* 0x000fe400078e0207 */
[----:B------:R-:W-:-:S02]  /*2b20*/  IMAD.IADD R45, R7, 0x1, R37 ;  /* 0x00000001072d7824 */ /* 0x000fc400078e0225 */
[----:B------:R-:W-:Y:S02]  /*2b30*/  IMAD R3, R203, 0x200, R0 ;  /* 0x00000200cb037824 */ /* 0x000fe400078e0200 */
[----:B------:R-:W-:-:S07]  /*2b40*/  IMAD.IADD R0, R29, 0x1, R79 ;  /* 0x000000011d007824 */ /* 0x000fce00078e024f */
.L_x_2640:
        /* <DEDUP_REMOVED lines=10> */
[----:B--2---:R-:W-:Y:S02]  /*2bf0*/  IMAD.SHL.U32 R27, R185, 0x1000, RZ ;  /* 0x00001000b91b7824 */ /* 0x004fe400078e00ff */
        /* <DEDUP_REMOVED lines=26> */
[----:B------:R-:W-:Y:S01]  /*2da0*/  ULDC.64 UR4, c[0x0][0x3e8] ;  /* 0x0000fa0000047ab9 */ /* 0x000fe20000000a00 */
[----:B------:R-:W-:Y:S01]  /*2db0*/  IMAD.MOV.U32 R6, RZ, RZ, R34 ;  /* 0x000000ffff067224 */ /* 0x000fe200078e0022 */
[----:B------:R-:W-:Y:S01]  /*2dc0*/  ULDC.64 UR6, c[0x0][0x400] ;  /* 0x0001000000067ab9 */ /* 0x000fe20000000a00 */
[----:B------:R-:W-:Y:S02]  /*2dd0*/  IMAD.MOV.U32 R7, RZ, RZ, R46 ;  /* 0x000000ffff077224 */ /* 0x000fe400078e002e */
[-C--:B------:R-:W-:Y:S02]  /*2de0*/  IMAD R5, R68, R55.reuse, R8 ;  /* 0x0000003744057224 */ /* 0x080fe400078e0208 */
[----:B------:R-:W-:Y:S01]  /*2df0*/  IMAD.WIDE.U32 R8, R41, R55, R6 ;  /* 0x0000003729087225 */ /* 0x000fe200078e0006 */
[----:B------:R-:W-:-:S03]  /*2e00*/  IADD3 R7, P3, R30, R4, RZ ;  /* 0x000000041e077210 */ /* 0x000fc60007f7e0ff */
[----:B------:R-:W-:Y:S01]  /*2e10*/  IMAD.IADD R5, R9, 0x1, R5 ;  /* 0x0000000109057824 */ /* 0x000fe200078e0205 */
[----:B------:R-:W-:Y:S01]  /*2e20*/  LEA R4, P5, R8, UR6, 0x1 ;  /* 0x0000000608047c11 */ /* 0x000fe2000f8a08ff */
[----:B------:R-:W-:Y:S01]  /*2e30*/  IMAD.X R10, R70, 0x1, R49, P3 ;  /* 0x00000001460a7824 */ /* 0x000fe200018e0631 */
[C---:B------:R-:W-:Y:S02]  /*2e40*/  LEA R6, P3, R7.reuse, UR4, 0x1 ;  /* 0x0000000407067c11 */ /* 0x040fe4000f8608ff */
[----:B------:R-:W-:Y:S02]  /*2e50*/  LEA.HI.X R5, R8, UR7, R5, 0x1, P5 ;  /* 0x0000000708057c11 */ /* 0x000fe4000a8f0c05 */
[----:B------:R-:W-:Y:S02]  /*2e60*/  CS2R R8, SRZ ;  /* 0x0000000000087805 */ /* 0x000fe4000001ff00 */
[----:B------:R-:W-:Y:S02]  /*2e70*/  LEA.HI.X R7, R7, UR5, R10, 0x1, P3 ;  /* 0x0000000507077c11 */ /* 0x000fe400098f0c0a */
[----:B------:R-:W-:-:S02]  /*2e80*/  CS2R R10, SRZ ;  /* 0x00000000000a7805 */ /* 0x000fc4000001ff00 */
[-C--:B------:R-:W-:Y:S02]  /*2e90*/  ISETP.GE.AND P5, PT, R188, R69.reuse, PT ;  /* 0x00000045bc00720c */ /* 0x080fe40003fa6270 */
[----:B------:R-:W-:-:S11]  /*2ea0*/  ISETP.GE.AND P3, PT, R200, R69, PT ;  /* 0x00000045c800720c */ /* 0x000fd60003f66270 */
[----:B------:R0:W5:Y:S04]  /*2eb0*/  @!P5 LDG.E.64 R14, desc[UR42][R6.64] ;  /* 0x0000002a060ed981 */ /* 0x000168000c1e1b00 */
[----:B------:R0:W5:Y:S04]  /*2ec0*/  @!P3 LDG.E.64 R8, desc[UR42][R6.64+0x20] ;  /* 0x0000202a0608b981 */ /* 0x000168000c1e1b00 */
[----:B------:R0:W5:Y:S04]  /*2ed0*/  @!P5 LDG.E.64 R24, desc[UR42][R4.64] ;  /* 0x0000002a0418d981 */ /* 0x000168000c1e1b00 */
[----:B------:R0:W5:Y:S02]  /*2ee0*/  @!P3 LDG.E.64 R10, desc[UR42][R4.64+0x20] ;  /* 0x0000202a040ab981 */ /* 0x000164000c1e1b00 */
.L_x_2615:
[----:B------:R-:W-:Y:S05]  /*2ef0*/  BSYNC B1 ;  /* 0x0000000000017941 */ /* 0x000fea0003800000 */
.L_x_2614:
[----:B------:R-:W-:Y:S01]  /*2f00*/  UISETP.NE.AND UP0, UPT, UR37, 0x3, UPT ;  /* 0x000000032500788c */ /* 0x000fe2000bf05270 */
[----:B0----5:R-:W-:Y:S02]  /*2f10*/  IMAD.MOV.U32 R4, RZ, RZ, R8 ;  /* 0x000000ffff047224 */ /* 0x021fe400078e0008 */
[----:B------:R-:W-:Y:S02]  /*2f20*/  IMAD.MOV.U32 R5, RZ, RZ, R9 ;  /* 0x000000ffff057224 */ /* 0x000fe400078e0009 */
[----:B------:R-:W-:Y:S01]  /*2f30*/  IMAD.MOV.U32 R6, RZ, RZ, R14 ;  /* 0x000000ffff067224 */ /* 0x000fe200078e000e */
[----:B------:R-:W-:Y:S01]  /*2f40*/  PLOP3.LUT P3, PT, PT, PT, UP0, 0x80, 0x0 ;  /* 0x000000000000781c */ /* 0x000fe20003f6f008 */
[----:B------:R-:W-:Y:S01]  /*2f50*/  IMAD.MOV.U32 R7, RZ, RZ, R25 ;  /* 0x000000ffff077224 */ /* 0x000fe200078e0019 */
[----:B------:R-:W-:Y:S01]  /*2f60*/  PRMT R82, R82, 0x5410, R4 ;  /* 0x0000541052527816 */ /* 0x000fe20000000004 */
[----:B------:R-:W-:Y:S01]  /*2f70*/  IMAD.MOV.U32 R4, RZ, RZ, R15 ;  /* 0x000000ffff047224 */ /* 0x000fe200078e000f */
[----:B------:R-:W-:Y:S01]  /*2f80*/  PRMT R83, R83, 0x5410, R5 ;  /* 0x0000541053537816 */ /* 0x000fe20000000005 */
[----:B------:R-:W-:Y:S01]  /*2f90*/  IMAD.MOV.U32 R5, RZ, RZ, R11 ;  /* 0x000000ffff057224 */ /* 0x000fe200078e000b */
[----:B------:R-:W-:-:S02]  /*2fa0*/  PRMT R71, R71, 0x5410, R7 ;  /* 0x0000541047477816 */ /* 0x000fc40000000007 */
[----:B------:R-:W-:Y:S01]  /*2fb0*/  PRMT R66, R4, 0x5410, R6 ;  /* 0x0000541004427816 */ /* 0x000fe20000000006 */
[----:B------:R-:W-:Y:S01]  /*2fc0*/  IMAD.MOV.U32 R4, RZ, RZ, R10 ;  /* 0x000000ffff047224 */ /* 0x000fe200078e000a */
[----:B------:R-:W-:Y:S01]  /*2fd0*/  PRMT R85, R85, 0x5410, R5 ;  /* 0x0000541055557816 */ /* 0x000fe20000000005 */
[----:B------:R-:W-:-:S03]  /*2fe0*/  IMAD.MOV.U32 R6, RZ, RZ, R24 ;  /* 0x000000ffff067224 */ /* 0x000fc600078e0018 */
[----:B------:R-:W-:Y:S02]  /*2ff0*/  PRMT R84, R84, 0x5410, R4 ;  /* 0x0000541054547816 */ /* 0x000fe40000000004 */
[----:B------:R-:W-:Y:S01]  /*3000*/  PRMT R68, R68, 0x5410, R6 ;  /* 0x0000541044447816 */ /* 0x000fe20000000006 */
[----:B------:R-:W-:Y:S06]  /*3010*/  @!P3 BRA `(.L_x_2616) ;  /* 0x000000000004b947 */ /* 0x000fec0003800000 */
[----:B------:R-:W-:Y:S01]  /*3020*/  BPT.TRAP 0x1 ;  /* 0x000000040000795c */ /* 0x000fe20000300000 */
.L_x_2616:
[----:B------:R-:W-:Y:S01]  /*3030*/  IMAD R74, R185, 0x8, R2 ;  /* 0x00000008b94a7824 */ /* 0x000fe200078e0202 */
[----:B------:R-:W-:Y:S01]  /*3040*/  SHF.L.U32 R77, R187, 0x1f, RZ ;  /* 0x0000001fbb4d7819 */ /* 0x000fe200000006ff */
[----:B------:R-:W-:Y:S03]  /*3050*/  BSSY B1, `(.L_x_2617) ;  /* 0x0000003000017945 */ /* 0x000fe60003800000 */
[----:B------:R-:W0:Y:S02]  /*3060*/  SYNCS.PHASECHK.TRANS64.TRYWAIT P5, [R74+URZ+0x28c90], R77 ;  /* 0x028c904d4a0075a7 */ /* 0x000e2400080a017f */
[----:B0-----:R-:W-:Y:S05]  /*3070*/  @!P5 BRA `(.L_x_2618) ;  /* 0x000001fc0038d947 */ /* 0x001fea0003800000 */
.L_x_3015:
[----:B------:R-:W-:Y:S05]  /*3080*/  BSYNC B1 ;  /* 0x0000000000017941 */ /* 0x000fea0003800000 */
.L_x_2617:
[----:B------:R-:W-:Y:S05]  /*3090*/  @P4 BRA `(.L_x_2619) ;  /* 0x0000001400004947 */ /* 0x000fea0003800000 */
[----:B------:R-:W-:Y:S04]  /*30a0*/  BSSY B1, `(.L_x_2620) ;  /* 0x0000036000017945 */ /* 0x000fe80003800000 */
[----:B------:R-:W-:Y:S05]  /*30b0*/  @P0 BRA `(.L_x_2621) ;  /* 0x0000000000d00947 */ /* 0x000fea0003800000 */
[----:B------:R1:W2:Y:S01]  /*30c0*/  LDS.128 R4, [R26+0x22400] ;  /* 0x022400001a047984 */ /* 0x0002a20000000c00 */
[----:B------:R-:W-:Y:S01]  /*30d0*/  ISETP.GE.AND P4, PT, R188, R69, PT ;  /* 0x00000045bc00720c */ /* 0x000fe20003f86270 */
[----:B------:R-:W-:-:S12]  /*30e0*/  BSSY B2, `(.L_x_2622) ;  /* 0x0000030000027945 */ /* 0x000fd80003800000 */
[----:B-1----:R-:W-:Y:S05]  /*30f0*/  @P4 BRA `(.L_x_2623) ;  /* 0x0000000000b84947 */ /* 0x002fea0003800000 */
[--C-:B------:R-:W-:Y:S01]  /*3100*/  SHF.R.U64 R26, R14, 0x10, R15.reuse ;  /* 0x000000100e1a7819 */ /* 0x100fe2000000120f */
[----:B--2---:R-:W-:Y:S01]  /*3110*/  IMAD.U32 R14, R6, 0x10000, RZ ;  /* 0x00010000060e7824 */ /* 0x004fe200078e00ff */
[----:B------:R-:W-:Y:S02]  /*3120*/  SHF.R.U32.HI R67, RZ, 0x10, R15 ;  /* 0x00000010ff437819 */ /* 0x000fe4000001160f */
[--C-:B------:R-:W-:Y:S02]  /*3130*/  SHF.R.U32.HI R78, RZ, 0x10, R25.reuse ;  /* 0x00000010ff4e7819 */ /* 0x100fe40000011619 */
[----:B------:R-:W-:Y:S01]  /*3140*/  SHF.R.U64 R70, R24, 0x10, R25 ;  /* 0x0000001018467819 */ /* 0x000fe20000001219 */
[C---:B------:R-:W-:Y:S01]  /*3150*/  IMAD.U32 R24, R7.reuse, 0x10000, RZ ;  /* 0x0001000007187824 */ /* 0x040fe200078e00ff */
[----:B------:R-:W-:Y:S02]  /*3160*/  PRMT R26, R66, 0x5432, R26 ;  /* 0x00005432421a7816 */ /* 0x000fe4000000001a */
[----:B------:R-:W-:-:S02]  /*3170*/  LOP3.LUT R25, R7, 0xffff0000, RZ, 0xc0, !PT ;  /* 0xffff000007197812 */ /* 0x000fc400078ec0ff */
[----:B------:R-:W-:Y:S02]  /*3180*/  PRMT R67, R66, 0x5410, R67 ;  /* 0x0000541042437816 */ /* 0x000fe40000000043 */
[----:B------:R-:W-:Y:S02]  /*3190*/  PRMT R78, R71, 0x5432, R78 ;  /* 0x00005432474e7816 */ /* 0x000fe4000000004e */
[----:B------:R-:W-:Y:S01]  /*31a0*/  PRMT R70, R68, 0x5432, R70 ;  /* 0x0000543244467816 */ /* 0x000fe20000000046 */
[----:B------:R-:W-:Y:S01]  /*31b0*/  IMAD.U32 R68, R67, 0x10000, RZ ;  /* 0x0001000043447824 */ /* 0x000fe200078e00ff */
[C---:B------:R-:W-:Y:S01]  /*31c0*/  LOP3.LUT R7, R5.reuse, 0xffff0000, RZ, 0xc0, !PT ;  /* 0xffff000005077812 */ /* 0x040fe200078ec0ff */
[----:B------:R-:W-:Y:S01]  /*31d0*/  IMAD.U32 R79, R78, 0x10000, RZ ;  /* 0x000100004e4f7824 */ /* 0x000fe200078e00ff */
[C---:B------:R-:W-:Y:S01]  /*31e0*/  LOP3.LUT R66, R26.reuse, 0xffff0000, RZ, 0xc0, !PT ;  /* 0xffff00001a427812 */ /* 0x040fe200078ec0ff */
[----:B------:R-:W-:Y:S01]  /*31f0*/  IMAD.U32 R26, R26, 0x10000, RZ ;  /* 0x000100001a1a7824 */ /* 0x000fe200078e00ff */
[----:B------:R-:W-:Y:S01]  /*3200*/  LOP3.LUT R15, R6, 0xffff0000, RZ, 0xc0, !PT ;  /* 0xffff0000060f7812 */ /* 0x000fe200078ec0ff */
[----:B------:R-:W-:Y:S01]  /*3210*/  IMAD.U32 R6, R5, 0x10000, RZ ;  /* 0x0001000005067824 */ /* 0x000fe200078e00ff */
[----:B------:R-:W-:Y:S01]  /*3220*/  LOP3.LUT R71, R70, 0xffff0000, RZ, 0xc0, !PT ;  /* 0xffff000046477812 */ /* 0x000fe200078ec0ff */
[----:B------:R-:W-:Y:S01]  /*3230*/  FMUL.FTZ R80, R7, R66 ;  /* 0x0000004207507220 */ /* 0x000fe20000410000 */
[----:B------:R-:W-:Y:S01]  /*3240*/  LOP3.LUT R78, R78, 0xffff0000, RZ, 0xc0, !PT ;  /* 0xffff00004e4e7812 */ /* 0x000fe200078ec0ff */
[----:B------:R-:W-:Y:S01]  /*3250*/  IMAD.U32 R5, R4, 0x10000, RZ ;  /* 0x0001000004057824 */ /* 0x000fe200078e00ff */
[----:B------:R-:W-:Y:S01]  /*3260*/  LOP3.LUT R67, R67, 0xffff0000, RZ, 0xc0, !PT ;  /* 0xffff000043437812 */ /* 0x000fe200078ec0ff */
[-C--:B------:R-:W-:Y:S01]  /*3270*/  FMUL.FTZ R81, R7, R71.reuse ;  /* 0x0000004707517220 */ /* 0x080fe20000410000 */
[----:B------:R-:W-:Y:S01]  /*3280*/  FFMA.FTZ R80, R6, R71, R80 ;  /* 0x0000004706507223 */ /* 0x000fe20000010050 */
[----:B------:R-:W-:Y:S01]  /*3290*/  LOP3.LUT R4, R4, 0xffff0000, RZ, 0xc0, !PT ;  /* 0xffff000004047812 */ /* 0x000fe200078ec0ff */
[----:B------:R-:W-:Y:S01]  /*32a0*/  FMUL.FTZ R7, R15, R79 ;  /* 0x0000004f0f077220 */ /* 0x000fe20000410000 */
[----:B------:R-:W-:Y:S01]  /*32b0*/  FMUL.FTZ R71, R25, R78 ;  /* 0x0000004e19477220 */ /* 0x000fe20000410000 */
[----:B------:R-:W-:Y:S01]  /*32c0*/  FMUL.FTZ R15, R15, R68 ;  /* 0x000000440f0f7220 */ /* 0x000fe20000410000 */
[----:B------:R-:W-:-:S02]  /*32d0*/  IMAD.U32 R70, R70, 0x10000, RZ ;  /* 0x0001000046467824 */ /* 0x000fc400078e00ff */
[-C--:B------:R-:W-:Y:S01]  /*32e0*/  FMUL.FTZ R25, R25, R67.reuse ;  /* 0x0000004319197220 */ /* 0x080fe20000410000 */
[----:B------:R-:W-:Y:S01]  /*32f0*/  FFMA.FTZ R81, R6, R66, -R81 ;  /* 0x0000004206517223 */ /* 0x000fe20000010851 */
[----:B------:R-:W-:Y:S01]  /*3300*/  FFMA.FTZ R68, R14, R68, -R7 ;  /* 0x000000440e447223 */ /* 0x000fe20000010807 */
[----:B------:R-:W-:Y:S01]  /*3310*/  FFMA.FTZ R71, R24, R67, -R71 ;  /* 0x0000004318477223 */ /* 0x000fe20000010847 */
[----:B------:R-:W-:Y:S01]  /*3320*/  FFMA.FTZ R15, R14, R79, R15 ;  /* 0x0000004f0e0f7223 */ /* 0x000fe2000001000f */
[C---:B------:R-:W-:Y:S01]  /*3330*/  FMUL.FTZ R6, R4.reuse, R70 ;  /* 0x0000004604067220 */ /* 0x040fe20000410000 */
[----:B------:R-:W-:Y:S01]  /*3340*/  FMUL.FTZ R7, R4, R26 ;  /* 0x0000001a04077220 */ /* 0x000fe20000410000 */
[----:B------:R-:W-:Y:S02]  /*3350*/  FFMA.FTZ R24, R24, R78, R25 ;  /* 0x0000004e18187223 */ /* 0x000fe40000010019 */
        /* <DEDUP_REMOVED lines=8> */
.L_x_2623:
[----:B------:R-:W-:Y:S05]  /*33e0*/  BSYNC B2 ;  /* 0x0000000000027941 */ /* 0x000fea0003800000 */
.L_x_2622:
[----:B--2---:R1:W-:Y:S02]  /*33f0*/  STG.E.128 desc[UR42][R12.64], R4 ;  /* 0x000000040c007986 */ /* 0x0043e4000c101d2a */
.L_x_2621:
[----:B------:R-:W-:Y:S05]  /*3400*/  BSYNC B1 ;  /* 0x0000000000017941 */ /* 0x000fea0003800000 */
.L_x_2620:
        /* <DEDUP_REMOVED lines=56> */
.L_x_2625:
[----:B------:R-:W-:Y:S05]  /*3790*/  BSYNC B1 ;  /* 0x0000000000017941 */ /* 0x000fea0003800000 */
.L_x_2624:
[----:B-1----:R1:W-:Y:S01]  /*37a0*/  STG.E.128 desc[UR42][R12.64+0x40], R4 ;  /* 0x000040040c007986 */ /* 0x0023e2000c101d2a */
[----:B------:R-:W-:Y:S05]  /*37b0*/  BRA `(.L_x_2619) ;  /* 0x0000000c00387947 */ /* 0x000fea0003800000 */
.L_x_2613:
[----:B------:R-:W-:Y:S01]  /*37c0*/  IMAD R75, R41, -0x40, R40 ;  /* 0xffffffc0294b7824 */ /* 0x000fe200078e0228 */
[----:B------:R-:W-:-:S04]  /*37d0*/  ISETP.GE.AND P4, PT, R16, R69, PT ;  /* 0x000000451000720c */ /* 0x000fc80003f86270 */
[----:B------:R-:W-:-:S04]  /*37e0*/  VIMNMX R75, R75, 0x40, PT ;  /* 0x000000404b4b7848 */ /* 0x000fc80003fe0100 */
[----:B------:R-:W-:-:S13]  /*37f0*/  ISETP.GE.OR P3, PT, R184, R75, P4 ;  /* 0x0000004bb800720c */ /* 0x000fda0002766670 */
[----:B------:R-:W0:Y:S01]  /*3800*/  @!P3 LDC.64 R10, c[0x0][0x3e8] ;  /* 0x0000fa00ff0abb82 */ /* 0x000e220000000a00 */
[----:B------:R-:W-:Y:S01]  /*3810*/  @!P3 IADD3 R6, P5, R32, R4, RZ ;  /* 0x000000042006b210 */ /* 0x000fe20007fbe0ff */
[----:B------:R-:W-:Y:S02]  /*3820*/  @!P3 IMAD R4, R56, R41, RZ ;  /* 0x000000293804b224 */ /* 0x000fe400078e02ff */
[----:B------:R-:W-:Y:S02]  /*3830*/  @!P3 IMAD.MOV.U32 R5, RZ, RZ, R45 ;  /* 0x000000ffff05b224 */ /* 0x000fe400078e002d */
[----:B------:R-:W-:Y:S02]  /*3840*/  @!P3 IMAD R25, R68, R55, R4 ;  /* 0x000000374419b224 */ /* 0x000fe400078e0204 */
[----:B------:R-:W1:Y:S01]  /*3850*/  @!P3 LDC.64 R12, c[0x0][0x400] ;  /* 0x00010000ff0cbb82 */ /* 0x000e620000000a00 */
[----:B------:R-:W-:Y:S02]  /*3860*/  @!P3 IMAD.MOV.U32 R4, RZ, RZ, R36 ;  /* 0x000000ffff04b224 */ /* 0x000fe400078e0024 */
[----:B------:R-:W-:-:S02]  /*3870*/  @!P3 IMAD.X R7, R70, 0x1, R48, P5 ;  /* 0x000000014607b824 */ /* 0x000fc400028e0630 */
[----:B------:R-:W-:Y:S01]  /*3880*/  @!P3 IMAD.WIDE.U32 R8, R41, R55, R4 ;  /* 0x000000372908b225 */ /* 0x000fe200078e0004 */
[----:B------:R-:W-:-:S03]  /*3890*/  CS2R R4, SRZ ;  /* 0x0000000000047805 */ /* 0x000fc6000001ff00 */
[----:B------:R-:W-:Y:S01]  /*38a0*/  @!P3 IMAD.IADD R9, R25, 0x1, R9 ;  /* 0x000000011909b824 */ /* 0x000fe200078e0209 */
[----:B0-----:R-:W-:-:S04]  /*38b0*/  @!P3 LEA R10, P5, R6, R10, 0x1 ;  /* 0x0000000a060ab211 */ /* 0x001fc800078a08ff */
[----:B------:R-:W-:Y:S02]  /*38c0*/  @!P3 LEA.HI.X R11, R6, R11, R7, 0x1, P5 ;  /* 0x0000000b060bb211 */ /* 0x000fe400028f0c07 */
[----:B------:R-:W-:Y:S02]  /*38d0*/  CS2R R6, SRZ ;  /* 0x0000000000067805 */ /* 0x000fe4000001ff00 */
[----:B-1----:R-:W-:-:S04]  /*38e0*/  @!P3 LEA R12, P5, R8, R12, 0x1 ;  /* 0x0000000c080cb211 */ /* 0x002fc800078a08ff */
[----:B------:R0:W2:Y:S01]  /*38f0*/  @!P3 LDG.E.128 R4, desc[UR42][R10.64] ;  /* 0x0000002a0a04b981 */ /* 0x0000a2000c1e1d00 */
[----:B------:R-:W-:Y:S02]  /*3900*/  @!P3 LEA.HI.X R13, R8, R13, R9, 0x1, P5 ;  /* 0x0000000d080db211 */ /* 0x000fe400028f0c09 */
[----:B------:R-:W-:Y:S02]  /*3910*/  CS2R R8, SRZ ;  /* 0x0000000000087805 */ /* 0x000fe4000001ff00 */
[----:B0-----:R-:W-:-:S06]  /*3920*/  CS2R R10, SRZ ;  /* 0x00000000000a7805 */ /* 0x001fcc000001ff00 */
[----:B------:R-:W3:Y:S01]  /*3930*/  @!P3 LDG.E.128 R8, desc[UR42][R12.64] ;  /* 0x0000002a0c08b981 */ /* 0x000ee2000c1e1d00 */
[----:B------:R-:W-:-:S06]  /*3940*/  UISETP.NE.AND UP0, UPT, UR37, 0x3, UPT ;  /* 0x000000032500788c */ /* 0x000fcc000bf05270 */
[----:B------:R-:W-:Y:S01]  /*3950*/  PLOP3.LUT P3, PT, PT, PT, UP0, 0x80, 0x0 ;  /* 0x000000000000781c */ /* 0x000fe20003f6f008 */
[----:B--2---:R-:W-:Y:S02]  /*3960*/  IMAD.MOV.U32 R25, RZ, RZ, R6 ;  /* 0x000000ffff197224 */ /* 0x004fe400078e0006 */
[----:B------:R-:W-:Y:S02]  /*3970*/  IMAD.MOV.U32 R26, RZ, RZ, R7 ;  /* 0x000000ffff1a7224 */ /* 0x000fe400078e0007 */
[----:B------:R-:W-:Y:S02]  /*3980*/  IMAD.MOV.U32 R69, RZ, RZ, R5 ;  /* 0x000000ffff457224 */ /* 0x000fe400078e0005 */
[----:B------:R-:W-:Y:S01]  /*3990*/  IMAD.MOV.U32 R68, RZ, RZ, R4 ;  /* 0x000000ffff447224 */ /* 0x000fe200078e0004 */
[----:B------:R-:W-:Y:S02]  /*39a0*/  PRMT R92, R26, 0x7610, R92 ;  /* 0x000076101a5c7816 */ /* 0x000fe4000000005c */
[----:B------:R-:W-:-:S02]  /*39b0*/  PRMT R88, R25, 0x5410, R69 ;  /* 0x0000541019587816 */ /* 0x000fc40000000045 */
        /* <DEDUP_REMOVED lines=9> */
.L_x_2626:
[----:B------:R-:W-:Y:S01]  /*3a50*/  IMAD R74, R185, 0x8, R2 ;  /* 0x00000008b94a7824 */ /* 0x000fe200078e0202 */
[----:B------:R-:W-:Y:S01]  /*3a60*/  SHF.L.U32 R77, R187, 0x1f, RZ ;  /* 0x0000001fbb4d7819 */ /* 0x000fe200000006ff */
[----:B------:R-:W-:Y:S03]  /*3a70*/  BSSY B1, `(.L_x_2627) ;  /* 0x0000003000017945 */ /* 0x000fe60003800000 */
[----:B------:R-:W0:Y:S02]  /*3a80*/  SYNCS.PHASECHK.TRANS64.TRYWAIT P5, [R74+URZ+0x28c90], R77 ;  /* 0x028c904d4a0075a7 */ /* 0x000e2400080a017f */
[----:B0-----:R-:W-:Y:S05]  /*3a90*/  @!P5 BRA `(.L_x_2628) ;  /* 0x000001f000c4d947 */ /* 0x001fea0003800000 */
.L_x_3016:
[----:B------:R-:W-:Y:S05]  /*3aa0*/  BSYNC B1 ;  /* 0x0000000000017941 */ /* 0x000fea0003800000 */
.L_x_2627:
[----:B------:R-:W-:Y:S01]  /*3ab0*/  ISETP.GE.OR P5, PT, R184, R75, P0 ;  /* 0x0000004bb800720c */ /* 0x000fe200007a6670 */
        /* <DEDUP_REMOVED lines=12> */
[----:B------:R-:W-:Y:S02]  /*3b80*/  ISETP.NE.AND P6, PT, R73, RZ, PT ;  /* 0x000000ff4900720c */ /* 0x000fe40003fc5270 */
[----:B------:R-:W-:-:S04]  /*3b90*/  LEA R70, P5, R71, R66, 0x1 ;  /* 0x0000004247467211 */ /* 0x000fc800078a08ff */
[----:B------:R-:W-:Y:S01]  /*3ba0*/  LEA.HI.X R71, R71, R67, R82, 0x1, P5 ;  /* 0x0000004347477211 */ /* 0x000fe200028f0c52 */
[----:B-1----:R-:W-:-:S05]  /*3bb0*/  IMAD.IADD R12, R80, 0x1, -R51 ;  /* 0x00000001500c7824 */ /* 0x002fca00078e0a33 */
[----:B------:R-:W-:-:S04]  /*3bc0*/  SEL R12, R51, R12, !P6 ;  /* 0x0000000c330c7207 */ /* 0x000fc80007000000 */
[----:B------:R-:W-:-:S04]  /*3bd0*/  SHF.R.S32.HI R13, RZ, 0x1f, R12 ;  /* 0x0000001fff0d7819 */ /* 0x000fc8000001140c */
[----:B------:R-:W-:-:S04]  /*3be0*/  LEA.HI R13, R13, R12, RZ, 0x4 ;  /* 0x0000000c0d0d7211 */ /* 0x000fc800078f20ff */
[----:B------:R-:W-:-:S04]  /*3bf0*/  SHF.R.S32.HI R13, RZ, 0x4, R13 ;  /* 0x00000004ff0d7819 */ /* 0x000fc8000001140d */
[----:B------:R-:W-:-:S05]  /*3c00*/  LEA.HI.SX32 R13, R62, R13, 0x1d ;  /* 0x0000000d3e0d7211 */ /* 0x000fca00078feaff */
[----:B------:R-:W-:Y:S02]  /*3c10*/  IMAD.SHL.U32 R79, R13, 0x8, RZ ;  /* 0x000000080d4f7824 */ /* 0x000fe400078e00ff */
[----:B------:R-:W-:-:S03]  /*3c20*/  IMAD.IADD R13, R3, 0x1, R27 ;  /* 0x00000001030d7824 */ /* 0x000fc600078e021b */
[----:B------:R-:W-:Y:S01]  /*3c30*/  LOP3.LUT R12, R57, 0x38, R79, 0xf8, !PT ;  /* 0x00000038390c7812 */ /* 0x000fe200078ef84f */
[----:B------:R-:W-:-:S03]  /*3c40*/  IMAD R13, R13, 0x2, R2 ;  /* 0x000000020d0d7824 */ /* 0x000fc600078e0202 */
[----:B------:R-:W-:-:S05]  /*3c50*/  LOP3.LUT R12, R12, R53, RZ, 0x3c, !PT ;  /* 0x000000350c0c7212 */ /* 0x000fca00078e3cff */
[----:B------:R-:W-:-:S04]  /*3c60*/  IMAD R12, R203, 0x200, R12 ;  /* 0x00000200cb0c7824 */ /* 0x000fc800078e020c */
[----:B------:R-:W-:Y:S02]  /*3c70*/  IMAD.IADD R27, R27, 0x1, R12 ;  /* 0x000000011b1b7824 */ /* 0x000fe400078e020c */
[----:B------:R-:W1:Y:S02]  /*3c80*/  LDS.128 R12, [R13+0x22400] ;  /* 0x022400000d0c7984 */ /* 0x000e640000000c00 */
[----:B------:R-:W-:-:S06]  /*3c90*/  IMAD R27, R27, 0x2, R2 ;  /* 0x000000021b1b7824 */ /* 0x000fcc00078e0202 */
[----:B------:R-:W2:Y:S01]  /*3ca0*/  LDS.128 R24, [R27+0x22400] ;  /* 0x022400001b187984 */ /* 0x000ea20000000c00 */
[----:B------:R-:W-:Y:S05]  /*3cb0*/  @P4 BRA `(.L_x_2630) ;  /* 0x0000000400684947 */ /* 0x000fea0003800000 */
[----:B------:R-:W-:Y:S02]  /*3cc0*/  SHF.R.U32.HI R87, RZ, 0x10, R9 ;  /* 0x00000010ff577819 */ /* 0x000fe40000011609 */
[----:B------:R-:W-:Y:S02]  /*3cd0*/  SHF.R.U32.HI R82, RZ, 0x10, R5 ;  /* 0x00000010ff527819 */ /* 0x000fe40000011605 */
[----:B------:R-:W-:Y:S01]  /*3ce0*/  SHF.R.U64 R83, R6, 0x10, R7 ;  /* 0x0000001006537819 */ /* 0x000fe20000001207 */
[----:B-1----:R-:W-:Y:S01]  /*3cf0*/  IMAD.U32 R6, R12, 0x10000, RZ ;  /* 0x000100000c067824 */ /* 0x002fe200078e00ff */
[----:B------:R-:W-:Y:S02]  /*3d00*/  PRMT R87, R84, 0x5410, R87 ;  /* 0x0000541054577816 */ /* 0x000fe40000000057 */
[----:B------:R-:W-:Y:S01]  /*3d10*/  SHF.R.U32.HI R85, RZ, 0x10, R7 ;  /* 0x00000010ff557819 */ /* 0x000fe20000011607 */
[----:B------:R-:W-:Y:S01]  /*3d20*/  IMAD.U32 R7, R13, 0x10000, RZ ;  /* 0x000100000d077824 */ /* 0x000fe200078e00ff */
[----:B------:R-:W-:Y:S01]  /*3d30*/  SHF.R.U64 R86, R8, 0x10, R9 ;  /* 0x0000001008567819 */ /* 0x000fe20000001209 */
[----:B------:R-:W-:Y:S01]  /*3d40*/  IMAD.U32 R9, R15, 0x10000, RZ ;  /* 0x000100000f097824 */ /* 0x000fe200078e00ff */
[----:B------:R-:W-:Y:S01]  /*3d50*/  LOP3.LUT R8, R13, 0xffff0000, RZ, 0xc0, !PT ;  /* 0xffff00000d087812 */ /* 0x000fe200078ec0ff */
[----:B--2---:R-:W-:Y:S01]  /*3d60*/  IMAD.U32 R13, R25, 0x10000, RZ ;  /* 0x00010000190d7824 */ /* 0x004fe200078e00ff */
[----:B------:R-:W-:-:S02]  /*3d70*/  PRMT R82, R88, 0x5432, R82 ;  /* 0x0000543258527816 */ /* 0x000fc40000000052 */
[----:B------:R-:W-:Y:S01]  /*3d80*/  PRMT R83, R88, 0x5410, R83 ;  /* 0x0000541058537816 */ /* 0x000fe20000000053 */
[----:B------:R-:W-:Y:S01]  /*3d90*/  IMAD.U32 R88, R87, 0x10000, RZ ;  /* 0x0001000057587824 */ /* 0x000fe200078e00ff */
[--C-:B------:R-:W-:Y:S02]  /*3da0*/  SHF.R.U32.HI R90, RZ, 0x10, R11.reuse ;  /* 0x00000010ff5a7819 */ /* 0x100fe4000001160b */
[----:B------:R-:W-:Y:S01]  /*3db0*/  SHF.R.U64 R89, R10, 0x10, R11 ;  /* 0x000000100a597819 */ /* 0x000fe2000000120b */
[----:B------:R-:W-:Y:S01]  /*3dc0*/  IMAD.U32 R11, R24, 0x10000, RZ ;  /* 0x00010000180b7824 */ /* 0x000fe200078e00ff */
[----:B------:R-:W-:Y:S01]  /*3dd0*/  PRMT R85, R92, 0x5410, R85 ;  /* 0x000054105c557816 */ /* 0x000fe20000000055 */
[----:B------:R-:W-:Y:S01]  /*3de0*/  FMUL.FTZ R92, R13, R88 ;  /* 0x000000580d5c7220 */ /* 0x000fe20000410000 */
[----:B------:R-:W-:Y:S01]  /*3df0*/  PRMT R86, R84, 0x5432, R86 ;  /* 0x0000543254567816 */ /* 0x000fe20000000056 */
[----:B------:R-:W-:Y:S01]  /*3e00*/  IMAD.U32 R84, R82, 0x10000, RZ ;  /* 0x0001000052547824 */ /* 0x000fe200078e00ff */
[----:B------:R-:W-:-:S02]  /*3e10*/  PRMT R90, R91, 0x5432, R90 ;  /* 0x000054325b5a7816 */ /* 0x000fc4000000005a */
[----:B------:R-:W-:Y:S01]  /*3e20*/  PRMT R89, R91, 0x5410, R89 ;  /* 0x000054105b597816 */ /* 0x000fe20000000059 */
[-C--:B------:R-:W-:Y:S01]  /*3e30*/  FMUL.FTZ R94, R13, R84.reuse ;  /* 0x000000540d5e7220 */ /* 0x080fe20000410000 */
[----:B------:R-:W-:Y:S01]  /*3e40*/  LOP3.LUT R10, R15, 0xffff0000, RZ, 0xc0, !PT ;  /* 0xffff00000f0a7812 */ /* 0x000fe200078ec0ff */
[----:B------:R-:W-:Y:S01]  /*3e50*/  FFMA.FTZ R91, R7, R84, -R92 ;  /* 0x00000054075b7223 */ /* 0x000fe2000001085c */
[----:B------:R-:W-:Y:S01]  /*3e60*/  IMAD.U32 R15, R27, 0x10000, RZ ;  /* 0x000100001b0f7824 */ /* 0x000fe200078e00ff */
[----:B------:R-:W-:Y:S01]  /*3e70*/  LOP3.LUT R25, R25, 0xffff0000, RZ, 0xc0, !PT ;  /* 0xffff000019197812 */ /* 0x000fe200078ec0ff */
[----:B------:R-:W-:Y:S01]  /*3e80*/  IMAD.U32 R92, R90, 0x10000, RZ ;  /* 0x000100005a5c7824 */ /* 0x000fe200078e00ff */
[----:B------:R-:W-:Y:S01]  /*3e90*/  LOP3.LUT R87, R87, 0xffff0000, RZ, 0xc0, !PT ;  /* 0xffff000057577812 */ /* 0x000fe200078ec0ff */
[----:B------:R-:W-:Y:S01]  /*3ea0*/  IMAD.U32 R84, R85, 0x10000, RZ ;  /* 0x0001000055547824 */ /* 0x000fe200078e00ff */
[----:B------:R-:W-:Y:S01]  /*3eb0*/  LOP3.LUT R82, R82, 0xffff0000, RZ, 0xc0, !PT ;  /* 0xffff000052527812 */ /* 0x000fe200078ec0ff */
[----:B------:R-:W-:Y:S01]  /*3ec0*/  FFMA.FTZ R94, R7, R88, R94 ;  /* 0x00000058075e7223 */ /* 0x000fe2000001005e */
[----:B------:R-:W-:Y:S01]  /*3ed0*/  SHF.R.U64 R81, R4, 0x10, R5 ;  /* 0x0000001004517819 */ /* 0x000fe20000001205 */
[----:B------:R-:W-:Y:S01]  /*3ee0*/  FMUL.FTZ R88, R15, R92 ;  /* 0x0000005c0f587220 */ /* 0x000fe20000410000 */
[----:B------:R-:W-:Y:S01]  /*3ef0*/  LOP3.LUT R27, R27, 0xffff0000, RZ, 0xc0, !PT ;  /* 0xffff00001b1b7812 */ /* 0x000fe200078ec0ff */
[----:B------:R-:W-:Y:S01]  /*3f00*/  FMUL.FTZ R15, R15, R84 ;  /* 0x000000540f0f7220 */ /* 0x000fe20000410000 */
[----:B------:R-:W-:Y:S01]  /*3f10*/  LOP3.LUT R90, R90, 0xffff0000, RZ, 0xc0, !PT ;  /* 0xffff00005a5a7812 */ /* 0x000fe200078ec0ff */
[CC--:B------:R-:W-:Y:S01]  /*3f20*/  FMUL.FTZ R13, R25.reuse, R87.reuse ;  /* 0x00000057190d7220 */ /* 0x0c0fe20000410000 */
[----:B------:R-:W-:Y:S01]  /*3f30*/  FMUL.FTZ R25, R25, R82 ;  /* 0x0000005219197220 */ /* 0x000fe20000410000 */
[----:B------:R-:W-:Y:S01]  /*3f40*/  PRMT R81, R93, 0x5410, R81 ;  /* 0x000054105d517816 */ /* 0x000fe20000000051 */
[----:B------:R-:W-:Y:S01]  /*3f50*/  FFMA.FTZ R88, R9, R84, -R88 ;  /* 0x0000005409587223 */ /* 0x000fe20000010858 */
[----:B------:R-:W-:Y:S01]  /*3f60*/  LOP3.LUT R85, R85, 0xffff0000, RZ, 0xc0, !PT ;  /* 0xffff000055557812 */ /* 0x000fe200078ec0ff */
[----:B------:R-:W-:Y:S01]  /*3f70*/  FFMA.FTZ R92, R9, R92, R15 ;  /* 0x0000005c095c7223 */ /* 0x000fe2000001000f */
[----:B------:R-:W-:Y:S01]  /*3f80*/  FMUL.FTZ R9, R27, R90 ;  /* 0x0000005a1b097220 */ /* 0x000fe20000410000 */
[C---:B------:R-:W-:Y:S01]  /*3f90*/  FFMA.FTZ R82, R8.reuse, R82, -R13 ;  /* 0x0000005208527223 */ /* 0x040fe2000001080d */
[----:B------:R-:W-:Y:S01]  /*3fa0*/  FFMA.FTZ R87, R8, R87, R25 ;  /* 0x0000005708577223 */ /* 0x000fe20000010019 */
[----:B------:R-:W-:-:S02]  /*3fb0*/  IMAD.U32 R8, R86, 0x10000, RZ ;  /* 0x0001000056087824 */ /* 0x000fc400078e00ff */
[-C--:B------:R-:W-:Y:S01]  /*3fc0*/  FMUL.FTZ R27, R27, R85.reuse ;  /* 0x000000551b1b7220 */ /* 0x080fe20000410000 */
[----:B------:R-:W-:Y:S02]  /*3fd0*/  IMAD.U32 R7, R81, 0x10000, RZ ;  /* 0x0001000051077824 */ /* 0x000fe400078e00ff */
[----:B------:R-:W-:Y:S01]  /*3fe0*/  FFMA.FTZ R85, R10, R85, -R9 ;  /* 0x000000550a557223 */ /* 0x000fe20000010809 */
[----:B------:R-:W-:Y:S01]  /*3ff0*/  LOP3.LUT R24, R24, 0xffff0000, RZ, 0xc0, !PT ;  /* 0xffff000018187812 */ /* 0x000fe200078ec0ff */
[C---:B------:R-:W-:Y:S01]  /*4000*/  FMUL.FTZ R13, R11.reuse, R8 ;  /* 0x000000080b0d7220 */ /* 0x040fe20000410000 */
[----:B------:R-:W-:Y:S01]  /*4010*/  LOP3.LUT R9, R86, 0xffff0000, RZ, 0xc0, !PT ;  /* 0xffff000056097812 */ /* 0x000fe200078ec0ff */
[-C--:B------:R-:W-:Y:S01]  /*4020*/  FMUL.FTZ R11, R11, R7.reuse ;  /* 0x000000070b0b7220 */ /* 0x080fe20000410000 */
[----:B------:R-:W-:Y:S01]  /*4030*/  LOP3.LUT R81, R81, 0xffff0000, RZ, 0xc0, !PT ;  /* 0xffff000051517812 */ /* 0x000fe200078ec0ff */
[----:B------:R-:W-:Y:S01]  /*4040*/  FFMA.FTZ R13, R6, R7, -R13 ;  /* 0x00000007060d7223 */ /* 0x000fe2000001080d */
[----:B------:R-:W-:Y:S01]  /*4050*/  LOP3.LUT R12, R12, 0xffff0000, RZ, 0xc0, !PT ;  /* 0xffff00000c0c7812 */ /* 0x000fe200078ec0ff */
[----:B------:R-:W-:Y:S01]  /*4060*/  FMUL.FTZ R15, R24, R9 ;  /* 0x00000009180f7220 */ /* 0x000fe20000410000 */
[----:B------:R-:W-:-:S02]  /*4070*/  IMAD.U32 R5, R26, 0x10000, RZ ;  /* 0x000100001a057824 */ /* 0x000fc400078e00ff */
[----:B------:R-:W-:Y:S01]  /*4080*/  FFMA.FTZ R11, R6, R8, R11 ;  /* 0x00000008060b7223 */ /* 0x000fe2000001000b */
[-C--:B------:R-:W-:Y:S01]  /*4090*/  FMUL.FTZ R25, R24, R81.reuse ;  /* 0x0000005118197220 */ /* 0x080fe20000410000 */
[----:B------:R-:W-:Y:S01]  /*40a0*/  IMAD.U32 R7, R89, 0x10000, RZ ;  /* 0x0001000059077824 */ /* 0x000fe200078e00ff */
[----:B------:R-:W-:Y:S01]  /*40b0*/  LOP3.LUT R26, R26, 0xffff0000, RZ, 0xc0, !PT ;  /* 0xffff00001a1a7812 */ /* 0x000fe200078ec0ff */
[----:B------:R-:W-:Y:S01]  /*40c0*/  IMAD.U32 R6, R83, 0x10000, RZ ;  /* 0x0001000053067824 */ /* 0x000fe200078e00ff */
[----:B------:R-:W-:Y:S01]  /*40d0*/  LOP3.LUT R89, R89, 0xffff0000, RZ, 0xc0, !PT ;  /* 0xffff000059597812 */ /* 0x000fe200078ec0ff */
[----:B------:R-:W-:Y:S01]  /*40e0*/  FFMA.FTZ R8, R12, R81, -R15 ;  /* 0x000000510c087223 */ /* 0x000fe2000001080f */
[----:B------:R-:W-:Y:S01]  /*40f0*/  LOP3.LUT R83, R83, 0xffff0000, RZ, 0xc0, !PT ;  /* 0xffff000053537812 */ /* 0x000fe200078ec0ff */
[----:B------:R-:W-:Y:S02]  /*4100*/  IMAD.U32 R4, R14, 0x10000, RZ ;  /* 0x000100000e047824 */ /* 0x000fe400078e00ff */
[----:B------:R-:W-:Y:S01]  /*4110*/  FFMA.FTZ R27, R10, R90, R27 ;  /* 0x0000005a0a1b7223 */ /* 0x000fe2000001001b */
[----:B------:R-:W-:Y:S01]  /*4120*/  FFMA.FTZ R12, R12, R9, R25 ;  /* 0x000000090c0c7223 */ /* 0x000fe20000010019 */
[----:B------:R-:W-:Y:S01]  /*4130*/  LOP3.LUT R14, R14, 0xffff0000, RZ, 0xc0, !PT ;  /* 0xffff00000e0e7812 */ /* 0x000fe200078ec0ff */
[C---:B------:R-:W-:Y:S01]  /*4140*/  FMUL.FTZ R9, R5.reuse, R7 ;  /* 0x0000000705097220 */ /* 0x040fe20000410000 */
[-C--:B------:R-:W-:Y:S01]  /*4150*/  FMUL.FTZ R10, R5, R6.reuse ;  /* 0x00000006050a7220 */ /* 0x080fe20000410000 */
        /* <DEDUP_REMOVED lines=11> */
[----:B------:R-:W-:Y:S01]  /*4210*/  IMAD.MOV.U32 R12, RZ, RZ, R5 ;  /* 0x000000ffff0c7224 */ /* 0x000fe200078e0005 */
[----:B------:R-:W-:Y:S02]  /*4220*/  F2FP.BF16.F32.PACK_AB R25, R87, R94 ;  /* 0x0000005e5719723e */ /* 0x000fe400000010ff */
[----:B------:R-:W-:Y:S02]  /*4230*/  F2FP.BF16.F32.PACK_AB R27, R27, R92 ;  /* 0x0000005c1b1b723e */ /* 0x000fe400000010ff */
[----:B------:R-:W-:-:S02]  /*4240*/  F2FP.BF16.F32.PACK_AB R14, R4, R9 ;  /* 0x00000009040e723e */ /* 0x000fc400000010ff */
[----:B------:R-:W-:-:S07]  /*4250*/  F2FP.BF16.F32.PACK_AB R26, R89, R10 ;  /* 0x0000000a591a723e */ /* 0x000fce00000010ff */
.L_x_2630:
[----:B------:R-:W-:Y:S05]  /*4260*/  BSYNC B1 ;  /* 0x0000000000017941 */ /* 0x000fea0003800000 */
.L_x_2629:
[----:B-1----:R3:W-:Y:S01]  /*4270*/  STG.E.128 desc[UR42][R70.64], R12 ;  /* 0x0000000c46007986 */ /* 0x0027e2000c101d2a */
[----:B------:R-:W-:-:S13]  /*4280*/  ISETP.GE.AND P4, PT, R79, R80, PT ;  /* 0x000000504f00720c */ /* 0x000fda0003f86270 */
[----:B------:R-:W-:Y:S05]  /*4290*/  @P4 BRA `(.L_x_2619) ;  /* 0x0000000000804947 */ /* 0x000fea0003800000 */
[--C-:B------:R-:W-:Y:S02]  /*42a0*/  IADD3 R68, P4, P5, R20, R68, R79.reuse ;  /* 0x0000004414447210 */ /* 0x100fe40007d9e04f */
[----:B------:R-:W-:-:S04]  /*42b0*/  SHF.R.S32.HI R79, RZ, 0x1f, R79 ;  /* 0x0000001fff4f7819 */ /* 0x000fc8000001144f */
[----:B------:R-:W-:Y:S02]  /*42c0*/  IADD3.X R79, R65, R78, R79, P4, P5 ;  /* 0x0000004e414f7210 */ /* 0x000fe400027ea44f */
[----:B------:R-:W-:-:S04]  /*42d0*/  LEA R66, P4, R68, R66, 0x1 ;  /* 0x0000004244427211 */ /* 0x000fc800078808ff */
[----:B------:R-:W-:-:S05]  /*42e0*/  LEA.HI.X R67, R68, R67, R79, 0x1, P4 ;  /* 0x0000004344437211 */ /* 0x000fca00020f0c4f */
[----:B--2---:R4:W-:Y:S01]  /*42f0*/  STG.E.128 desc[UR42][R66.64], R24 ;  /* 0x0000001842007986 */ /* 0x0049e2000c101d2a */
[----:B------:R-:W-:Y:S05]  /*4300*/  BRA `(.L_x_2619) ;  /* 0x0000000000647947 */ /* 0x000fea0003800000 */
.L_x_2612:
[----:B------:R-:W-:-:S06]  /*4310*/  UISETP.NE.AND UP0, UPT, UR37, 0x3, UPT ;  /* 0x000000032500788c */ /* 0x000fcc000bf05270 */
[----:B------:R-:W-:-:S13]  /*4320*/  PLOP3.LUT P3, PT, PT, PT, UP0, 0x80, 0x0 ;  /* 0x000000000000781c */ /* 0x000fda0003f6f008 */
[----:B------:R-:W-:Y:S05]  /*4330*/  @!P3 BRA `(.L_x_2631) ;  /* 0x000000000004b947 */ /* 0x000fea0003800000 */
[----:B------:R-:W-:Y:S01]  /*4340*/  BPT.TRAP 0x1 ;  /* 0x000000040000795c */ /* 0x000fe20000300000 */
.L_x_2631:
[----:B------:R-:W-:Y:S01]  /*4350*/  IMAD R74, R185, 0x8, R2 ;  /* 0x00000008b94a7824 */ /* 0x000fe200078e0202 */
[----:B------:R-:W-:Y:S01]  /*4360*/  SHF.L.U32 R77, R187, 0x1f, RZ ;  /* 0x0000001fbb4d7819 */ /* 0x000fe200000006ff */
[----:B------:R-:W-:Y:S01]  /*4370*/  IMAD R75, R41, -0x40, R40 ;  /* 0xffffffc0294b7824 */ /* 0x000fe200078e0228 */
[----:B------:R-:W-:Y:S02]  /*4380*/  BSSY B1, `(.L_x_2632) ;  /* 0x0000005000017945 */ /* 0x000fe40003800000 */
[----:B------:R-:W0:Y:S02]  /*4390*/  SYNCS.PHASECHK.TRANS64.TRYWAIT P5, [R74+URZ+0x28c90], R77 ;  /* 0x028c904d4a0075a7 */ /* 0x000e2400080a017f */
[----:B------:R-:W-:-:S04]  /*43a0*/  VIMNMX R75, R75, 0x40, PT ;  /* 0x000000404b4b7848 */ /* 0x000fc80003fe0100 */
[----:B------:R-:W-:Y:S01]  /*43b0*/  ISETP.GE.AND P4, PT, R184, R75, PT ;  /* 0x0000004bb800720c */ /* 0x000fe20003f86270 */
[----:B0-----:R-:W-:-:S12]  /*43c0*/  @!P5 BRA `(.L_x_2633) ;  /* 0x000001e8008cd947 */ /* 0x001fd80003800000 */
.L_x_3017:
[----:B------:R-:W-:Y:S05]  /*43d0*/  BSYNC B1 ;  /* 0x0000000000017941 */ /* 0x000fea0003800000 */
.L_x_2632:
[----:B------:R-:W-:Y:S05]  /*43e0*/  @P4 BRA `(.L_x_2619) ;  /* 0x00000000002c4947 */ /* 0x000fea0003800000 */
[----:B------:R-:W-:Y:S01]  /*43f0*/  @!P1 LOP3.LUT P4, RZ, R195, 0x4, RZ, 0xc0, !PT ;  /* 0x00000004c3ff9812 */ /* 0x000fe2000788c0ff */
[----:B------:R-:W-:Y:S01]  /*4400*/  @!P1 VIADD R4, R50, 0x20 ;  /* 0x0000002032049836 */ /* 0x000fe20000000000 */
[----:B------:R-:W-:Y:S02]  /*4410*/  PLOP3.LUT P5, PT, PT, PT, PT, 0x8, 0x0 ;  /* 0x000000000000781c */ /* 0x000fe40003fae170 */
[----:B------:R-:W-:-:S13]  /*4420*/  @!P1 PLOP3.LUT P5, PT, P4, PT, PT, 0x80, 0x0 ;  /* 0x000000000000981c */ /* 0x000fda00027af070 */
[----:B------:R-:W-:-:S04]  /*4430*/  @P5 VIADD R4, R50, 0xffffffe0 ;  /* 0xffffffe032045836 */ /* 0x000fc80000000000 */
[----:B------:R-:W-:Y:S02]  /*4440*/  @!P1 IMAD.IADD R27, R27, 0x1, R4 ;  /* 0x000000011b1b9824 */ /* 0x000fe400078e0204 */
[----:B------:R-:W1:Y:S02]  /*4450*/  @!P0 LDS.128 R4, [R26+0x22400] ;  /* 0x022400001a048984 */ /* 0x000e640000000c00 */
[----:B------:R-:W-:-:S06]  /*4460*/  @!P1 IMAD R8, R27, 0x2, R2 ;  /* 0x000000021b089824 */ /* 0x000fcc00078e0202 */
[----:B------:R-:W2:Y:S04]  /*4470*/  @!P1 LDS.128 R8, [R8+0x22400] ;  /* 0x0224000008089984 */ /* 0x000ea80000000c00 */
[----:B-1----:R1:W-:Y:S04]  /*4480*/  @!P0 STG.E.128 desc[UR42][R12.64], R4 ;  /* 0x000000040c008986 */ /* 0x0023e8000c101d2a */
[----:B--2---:R1:W-:Y:S02]  /*4490*/  @!P1 STG.E.128 desc[UR42][R12.64+0x40], R8 ;  /* 0x000040080c009986 */ /* 0x0043e4000c101d2a */
.L_x_2619:
[----:B------:R-:W-:Y:S05]  /*44a0*/  BSYNC B0 ;  /* 0x0000000000007941 */ /* 0x000fea0003800000 */
.L_x_2611:
[----:B-1----:R-:W1:Y:S01]  /*44b0*/  S2R R4, SR_TID.X ;  /* 0x0000000000047919 */ /* 0x002e620000002100 */
[----:B------:R-:W-:Y:S01]  /*44c0*/  @!PT LDS RZ, [RZ] ;  /* 0x00000000fffff984 */ /* 0x000fe20000000800 */
[----:B------:R-:W-:Y:S01]  /*44d0*/  @!PT LDS RZ, [RZ] ;  /* 0x00000000fffff984 */ /* 0x000fe20000000800 */
[----:B------:R-:W-:Y:S01]  /*44e0*/  @!PT LDS RZ, [RZ] ;  /* 0x00000000fffff984 */ /* 0x000fe20000000800 */
[----:B------:R-:W-:Y:S01]  /*44f0*/  @!PT LDS RZ, [RZ] ;  /* 0x00000000fffff984 */ /* 0x000fe20000000800 */
[----:B------:R5:W-:Y:S06]  /*4500*/  MEMBAR.ALL.CTA ;  /* 0x0000000000007992 */ /* 0x000bec0000008000 */
[----:B-----5:R-:W5:Y:S01]  /*4510*/  FENCE.VIEW.ASYNC.S ;  /* 0x00000000000073c6 */ /* 0x020f620000000000 */
[----:B------:R-:W-:Y:S05]  /*4520*/  WARPSYNC.ALL ;  /* 0x0000000000007948 */ /* 0x000fea0003800000 */
[----:B------:R-:W-:Y:S01]  /*4530*/  BSSY B0, `(.L_x_2634) ;  /* 0x0000009000007945 */ /* 0x000fe20003800000 */
[----:B-1----:R-:W-:Y:S01]  /*4540*/  LOP3.LUT R4, R4, 0x7f, RZ, 0xc0, !PT ;  /* 0x0000007f04047812 */ /* 0x002fe200078ec0ff */
[----:B-----5:R1:W-:Y:S03]  /*4550*/  BAR.SYNC.DEFER_BLOCKING R52, 0x80 ;  /* 0x000200340000751d */ /* 0x0203e60000010000 */
[----:B------:R-:W-:-:S13]  /*4560*/  ISETP.NE.AND P4, PT, R4, RZ, PT ;  /* 0x000000ff0400720c */ /* 0x000fda0003f85270 */
[----:B------:R-:W-:-:S05]  /*4570*/  @!P4 VIADD R4, R74, 0x28ca0 ;  /* 0x00028ca04a04c836 */ /* 0x000fca0000000000 */
[----:B------:R-:W-:-:S04]  /*4580*/  @!P4 PRMT R4, RZ, 0x654, R4 ;  /* 0x00000654ff04c816 */ /* 0x000fc80000000004 */
[----:B------:R1:W-:Y:S01]  /*4590*/  @!P4 SYNCS.ARRIVE.TRANS64.RED.A1T0 RZ, [R4+URZ], RZ ;  /* 0x000000ff04ffc9a7 */ /* 0x0003e2000810043f */
[----:B------:R-:W-:Y:S05]  /*45a0*/  @!P3 BRA `(.L_x_2635) ;  /* 0x000000000004b947 */ /* 0x000fea0003800000 */
[----:B------:R-:W-:Y:S01]  /*45b0*/  BPT.TRAP 0x1 ;  /* 0x000000040000795c */ /* 0x000fe20000300000 */
.L_x_2635:
[----:B------:R-:W-:Y:S05]  /*45c0*/  BSYNC B0 ;  /* 0x0000000000007941 */ /* 0x000fea0003800000 */
.L_x_2634:
[----:B------:R-:W5:Y:S01]  /*45d0*/  SYNCS.PHASECHK.TRANS64.TRYWAIT P5, [R74+URZ+0x28cb0], R77 ;  /* 0x028cb04d4a0075a7 */ /* 0x000f6200080a017f */
[----:B------:R-:W-:Y:S01]  /*45e0*/  BSSY B0, `(.L_x_2636) ;  /* 0x0000003000007945 */ /* 0x000fe20003800000 */
[----:B------:R-:W-:-:S03]  /*45f0*/  ISETP.GE.AND P3, PT, R184, R75, PT ;  /* 0x0000004bb800720c */ /* 0x000fc60003f66270 */
[----:B-----5:R-:W-:Y:S10]  /*4600*/  @!P5 BRA `(.L_x_2637) ;  /* 0x000001e80010d947 */ /* 0x020ff40003800000 */
.L_x_3018:
[----:B------:R-:W-:Y:S05]  /*4610*/  BSYNC B0 ;  /* 0x0000000000007941 */ /* 0x000fea0003800000 */
.L_x_2636:
[----:B------:R-:W-:Y:S04]  /*4620*/  BSSY B0, `(.L_x_2638) ;  /* 0x0000052000007945 */ /* 0x000fe80003800000 */
[----:B------:R-:W-:Y:S05]  /*4630*/  @P3 BRA `(.L_x_2639) ;  /* 0x0000000400403947 */ /* 0x000fea0003800000 */
[----:B------:R-:W-:Y:S01]  /*4640*/  IMAD.WIDE R6, R41, 0x40, R38 ;  /* 0x0000004029067825 */ /* 0x000fe200078e0226 */
[----:B------:R-:W-:Y:S01]  /*4650*/  ULDC.64 UR4, c[0x0][0x328] ;  /* 0x0000ca0000047ab9 */ /* 0x000fe20000000a00 */
[----:B------:R-:W-:Y:S02]  /*4660*/  LOP3.LUT P3, RZ, R195, 0x4, RZ, 0xc0, !PT ;  /* 0x00000004c3ff7812 */ /* 0x000fe4000786c0ff */
[----:B------:R-:W-:Y:S02]  /*4670*/  IMAD R7, R7, UR4, RZ ;  /* 0x0000000407077c24 */ /* 0x000fe4000f8e02ff */
[----:B-1----:R-:W-:Y:S02]  /*4680*/  IMAD.MOV.U32 R4, RZ, RZ, R28 ;  /* 0x000000ffff047224 */ /* 0x002fe400078e001c */
[----:B------:R-:W-:Y:S02]  /*4690*/  IMAD.MOV.U32 R5, RZ, RZ, R0 ;  /* 0x000000ffff057224 */ /* 0x000fe400078e0000 */
[----:B------:R-:W-:-:S02]  /*46a0*/  IMAD R7, R6, UR5, R7 ;  /* 0x0000000506077c24 */ /* 0x000fc4000f8e0207 */
[----:B------:R-:W-:Y:S01]  /*46b0*/  IMAD.WIDE.U32 R4, R6, UR4, R4 ;  /* 0x0000000406047c25 */ /* 0x000fe2000f8e0004 */
[----:B------:R-:W-:-:S03]  /*46c0*/  ULDC.64 UR4, c[0x0][0x318] ;  /* 0x0000c60000047ab9 */ /* 0x000fc60000000a00 */
[----:B------:R-:W-:Y:S01]  /*46d0*/  IMAD R9, R185, 0x8000, R50 ;  /* 0x00008000b9097824 */ /* 0x000fe200078e0232 */
[----:B---3--:R-:W-:Y:S01]  /*46e0*/  LEA R12, P5, R4, UR4, 0x1 ;  /* 0x00000004040c7c11 */ /* 0x008fe2000f8a08ff */
[----:B------:R-:W-:Y:S01]  /*46f0*/  IMAD.IADD R5, R5, 0x1, R7 ;  /* 0x0000000105057824 */ /* 0x000fe200078e0207 */
[----:B------:R-:W-:Y:S01]  /*4700*/  ULDC UR4, c[0x0][0x320] ;  /* 0x0000c80000047ab9 */ /* 0x000fe20000000800 */
[----:B------:R-:W-:Y:S02]  /*4710*/  VIADD R6, R16, 0x40 ;  /* 0x0000004010067836 */ /* 0x000fe40000000000 */
[C---:B------:R-:W-:Y:S01]  /*4720*/  VIADD R15, R9.reuse, 0x20 ;  /* 0x00000020090f7836 */ /* 0x040fe20000000000 */
[----:B------:R-:W-:Y:S01]  /*4730*/  LEA.HI.X R13, R4, UR5, R5, 0x1, P5 ;  /* 0x00000005040d7c11 */ /* 0x000fe2000a8f0c05 */
[C---:B------:R-:W-:Y:S01]  /*4740*/  @P3 VIADD R15, R9.reuse, 0xffffffe0 ;  /* 0xffffffe0090f3836 */ /* 0x040fe20000000000 */
[----:B------:R-:W-:Y:S01]  /*4750*/  ISETP.GE.AND P5, PT, R16, UR4, PT ;  /* 0x0000000410007c0c */ /* 0x000fe2000bfa6270 */
[----:B--2-4-:R-:W-:Y:S01]  /*4760*/  IMAD R25, R9, 0x2, R2 ;  /* 0x0000000209197824 */ /* 0x014fe200078e0202 */
[----:B------:R-:W-:Y:S01]  /*4770*/  ISETP.GE.AND P3, PT, R6, UR4, PT ;  /* 0x0000000406007c0c */ /* 0x000fe2000bf66270 */
[----:B------:R-:W-:-:S02]  /*4780*/  VIADD R14, R16, 0x80 ;  /* 0x00000080100e7836 */ /* 0x000fc40000000000 */
[----:B------:R-:W-:-:S08]  /*4790*/  VIADD R24, R16, 0xc0 ;  /* 0x000000c010187836 */ /* 0x000fd00000000000 */
[----:B------:R-:W1:Y:S04]  /*47a0*/  @!P5 LDS.128 R4, [R25+0x400] ;  /* 0x000400001904d984 */ /* 0x000e680000000c00 */
[----:B------:R-:W2:Y:S04]  /*47b0*/  @!P3 LDS.128 R8, [R25+0x2400] ;  /* 0x002400001908b984 */ /* 0x000ea80000000c00 */
[----:B-1----:R-:W-:Y:S01]  /*47c0*/  @!P5 STG.E.128 desc[UR42][R12.64], R4 ;  /* 0x000000040c00d986 */ /* 0x002fe2000c101d2a */
[----:B------:R-:W-:Y:S01]  /*47d0*/  ISETP.GE.AND P5, PT, R14, UR4, PT ;  /* 0x000000040e007c0c */ /* 0x000fe2000bfa6270 */
[----:B------:R-:W-:-:S02]  /*47e0*/  VIADD R14, R16, 0x100 ;  /* 0x00000100100e7836 */ /* 0x000fc40000000000 */
[----:B--2---:R-:W-:Y:S01]  /*47f0*/  @!P3 STG.E.128 desc[UR42][R12.64+0x80], R8 ;  /* 0x000080080c00b986 */ /* 0x004fe2000c101d2a */
[----:B------:R-:W-:Y:S01]  /*4800*/  ISETP.GE.AND P3, PT, R24, UR4, PT ;  /* 0x0000000418007c0c */ /* 0x000fe2000bf66270 */
        /* <DEDUP_REMOVED lines=16> */
[----:B------:R-:W-:Y:S02]  /*4910*/  IMAD R24, R15, 0x2, R2 ;  /* 0x000000020f187824 */ /* 0x000fe400078e0202 */
[----:B------:R-:W-:-:S06]  /*4920*/  VIADD R15, R16, 0xe0 ;  /* 0x000000e0100f7836 */ /* 0x000fcc0000000000 */
[----:B------:R-:W1:Y:S04]  /*4930*/  @!P5 LDS.128 R4, [R25+0xc400] ;  /* 0x00c400001904d984 */ /* 0x000e680000000c00 */
[----:B------:R-:W2:Y:S04]  /*4940*/  @!P3 LDS.128 R8, [R25+0xe400] ;  /* 0x00e400001908b984 */ /* 0x000ea80000000c00 */
[----:B-1----:R-:W-:Y:S01]  /*4950*/  @!P5 STG.E.128 desc[UR42][R12.64+0x300], R4 ;  /* 0x000300040c00d986 */ /* 0x002fe2000c101d2a */
[----:B------:R-:W-:-:S03]  /*4960*/  ISETP.GE.AND P5, PT, R54, UR4, PT ;  /* 0x0000000436007c0c */ /* 0x000fc6000bfa6270 */
        /* <DEDUP_REMOVED lines=22> */
[----:B------:R-:W-:-:S03]  /*4ad0*/  ISETP.GE.AND P5, PT, R14, UR4, PT ;  /* 0x000000040e007c0c */ /* 0x000fc6000bfa6270 */
[----:B--2---:R-:W-:Y:S01]  /*4ae0*/  @!P3 STG.E.128 desc[UR42][R12.64+0x2c0], R8 ;  /* 0x0002c0080c00b986 */ /* 0x004fe2000c101d2a */
[----:B------:R-:W-:-:S09]  /*4af0*/  ISETP.GE.AND P3, PT, R15, UR4, PT ;  /* 0x000000040f007c0c */ /* 0x000fd2000bf66270 */
[----:B------:R-:W1:Y:S04]  /*4b00*/  @!P5 LDS.128 R4, [R24+0xc400] ;  /* 0x00c400001804d984 */ /* 0x000e680000000c00 */
[----:B------:R-:W2:Y:S04]  /*4b10*/  @!P3 LDS.128 R8, [R24+0xe400] ;  /* 0x00e400001808b984 */ /* 0x000ea80000000c00 */
[----:B-1----:R1:W-:Y:S04]  /*4b20*/  @!P5 STG.E.128 desc[UR42][R12.64+0x340], R4 ;  /* 0x000340040c00d986 */ /* 0x0023e8000c101d2a */
[----:B--2---:R1:W-:Y:S02]  /*4b30*/  @!P3 STG.E.128 desc[UR42][R12.64+0x3c0], R8 ;  /* 0x0003c0080c00b986 */ /* 0x0043e4000c101d2a */
.L_x_2639:
[----:B------:R-:W-:Y:S05]  /*4b40*/  BSYNC B0 ;  /* 0x0000000000007941 */ /* 0x000fea0003800000 */
.L_x_2638:
[----:B------:R-:W-:Y:S01]  /*4b50*/  @!PT LDS RZ, [RZ] ;  /* 0x00000000fffff984 */ /* 0x000fe20000000800 */
[----:B------:R-:W-:Y:S01]  /*4b60*/  @!PT LDS RZ, [RZ] ;  /* 0x00000000fffff984 */ /* 0x000fe20000000800 */
[----:B------:R-:W-:Y:S01]  /*4b70*/  @!PT LDS RZ, [RZ] ;  /* 0x00000000fffff984 */ /* 0x000fe20000000800 */
[----:B------:R-:W-:Y:S01]  /*4b80*/  @!PT LDS RZ, [RZ] ;  /* 0x00000000fffff984 */ /* 0x000fe20000000800 */
[----:B------:R5:W-:Y:S06]  /*4b90*/  MEMBAR.ALL.CTA ;  /* 0x0000000000007992 */ /* 0x000bec0000008000 */
[----:B-----5:R-:W5:Y:S01]  /*4ba0*/  FENCE.VIEW.ASYNC.S ;  /* 0x00000000000073c6 */ /* 0x020f620000000000 */
[----:B0-----:R-:W-:Y:S01]  /*4bb0*/  @!P4 VIADD R74, R74, 0x28cc0 ;  /* 0x00028cc04a4ac836 */ /* 0x001fe20000000000 */
        /* <DEDUP_REMOVED lines=10> */
.L_x_2606:
[----:B------:R-:W-:Y:S04]  /*4c60*/  BSSY B0, `(.L_x_2641) ;  /* 0x0000004000007945 */ /* 0x000fe80003800000 */
[----:B------:R-:W-:Y:S05]  /*4c70*/  @P3 BRA `(.L_x_2642) ;  /* 0x0000000000083947 */ /* 0x000fea0003800000 */
[----:B------:R-:W0:Y:S02]  /*4c80*/  FENCE.VIEW.ASYNC.G ;  /* 0x00000000000073c6 */ /* 0x000e240000000100 */
[----:B0-----:R-:W-:Y:S06]  /*4c90*/  BAR.ARV 0xc, 0x180 ;  /* 0x0306000000007b1d */ /* 0x001fec0000002000 */
.L_x_2642:
[----:B------:R-:W-:Y:S05]  /*4ca0*/  BSYNC B0 ;  /* 0x0000000000007941 */ /* 0x000fea0003800000 */
.L_x_2641:
[----:B------:R-:W-:Y:S01]  /*4cb0*/  UISETP.NE.AND UP0, UPT, UR38, 0x1, UPT ;  /* 0x000000012600788c */ /* 0x000fe2000bf05270 */
[----:B------:R-:W-:Y:S05]  /*4cc0*/  BSSY B7, `(.L_x_2643) ;  /* 0x0000f4e000077945 */ /* 0x000fea0003800000 */
[----:B------:R-:W-:-:S13]  /*4cd0*/  PLOP3.LUT P0, PT, PT, PT, UP0, 0x80, 0x0 ;  /* 0x000000000000781c */ /* 0x000fda0003f0f008 */
[----:B------:R-:W-:Y:S05]  /*4ce0*/  @!P0 BRA `(.L_x_2644) ;  /* 0x00000024004c8947 */ /* 0x000fea0003800000 */
[----:B------:R-:W0:Y:S01]  /*4cf0*/  LDC R0, c[0x0][0x448] ;  /* 0x00011200ff007b82 */ /* 0x000e220000000800 */
[----:B------:R-:W-:-:S07]  /*4d00*/  IADD3 R7, R23, 0x1, -R22 ;  /* 0x0000000117077810 */ /* 0x000fce0007ffe816 */
[----:B------:R-:W1:Y:S01]  /*4d10*/  LDC.64 R4, c[0x0][0x9e0] ;  /* 0x00027800ff047b82 */ /* 0x000e620000000a00 */
[----:B0-----:R-:W-:Y:S01]  /*4d20*/  ISETP.NE.AND P1, PT, R0, 0x1, PT ;  /* 0x000000010000780c */ /* 0x001fe20003f25270 */
[----:B------:R-:W-:Y:S01]  /*4d30*/  VIADD R0, R192, 0x3f ;  /* 0x0000003fc0007836 */ /* 0x000fe20000000000 */
[----:B-1----:R-:W-:-:S11]  /*4d40*/  ISETP.GE.AND P2, PT, R5, 0x1, PT ;  /* 0x000000010500780c */ /* 0x002fd60003f46270 */
[----:B------:R-:W0:Y:S08]  /*4d50*/  @P1 LDC R3, c[0x0][0x44c] ;  /* 0x00011300ff031b82 */ /* 0x000e300000000800 */
[----:B------:R-:W1:Y:S01]  /*4d60*/  @P1 LDC R6, c[0x0][0x450] ;  /* 0x00011400ff061b82 */ /* 0x000e620000000800 */
[----:B0-----:R-:W-:-:S05]  /*4d70*/  @P1 IMAD.HI.U32 R3, R0, R3, RZ ;  /* 0x0000000300031227 */ /* 0x001fca00078e00ff */
[----:B-1----:R-:W-:-:S05]  /*4d80*/  @P1 SHF.R.U32.HI R0, RZ, R6, R3 ;  /* 0x00000006ff001219 */ /* 0x002fca0000011603 */
[----:B------:R-:W-:-:S04]  /*4d90*/  IMAD.IADD R3, R7, 0x1, R0 ;  /* 0x0000000107037824 */ /* 0x000fc800078e0200 */
[----:B------:R-:W-:Y:S01]  /*4da0*/  IMAD.IADD R4, R3, 0x1, R4 ;  /* 0x0000000103047824 */ /* 0x000fe200078e0204 */
        /* <DEDUP_REMOVED lines=12> */
.L_x_2647:
[----:B------:R-:W-:-:S13]  /*4e70*/  ISETP.NE.AND P0, PT, R5, 0x1, PT ;  /* 0x000000010500780c */ /* 0x000fda0003f05270 */
[----:B------:R-:W0:Y:S02]  /*4e80*/  @P0 LDC.64 R6, c[0x0][0x9e8] ;  /* 0x00027a00ff060b82 */ /* 0x000e240000000a00 */
[----:B0-----:R-:W-:-:S05]  /*4e90*/  @P0 IMAD.HI.U32 R6, R0, R6, RZ ;  /* 0x0000000600060227 */ /* 0x001fca00078e00ff */
[----:B------:R-:W-:-:S07]  /*4ea0*/  @P0 SHF.R.U32.HI R0, RZ, R7, R6 ;  /* 0x00000007ff000219 */ /* 0x000fce0000011606 */
.L_x_2648:
[----:B------:R-:W-:Y:S05]  /*4eb0*/  BSYNC B0 ;  /* 0x0000000000007941 */ /* 0x000fea0003800000 */
.L_x_2646:
[----:B------:R-:W-:-:S05]  /*4ec0*/  IMAD R3, R0, R5, R5 ;  /* 0x0000000500037224 */ /* 0x000fca00078e0205 */
[----:B------:R-:W-:-:S07]  /*4ed0*/  VIMNMX R4, R4, R3, PT ;  /* 0x0000000304047248 */ /* 0x000fce0003fe0100 */
.L_x_2645:
        /* <DEDUP_REMOVED lines=24> */
.L_x_2651:
[----:B------:R-:W-:-:S13]  /*5060*/  ISETP.NE.AND P0, PT, R5, 0x1, PT ;  /* 0x000000010500780c */ /* 0x000fda0003f05270 */
[----:B------:R-:W0:Y:S02]  /*5070*/  @P0 LDC.64 R6, c[0x0][0x9e8] ;  /* 0x00027a00ff060b82 */ /* 0x000e240000000a00 */
[----:B0-----:R-:W-:-:S05]  /*5080*/  @P0 IMAD.HI.U32 R4, R22, R6, RZ ;  /* 0x0000000616040227 */ /* 0x001fca00078e00ff */
[----:B------:R-:W-:-:S07]  /*5090*/  @P0 SHF.R.U32.HI R22, RZ, R7, R4 ;  /* 0x00000007ff160219 */ /* 0x000fce0000011604 */
.L_x_2652:
[----:B------:R-:W-:Y:S05]  /*50a0*/  BSYNC B0 ;  /* 0x0000000000007941 */ /* 0x000fea0003800000 */
.L_x_2650:
[----:B------:R-:W-:-:S05]  /*50b0*/  IMAD R5, R22, R5, RZ ;  /* 0x0000000516057224 */ /* 0x000fca00078e02ff */
[----:B------:R-:W-:-:S07]  /*50c0*/  VIMNMX R0, R0, R5, !PT ;  /* 0x0000000500007248 */ /* 0x000fce0007fe0100 */
.L_x_2649:
[----:B------:R-:W-:Y:S01]  /*50d0*/  SHF.R.S32.HI R3, RZ, 0x1f, R0 ;  /* 0x0000001fff037819 */ /* 0x000fe20000011400 */
[----:B------:R-:W-:Y:S01]  /*50e0*/  BSSY B0, `(.L_x_2653) ;  /* 0x0000025000007945 */ /* 0x000fe20003800000 */
[----:B------:R-:W-:Y:S02]  /*50f0*/  IMAD.MOV.U32 R5, RZ, RZ, RZ ;  /* 0x000000ffff057224 */ /* 0x000fe400078e00ff */
[----:B------:R-:W-:-:S04]  /*5100*/  LEA.HI R3, R3, R0, RZ, 0x6 ;  /* 0x0000000003037211 */ /* 0x000fc800078f30ff */
[----:B------:R-:W-:-:S04]  /*5110*/  SHF.R.S32.HI R3, RZ, 0x6, R3 ;  /* 0x00000006ff037819 */ /* 0x000fc80000011403 */
[----:B------:R-:W-:-:S04]  /*5120*/  VIMNMX R9, RZ, R3, !PT ;  /* 0x00000003ff097248 */ /* 0x000fc80007fe0100 */
        /* <DEDUP_REMOVED lines=8> */
[----:B---3--:R-:W-:Y:S02]  /*51b0*/  IABS R12, R11 ;  /* 0x0000000b000c7213 */ /* 0x008fe40000000000 */
        /* <DEDUP_REMOVED lines=23> */
.L_x_2654:
[----:B------:R-:W-:Y:S05]  /*5330*/  BSYNC B0 ;  /* 0x0000000000007941 */ /* 0x000fea0003800000 */
.L_x_2653:
[-C--:B------:R-:W-:Y:S01]  /*5340*/  IMAD R0, R220, R5.reuse, R9 ;  /* 0x00000005dc007224 */ /* 0x080fe200078e0209 */
        /* <DEDUP_REMOVED lines=45> */
[----:B---3--:R-:W-:Y:S02]  /*5620*/  CS2R R70, SRZ ;  /* 0x0000000000467805 */ /* 0x008fe4000001ff00 */
[----:B------:R-:W-:Y:S02]  /*5630*/  CS2R R68, SRZ ;  /* 0x0000000000447805 */ /* 0x000fe4000001ff00 */
[----:B----4-:R-:W-:Y:S02]  /*5640*/  CS2R R66, SRZ ;  /* 0x0000000000427805 */ /* 0x010fe4000001ff00 */
        /* <DEDUP_REMOVED lines=19> */
[----:B--2---:R-:W-:-:S02]  /*5780*/  CS2R R26, SRZ ;  /* 0x00000000001a7805 */ /* 0x004fc4000001ff00 */
[----:B------:R-:W-:Y:S01]  /*5790*/  CS2R R24, SRZ ;  /* 0x0000000000187805 */ /* 0x000fe2000001ff00 */
[----:B------:R-:W-:Y:S06]  /*57a0*/  @!P1 BRA `(.L_x_2655) ;  /* 0x000000e8007c9947 */ /* 0x000fec0003800000 */
[----:B------:R-:W2:Y:S04]  /*57b0*/  LDL R10, [R1+0x4c] ;  /* 0x00004c00010a7983 */ /* 0x000ea80000100800 */
[----:B--2---:R-:W0:Y:S02]  /*57c0*/  SHFL.IDX PT, R3, R10, RZ, 0x1f ;  /* 0x00001fff0a037589 */ /* 0x004e2400000e0000 */
[----:B0-----:R-:W-:-:S04]  /*57d0*/  LEA.HI R4, R3, R3, RZ, 0x1 ;  /* 0x0000000303047211 */ /* 0x001fc800078f08ff */
[----:B------:R-:W-:-:S05]  /*57e0*/  LOP3.LUT R4, R4, 0x1fffe, RZ, 0xc0, !PT ;  /* 0x0001fffe04047812 */ /* 0x000fca00078ec0ff */
[----:B------:R-:W-:Y:S02]  /*57f0*/  IMAD.IADD R3, R3, 0x1, -R4 ;  /* 0x0000000103037824 */ /* 0x000fe400078e0a04 */
[----:B------:R-:W-:Y:S02]  /*5800*/  IMAD.U32 R4, RZ, RZ, UR37 ;  /* 0x00000025ff047e24 */ /* 0x000fe4000f8e00ff */
[----:B------:R-:W-:-:S03]  /*5810*/  IMAD R3, R3, 0x8000, R2 ;  /* 0x0000800003037824 */ /* 0x000fc600078e0202 */
[----:B------:R-:W-:Y:S01]  /*5820*/  ISETP.NE.AND P0, PT, R4, 0x3, PT ;  /* 0x000000030400780c */ /* 0x000fe20003f05270 */
[----:B------:R-:W-:-:S05]  /*5830*/  VIADD R3, R3, 0x400 ;  /* 0x0000040003037836 */ /* 0x000fca0000000000 */
[----:B------:R-:W-:-:S04]  /*5840*/  SHF.R.U32.HI R3, RZ, 0x4, R3 ;  /* 0x00000004ff037819 */ /* 0x000fc80000011603 */
[----:B------:R-:W-:-:S04]  /*5850*/  LOP3.LUT R3, R3, 0x3fff, RZ, 0xc0, !PT ;  /* 0x00003fff03037812 */ /* 0x000fc800078ec0ff */
[----:B------:R-:W-:Y:S01]  /*5860*/  LOP3.LUT R3, R3, 0x2000000, RZ, 0xfc, !PT ;  /* 0x0200000003037812 */ /* 0x000fe200078efcff */
[----:B------:R-:W-:Y:S06]  /*5870*/  @!P0 BRA `(.L_x_2656) ;  /* 0x0000000000048947 */ /* 0x000fec0003800000 */
[----:B------:R-:W-:Y:S01]  /*5880*/  BPT.TRAP 0x1 ;  /* 0x000000040000795c */ /* 0x000fe20000300000 */
.L_x_2656:
[----:B------:R-:W-:Y:S01]  /*5890*/  IMAD R9, R18, 0x8, R2 ;  /* 0x0000000812097824 */ /* 0x000fe200078e0202 */
[----:B------:R-:W-:Y:S01]  /*58a0*/  SHF.L.U32 R10, R19, 0x1f, RZ ;  /* 0x0000001f130a7819 */ /* 0x000fe200000006ff */
[----:B------:R-:W-:Y:S01]  /*58b0*/  VIADD R4, R2, 0x26800 ;  /* 0x0002680002047836 */ /* 0x000fe20000000000 */
[----:B------:R-:W-:Y:S01]  /*58c0*/  BSSY B0, `(.L_x_2657) ;  /* 0x0000008000007945 */ /* 0x000fe20003800000 */
[----:B------:R-:W-:Y:S01]  /*58d0*/  IMAD R6, R18, 0x1000, R3 ;  /* 0x0000100012067824 */ /* 0x000fe200078e0203 */
[----:B------:R-:W0:Y:S01]  /*58e0*/  SYNCS.PHASECHK.TRANS64.TRYWAIT P1, [R9+URZ+0x28c50], R10 ;  /* 0x028c500a090075a7 */ /* 0x000e22000802017f */
[----:B------:R-:W-:Y:S01]  /*58f0*/  IMAD.MOV.U32 R7, RZ, RZ, 0x40000040 ;  /* 0x40000040ff077424 */ /* 0x000fe200078e00ff */
[----:B------:R-:W-:-:S04]  /*5900*/  SHF.R.U32.HI R4, RZ, 0x4, R4 ;  /* 0x00000004ff047819 */ /* 0x000fc80000011604 */
[----:B------:R-:W-:-:S04]  /*5910*/  LOP3.LUT R4, R4, 0x3fff, RZ, 0xc0, !PT ;  /* 0x00003fff04047812 */ /* 0x000fc800078ec0ff */
[----:B------:R-:W-:Y:S01]  /*5920*/  LOP3.LUT R4, R4, 0x10000, RZ, 0xfc, !PT ;  /* 0x0001000004047812 */ /* 0x000fe200078efcff */
[----:B0-----:R-:W-:Y:S06]  /*5930*/  @!P1 BRA `(.L_x_2658) ;  /* 0x000001d400589947 */ /* 0x001fec0003800000 */
.L_x_3019:
[----:B------:R-:W-:Y:S05]  /*5940*/  BSYNC B0 ;  /* 0x0000000000007941 */ /* 0x000fea0003800000 */
.L_x_2657:
        /* <DEDUP_REMOVED lines=24> */
[----:B-----5:R-:W-:Y:S01]  /*5ad0*/  WARPGROUP.ARRIVE ;  /* 0x00000000000079c5 */ /* 0x020fe20000000000 */
[----:B------:R-:W-:Y:S01]  /*5ae0*/  R2UR UR13, R11 ;  /* 0x000000000b0d72ca */ /* 0x000fe200000e0000 */
[----:B------:R-:W-:Y:S01]  /*5af0*/  VIADD R8, R8, 0xfffffffe ;  /* 0xfffffffe08087836 */ /* 0x000fe20000000000 */
[----:B------:R-:W-:Y:S03]  /*5b00*/  BSSY B0, `(.L_x_2659) ;  /* 0x00000e2000007945 */ /* 0x000fe60003800000 */
[----:B------:R-:W-:Y:S01]  /*5b10*/  HGMMA.64x256x16.F32.BF16 R24, gdesc[UR4].tnspB, RZ, !UPT, gsb0 ;  /* 0x43e00000041879f0 */ /* 0x000fe2000c0018ff */
[----:B------:R-:W-:Y:S01]  /*5b20*/  R2UR UR6, R6 ;  /* 0x00000000060672ca */ /* 0x000fe200000e0000 */
[----:B------:R-:W-:Y:S01]  /*5b30*/  VIADD R6, R4, 0x6 ;  /* 0x0000000604067836 */ /* 0x000fe20000000000 */
[----:B------:R-:W-:Y:S01]  /*5b40*/  R2UR UR7, R7 ;  /* 0x00000000070772ca */ /* 0x000fe200000e0000 */
[----:B------:R-:W-:Y:S01]  /*5b50*/  IMAD.MOV.U32 R7, RZ, RZ, 0x40000040 ;  /* 0x40000040ff077424 */ /* 0x000fe200078e00ff */
[----:B------:R-:W-:-:S02]  /*5b60*/  ISETP.GE.AND P2, PT, R8, R0, PT ;  /* 0x000000000800720c */ /* 0x000fc40003f46270 */
        /* <DEDUP_REMOVED lines=22> */
.L_x_2666:
[----:B------:R-:W-:Y:S01]  /*5cd0*/  BAR.SYNC.DEFER_BLOCKING 0xe, 0x100 ;  /* 0x0384000000007b1d */ /* 0x000fe20000010000 */
[C---:B------:R-:W-:Y:S02]  /*5ce0*/  IMAD R8, R18.reuse, 0x40, R191 ;  /* 0x0000004012087824 */ /* 0x040fe400078e02bf */
[----:B------:R-:W-:Y:S02]  /*5cf0*/  VIADD R18, R18, 0x1 ;  /* 0x0000000112127836 */ /* 0x000fe40000000000 */
[----:B------:R-:W-:-:S03]  /*5d00*/  IMAD R8, R8, 0x4, R2 ;  /* 0x0000000408087824 */ /* 0x000fc600078e0202 */
[----:B------:R-:W-:-:S04]  /*5d10*/  ISETP.NE.AND P2, PT, R18, 0x2, PT ;  /* 0x000000021200780c */ /* 0x000fc80003f45270 */
[----:B------:R-:W-:Y:S01]  /*5d20*/  SEL R18, R18, RZ, P2 ;  /* 0x000000ff12127207 */ /* 0x000fe20001000000 */
[----:B0-----:R-:W0:Y:S04]  /*5d30*/  LDS R9, [R8+0x28800] ;  /* 0x0288000008097984 */ /* 0x001e280000000800 */
[----:B-1----:R-:W1:Y:S01]  /*5d40*/  LDS R8, [R8+0x28820] ;  /* 0x0288200008087984 */ /* 0x002e620000000800 */
        /* <DEDUP_REMOVED lines=135> */
.L_x_2661:
[----:B------:R-:W-:Y:S01]  /*65c0*/  IMAD R21, R18, 0x8, R2 ;  /* 0x0000000812157824 */ /* 0x000fe200078e0202 */
[----:B------:R-:W-:-:S04]  /*65d0*/  SHF.L.U32 R8, R19, 0x1f, RZ ;  /* 0x0000001f13087819 */ /* 0x000fc800000006ff */
[----:B------:R0:W1:Y:S01]  /*65e0*/  SYNCS.PHASECHK.TRANS64.TRYWAIT P2, [R21+URZ+0x28c50], R8 ;  /* 0x028c5008150075a7 */ /* 0x000062000804017f */
[----:B------:R-:W-:Y:S05]  /*65f0*/  @!P0 BRA `(.L_x_2662) ;  /* 0x0000000000048947 */ /* 0x000fea0003800000 */
[----:B------:R-:W-:Y:S01]  /*6600*/  BPT.TRAP 0x1 ;  /* 0x000000040000795c */ /* 0x000fe20000300000 */
.L_x_2662:
[----:B------:R-:W-:Y:S04]  /*6610*/  BSSY B1, `(.L_x_2663) ;  /* 0x0000004000017945 */ /* 0x000fe80003800000 */
[----:B-1----:R-:W-:Y:S05]  /*6620*/  @P2 BRA `(.L_x_2664) ;  /* 0x0000000000082947 */ /* 0x002fea0003800000 */
[----:B------:R-:W1:Y:S02]  /*6630*/  SYNCS.PHASECHK.TRANS64.TRYWAIT P2, [R21+URZ+0x28c50], R8 ;  /* 0x028c5008150075a7 */ /* 0x000e64000804017f */
[----:B-1----:R-:W-:Y:S05]  /*6640*/  @!P2 BRA `(.L_x_2665) ;  /* 0x000001c80028a947 */ /* 0x002fea0003800000 */
.L_x_2664:
[----:B------:R-:W-:Y:S05]  /*6650*/  BSYNC B1 ;  /* 0x0000000000017941 */ /* 0x000fea0003800000 */
.L_x_2663:
[----:B01----:R-:W-:Y:S01]  /*6660*/  IMAD R8, R18, 0x1000, R3 ;  /* 0x0000100012087824 */ /* 0x003fe200078e0203 */
[----:B------:R-:W-:Y:S01]  /*6670*/  R2UR UR4, R4 ;  /* 0x00000000040472ca */ /* 0x000fe200000e0000 */
[----:B------:R-:W-:Y:S01]  /*6680*/  IMAD.MOV.U32 R9, RZ, RZ, 0x40000040 ;  /* 0x40000040ff097424 */ /* 0x000fe200078e00ff */
[----:B------:R-:W-:Y:S01]  /*6690*/  R2UR UR5, R5 ;  /* 0x00000000050572ca */ /* 0x000fe200000e0000 */
[----:B------:R-:W-:Y:S01]  /*66a0*/  WARPGROUP.ARRIVE ;  /* 0x00000000000079c5 */ /* 0x000fe20000000000 */
[C---:B------:R-:W-:Y:S01]  /*66b0*/  R2UR UR6, R8.reuse ;  /* 0x00000000080672ca */ /* 0x040fe200000e0000 */
[----:B------:R-:W-:Y:S01]  /*66c0*/  VIADD R14, R8, 0x80 ;  /* 0x00000080080e7836 */ /* 0x000fe20000000000 */
[----:B------:R-:W-:Y:S01]  /*66d0*/  R2UR UR7, R9 ;  /* 0x00000000090772ca */ /* 0x000fe200000e0000 */
[----:B------:R-:W-:Y:S02]  /*66e0*/  IMAD.MOV.U32 R15, RZ, RZ, 0x40000040 ;  /* 0x40000040ff0f7424 */ /* 0x000fe400078e00ff */
[----:B------:R-:W-:-:S02]  /*66f0*/  IMAD.MOV.U32 R9, RZ, RZ, 0x40000040 ;  /* 0x40000040ff097424 */ /* 0x000fc400078e00ff */
[----:B------:R-:W-:-:S05]  /*6700*/  @!P1 VIADD R21, R21, 0x28c60 ;  /* 0x00028c6015159836 */ /* 0x000fca0000000000 */
[----:B------:R-:W-:-:S03]  /*6710*/  @!P1 PRMT R21, RZ, 0x654, R21 ;  /* 0x00000654ff159816 */ /* 0x000fc60000000015 */
        /* <DEDUP_REMOVED lines=27> */
[----:B------:R-:W-:Y:S03]  /*68d0*/  HGMMA.64x256x16.F32.BF16 R24, gdesc[UR4].tnspB, R24, gsb0 ;  /* 0x43e00000041879f0 */ /* 0x000fe60008001818 */
[----:B------:R-:W-:Y:S02]  /*68e0*/  WARPGROUP.DEPBAR.LE gsb0, 0x0 ;  /* 0x00008000000079c5 */ /* 0x000fe40000010000 */
[----:B------:R-:W-:Y:S06]  /*68f0*/  BAR.ARV 0xf, 0x100 ;  /* 0x03c4000000007b1d */ /* 0x000fec0000002000 */
[----:B------:R1:W-:Y:S01]  /*6900*/  @!P1 SYNCS.ARRIVE.TRANS64.RED.A1T0 RZ, [R21+URZ], RZ ;  /* 0x000000ff15ff99a7 */ /* 0x0003e2000810043f */
[----:B------:R-:W-:Y:S05]  /*6910*/  @P3 BRA `(.L_x_2666) ;  /* 0xfffffff000ec3947 */ /* 0x000fea000383ffff */
.L_x_2660:
[----:B------:R-:W-:Y:S05]  /*6920*/  BSYNC B0 ;  /* 0x0000000000007941 */ /* 0x000fea0003800000 */
.L_x_2659:
[----:B------:R-:W-:Y:S01]  /*6930*/  BAR.SYNC.DEFER_BLOCKING 0xe, 0x100 ;  /* 0x0384000000007b1d */ /* 0x000fe20000010000 */
[C---:B------:R-:W-:Y:S01]  /*6940*/  IMAD R3, R18.reuse, 0x40, R191 ;  /* 0x0000004012037824 */ /* 0x040fe200078e02bf */
[----:B------:R-:W-:Y:S01]  /*6950*/  PLOP3.LUT P0, PT, PT, PT, PT, 0x8, 0x0 ;  /* 0x000000000000781c */ /* 0x000fe20003f0e170 */
[----:B------:R-:W-:Y:S02]  /*6960*/  VIADD R18, R18, 0x1 ;  /* 0x0000000112127836 */ /* 0x000fe40000000000 */
[----:B------:R-:W-:Y:S02]  /*6970*/  IMAD R3, R3, 0x4, R2 ;  /* 0x0000000403037824 */ /* 0x000fe400078e0202 */
[----:B------:R-:W-:Y:S01]  /*6980*/  IMAD.MOV.U32 R152, RZ, RZ, RZ ;  /* 0x000000ffff987224 */ /* 0x000fe200078e00ff */
[----:B------:R-:W-:-:S04]  /*6990*/  ISETP.NE.AND P1, PT, R18, 0x2, PT ;  /* 0x000000021200780c */ /* 0x000fc80003f25270 */
[----:B------:R-:W-:Y:S01]  /*69a0*/  SEL R18, R18, RZ, P1 ;  /* 0x000000ff12127207 */ /* 0x000fe20000800000 */
[----:B------:R-:W2:Y:S04]  /*69b0*/  LDS R0, [R3+0x28820] ;  /* 0x0288200003007984 */ /* 0x000ea80000000800 */
[----:B------:R3:W4:Y:S02]  /*69c0*/  LDS R2, [R3+0x28800] ;  /* 0x0288000003027984 */ /* 0x0007240000000800 */
[----:B---3--:R-:W-:Y:S02]  /*69d0*/  IMAD.MOV.U32 R3, RZ, RZ, RZ ;  /* 0x000000ffff037224 */ /* 0x008fe400078e00ff */
        /* <DEDUP_REMOVED lines=65> */
[-C--:B----4-:R-:W-:Y:S01]  /*6df0*/  FMUL.FTZ R24, R24, R2.reuse ;  /* 0x0000000218187220 */ /* 0x090fe20000410000 */
        /* <DEDUP_REMOVED lines=66> */
.L_x_2644:
        /* <DEDUP_REMOVED lines=24> */
.L_x_2669:
[----:B------:R-:W-:-:S13]  /*73a0*/  ISETP.NE.AND P0, PT, R5, 0x1, PT ;  /* 0x000000010500780c */ /* 0x000fda0003f05270 */
[----:B------:R-:W0:Y:S02]  /*73b0*/  @P0 LDC.64 R6, c[0x0][0x9e8] ;  /* 0x00027a00ff060b82 */ /* 0x000e240000000a00 */
[----:B0-----:R-:W-:-:S05]  /*73c0*/  @P0 IMAD.HI.U32 R6, R0, R6, RZ ;  /* 0x0000000600060227 */ /* 0x001fca00078e00ff */
[----:B------:R-:W-:-:S07]  /*73d0*/  @P0 SHF.R.U32.HI R0, RZ, R7, R6 ;  /* 0x00000007ff000219 */ /* 0x000fce0000011606 */
.L_x_2670:
[----:B------:R-:W-:Y:S05]  /*73e0*/  BSYNC B0 ;  /* 0x0000000000007941 */ /* 0x000fea0003800000 */
.L_x_2668:
[----:B------:R-:W-:-:S05]  /*73f0*/  IMAD R3, R0, R5, R5 ;  /* 0x0000000500037224 */ /* 0x000fca00078e0205 */
[----:B------:R-:W-:-:S07]  /*7400*/  VIMNMX R4, R4, R3, PT ;  /* 0x0000000304047248 */ /* 0x000fce0003fe0100 */
.L_x_2667:
        /* <DEDUP_REMOVED lines=24> */
.L_x_2673:
[----:B------:R-:W-:-:S13]  /*7590*/  ISETP.NE.AND P0, PT, R5, 0x1, PT ;  /* 0x000000010500780c */ /* 0x000fda0003f05270 */
[----:B------:R-:W0:Y:S02]  /*75a0*/  @P0 LDC.64 R6, c[0x0][0x9e8] ;  /* 0x00027a00ff060b82 */ /* 0x000e240000000a00 */
[----:B0-----:R-:W-:-:S05]  /*75b0*/  @P0 IMAD.HI.U32 R4, R3, R6, RZ ;  /* 0x0000000603040227 */ /* 0x001fca00078e00ff */
[----:B------:R-:W-:-:S07]  /*75c0*/  @P0 SHF.R.U32.HI R3, RZ, R7, R4 ;  /* 0x00000007ff030219 */ /* 0x000fce0000011604 */
.L_x_2674:
[----:B------:R-:W-:Y:S05]  /*75d0*/  BSYNC B0 ;  /* 0x0000000000007941 */ /* 0x000fea0003800000 */
.L_x_2672:
[----:B------:R-:W-:-:S05]  /*75e0*/  IMAD R3, R3, R5, RZ ;  /* 0x0000000503037224 */ /* 0x000fca00078e02ff */
[----:B------:R-:W-:-:S07]  /*75f0*/  VIMNMX R0, R0, R3, !PT ;  /* 0x0000000300007248 */ /* 0x000fce0007fe0100 */
.L_x_2671:
        /* <DEDUP_REMOVED lines=38> */
.L_x_2676:
[----:B------:R-:W-:Y:S05]  /*7860*/  BSYNC B0 ;  /* 0x0000000000007941 */ /* 0x000fea0003800000 */
.L_x_2675:
        /* <DEDUP_REMOVED lines=101> */
.L_x_2678:
[----:B------:R-:W-:Y:S05]  /*7ec0*/  BSYNC B6 ;  /* 0x0000000000067941 */ /* 0x000fea0003800000 */
.L_x_2677:
        /* <DEDUP_REMOVED lines=12> */
.L_x_2682:
[----:B-1----:R1:W2:Y:S02]  /*7f90*/  SYNCS.PHASECHK.TRANS64.TRYWAIT P0, [R2+URZ+0x28c00], R3 ;  /* 0x028c0003020075a7 */ /* 0x0022a4000800017f */
[----:B--2---:R-:W-:Y:S05]  /*7fa0*/  @!P0 NANOSLEEP.SYNCS 0x989680 ;  /* 0x009896800000895d */ /* 0x004fea0003900000 */
[----:B------:R-:W2:Y:S02]  /*7fb0*/  @!P0 SYNCS.PHASECHK.TRANS64 P0, [R2+URZ+0x28c00], R3 ;  /* 0x028c0003020085a7 */ /* 0x000ea4000800007f */
[----:B--2---:R-:W-:Y:S05]  /*7fc0*/  @!P0 BRA `(.L_x_2682) ;  /* 0xfffffffc00f08947 */ /* 0x004fea000383ffff */
.L_x_2681:
[----:B------:R-:W-:Y:S05]  /*7fd0*/  BSYNC B0 ;  /* 0x0000000000007941 */ /* 0x000fea0003800000 */
.L_x_2680:
[----:B------:R-:W-:Y:S05]  /*7fe0*/  BRA `(.L_x_2683) ;  /* 0x0000002c00a87947 */ /* 0x000fea0003800000 */
.L_x_2679:
[----:B------:R-:W-:Y:S01]  /*7ff0*/  VIADD R4, R2, 0x20400 ;  /* 0x0002040002047836 */ /* 0x000fe20000000000 */
[----:B-----5:R-:W-:Y:S01]  /*8000*/  SHF.R.S32.HI R0, RZ, 0x1f, R76 ;  /* 0x0000001fff007819 */ /* 0x020fe2000001144c */
[----:B------:R-:W-:Y:S01]  /*8010*/  ULDC.64 UR4, c[0x0][0x3f8] ;  /* 0x0000fe0000047ab9 */ /* 0x000fe20000000a00 */
[----:B------:R-:W-:Y:S01]  /*8020*/  ULDC.64 UR6, c[0x0][0x408] ;  /* 0x0001020000067ab9 */ /* 0x000fe20000000a00 */
[----:B------:R-:W-:Y:S01]  /*8030*/  IMAD.WIDE.U32 R24, R76, UR4, RZ ;  /* 0x000000044c187c25 */ /* 0x000fe2000f8e00ff */
[----:B------:R-:W-:Y:S01]  /*8040*/  LOP3.LUT P0, RZ, R4, 0x3ff, RZ, 0xc0, !PT ;  /* 0x000003ff04ff7812 */ /* 0x000fe2000780c0ff */
[----:B------:R-:W-:Y:S02]  /*8050*/  BSSY B6, `(.L_x_2684) ;  /* 0x0000019000067945 */ /* 0x000fe40003800000 */
[C---:B------:R-:W-:Y:S02]  /*8060*/  IMAD R3, R0.reuse, UR4, RZ ;  /* 0x0000000400037c24 */ /* 0x040fe4000f8e02ff */
[----:B------:R-:W-:-:S02]  /*8070*/  IMAD R5, R0, UR6, RZ ;  /* 0x0000000600057c24 */ /* 0x000fc4000f8e02ff */
[C---:B------:R-:W-:Y:S02]  /*8080*/  IMAD R3, R76.reuse, UR5, R3 ;  /* 0x000000054c037c24 */ /* 0x040fe4000f8e0203 */
[C---:B------:R-:W-:Y:S02]  /*8090*/  IMAD R5, R76.reuse, UR7, R5 ;  /* 0x000000074c057c24 */ /* 0x040fe4000f8e0205 */
[----:B------:R-:W-:-:S04]  /*80a0*/  IMAD.WIDE.U32 R76, R76, UR6, RZ ;  /* 0x000000064c4c7c25 */ /* 0x000fc8000f8e00ff */
[----:B------:R-:W-:Y:S02]  /*80b0*/  IMAD.IADD R27, R3, 0x1, R25 ;  /* 0x00000001031b7824 */ /* 0x000fe400078e0219 */
[----:B------:R-:W-:Y:S01]  /*80c0*/  IMAD.IADD R29, R5, 0x1, R77 ;  /* 0x00000001051d7824 */ /* 0x000fe200078e024d */
        /* <DEDUP_REMOVED lines=17> */
.L_x_2685:
[----:B------:R-:W-:Y:S05]  /*81e0*/  BSYNC B6 ;  /* 0x0000000000067941 */ /* 0x000fea0003800000 */
.L_x_2684:
[----:B------:R-:W0:Y:S01]  /*81f0*/  S2R R0, SR_TID.X ;  /* 0x0000000000007919 */ /* 0x000e220000002100 */
[----:B------:R-:W-:Y:S01]  /*8200*/  ULDC.U8 UR4, c[0x0][0x410] ;  /* 0x0001040000047ab9 */ /* 0x000fe20000000000 */
[----:B------:R-:W-:Y:S01]  /*8210*/  BSSY B0, `(.L_x_2686) ;  /* 0x00002bf000007945 */ /* 0x000fe20003800000 */
[----:B------:R-:W-:Y:S01]  /*8220*/  ISETP.NE.AND P0, PT, RZ, UR4, PT ;  /* 0x00000004ff007c0c */ /* 0x000fe2000bf05270 */
[C---:B------:R-:W-:Y:S02]  /*8230*/  VIADD R36, R184.reuse, 0x20 ;  /* 0x00000020b8247836 */ /* 0x040fe40000000000 */
[----:B------:R-:W-:Y:S02]  /*8240*/  IMAD.IADD R34, R184, 0x1, R192 ;  /* 0x00000001b8227824 */ /* 0x000fe400078e02c0 */
[----:B0-----:R-:W-:-:S05]  /*8250*/  VIADD R0, R0, 0xffffff80 ;  /* 0xffffff8000007836 */ /* 0x001fca0000000000 */
[----:B------:R-:W-:-:S04]  /*8260*/  SHF.R.S32.HI R3, RZ, 0x1f, R0 ;  /* 0x0000001fff037819 */ /* 0x000fc80000011400 */
[----:B------:R-:W-:-:S04]  /*8270*/  LEA.HI R3, R3, R0, RZ, 0x2 ;  /* 0x0000000003037211 */ /* 0x000fc800078f10ff */
[----:B------:R-:W-:-:S05]  /*8280*/  LOP3.LUT R3, R3, 0xfffffffc, RZ, 0xc0, !PT ;  /* 0xfffffffc03037812 */ /* 0x000fca00078ec0ff */
[----:B------:R-:W-:Y:S01]  /*8290*/  IMAD.IADD R3, R0, 0x1, -R3 ;  /* 0x0000000100037824 */ /* 0x000fe200078e0a03 */
[----:B------:R-:W-:Y:S06]  /*82a0*/  @!P0 BRA `(.L_x_2687) ;  /* 0x0000001400948947 */ /* 0x000fec0003800000 */
[----:B------:R-:W0:Y:S01]  /*82b0*/  LDC R37, c[0x0][0x448] ;  /* 0x00011200ff257b82 */ /* 0x000e220000000800 */
[----:B------:R-:W-:Y:S01]  /*82c0*/  IMAD R3, R3, 0x20, R34 ;  /* 0x0000002003037824 */ /* 0x000fe200078e0222 */
[----:B------:R-:W-:Y:S01]  /*82d0*/  ULDC.64 UR4, c[0x0][0x3f8] ;  /* 0x0000fe0000047ab9 */ /* 0x000fe20000000a00 */
[----:B------:R-:W-:Y:S01]  /*82e0*/  ULDC.64 UR6, c[0x0][0x408] ;  /* 0x0001020000067ab9 */ /* 0x000fe20000000a00 */
[----:B------:R-:W-:Y:S01]  /*82f0*/  IMAD.MOV.U32 R6, RZ, RZ, R24 ;  /* 0x000000ffff067224 */ /* 0x000fe200078e0018 */
[----:B------:R-:W-:Y:S01]  /*8300*/  SHF.R.S32.HI R31, RZ, 0x1f, R200 ;  /* 0x0000001fff1f7819 */ /* 0x000fe200000114c8 */
[----:B------:R-:W-:Y:S02]  /*8310*/  IMAD.MOV.U32 R7, RZ, RZ, R27 ;  /* 0x000000ffff077224 */ /* 0x000fe400078e001b */
[----:B------:R-:W-:Y:S02]  /*8320*/  IMAD.MOV.U32 R8, RZ, RZ, R76 ;  /* 0x000000ffff087224 */ /* 0x000fe400078e004c */
[----:B------:R-:W-:Y:S01]  /*8330*/  IMAD.MOV.U32 R9, RZ, RZ, R29 ;  /* 0x000000ffff097224 */ /* 0x000fe200078e001d */
[----:B0-----:R-:W-:-:S13]  /*8340*/  ISETP.NE.AND P0, PT, R37, 0x1, PT ;  /* 0x000000012500780c */ /* 0x001fda0003f05270 */
[----:B------:R-:W0:Y:S08]  /*8350*/  @P0 LDC R0, c[0x0][0x44c] ;  /* 0x00011300ff000b82 */ /* 0x000e300000000800 */
[----:B------:R-:W1:Y:S01]  /*8360*/  @P0 LDC R5, c[0x0][0x450] ;  /* 0x00011400ff050b82 */ /* 0x000e620000000800 */
[----:B0-----:R-:W-:-:S05]  /*8370*/  @P0 IMAD.HI.U32 R0, R3, R0, RZ ;  /* 0x0000000003000227 */ /* 0x001fca00078e00ff */
[----:B-1----:R-:W-:-:S04]  /*8380*/  @P0 SHF.R.U32.HI R3, RZ, R5, R0 ;  /* 0x00000005ff030219 */ /* 0x002fc80000011600 */
[----:B------:R-:W-:Y:S01]  /*8390*/  SHF.R.S32.HI R0, RZ, 0x1f, R3 ;  /* 0x0000001fff007819 */ /* 0x000fe20000011403 */
[----:B------:R-:W-:-:S04]  /*83a0*/  IMAD.WIDE.U32 R6, R3, UR4, R6 ;  /* 0x0000000403067c25 */ /* 0x000fc8000f8e0006 */
[C---:B------:R-:W-:Y:S02]  /*83b0*/  IMAD R4, R0.reuse, UR4, RZ ;  /* 0x0000000400047c24 */ /* 0x040fe4000f8e02ff */
[----:B------:R-:W-:Y:S02]  /*83c0*/  IMAD R0, R0, UR6, RZ ;  /* 0x0000000600007c24 */ /* 0x000fe4000f8e02ff */
[C---:B------:R-:W-:Y:S01]  /*83d0*/  IMAD R5, R3.reuse, UR5, R4 ;  /* 0x0000000503057c24 */ /* 0x040fe2000f8e0204 */
[----:B------:R-:W-:Y:S01]  /*83e0*/  ULDC.64 UR4, c[0x0][0x3e8] ;  /* 0x0000fa0000047ab9 */ /* 0x000fe20000000a00 */
[C---:B------:R-:W-:Y:S01]  /*83f0*/  IMAD.WIDE.U32 R8, R3.reuse, UR6, R8 ;  /* 0x0000000603087c25 */ /* 0x040fe2000f8e0008 */
[----:B------:R-:W-:Y:S01]  /*8400*/  LEA R4, P0, R6, UR4, 0x1 ;  /* 0x0000000406047c11 */ /* 0x000fe2000f8008ff */
[----:B------:R-:W-:Y:S02]  /*8410*/  UMOV UR4, 0xffffffff ;  /* 0xffffffff00047882 */ /* 0x000fe40000000000 */
[----:B------:R-:W-:Y:S01]  /*8420*/  IMAD R11, R3, UR7, R0 ;  /* 0x00000007030b7c24 */ /* 0x000fe2000f8e0200 */
[----:B------:R-:W-:Y:S01]  /*8430*/  ULDC.64 UR6, c[0x0][0x400] ;  /* 0x0001000000067ab9 */ /* 0x000fe20000000a00 */
[----:B------:R-:W-:Y:S01]  /*8440*/  IMAD.IADD R3, R7, 0x1, R5 ;  /* 0x0000000107037824 */ /* 0x000fe200078e0205 */
[----:B------:R-:W-:Y:S01]  /*8450*/  LEA R30, P1, R8, UR6, 0x1 ;  /* 0x00000006081e7c11 */ /* 0x000fe2000f8208ff */
[----:B------:R-:W-:-:S03]  /*8460*/  IMAD.IADD R7, R9, 0x1, R11 ;  /* 0x0000000109077824 */ /* 0x000fc600078e020b */
[----:B------:R-:W-:Y:S02]  /*8470*/  LEA.HI.X R6, R6, UR5, R3, 0x1, P0 ;  /* 0x0000000506067c11 */ /* 0x000fe400080f0c03 */
[----:B------:R-:W-:Y:S01]  /*8480*/  LEA.HI.X R7, R8, UR7, R7, 0x1, P1 ;  /* 0x0000000708077c11 */ /* 0x000fe200088f0c07 */
[----:B------:R-:W-:Y:S06]  /*8490*/  BRA.DIV UR4, `(.L_x_2688) ;  /* 0x000001aa04a87947 */ /* 0x000fec000b800000 */
[----:B------:R0:W1:Y:S04]  /*84a0*/  SHFL.IDX PT, R3, R6, RZ, 0x1c1f ;  /* 0x001c1fff06037589 */ /* 0x00006800000e0000 */
[----:B------:R0:W2:Y:S04]  /*84b0*/  SHFL.IDX PT, R0, R4, RZ, 0x1c1f ;  /* 0x001c1fff04007589 */ /* 0x0000a800000e0000 */
[----:B------:R0:W3:Y:S04]  /*84c0*/  SHFL.IDX PT, R5, R7, RZ, 0x1c1f ;  /* 0x001c1fff07057589 */ /* 0x0000e800000e0000 */
[----:B------:R0:W4:Y:S02]  /*84d0*/  SHFL.IDX PT, R14, R30, RZ, 0x1c1f ;  /* 0x001c1fff1e0e7589 */ /* 0x00012400000e0000 */
.L_x_3025:
[----:B------:R-:W-:Y:S01]  /*84e0*/  IMAD R37, R22, R37, RZ ;  /* 0x0000002516257224 */ /* 0x000fe200078e02ff */
[----:B------:R-:W-:Y:S01]  /*84f0*/  BSSY B1, `(.L_x_2689) ;  /* 0x000001d000017945 */ /* 0x000fe20003800000 */
[----:B------:R-:W-:Y:S02]  /*8500*/  CS2R R26, SRZ ;  /* 0x00000000001a7805 */ /* 0x000fe4000001ff00 */
[----:B------:R-:W-:Y:S02]  /*8510*/  CS2R R24, SRZ ;  /* 0x0000000000187805 */ /* 0x000fe4000001ff00 */
[----:B------:R-:W-:Y:S02]  /*8520*/  CS2R R28, SRZ ;  /* 0x00000000001c7805 */ /* 0x000fe4000001ff00 */
[----:B------:R-:W-:Y:S02]  /*8530*/  ISETP.GE.AND P0, PT, R34, R37, PT ;  /* 0x000000252200720c */ /* 0x000fe40003f06270 */
[----:B------:R-:W-:-:S11]  /*8540*/  CS2R R20, SRZ ;  /* 0x0000000000147805 */ /* 0x000fd6000001ff00 */
[----:B------:R-:W-:Y:S05]  /*8550*/  @P0 BRA `(.L_x_2690) ;  /* 0x0000000000580947 */ /* 0x000fea0003800000 */
[----:B------:R-:W-:Y:S01]  /*8560*/  ULDC UR4, c[0x0][0x3f4] ;  /* 0x0000fd0000047ab9 */ /* 0x000fe20000000800 */
[----:B--2---:R-:W-:Y:S01]  /*8570*/  IMAD.MOV.U32 R8, RZ, RZ, R0 ;  /* 0x000000ffff087224 */ /* 0x004fe200078e0000 */
[----:B------:R-:W-:Y:S01]  /*8580*/  ISETP.GE.AND P2, PT, R188, UR4, PT ;  /* 0x00000004bc007c0c */ /* 0x000fe2000bf46270 */
[----:B-1----:R-:W-:Y:S01]  /*8590*/  IMAD.MOV.U32 R9, RZ, RZ, R3 ;  /* 0x000000ffff097224 */ /* 0x002fe200078e0003 */
[----:B------:R-:W-:Y:S01]  /*85a0*/  ISETP.GE.AND P3, PT, R200, UR4, PT ;  /* 0x00000004c8007c0c */ /* 0x000fe2000bf66270 */
[----:B---3--:R-:W-:Y:S01]  /*85b0*/  IMAD.MOV.U32 R15, RZ, RZ, R5 ;  /* 0x000000ffff0f7224 */ /* 0x008fe200078e0005 */
[----:B------:R-:W-:-:S09]  /*85c0*/  CS2R R28, SRZ ;  /* 0x00000000001c7805 */ /* 0x000fd2000001ff00 */
[----:B------:R-:W-:Y:S02]  /*85d0*/  @!P2 IMAD.WIDE R32, R188, 0x2, R8 ;  /* 0x00000002bc20a825 */ /* 0x000fe400078e0208 */
[C---:B------:R-:W-:Y:S02]  /*85e0*/  @!P3 SHF.L.U64.HI R24, R200.reuse, 0x1, R31 ;  /* 0x00000001c818b819 */ /* 0x040fe4000001021f */
[----:B------:R-:W-:Y:S01]  /*85f0*/  @!P3 IMAD.SHL.U32 R9, R200, 0x2, RZ ;  /* 0x00000002c809b824 */ /* 0x000fe200078e00ff */
[----:B------:R-:W-:Y:S02]  /*8600*/  CS2R R26, SRZ ;  /* 0x00000000001a7805 */ /* 0x000fe4000001ff00 */
[----:B------:R-:W-:Y:S01]  /*8610*/  CS2R R20, SRZ ;  /* 0x0000000000147805 */ /* 0x000fe2000001ff00 */
[----:B----4-:R-:W-:Y:S01]  /*8620*/  @!P2 IMAD.WIDE R12, R188, 0x2, R14 ;  /* 0x00000002bc0ca825 */ /* 0x010fe200078e020e */
[----:B------:R1:W5:Y:S01]  /*8630*/  @!P2 LD.E.64 R28, desc[UR42][R32.64] ;  /* 0x0000002a201ca980 */ /* 0x000362000c101b00 */
[----:B------:R-:W-:-:S02]  /*8640*/  @!P3 IADD3 R10, P0, R0, R9, RZ ;  /* 0x00000009000ab210 */ /* 0x000fc40007f1e0ff */
[----:B------:R-:W-:Y:S01]  /*8650*/  @!P3 IADD3 R8, P1, R14, R9, RZ ;  /* 0x000000090e08b210 */ /* 0x000fe20007f3e0ff */
[----:B------:R1:W5:Y:S02]  /*8660*/  @!P2 LD.E.64 R26, desc[UR42][R12.64] ;  /* 0x0000002a0c1aa980 */ /* 0x000364000c101b00 */
[--C-:B------:R-:W-:Y:S02]  /*8670*/  @!P3 IMAD.X R11, R3, 0x1, R24.reuse, P0 ;  /* 0x00000001030bb824 */ /* 0x100fe400000e0618 */
[----:B------:R-:W-:Y:S01]  /*8680*/  @!P3 IMAD.X R9, R5, 0x1, R24, P1 ;  /* 0x000000010509b824 */ /* 0x000fe200008e0618 */
[----:B------:R-:W-:Y:S02]  /*8690*/  CS2R R24, SRZ ;  /* 0x0000000000187805 */ /* 0x000fe4000001ff00 */
[----:B------:R1:W5:Y:S04]  /*86a0*/  @!P3 LD.E.64 R20, desc[UR42][R10.64] ;  /* 0x0000002a0a14b980 */ /* 0x000368000c101b00 */
[----:B------:R1:W5:Y:S02]  /*86b0*/  @!P3 LD.E.64 R24, desc[UR42][R8.64] ;  /* 0x0000002a0818b980 */ /* 0x000364000c101b00 */
.L_x_2690:
[----:B------:R-:W-:Y:S05]  /*86c0*/  BSYNC B1 ;  /* 0x0000000000017941 */ /* 0x000fea0003800000 */
.L_x_2689:
[----:B-1---5:R-:W-:Y:S01]  /*86d0*/  IMAD.MOV.U32 R8, RZ, RZ, R25 ;  /* 0x000000ffff087224 */ /* 0x022fe200078e0019 */
[----:B------:R-:W-:Y:S01]  /*86e0*/  UMOV UR4, 0xffffffff ;  /* 0xffffffff00047882 */ /* 0x000fe20000000000 */
[----:B--2---:R-:W-:Y:S02]  /*86f0*/  IMAD.MOV.U32 R0, RZ, RZ, R26 ;  /* 0x000000ffff007224 */ /* 0x004fe400078e001a */
[----:B------:R-:W-:Y:S01]  /*8700*/  IMAD.MOV.U32 R3, RZ, RZ, R27 ;  /* 0x000000ffff037224 */ /* 0x000fe200078e001b */
[----:B------:R-:W-:Y:S01]  /*8710*/  PRMT R47, R8, 0x7610, R47 ;  /* 0x00007610082f7816 */ /* 0x000fe2000000002f */
[----:B---3--:R-:W-:Y:S02]  /*8720*/  IMAD.MOV.U32 R5, RZ, RZ, R24 ;  /* 0x000000ffff057224 */ /* 0x008fe400078e0018 */
        /* <DEDUP_REMOVED lines=8> */
[----:B------:R-:W-:Y:S02]  /*87b0*/  CS2R R8, SRZ ;  /* 0x0000000000087805 */ /* 0x000fe4000001ff00 */
[----:B------:R-:W-:Y:S02]  /*87c0*/  PRMT R43, R3, 0x7610, R43 ;  /* 0x00007610032b7816 */ /* 0x000fe4000000002b */
[----:B------:R-:W-:Y:S01]  /*87d0*/  PRMT R46, R46, 0x5410, R5 ;  /* 0x000054102e2e7816 */ /* 0x000fe20000000005 */
[----:B------:R-:W-:Y:S06]  /*87e0*/  BRA.DIV UR4, `(.L_x_2691) ;  /* 0x000001aa04447947 */ /* 0x000fec000b800000 */
[----:B------:R1:W2:Y:S04]  /*87f0*/  SHFL.IDX PT, R3, R6, 0x1, 0x1c1f ;  /* 0x003c1f0006037f89 */ /* 0x0002a800000e0000 */
[----:B0-----:R-:W0:Y:S04]  /*8800*/  SHFL.IDX PT, R4, R4, 0x1, 0x1c1f ;  /* 0x003c1f0004047f89 */ /* 0x001e2800000e0000 */
[----:B------:R-:W3:Y:S04]  /*8810*/  SHFL.IDX PT, R7, R7, 0x1, 0x1c1f ;  /* 0x003c1f0007077f89 */ /* 0x000ee800000e0000 */
[----:B------:R1:W0:Y:S02]  /*8820*/  SHFL.IDX PT, R0, R30, 0x1, 0x1c1f ;  /* 0x003c1f001e007f89 */ /* 0x00022400000e0000 */
.L_x_3031:
[----:B------:R-:W-:Y:S01]  /*8830*/  VIADD R34, R34, 0x20 ;  /* 0x0000002022227836 */ /* 0x000fe20000000000 */
[----:B------:R-:W-:Y:S01]  /*8840*/  LEA.HI R5, R219, R219, RZ, 0x1 ;  /* 0x000000dbdb057211 */ /* 0x000fe200078f08ff */
[----:B------:R-:W-:Y:S01]  /*8850*/  BSSY B1, `(.L_x_2692) ;  /* 0x0000020000017945 */ /* 0x000fe20003800000 */
[----:B------:R-:W-:Y:S01]  /*8860*/  IMAD.SHL.U32 R38, R195, 0x40, RZ ;  /* 0x00000040c3267824 */ /* 0x000fe200078e00ff */
[----:B------:R-:W-:Y:S02]  /*8870*/  CS2R R10, SRZ ;  /* 0x00000000000a7805 */ /* 0x000fe4000001ff00 */
[----:B------:R-:W-:Y:S02]  /*8880*/  ISETP.GE.AND P0, PT, R34, R37, PT ;  /* 0x000000252200720c */ /* 0x000fe40003f06270 */
[----:B----4-:R-:W-:Y:S02]  /*8890*/  CS2R R14, SRZ ;  /* 0x00000000000e7805 */ /* 0x010fe4000001ff00 */
[----:B-1----:R-:W-:-:S02]  /*88a0*/  LOP3.LUT R6, R5, 0xfffffffe, RZ, 0xc0, !PT ;  /* 0xfffffffe05067812 */ /* 0x002fc400078ec0ff */
[----:B------:R-:W-:-:S03]  /*88b0*/  CS2R R12, SRZ ;  /* 0x00000000000c7805 */ /* 0x000fc6000001ff00 */
[----:B------:R-:W-:-:S05]  /*88c0*/  IMAD.IADD R6, R219, 0x1, -R6 ;  /* 0x00000001db067824 */ /* 0x000fca00078e0a06 */
[----:B------:R-:W-:Y:S01]  /*88d0*/  SHF.L.U32 R35, R6, 0x1f, RZ ;  /* 0x0000001f06237819 */ /* 0x000fe200000006ff */
[----:B------:R-:W-:Y:S06]  /*88e0*/  @P0 BRA `(.L_x_2693) ;  /* 0x0000000000580947 */ /* 0x000fec0003800000 */
[----:B------:R-:W-:Y:S01]  /*88f0*/  ULDC UR4, c[0x0][0x3f4] ;  /* 0x0000fd0000047ab9 */ /* 0x000fe20000000800 */
[----:B--2---:R-:W-:Y:S01]  /*8900*/  IMAD.MOV.U32 R5, RZ, RZ, R3 ;  /* 0x000000ffff057224 */ /* 0x004fe200078e0003 */
[----:B------:R-:W-:Y:S02]  /*8910*/  ISETP.GE.AND P2, PT, R188, UR4, PT ;  /* 0x00000004bc007c0c */ /* 0x000fe4000bf46270 */
[----:B------:R-:W-:Y:S02]  /*8920*/  CS2R R14, SRZ ;  /* 0x00000000000e7805 */ /* 0x000fe4000001ff00 */
[----:B------:R-:W-:Y:S01]  /*8930*/  ISETP.GE.AND P3, PT, R200, UR4, PT ;  /* 0x00000004c8007c0c */ /* 0x000fe2000bf66270 */
[----:B0-----:R-:W-:Y:S02]  /*8940*/  IMAD.MOV.U32 R10, RZ, RZ, R0 ;  /* 0x000000ffff0a7224 */ /* 0x001fe400078e0000 */
[----:B---3--:R-:W-:-:S06]  /*8950*/  IMAD.MOV.U32 R11, RZ, RZ, R7 ;  /* 0x000000ffff0b7224 */ /* 0x008fcc00078e0007 */
[----:B------:R-:W-:-:S04]  /*8960*/  @!P2 IMAD.WIDE R32, R188, 0x2, R4 ;  /* 0x00000002bc20a825 */ /* 0x000fc800078e0204 */
[C---:B------:R-:W-:Y:S01]  /*8970*/  @!P3 SHF.L.U64.HI R34, R200.reuse, 0x1, R31 ;  /* 0x00000001c822b819 */ /* 0x040fe2000001021f */
[----:B------:R-:W-:Y:S01]  /*8980*/  @!P3 IMAD.SHL.U32 R5, R200, 0x2, RZ ;  /* 0x00000002c805b824 */ /* 0x000fe200078e00ff */
[----:B------:R-:W-:Y:S01]  /*8990*/  CS2R R8, SRZ ;  /* 0x0000000000087805 */ /* 0x000fe2000001ff00 */
[----:B------:R-:W-:Y:S01]  /*89a0*/  @!P2 IMAD.WIDE R30, R188, 0x2, R10 ;  /* 0x00000002bc1ea825 */ /* 0x000fe200078e020a */
[----:B------:R-:W-:Y:S01]  /*89b0*/  CS2R R12, SRZ ;  /* 0x00000000000c7805 */ /* 0x000fe2000001ff00 */
[----:B------:R1:W5:Y:S01]  /*89c0*/  @!P2 LD.E.64 R14, desc[UR42][R32.64] ;  /* 0x0000002a200ea980 */ /* 0x000362000c101b00 */
[-C--:B------:R-:W-:Y:S02]  /*89d0*/  @!P3 IADD3 R4, P0, R4, R5.reuse, RZ ;  /* 0x000000050404b210 */ /* 0x080fe40007f1e0ff */
[----:B------:R-:W-:Y:S02]  /*89e0*/  CS2R R10, SRZ ;  /* 0x00000000000a7805 */ /* 0x000fe4000001ff00 */
[----:B------:R-:W-:Y:S01]  /*89f0*/  @!P3 IADD3 R6, P1, R0, R5, RZ ;  /* 0x000000050006b210 */ /* 0x000fe20007f3e0ff */
[----:B------:R1:W5:Y:S01]  /*8a00*/  @!P2 LD.E.64 R8, desc[UR42][R30.64] ;  /* 0x0000002a1e08a980 */ /* 0x000362000c101b00 */
[----:B------:R-:W-:-:S03]  /*8a10*/  @!P3 IMAD.X R5, R3, 0x1, R34, P0 ;  /* 0x000000010305b824 */ /* 0x000fc600000e0622 */
[----:B------:R-:W-:Y:S02]  /*8a20*/  @!P3 IMAD.X R7, R7, 0x1, R34, P1 ;  /* 0x000000010707b824 */ /* 0x000fe400008e0622 */
[----:B------:R1:W5:Y:S04]  /*8a30*/  @!P3 LD.E.64 R12, desc[UR42][R4.64] ;  /* 0x0000002a040cb980 */ /* 0x000368000c101b00 */
[----:B------:R1:W5:Y:S02]  /*8a40*/  @!P3 LD.E.64 R10, desc[UR42][R6.64] ;  /* 0x0000002a060ab980 */ /* 0x000364000c101b00 */
.L_x_2693:
[----:B------:R-:W-:Y:S05]  /*8a50*/  BSYNC B1 ;  /* 0x0000000000017941 */ /* 0x000fea0003800000 */
.L_x_2692:
[----:B------:R-:W4:Y:S01]  /*8a60*/  SYNCS.PHASECHK.TRANS64.TRYWAIT P0, [R2+URZ+0x28c00], R35 ;  /* 0x028c0023020075a7 */ /* 0x000f22000800017f */
[----:B--2---:R-:W-:Y:S01]  /*8a70*/  LOP3.LUT R3, R38, 0x1c0, RZ, 0xc0, !PT ;  /* 0x000001c026037812 */ /* 0x004fe200078ec0ff */
[----:B01---5:R-:W-:Y:S01]  /*8a80*/  IMAD.MOV.U32 R4, RZ, RZ, R8 ;  /* 0x000000ffff047224 */ /* 0x023fe200078e0008 */
[----:B------:R-:W-:Y:S01]  /*8a90*/  VIADDMNMX R31, R37, -R192, 0x40, PT ;  /* 0x00000040251f7446 */ /* 0x000fe200038009c0 */
[----:B------:R-:W-:Y:S01]  /*8aa0*/  IMAD.MOV.U32 R5, RZ, RZ, R11 ;  /* 0x000000ffff057224 */ /* 0x000fe200078e000b */
[----:B------:R-:W-:Y:S01]  /*8ab0*/  LOP3.LUT R0, R3, 0x18, R16, 0xf8, !PT ;  /* 0x0000001803007812 */ /* 0x000fe200078ef810 */
[----:B------:R-:W-:Y:S01]  /*8ac0*/  IMAD.MOV.U32 R6, RZ, RZ, R14 ;  /* 0x000000ffff067224 */ /* 0x000fe200078e000e */
[----:B------:R-:W-:Y:S01]  /*8ad0*/  SHF.R.U32.HI R3, RZ, 0x3, R3 ;  /* 0x00000003ff037819 */ /* 0x000fe20000011603 */
[----:B------:R-:W-:Y:S01]  /*8ae0*/  BSSY B1, `(.L_x_2694) ;  /* 0x0000013000017945 */ /* 0x000fe20003800000 */
[----:B------:R-:W-:Y:S01]  /*8af0*/  PRMT R49, R4, 0x7610, R49 ;  /* 0x0000761004317816 */ /* 0x000fe20000000031 */
[----:B------:R-:W-:Y:S01]  /*8b00*/  IMAD.MOV.U32 R4, RZ, RZ, R10 ;  /* 0x000000ffff047224 */ /* 0x000fe200078e000a */
[----:B------:R-:W-:Y:S01]  /*8b10*/  LOP3.LUT R0, R0, R3, RZ, 0x3c, !PT ;  /* 0x0000000300007212 */ /* 0x000fe200078e3cff */
[----:B------:R-:W-:Y:S01]  /*8b20*/  IMAD.MOV.U32 R3, RZ, RZ, R9 ;  /* 0x000000ffff037224 */ /* 0x000fe200078e0009 */
[----:B------:R-:W-:-:S02]  /*8b30*/  LOP3.LUT P2, RZ, R195, 0x4, RZ, 0xc0, !PT ;  /* 0x00000004c3ff7812 */ /* 0x000fc4000784c0ff */
[----:B------:R-:W-:Y:S01]  /*8b40*/  PRMT R32, R4, 0x5410, R6 ;  /* 0x0000541004207816 */ /* 0x000fe20000000006 */
[----:B------:R-:W-:Y:S01]  /*8b50*/  IMAD.MOV.U32 R4, RZ, RZ, R12 ;  /* 0x000000ffff047224 */ /* 0x000fe200078e000c */
[----:B------:R-:W-:Y:S01]  /*8b60*/  PRMT R30, R5, 0x5410, R3 ;  /* 0x00005410051e7816 */ /* 0x000fe20000000003 */
[----:B------:R-:W-:Y:S01]  /*8b70*/  IMAD R3, R203, 0x200, R0 ;  /* 0x00000200cb037824 */ /* 0x000fe200078e0200 */
[----:B------:R-:W-:Y:S01]  /*8b80*/  ISETP.GE.AND P1, PT, R184, R31, PT ;  /* 0x0000001fb800720c */ /* 0x000fe20003f26270 */
[----:B------:R-:W-:Y:S01]  /*8b90*/  IMAD.MOV.U32 R0, RZ, RZ, R15 ;  /* 0x000000ffff007224 */ /* 0x000fe200078e000f */
[----:B------:R-:W-:Y:S01]  /*8ba0*/  PRMT R33, R4, 0x7610, R33 ;  /* 0x0000761004217816 */ /* 0x000fe20000000021 */
[----:B------:R-:W-:Y:S02]  /*8bb0*/  IMAD R3, R3, 0x2, R2 ;  /* 0x0000000203037824 */ /* 0x000fe400078e0202 */
[----:B------:R-:W-:Y:S01]  /*8bc0*/  IMAD.MOV.U32 R5, RZ, RZ, R13 ;  /* 0x000000ffff057224 */ /* 0x000fe200078e000d */
[----:B------:R-:W-:Y:S01]  /*8bd0*/  PRMT R50, R0, 0x7610, R50 ;  /* 0x0000761000327816 */ /* 0x000fe20000000032 */
[----:B------:R-:W-:-:S02]  /*8be0*/  VIADD R4, R3, 0x20400 ;  /* 0x0002040003047836 */ /* 0x000fc40000000000 */
[----:B------:R-:W-:Y:S01]  /*8bf0*/  VIADD R0, R3, 0x20440 ;  /* 0x0002044003007836 */ /* 0x000fe20000000000 */
[----:B----4-:R-:W-:Y:S06]  /*8c00*/  @!P0 BRA `(.L_x_2695) ;  /* 0x000001a400b08947 */ /* 0x010fec0003800000 */
.L_x_3032:
[----:B------:R-:W-:Y:S05]  /*8c10*/  BSYNC B1 ;  /* 0x0000000000017941 */ /* 0x000fea0003800000 */
.L_x_2694:
[----:B------:R-:W-:Y:S01]  /*8c20*/  BSSY B1, `(.L_x_2696) ;  /* 0x0000067000017945 */ /* 0x000fe20003800000 */
[----:B------:R-:W-:Y:S01]  /*8c30*/  PRMT R34, R5, 0x7610, R34 ;  /* 0x0000761005227816 */ /* 0x000fe20000000022 */
[----:B------:R-:W-:Y:S02]  /*8c40*/  @P2 VIADD R0, R4, 0xffffffc0 ;  /* 0xffffffc004002836 */ /* 0x000fe40000000000 */
[----:B------:R-:W-:Y:S05]  /*8c50*/  @P1 BRA `(.L_x_2697) ;  /* 0x00000004008c1947 */ /* 0x000fea0003800000 */
[----:B------:R-:W1:Y:S01]  /*8c60*/  LDC R5, c[0x0][0x3f4] ;  /* 0x0000fd00ff057b82 */ /* 0x000e620000000800 */
[----:B------:R-:W-:Y:S01]  /*8c70*/  BSSY B2, `(.L_x_2698) ;  /* 0x0000032000027945 */ /* 0x000fe20003800000 */
[-C--:B-1----:R-:W-:Y:S02]  /*8c80*/  ISETP.GE.AND P0, PT, R188, R5.reuse, PT ;  /* 0x00000005bc00720c */ /* 0x082fe40003f06270 */
[----:B------:R-:W-:-:S11]  /*8c90*/  ISETP.GE.AND P1, PT, R200, R5, PT ;  /* 0x00000005c800720c */ /* 0x000fd60003f26270 */
[----:B------:R-:W-:Y:S05]  /*8ca0*/  @P0 BRA `(.L_x_2699) ;  /* 0x0000000000b80947 */ /* 0x000fea0003800000 */
[----:B---3--:R-:W1:Y:S01]  /*8cb0*/  LDS.128 R4, [R3+0x20400] ;  /* 0x0204000003047984 */ /* 0x008e620000000c00 */
[----:B------:R-:W-:Y:S02]  /*8cc0*/  SHF.R.U32.HI R40, RZ, 0x10, R27 ;  /* 0x00000010ff287819 */ /* 0x000fe4000001161b */
[----:B------:R-:W-:Y:S02]  /*8cd0*/  SHF.R.U32.HI R37, RZ, 0x10, R29 ;  /* 0x00000010ff257819 */ /* 0x000fe4000001161d */
[----:B------:R-:W-:Y:S02]  /*8ce0*/  SHF.R.U64 R39, R26, 0x10, R27 ;  /* 0x000000101a277819 */ /* 0x000fe4000000121b */
[----:B------:R-:W-:Y:S02]  /*8cf0*/  PRMT R40, R41, 0x5432, R40 ;  /* 0x0000543229287816 */ /* 0x000fe40000000028 */
[----:B------:R-:W-:Y:S02]  /*8d00*/  PRMT R37, R43, 0x5410, R37 ;  /* 0x000054102b257816 */ /* 0x000fe40000000025 */
[----:B------:R-:W-:Y:S01]  /*8d10*/  PRMT R39, R41, 0x5410, R39 ;  /* 0x0000541029277816 */ /* 0x000fe20000000027 */
[----:B------:R-:W-:Y:S01]  /*8d20*/  IMAD.U32 R41, R40, 0x10000, RZ ;  /* 0x0001000028297824 */ /* 0x000fe200078e00ff */
[----:B0-----:R-:W-:Y:S01]  /*8d30*/  SHF.R.U64 R35, R28, 0x10, R29 ;  /* 0x000000101c237819 */ /* 0x001fe2000000121d */
[----:B------:R-:W-:Y:S01]  /*8d40*/  IMAD.U32 R38, R37, 0x10000, RZ ;  /* 0x0001000025267824 */ /* 0x000fe200078e00ff */
[----:B------:R-:W-:-:S02]  /*8d50*/  LOP3.LUT R40, R40, 0xffff0000, RZ, 0xc0, !PT ;  /* 0xffff000028287812 */ /* 0x000fc400078ec0ff */
[----:B------:R-:W-:Y:S02]  /*8d60*/  PRMT R35, R42, 0x5410, R35 ;  /* 0x000054102a237816 */ /* 0x000fe40000000023 */
[----:B------:R-:W-:Y:S02]  /*8d70*/  LOP3.LUT R37, R37, 0xffff0000, RZ, 0xc0, !PT ;  /* 0xffff000025257812 */ /* 0x000fe400078ec0ff */
[C---:B-1----:R-:W-:Y:S01]  /*8d80*/  LOP3.LUT R27, R6.reuse, 0xffff0000, RZ, 0xc0, !PT ;  /* 0xffff0000061b7812 */ /* 0x042fe200078ec0ff */
[----:B------:R-:W-:Y:S01]  /*8d90*/  IMAD.U32 R26, R6, 0x10000, RZ ;  /* 0x00010000061a7824 */ /* 0x000fe200078e00ff */
[C---:B------:R-:W-:Y:S01]  /*8da0*/  LOP3.LUT R29, R7.reuse, 0xffff0000, RZ, 0xc0, !PT ;  /* 0xffff0000071d7812 */ /* 0x040fe200078ec0ff */
[----:B------:R-:W-:Y:S02]  /*8db0*/  IMAD.U32 R28, R7, 0x10000, RZ ;  /* 0x00010000071c7824 */ /* 0x000fe400078e00ff */
[C---:B------:R-:W-:Y:S01]  /*8dc0*/  FMUL.FTZ R43, R27.reuse, R41 ;  /* 0x000000291b2b7220 */ /* 0x040fe20000410000 */
[----:B------:R-:W-:Y:S01]  /*8dd0*/  FMUL.FTZ R42, R27, R38 ;  /* 0x000000261b2a7220 */ /* 0x000fe20000410000 */
[----:B------:R-:W-:Y:S01]  /*8de0*/  FMUL.FTZ R27, R29, R40 ;  /* 0x000000281d1b7220 */ /* 0x000fe20000410000 */
[----:B------:R-:W-:-:S02]  /*8df0*/  IMAD.U32 R6, R4, 0x10000, RZ ;  /* 0x0001000004067824 */ /* 0x000fc400078e00ff */
[C---:B------:R-:W-:Y:S01]  /*8e00*/  FFMA.FTZ R43, R26.reuse, R38, -R43 ;  /* 0x000000261a2b7223 */ /* 0x040fe2000001082b */
[----:B------:R-:W-:Y:S02]  /*8e10*/  IMAD.U32 R7, R5, 0x10000, RZ ;  /* 0x0001000005077824 */ /* 0x000fe400078e00ff */
[----:B------:R-:W-:Y:S01]  /*8e20*/  FFMA.FTZ R42, R26, R41, R42 ;  /* 0x000000291a2a7223 */ /* 0x000fe2000001002a */
[----:B------:R-:W-:Y:S01]  /*8e30*/  LOP3.LUT R4, R4, 0xffff0000, RZ, 0xc0, !PT ;  /* 0xffff000004047812 */ /* 0x000fe200078ec0ff */
[-C--:B------:R-:W-:Y:S01]  /*8e40*/  FMUL.FTZ R45, R29, R37.reuse ;  /* 0x000000251d2d7220 */ /* 0x080fe20000410000 */
[----:B------:R-:W-:Y:S01]  /*8e50*/  LOP3.LUT R5, R5, 0xffff0000, RZ, 0xc0, !PT ;  /* 0xffff000005057812 */ /* 0x000fe200078ec0ff */
[----:B------:R-:W-:Y:S01]  /*8e60*/  FFMA.FTZ R41, R28, R37, -R27 ;  /* 0x000000251c297223 */ /* 0x000fe2000001081b */
[C---:B------:R-:W-:Y:S01]  /*8e70*/  LOP3.LUT R38, R39.reuse, 0xffff0000, RZ, 0xc0, !PT ;  /* 0xffff000027267812 */ /* 0x040fe200078ec0ff */
[----:B------:R-:W-:Y:S01]  /*8e80*/  IMAD.U32 R29, R39, 0x10000, RZ ;  /* 0x00010000271d7824 */ /* 0x000fe200078e00ff */
[C---:B------:R-:W-:Y:S01]  /*8e90*/  LOP3.LUT R26, R35.reuse, 0xffff0000, RZ, 0xc0, !PT ;  /* 0xffff0000231a7812 */ /* 0x040fe200078ec0ff */
[----:B------:R-:W-:-:S02]  /*8ea0*/  IMAD.U32 R27, R35, 0x10000, RZ ;  /* 0x00010000231b7824 */ /* 0x000fc400078e00ff */
[----:B------:R-:W-:Y:S01]  /*8eb0*/  FFMA.FTZ R44, R28, R40, R45 ;  /* 0x000000281c2c7223 */ /* 0x000fe2000001002d */
[C---:B------:R-:W-:Y:S01]  /*8ec0*/  FMUL.FTZ R35, R4.reuse, R29 ;  /* 0x0000001d04237220 */ /* 0x040fe20000410000 */
[C---:B------:R-:W-:Y:S01]  /*8ed0*/  FMUL.FTZ R40, R5.reuse, R38 ;  /* 0x0000002605287220 */ /* 0x040fe20000410000 */
[-C--:B------:R-:W-:Y:S01]  /*8ee0*/  FMUL.FTZ R28, R4, R27.reuse ;  /* 0x0000001b041c7220 */ /* 0x080fe20000410000 */
[-C--:B------:R-:W-:Y:S01]  /*8ef0*/  FMUL.FTZ R37, R5, R26.reuse ;  /* 0x0000001a05257220 */ /* 0x080fe20000410000 */
[C---:B------:R-:W-:Y:S01]  /*8f00*/  FFMA.FTZ R4, R6.reuse, R27, -R35 ;  /* 0x0000001b06047223 */ /* 0x040fe20000010823 */
[C---:B------:R-:W-:Y:S01]  /*8f10*/  FFMA.FTZ R5, R7.reuse, R26, -R40 ;  /* 0x0000001a07057223 */ /* 0x040fe20000010828 */
[----:B------:R-:W-:Y:S01]  /*8f20*/  FFMA.FTZ R29, R6, R29, R28 ;  /* 0x0000001d061d7223 */ /* 0x000fe2000001001c */
[----:B------:R-:W-:Y:S01]  /*8f30*/  FFMA.FTZ R38, R7, R38, R37 ;  /* 0x0000002607267223 */ /* 0x000fe20000010025 */
[----:B------:R-:W-:Y:S02]  /*8f40*/  F2FP.BF16.F32.PACK_AB R6, R42, R43 ;  /* 0x0000002b2a06723e */ /* 0x000fe400000010ff */
[----:B------:R-:W-:-:S02]  /*8f50*/  F2FP.BF16.F32.PACK_AB R7, R44, R41 ;  /* 0x000000292c07723e */ /* 0x000fc400000010ff */
[----:B------:R-:W-:Y:S02]  /*8f60*/  F2FP.BF16.F32.PACK_AB R4, R29, R4 ;  /* 0x000000041d04723e */ /* 0x000fe400000010ff */
[----:B------:R-:W-:-:S05]  /*8f70*/  F2FP.BF16.F32.PACK_AB R5, R38, R5 ;  /* 0x000000052605723e */ /* 0x000fca00000010ff */
[----:B------:R1:W-:Y:S02]  /*8f80*/  STS.128 [R3+0x20400], R4 ;  /* 0x0204000403007388 */ /* 0x0003e40000000c00 */
.L_x_2699:
[----:B------:R-:W-:Y:S05]  /*8f90*/  BSYNC B2 ;  /* 0x0000000000027941 */ /* 0x000fea0003800000 */
.L_x_2698:
[----:B------:R-:W-:Y:S05]  /*8fa0*/  @P1 BRA `(.L_x_2697) ;  /* 0x0000000000b81947 */ /* 0x000fea0003800000 */
[----:B-1-3--:R-:W1:Y:S01]  /*8fb0*/  LDS.128 R4, [R0] ;  /* 0x0000000000047984 */ /* 0x00ae620000000c00 */
[----:B0-----:R-:W-:Y:S02]  /*8fc0*/  SHF.R.U32.HI R35, RZ, 0x10, R25 ;  /* 0x00000010ff237819 */ /* 0x001fe40000011619 */
[----:B------:R-:W-:Y:S02]  /*8fd0*/  SHF.R.U32.HI R27, RZ, 0x10, R21 ;  /* 0x00000010ff1b7819 */ /* 0x000fe40000011615 */
[----:B------:R-:W-:Y:S02]  /*8fe0*/  PRMT R35, R47, 0x5410, R35 ;  /* 0x000054102f237816 */ /* 0x000fe40000000023 */
[----:B------:R-:W-:Y:S02]  /*8ff0*/  PRMT R27, R48, 0x5410, R27 ;  /* 0x00005410301b7816 */ /* 0x000fe4000000001b */
[----:B------:R-:W-:Y:S01]  /*9000*/  SHF.R.U64 R26, R20, 0x10, R21 ;  /* 0x00000010141a7819 */ /* 0x000fe20000001215 */
[----:B------:R-:W-:Y:S01]  /*9010*/  IMAD.U32 R37, R35, 0x10000, RZ ;  /* 0x0001000023257824 */ /* 0x000fe200078e00ff */
[----:B------:R-:W-:Y:S01]  /*9020*/  SHF.R.U64 R29, R24, 0x10, R25 ;  /* 0x00000010181d7819 */ /* 0x000fe20000001219 */
[----:B------:R-:W-:Y:S01]  /*9030*/  IMAD.U32 R28, R27, 0x10000, RZ ;  /* 0x000100001b1c7824 */ /* 0x000fe200078e00ff */
[----:B------:R-:W-:-:S02]  /*9040*/  LOP3.LUT R35, R35, 0xffff0000, RZ, 0xc0, !PT ;  /* 0xffff000023237812 */ /* 0x000fc400078ec0ff */
[----:B------:R-:W-:Y:S02]  /*9050*/  LOP3.LUT R27, R27, 0xffff0000, RZ, 0xc0, !PT ;  /* 0xffff00001b1b7812 */ /* 0x000fe400078ec0ff */
[C---:B------:R-:W-:Y:S02]  /*9060*/  PRMT R26, R46.reuse, 0x5432, R26 ;  /* 0x000054322e1a7816 */ /* 0x040fe4000000001a */
[----:B------:R-:W-:Y:S02]  /*9070*/  PRMT R29, R46, 0x5410, R29 ;  /* 0x000054102e1d7816 */ /* 0x000fe4000000001d */
        /* <DEDUP_REMOVED lines=9> */
[----:B------:R-:W-:Y:S01]  /*9110*/  FFMA.FTZ R38, R20, R37, R38 ;  /* 0x0000002514267223 */ /* 0x000fe20000010026 */
[-C--:B------:R-:W-:Y:S01]  /*9120*/  FFMA.FTZ R37, R24, R27.reuse, -R21 ;  /* 0x0000001b18257223 */ /* 0x080fe20000010815 */
[C---:B------:R-:W-:Y:S01]  /*9130*/  IMAD.U32 R7, R5.reuse, 0x10000, RZ ;  /* 0x0001000005077824 */ /* 0x040fe200078e00ff */
[----:B------:R-:W-:Y:S01]  /*9140*/  LOP3.LUT R4, R4, 0xffff0000, RZ, 0xc0, !PT ;  /* 0xffff000004047812 */ /* 0x000fe200078ec0ff */
[C---:B------:R-:W-:Y:S01]  /*9150*/  IMAD.U32 R21, R26.reuse, 0x10000, RZ ;  /* 0x000100001a157824 */ /* 0x040fe200078e00ff */
[----:B------:R-:W-:Y:S01]  /*9160*/  LOP3.LUT R5, R5, 0xffff0000, RZ, 0xc0, !PT ;  /* 0xffff000005057812 */ /* 0x000fe200078ec0ff */
[----:B------:R-:W-:Y:S01]  /*9170*/  FMUL.FTZ R41, R25, R27 ;  /* 0x0000001b19297220 */ /* 0x000fe20000410000 */
[C---:B------:R-:W-:Y:S01]  /*9180*/  LOP3.LUT R20, R29.reuse, 0xffff0000, RZ, 0xc0, !PT ;  /* 0xffff00001d147812 */ /* 0x040fe200078ec0ff */
[----:B------:R-:W-:Y:S01]  /*9190*/  IMAD.U32 R25, R29, 0x10000, RZ ;  /* 0x000100001d197824 */ /* 0x000fe200078e00ff */
[----:B------:R-:W-:Y:S01]  /*91a0*/  LOP3.LUT R26, R26, 0xffff0000, RZ, 0xc0, !PT ;  /* 0xffff00001a1a7812 */ /* 0x000fe200078ec0ff */
[----:B------:R-:W-:Y:S01]  /*91b0*/  FFMA.FTZ R40, R24, R35, R41 ;  /* 0x0000002318287223 */ /* 0x000fe20000010029 */
[C---:B------:R-:W-:Y:S01]  /*91c0*/  FMUL.FTZ R24, R4.reuse, R21 ;  /* 0x0000001504187220 */ /* 0x040fe20000410000 */
[-C--:B------:R-:W-:Y:S01]  /*91d0*/  FMUL.FTZ R27, R4, R25.reuse ;  /* 0x00000019041b7220 */ /* 0x080fe20000410000 */
[C---:B------:R-:W-:Y:S01]  /*91e0*/  FMUL.FTZ R28, R5.reuse, R20 ;  /* 0x00000014051c7220 */ /* 0x040fe20000410000 */
[-C--:B------:R-:W-:Y:S01]  /*91f0*/  FMUL.FTZ R29, R5, R26.reuse ;  /* 0x0000001a051d7220 */ /* 0x080fe20000410000 */
[C---:B------:R-:W-:Y:S01]  /*9200*/  FFMA.FTZ R25, R6.reuse, R25, R24 ;  /* 0x0000001906197223 */ /* 0x040fe20000010018 */
[----:B------:R-:W-:Y:S01]  /*9210*/  FFMA.FTZ R4, R6, R21, -R27 ;  /* 0x0000001506047223 */ /* 0x000fe2000001081b */
[C---:B------:R-:W-:Y:S01]  /*9220*/  FFMA.FTZ R5, R7.reuse, R26, -R28 ;  /* 0x0000001a07057223 */ /* 0x040fe2000001081c */
[----:B------:R-:W-:Y:S01]  /*9230*/  FFMA.FTZ R20, R7, R20, R29 ;  /* 0x0000001407147223 */ /* 0x000fe2000001001d */
[----:B------:R-:W-:-:S02]  /*9240*/  F2FP.BF16.F32.PACK_AB R6, R38, R39 ;  /* 0x000000272606723e */ /* 0x000fc400000010ff */
[----:B------:R-:W-:Y:S02]  /*9250*/  F2FP.BF16.F32.PACK_AB R7, R40, R37 ;  /* 0x000000252807723e */ /* 0x000fe400000010ff */
[----:B------:R-:W-:Y:S02]  /*9260*/  F2FP.BF16.F32.PACK_AB R4, R25, R4 ;  /* 0x000000041904723e */ /* 0x000fe400000010ff */
[----:B------:R-:W-:-:S05]  /*9270*/  F2FP.BF16.F32.PACK_AB R5, R20, R5 ;  /* 0x000000051405723e */ /* 0x000fca00000010ff */
[----:B------:R2:W-:Y:S02]  /*9280*/  STS.128 [R0], R4 ;  /* 0x0000000400007388 */ /* 0x0005e40000000c00 */
.L_x_2697:
[----:B------:R-:W-:Y:S05]  /*9290*/  BSYNC B1 ;  /* 0x0000000000017941 */ /* 0x000fea0003800000 */
.L_x_2696:
[----:B------:R-:W-:-:S13]  /*92a0*/  ISETP.GE.AND P0, PT, R36, R31, PT ;  /* 0x0000001f2400720c */ /* 0x000fda0003f06270 */
[----:B------:R-:W-:Y:S05]  /*92b0*/  @P0 BRA `(.L_x_2700) ;  /* 0x0000001800d00947 */ /* 0x000fea0003800000 */
[----:B-12---:R-:W1:Y:S01]  /*92c0*/  LDC R5, c[0x0][0x3f4] ;  /* 0x0000fd00ff057b82 */ /* 0x006e620000000800 */
[----:B------:R-:W-:Y:S01]  /*92d0*/  BSSY B1, `(.L_x_2701) ;  /* 0x0000032000017945 */ /* 0x000fe20003800000 */
[-C--:B-1----:R-:W-:Y:S02]  /*92e0*/  ISETP.GE.AND P0, PT, R188, R5.reuse, PT ;  /* 0x00000005bc00720c */ /* 0x082fe40003f06270 */
[----:B------:R-:W-:-:S11]  /*92f0*/  ISETP.GE.AND P1, PT, R200, R5, PT ;  /* 0x00000005c800720c */ /* 0x000fd60003f26270 */
[----:B------:R-:W-:Y:S05]  /*9300*/  @P0 BRA `(.L_x_2702) ;  /* 0x0000000000b80947 */ /* 0x000fea0003800000 */
[----:B---3--:R-:W1:Y:S01]  /*9310*/  LDS.128 R4, [R3+0x21400] ;  /* 0x0214000003047984 */ /* 0x008e620000000c00 */
[----:B------:R-:W-:Y:S02]  /*9320*/  SHF.R.U32.HI R26, RZ, 0x10, R9 ;  /* 0x00000010ff1a7819 */ /* 0x000fe40000011609 */
        /* <DEDUP_REMOVED lines=9> */
[----:B------:R-:W-:Y:S02]  /*93c0*/  PRMT R20, R32, 0x5432, R20 ;  /* 0x0000543220147816 */ /* 0x000fe40000000014 */
        /* <DEDUP_REMOVED lines=33> */
[----:B------:R1:W-:Y:S02]  /*95e0*/  STS.128 [R3+0x21400], R4 ;  /* 0x0214000403007388 */ /* 0x0003e40000000c00 */
.L_x_2702:
[----:B------:R-:W-:Y:S05]  /*95f0*/  BSYNC B1 ;  /* 0x0000000000017941 */ /* 0x000fea0003800000 */
.L_x_2701:
[----:B------:R-:W-:Y:S05]  /*9600*/  @P1 BRA `(.L_x_2700) ;  /* 0x0000001400fc1947 */ /* 0x000fea0003800000 */
[----:B-1-3--:R-:W1:Y:S01]  /*9610*/  LDS.128 R4, [R0+0x1000] ;  /* 0x0010000000047984 */ /* 0x00ae620000000c00 */
[----:B------:R-:W-:Y:S02]  /*9620*/  SHF.R.U64 R3, R10, 0x10, R11 ;  /* 0x000000100a037819 */ /* 0x000fe4000000120b */
[----:B------:R-:W-:Y:S02]  /*9630*/  SHF.R.U64 R8, R12, 0x10, R13 ;  /* 0x000000100c087819 */ /* 0x000fe4000000120d */
[----:B------:R-:W-:Y:S02]  /*9640*/  SHF.R.U32.HI R11, RZ, 0x10, R11 ;  /* 0x00000010ff0b7819 */ /* 0x000fe4000001160b */
[----:B------:R-:W-:Y:S02]  /*9650*/  SHF.R.U32.HI R13, RZ, 0x10, R13 ;  /* 0x00000010ff0d7819 */ /* 0x000fe4000001160d */
[----:B------:R-:W-:Y:S02]  /*9660*/  PRMT R30, R30, 0x5410, R11 ;  /* 0x000054101e1e7816 */ /* 0x000fe4000000000b */
[----:B------:R-:W-:-:S02]  /*9670*/  PRMT R34, R34, 0x5410, R13 ;  /* 0x0000541022227816 */ /* 0x000fc4000000000d */
[----:B------:R-:W-:Y:S01]  /*9680*/  PRMT R33, R33, 0x5410, R8 ;  /* 0x0000541021217816 */ /* 0x000fe20000000008 */
[C---:B------:R-:W-:Y:S01]  /*9690*/  IMAD.U32 R12, R30.reuse, 0x10000, RZ ;  /* 0x000100001e0c7824 */ /* 0x040fe200078e00ff */
[----:B------:R-:W-:Y:S01]  /*96a0*/  LOP3.LUT R30, R30, 0xffff0000, RZ, 0xc0, !PT ;  /* 0xffff00001e1e7812 */ /* 0x000fe200078ec0ff */
[C---:B------:R-:W-:Y:S01]  /*96b0*/  IMAD.U32 R11, R34.reuse, 0x10000, RZ ;  /* 0x00010000220b7824 */ /* 0x040fe200078e00ff */
[----:B------:R-:W-:Y:S02]  /*96c0*/  LOP3.LUT R34, R34, 0xffff0000, RZ, 0xc0, !PT ;  /* 0xffff000022227812 */ /* 0x000fe400078ec0ff */
[----:B------:R-:W-:Y:S02]  /*96d0*/  PRMT R32, R32, 0x5410, R3 ;  /* 0x0000541020207816 */ /* 0x000fe40000000003 */
[C---:B-1----:R-:W-:Y:S01]  /*96e0*/  LOP3.LUT R9, R6.reuse, 0xffff0000, RZ, 0xc0, !PT ;  /* 0xffff000006097812 */ /* 0x042fe200078ec0ff */
[C---:B------:R-:W-:Y:S01]  /*96f0*/  IMAD.U32 R10, R7.reuse, 0x10000, RZ ;  /* 0x00010000070a7824 */ /* 0x040fe200078e00ff */
[----:B------:R-:W-:Y:S01]  /*9700*/  LOP3.LUT R7, R7, 0xffff0000, RZ, 0xc0, !PT ;  /* 0xffff000007077812 */ /* 0x000fe200078ec0ff */
[----:B------:R-:W-:-:S02]  /*9710*/  IMAD.U32 R8, R6, 0x10000, RZ ;  /* 0x0001000006087824 */ /* 0x000fc400078e00ff */
[C---:B------:R-:W-:Y:S01]  /*9720*/  FMUL.FTZ R13, R9.reuse, R12 ;  /* 0x0000000c090d7220 */ /* 0x040fe20000410000 */
[-C--:B------:R-:W-:Y:S01]  /*9730*/  FMUL.FTZ R9, R9, R11.reuse ;  /* 0x0000000b09097220 */ /* 0x080fe20000410000 */
[C---:B------:R-:W-:Y:S01]  /*9740*/  FMUL.FTZ R21, R7.reuse, R30 ;  /* 0x0000001e07157220 */ /* 0x040fe20000410000 */
[----:B------:R-:W-:Y:S02]  /*9750*/  IMAD.U32 R3, R4, 0x10000, RZ ;  /* 0x0001000004037824 */ /* 0x000fe400078e00ff */
[C---:B------:R-:W-:Y:S01]  /*9760*/  FFMA.FTZ R14, R8.reuse, R11, -R13 ;  /* 0x0000000b080e7223 */ /* 0x040fe2000001080d */
[----:B------:R-:W-:Y:S01]  /*9770*/  FFMA.FTZ R15, R8, R12, R9 ;  /* 0x0000000c080f7223 */ /* 0x000fe20000010009 */
[-C--:B------:R-:W-:Y:S01]  /*9780*/  FMUL.FTZ R9, R7, R34.reuse ;  /* 0x0000002207097220 */ /* 0x080fe20000410000 */
[C---:B------:R-:W-:Y:S01]  /*9790*/  IMAD.U32 R6, R5.reuse, 0x10000, RZ ;  /* 0x0001000005067824 */ /* 0x040fe200078e00ff */
[----:B------:R-:W-:Y:S01]  /*97a0*/  LOP3.LUT R4, R4, 0xffff0000, RZ, 0xc0, !PT ;  /* 0xffff000004047812 */ /* 0x000fe200078ec0ff */
[C---:B------:R-:W-:Y:S01]  /*97b0*/  IMAD.U32 R8, R32.reuse, 0x10000, RZ ;  /* 0x0001000020087824 */ /* 0x040fe200078e00ff */
[----:B------:R-:W-:Y:S01]  /*97c0*/  LOP3.LUT R5, R5, 0xffff0000, RZ, 0xc0, !PT ;  /* 0xffff000005057812 */ /* 0x000fe200078ec0ff */
[C---:B------:R-:W-:Y:S01]  /*97d0*/  IMAD.U32 R7, R33.reuse, 0x10000, RZ ;  /* 0x0001000021077824 */ /* 0x040fe200078e00ff */
[----:B------:R-:W-:Y:S01]  /*97e0*/  LOP3.LUT R32, R32, 0xffff0000, RZ, 0xc0, !PT ;  /* 0xffff000020207812 */ /* 0x000fe200078ec0ff */
[C---:B------:R-:W-:Y:S01]  /*97f0*/  FFMA.FTZ R21, R10.reuse, R34, -R21 ;  /* 0x000000220a157223 */ /* 0x040fe20000010815 */
[----:B------:R-:W-:Y:S01]  /*9800*/  LOP3.LUT R33, R33, 0xffff0000, RZ, 0xc0, !PT ;  /* 0xffff000021217812 */ /* 0x000fe200078ec0ff */
[----:B------:R-:W-:Y:S01]  /*9810*/  FFMA.FTZ R30, R10, R30, R9 ;  /* 0x0000001e0a1e7223 */ /* 0x000fe20000010009 */
[C---:B------:R-:W-:Y:S01]  /*9820*/  FMUL.FTZ R10, R4.reuse, R8 ;  /* 0x00000008040a7220 */ /* 0x040fe20000410000 */
        /* <DEDUP_REMOVED lines=11> */
[----:B------:R4:W-:Y:S01]  /*98e0*/  STS.128 [R0+0x1000], R4 ;  /* 0x0010000400007388 */ /* 0x0009e20000000c00 */
[----:B------:R-:W-:Y:S05]  /*98f0*/  BRA `(.L_x_2700) ;  /* 0x0000001400407947 */ /* 0x000fea0003800000 */
.L_x_2687:
[----:B------:R-:W0:Y:S01]  /*9900*/  LDC R21, c[0x0][0x448] ;  /* 0x00011200ff157b82 */ /* 0x000e220000000800 */
[----:B------:R-:W-:Y:S01]  /*9910*/  IMAD R3, R3, 0x20, R34 ;  /* 0x0000002003037824 */ /* 0x000fe200078e0222 */
[----:B------:R-:W-:Y:S01]  /*9920*/  ULDC.64 UR4, c[0x0][0x3f8] ;  /* 0x0000fe0000047ab9 */ /* 0x000fe20000000a00 */
[----:B------:R-:W-:Y:S01]  /*9930*/  ULDC.64 UR6, c[0x0][0x408] ;  /* 0x0001020000067ab9 */ /* 0x000fe20000000a00 */
[----:B------:R-:W-:Y:S02]  /*9940*/  IMAD.MOV.U32 R8, RZ, RZ, R24 ;  /* 0x000000ffff087224 */ /* 0x000fe400078e0018 */
[----:B------:R-:W-:Y:S02]  /*9950*/  IMAD.MOV.U32 R9, RZ, RZ, R27 ;  /* 0x000000ffff097224 */ /* 0x000fe400078e001b */
[----:B------:R-:W-:Y:S01]  /*9960*/  IMAD.MOV.U32 R4, RZ, RZ, R76 ;  /* 0x000000ffff047224 */ /* 0x000fe200078e004c */
[----:B0-----:R-:W-:-:S13]  /*9970*/  ISETP.NE.AND P0, PT, R21, 0x1, PT ;  /* 0x000000011500780c */ /* 0x001fda0003f05270 */
[----:B------:R-:W0:Y:S08]  /*9980*/  @P0 LDC R0, c[0x0][0x44c] ;  /* 0x00011300ff000b82 */ /* 0x000e300000000800 */
[----:B------:R-:W1:Y:S01]  /*9990*/  @P0 LDC R5, c[0x0][0x450] ;  /* 0x00011400ff050b82 */ /* 0x000e620000000800 */
[----:B0-----:R-:W-:-:S05]  /*99a0*/  @P0 IMAD.HI.U32 R0, R3, R0, RZ ;  /* 0x0000000003000227 */ /* 0x001fca00078e00ff */
[----:B-1----:R-:W-:Y:S01]  /*99b0*/  @P0 SHF.R.U32.HI R3, RZ, R5, R0 ;  /* 0x00000005ff030219 */ /* 0x002fe20000011600 */
[----:B------:R-:W-:-:S03]  /*99c0*/  IMAD.MOV.U32 R5, RZ, RZ, R29 ;  /* 0x000000ffff057224 */ /* 0x000fc600078e001d */
        /* <DEDUP_REMOVED lines=17> */
[----:B------:R-:W0:Y:S04]  /*9ae0*/  SHFL.IDX PT, R3, R8, RZ, 0x1c1f ;  /* 0x001c1fff08037589 */ /* 0x000e2800000e0000 */
[----:B------:R-:W1:Y:S04]  /*9af0*/  SHFL.IDX PT, R0, R6, RZ, 0x1c1f ;  /* 0x001c1fff06007589 */ /* 0x000e6800000e0000 */
[----:B------:R2:W3:Y:S04]  /*9b00*/  SHFL.IDX PT, R5, R7, RZ, 0x1c1f ;  /* 0x001c1fff07057589 */ /* 0x0004e800000e0000 */
[----:B------:R2:W4:Y:S01]  /*9b10*/  SHFL.IDX PT, R14, R9, RZ, 0x1c1f ;  /* 0x001c1fff090e7589 */ /* 0x00052200000e0000 */
[----:B0-----:R-:W-:-:S02]  /*9b20*/  IMAD.MOV.U32 R11, RZ, RZ, R3 ;  /* 0x000000ffff0b7224 */ /* 0x001fc400078e0003 */
[----:B-12---:R-:W-:-:S07]  /*9b30*/  IMAD.MOV.U32 R10, RZ, RZ, R0 ;  /* 0x000000ffff0a7224 */ /* 0x006fce00078e0000 */
.L_x_3038:
[----:B------:R-:W-:Y:S01]  /*9b40*/  IMAD R33, R22, R21, RZ ;  /* 0x0000001516217224 */ /* 0x000fe200078e02ff */
[----:B------:R-:W-:Y:S01]  /*9b50*/  BSSY B1, `(.L_x_2704) ;  /* 0x000000f000017945 */ /* 0x000fe20003800000 */
[----:B---3--:R-:W-:Y:S01]  /*9b60*/  IMAD.MOV.U32 R15, RZ, RZ, R5 ;  /* 0x000000ffff0f7224 */ /* 0x008fe200078e0005 */
[----:B------:R-:W-:Y:S02]  /*9b70*/  CS2R R28, SRZ ;  /* 0x00000000001c7805 */ /* 0x000fe4000001ff00 */
[----:B------:R-:W-:Y:S02]  /*9b80*/  CS2R R30, SRZ ;  /* 0x00000000001e7805 */ /* 0x000fe4000001ff00 */
[----:B------:R-:W-:Y:S02]  /*9b90*/  ISETP.GE.AND P0, PT, R34, R33, PT ;  /* 0x000000212200720c */ /* 0x000fe40003f06270 */
[----:B------:R-:W-:Y:S02]  /*9ba0*/  CS2R R24, SRZ ;  /* 0x0000000000187805 */ /* 0x000fe4000001ff00 */
[----:B------:R-:W-:-:S09]  /*9bb0*/  CS2R R26, SRZ ;  /* 0x00000000001a7805 */ /* 0x000fd2000001ff00 */
[----:B------:R-:W-:Y:S05]  /*9bc0*/  @P0 BRA `(.L_x_2705) ;  /* 0x00000000001c0947 */ /* 0x000fea0003800000 */
[----:B------:R-:W-:Y:S02]  /*9bd0*/  ULDC UR4, c[0x0][0x3f4] ;  /* 0x0000fd0000047ab9 */ /* 0x000fe40000000800 */
[----:B------:R-:W-:-:S13]  /*9be0*/  ISETP.GE.AND P0, PT, R16, UR4, PT ;  /* 0x0000000410007c0c */ /* 0x000fda000bf06270 */
[----:B------:R-:W-:Y:S05]  /*9bf0*/  @P0 BRA `(.L_x_2705) ;  /* 0x0000000000100947 */ /* 0x000fea0003800000 */
[----:B------:R-:W-:-:S04]  /*9c00*/  IMAD.WIDE R10, R16, 0x2, R10 ;  /* 0x00000002100a7825 */ /* 0x000fc800078e020a */
[----:B----4-:R-:W-:Y:S01]  /*9c10*/  IMAD.WIDE R14, R16, 0x2, R14 ;  /* 0x00000002100e7825 */ /* 0x010fe200078e020e */
[----:B------:R0:W5:Y:S04]  /*9c20*/  LD.E.128 R24, desc[UR42][R10.64] ;  /* 0x0000002a0a187980 */ /* 0x000168000c101d00 */
[----:B------:R0:W5:Y:S02]  /*9c30*/  LD.E.128 R28, desc[UR42][R14.64] ;  /* 0x0000002a0e1c7980 */ /* 0x000164000c101d00 */
.L_x_2705:
[----:B------:R-:W-:Y:S05]  /*9c40*/  BSYNC B1 ;  /* 0x0000000000017941 */ /* 0x000fea0003800000 */
.L_x_2704:
[----:B-----5:R-:W-:Y:S01]  /*9c50*/  IMAD.MOV.U32 R0, RZ, RZ, R28 ;  /* 0x000000ffff007224 */ /* 0x020fe200078e001c */
[----:B------:R-:W-:Y:S01]  /*9c60*/  UMOV UR4, 0xffffffff ;  /* 0xffffffff00047882 */ /* 0x000fe20000000000 */
[----:B------:R-:W-:Y:S02]  /*9c70*/  IMAD.MOV.U32 R4, RZ, RZ, R30 ;  /* 0x000000ffff047224 */ /* 0x000fe400078e001e */
        /* <DEDUP_REMOVED lines=15> */
[----:B------:R-:W1:Y:S04]  /*9d70*/  SHFL.IDX PT, R3, R8, 0x1, 0x1c1f ;  /* 0x003c1f0008037f89 */ /* 0x000e6800000e0000 */
[----:B------:R-:W2:Y:S04]  /*9d80*/  SHFL.IDX PT, R0, R6, 0x1, 0x1c1f ;  /* 0x003c1f0006007f89 */ /* 0x000ea800000e0000 */
[----:B------:R-:W3:Y:S04]  /*9d90*/  SHFL.IDX PT, R7, R7, 0x1, 0x1c1f ;  /* 0x003c1f0007077f89 */ /* 0x000ee800000e0000 */
[----:B0---4-:R0:W4:Y:S01]  /*9da0*/  SHFL.IDX PT, R14, R9, 0x1, 0x1c1f ;  /* 0x003c1f00090e7f89 */ /* 0x01112200000e0000 */
[----:B-1----:R-:W-:-:S02]  /*9db0*/  IMAD.MOV.U32 R13, RZ, RZ, R3 ;  /* 0x000000ffff0d7224 */ /* 0x002fc400078e0003 */
[----:B0-2---:R-:W-:-:S07]  /*9dc0*/  IMAD.MOV.U32 R12, RZ, RZ, R0 ;  /* 0x000000ffff0c7224 */ /* 0x005fce00078e0000 */
.L_x_3044:
[----:B------:R-:W0:Y:S01]  /*9dd0*/  LDC R3, c[0x0][0x3f4] ;  /* 0x0000fd00ff037b82 */ /* 0x000e220000000800 */
[----:B------:R-:W-:Y:S01]  /*9de0*/  VIADD R34, R34, 0x20 ;  /* 0x0000002022227836 */ /* 0x000fe20000000000 */
[----:B------:R-:W-:Y:S01]  /*9df0*/  LEA.HI R0, R219, R219, RZ, 0x1 ;  /* 0x000000dbdb007211 */ /* 0x000fe200078f08ff */
[----:B------:R-:W-:Y:S01]  /*9e00*/  BSSY B1, `(.L_x_2707) ;  /* 0x0000014000017945 */ /* 0x000fe20003800000 */
[----:B---3--:R-:W-:Y:S01]  /*9e10*/  IMAD.MOV.U32 R15, RZ, RZ, R7 ;  /* 0x000000ffff0f7224 */ /* 0x008fe200078e0007 */
[----:B------:R-:W-:Y:S02]  /*9e20*/  CS2R R6, SRZ ;  /* 0x0000000000067805 */ /* 0x000fe4000001ff00 */
[----:B------:R-:W-:Y:S02]  /*9e30*/  ISETP.GE.AND P0, PT, R34, R33, PT ;  /* 0x000000212200720c */ /* 0x000fe40003f06270 */
[----:B------:R-:W-:Y:S02]  /*9e40*/  CS2R R8, SRZ ;  /* 0x0000000000087805 */ /* 0x000fe4000001ff00 */
[----:B------:R-:W-:-:S02]  /*9e50*/  LOP3.LUT R0, R0, 0xfffffffe, RZ, 0xc0, !PT ;  /* 0xfffffffe00007812 */ /* 0x000fc400078ec0ff */
[----:B------:R-:W-:-:S03]  /*9e60*/  CS2R R10, SRZ ;  /* 0x00000000000a7805 */ /* 0x000fc6000001ff00 */
[----:B------:R-:W-:-:S05]  /*9e70*/  IMAD.IADD R0, R219, 0x1, -R0 ;  /* 0x00000001db007824 */ /* 0x000fca00078e0a00 */
[----:B------:R-:W-:Y:S01]  /*9e80*/  SHF.L.U32 R21, R0, 0x1f, RZ ;  /* 0x0000001f00157819 */ /* 0x000fe200000006ff */
[----:B------:R-:W-:Y:S06]  /*9e90*/  @P0 BRA `(.L_x_2708) ;  /* 0x0000000000280947 */ /* 0x000fec0003800000 */
[----:B------:R-:W-:Y:S01]  /*9ea0*/  ULDC UR4, c[0x0][0x3f4] ;  /* 0x0000fd0000047ab9 */ /* 0x000fe20000000800 */
[----:B------:R-:W-:Y:S02]  /*9eb0*/  CS2R R6, SRZ ;  /* 0x0000000000067805 */ /* 0x000fe4000001ff00 */
[----:B------:R-:W-:Y:S02]  /*9ec0*/  ISETP.GE.AND P0, PT, R16, UR4, PT ;  /* 0x0000000410007c0c */ /* 0x000fe4000bf06270 */
[----:B------:R-:W-:Y:S02]  /*9ed0*/  CS2R R8, SRZ ;  /* 0x0000000000087805 */ /* 0x000fe4000001ff00 */
[----:B------:R-:W-:-:S09]  /*9ee0*/  CS2R R10, SRZ ;  /* 0x00000000000a7805 */ /* 0x000fd2000001ff00 */
[----:B------:R-:W-:Y:S05]  /*9ef0*/  @P0 BRA `(.L_x_2708) ;  /* 0x0000000000100947 */ /* 0x000fea0003800000 */
[----:B------:R-:W-:-:S04]  /*9f00*/  IMAD.WIDE R12, R16, 0x2, R12 ;  /* 0x00000002100c7825 */ /* 0x000fc800078e020c */
[----:B----4-:R-:W-:Y:S01]  /*9f10*/  IMAD.WIDE R14, R16, 0x2, R14 ;  /* 0x00000002100e7825 */ /* 0x010fe200078e020e */
[----:B------:R1:W5:Y:S04]  /*9f20*/  LD.E.128 R8, desc[UR42][R12.64] ;  /* 0x0000002a0c087980 */ /* 0x000368000c101d00 */
[----:B------:R1:W5:Y:S02]  /*9f30*/  LD.E.128 R4, desc[UR42][R14.64] ;  /* 0x0000002a0e047980 */ /* 0x000364000c101d00 */
.L_x_2708:
[----:B------:R-:W-:Y:S05]  /*9f40*/  BSYNC B1 ;  /* 0x0000000000017941 */ /* 0x000fea0003800000 */
.L_x_2707:
[----:B------:R-:W2:Y:S01]  /*9f50*/  SYNCS.PHASECHK.TRANS64.TRYWAIT P1, [R2+URZ+0x28c00], R21 ;  /* 0x028c0015020075a7 */ /* 0x000ea2000802017f */
[----:B-----5:R-:W-:Y:S01]  /*9f60*/  IMAD.MOV.U32 R0, RZ, RZ, R4 ;  /* 0x000000ffff007224 */ /* 0x020fe200078e0004 */
[----:B-1----:R-:W-:Y:S01]  /*9f70*/  VIADDMNMX R13, R33, -R192, 0x40, PT ;  /* 0x00000040210d7446 */ /* 0x002fe200038009c0 */
[----:B------:R-:W-:Y:S01]  /*9f80*/  IMAD.MOV.U32 R12, RZ, RZ, R5 ;  /* 0x000000ffff0c7224 */ /* 0x000fe200078e0005 */
[----:B0-----:R-:W-:Y:S01]  /*9f90*/  ISETP.GE.AND P0, PT, R16, R3, PT ;  /* 0x000000031000720c */ /* 0x001fe20003f06270 */
[----:B----4-:R-:W-:Y:S01]  /*9fa0*/  IMAD.MOV.U32 R14, RZ, RZ, R9 ;  /* 0x000000ffff0e7224 */ /* 0x010fe200078e0009 */
[----:B------:R-:W-:Y:S01]  /*9fb0*/  PRMT R51, R51, 0x5410, R0 ;  /* 0x0000541033337816 */ /* 0x000fe20000000000 */
[----:B------:R-:W-:Y:S01]  /*9fc0*/  IMAD.MOV.U32 R0, RZ, RZ, R6 ;  /* 0x000000ffff007224 */ /* 0x000fe200078e0006 */
[-C--:B------:R-:W-:Y:S01]  /*9fd0*/  ISETP.GE.OR P2, PT, R184, R13.reuse, P0 ;  /* 0x0000000db800720c */ /* 0x080fe20000746670 */
[----:B------:R-:W-:Y:S01]  /*9fe0*/  BSSY B1, `(.L_x_2709) ;  /* 0x000000b000017945 */ /* 0x000fe20003800000 */
[----:B------:R-:W-:Y:S01]  /*9ff0*/  PRMT R53, R53, 0x5410, R12 ;  /* 0x0000541035357816 */ /* 0x000fe2000000000c */
[----:B------:R-:W-:Y:S01]  /*a000*/  IMAD.MOV.U32 R12, RZ, RZ, R7 ;  /* 0x000000ffff0c7224 */ /* 0x000fe200078e0007 */
[----:B------:R-:W-:Y:S01]  /*a010*/  ISETP.GE.OR P0, PT, R36, R13, P0 ;  /* 0x0000000d2400720c */ /* 0x000fe20000706670 */
[----:B------:R-:W-:Y:S01]  /*a020*/  IMAD.MOV.U32 R13, RZ, RZ, R8 ;  /* 0x000000ffff0d7224 */ /* 0x000fe200078e0008 */
[----:B------:R-:W-:Y:S01]  /*a030*/  PRMT R51, R0, 0x7610, R51 ;  /* 0x0000761000337816 */ /* 0x000fe20000000033 */
[----:B------:R-:W-:Y:S01]  /*a040*/  IMAD.MOV.U32 R0, RZ, RZ, R10 ;  /* 0x000000ffff007224 */ /* 0x000fe200078e000a */
[----:B------:R-:W-:Y:S01]  /*a050*/  PRMT R53, R12, 0x7610, R53 ;  /* 0x000076100c357816 */ /* 0x000fe20000000035 */
[----:B------:R-:W-:Y:S01]  /*a060*/  IMAD.MOV.U32 R20, RZ, RZ, R11 ;  /* 0x000000ffff147224 */ /* 0x000fe200078e000b */
[----:B------:R-:W-:Y:S01]  /*a070*/  PRMT R54, R13, 0x5410, R14 ;  /* 0x000054100d367816 */ /* 0x000fe2000000000e */
[----:B--2---:R-:W-:Y:S06]  /*a080*/  @!P1 BRA `(.L_x_2710) ;  /* 0x0000019400949947 */ /* 0x004fec0003800000 */
.L_x_3045:
[----:B------:R-:W-:Y:S05]  /*a090*/  BSYNC B1 ;  /* 0x0000000000017941 */ /* 0x000fea0003800000 */
.L_x_2709:
[----:B------:R-:W-:Y:S04]  /*a0a0*/  BSSY B1, `(.L_x_2711) ;  /* 0x000006a000017945 */ /* 0x000fe80003800000 */
[----:B------:R-:W-:Y:S05]  /*a0b0*/  @P2 BRA `(.L_x_2712) ;  /* 0x0000000400a02947 */ /* 0x000fea0003800000 */
[----:B------:R-:W-:Y:S01]  /*a0c0*/  IMAD.SHL.U32 R12, R195, 0x40, RZ ;  /* 0x00000040c30c7824 */ /* 0x000fe200078e00ff */
[----:B------:R-:W-:Y:S01]  /*a0d0*/  SHF.R.U64 R44, R28, 0x10, R29 ;  /* 0x000000101c2c7819 */ /* 0x000fe2000000121d */
[----:B------:R-:W-:Y:S01]  /*a0e0*/  IMAD.IADD R13, R16, 0x1, R3 ;  /* 0x00000001100d7824 */ /* 0x000fe200078e0203 */
[----:B------:R-:W-:Y:S02]  /*a0f0*/  SHF.R.U64 R39, R24, 0x10, R25 ;  /* 0x0000001018277819 */ /* 0x000fe40000001219 */
[----:B------:R-:W-:Y:S02]  /*a100*/  LOP3.LUT R14, R12, 0x1c0, RZ, 0xc0, !PT ;  /* 0x000001c00c0e7812 */ /* 0x000fe400078ec0ff */
[----:B------:R-:W-:Y:S02]  /*a110*/  SHF.R.U32.HI R43, RZ, 0x10, R27 ;  /* 0x00000010ff2b7819 */ /* 0x000fe4000001161b */
[----:B------:R-:W-:Y:S02]  /*a120*/  LOP3.LUT R12, R14, 0x38, R16, 0xf8, !PT ;  /* 0x000000380e0c7812 */ /* 0x000fe400078ef810 */
[----:B------:R-:W-:-:S02]  /*a130*/  SHF.R.U32.HI R15, RZ, 0x3, R14 ;  /* 0x00000003ff0f7819 */ /* 0x000fc4000001160e */
[----:B------:R-:W-:Y:S02]  /*a140*/  LOP3.LUT R13, R14, 0x38, R13, 0xf8, !PT ;  /* 0x000000380e0d7812 */ /* 0x000fe400078ef80d */
[-C--:B------:R-:W-:Y:S02]  /*a150*/  LOP3.LUT R12, R12, R15.reuse, RZ, 0x3c, !PT ;  /* 0x0000000f0c0c7212 */ /* 0x080fe400078e3cff */
[----:B------:R-:W-:Y:S02]  /*a160*/  SHF.R.U32.HI R48, RZ, 0x10, R31 ;  /* 0x00000010ff307819 */ /* 0x000fe4000001161f */
[----:B------:R-:W-:Y:S01]  /*a170*/  PRMT R44, R38, 0x5432, R44 ;  /* 0x00005432262c7816 */ /* 0x000fe2000000002c */
[----:B0-----:R-:W-:Y:S01]  /*a180*/  IMAD R21, R203, 0x200, R12 ;  /* 0x00000200cb157824 */ /* 0x001fe200078e020c */
[----:B------:R-:W-:Y:S02]  /*a190*/  LOP3.LUT R12, R13, R15, RZ, 0x3c, !PT ;  /* 0x0000000f0d0c7212 */ /* 0x000fe400078e3cff */
[----:B------:R-:W-:Y:S01]  /*a1a0*/  SHF.R.U32.HI R46, RZ, 0x10, R29 ;  /* 0x00000010ff2e7819 */ /* 0x000fe2000001161d */
[----:B------:R-:W-:Y:S01]  /*a1b0*/  IMAD R21, R21, 0x2, R2 ;  /* 0x0000000215157824 */ /* 0x000fe200078e0202 */
[----:B------:R-:W-:Y:S01]  /*a1c0*/  PRMT R39, R41, 0x5410, R39 ;  /* 0x0000541029277816 */ /* 0x000fe20000000027 */
[----:B------:R-:W-:Y:S01]  /*a1d0*/  IMAD R37, R203, 0x200, R12 ;  /* 0x00000200cb257824 */ /* 0x000fe200078e020c */
[----:B------:R-:W-:-:S02]  /*a1e0*/  SHF.R.U32.HI R40, RZ, 0x10, R25 ;  /* 0x00000010ff287819 */ /* 0x000fc40000011619 */
[----:B------:R-:W0:Y:S01]  /*a1f0*/  LDS.128 R12, [R21+0x20400] ;  /* 0x02040000150c7984 */ /* 0x000e220000000c00 */
[----:B------:R-:W-:Y:S01]  /*a200*/  IMAD R37, R37, 0x2, R2 ;  /* 0x0000000225257824 */ /* 0x000fe200078e0202 */
[----:B------:R-:W-:Y:S02]  /*a210*/  SHF.R.U64 R47, R30, 0x10, R31 ;  /* 0x000000101e2f7819 */ /* 0x000fe4000000121f */
[C---:B------:R-:W-:Y:S02]  /*a220*/  PRMT R43, R45.reuse, 0x5410, R43 ;  /* 0x000054102d2b7816 */ /* 0x040fe4000000002b */
[----:B------:R-:W1:Y:S01]  /*a230*/  LDS.128 R32, [R37+0x20400] ;  /* 0x0204000025207984 */ /* 0x000e620000000c00 */
[----:B------:R-:W-:Y:S01]  /*a240*/  PRMT R48, R45, 0x5432, R48 ;  /* 0x000054322d307816 */ /* 0x000fe20000000030 */
[----:B------:R-:W-:Y:S01]  /*a250*/  IMAD.U32 R45, R44, 0x10000, RZ ;  /* 0x000100002c2d7824 */ /* 0x000fe200078e00ff */
[----:B------:R-:W-:Y:S01]  /*a260*/  PRMT R46, R41, 0x5432, R46 ;  /* 0x00005432292e7816 */ /* 0x000fe2000000002e */
[----:B------:R-:W-:Y:S01]  /*a270*/  IMAD.U32 R41, R39, 0x10000, RZ ;  /* 0x0001000027297824 */ /* 0x000fe200078e00ff */
[----:B------:R-:W-:-:S02]  /*a280*/  PRMT R40, R49, 0x5432, R40 ;  /* 0x0000543231287816 */ /* 0x000fc40000000028 */
[----:B------:R-:W-:Y:S02]  /*a290*/  PRMT R47, R38, 0x5410, R47 ;  /* 0x00005410262f7816 */ /* 0x000fe4000000002f */
[----:B------:R-:W-:Y:S02]  /*a2a0*/  LOP3.LUT R44, R44, 0xffff0000, RZ, 0xc0, !PT ;  /* 0xffff00002c2c7812 */ /* 0x000fe400078ec0ff */
[----:B------:R-:W-:Y:S02]  /*a2b0*/  SHF.R.U64 R42, R26, 0x10, R27 ;  /* 0x000000101a2a7819 */ /* 0x000fe4000000121b */
[----:B------:R-:W-:Y:S02]  /*a2c0*/  LOP3.LUT R39, R39, 0xffff0000, RZ, 0xc0, !PT ;  /* 0xffff000027277812 */ /* 0x000fe400078ec0ff */
[----:B------:R-:W-:Y:S01]  /*a2d0*/  PRMT R42, R50, 0x5432, R42 ;  /* 0x00005432322a7816 */ /* 0x000fe2000000002a */
[C---:B0-----:R-:W-:Y:S01]  /*a2e0*/  IMAD.U32 R24, R12.reuse, 0x10000, RZ ;  /* 0x000100000c187824 */ /* 0x041fe200078e00ff */
[----:B------:R-:W-:Y:S01]  /*a2f0*/  LOP3.LUT R12, R12, 0xffff0000, RZ, 0xc0, !PT ;  /* 0xffff00000c0c7812 */ /* 0x000fe200078ec0ff */
        /* <DEDUP_REMOVED lines=10> */
[----:B------:R-:W-:-:S02]  /*a3a0*/  IMAD.U32 R38, R35, 0x10000, RZ ;  /* 0x0001000023267824 */ /* 0x000fc400078e00ff */
[C---:B------:R-:W-:Y:S01]  /*a3b0*/  FMUL.FTZ R49, R28.reuse, R45 ;  /* 0x0000002d1c317220 */ /* 0x040fe20000410000 */
[----:B------:R-:W-:Y:S01]  /*a3c0*/  LOP3.LUT R34, R35, 0xffff0000, RZ, 0xc0, !PT ;  /* 0xffff000023227812 */ /* 0x000fe200078ec0ff */
[-C--:B------:R-:W-:Y:S01]  /*a3d0*/  FMUL.FTZ R35, R28, R41.reuse ;  /* 0x000000291c237220 */ /* 0x080fe20000410000 */
[----:B------:R-:W-:Y:S02]  /*a3e0*/  IMAD.U32 R28, R46, 0x10000, RZ ;  /* 0x000100002e1c7824 */ /* 0x000fe400078e00ff */
[C---:B------:R-:W-:Y:S01]  /*a3f0*/  FFMA.FTZ R49, R24.reuse, R41, -R49 ;  /* 0x0000002918317223 */ /* 0x040fe20000010831 */
[C---:B------:R-:W-:Y:S01]  /*a400*/  FMUL.FTZ R41, R29.reuse, R44 ;  /* 0x0000002c1d297220 */ /* 0x040fe20000410000 */
[----:B------:R-:W-:Y:S01]  /*a410*/  FFMA.FTZ R35, R24, R45, R35 ;  /* 0x0000002d18237223 */ /* 0x000fe20000010023 */
[----:B------:R-:W-:Y:S02]  /*a420*/  IMAD.U32 R24, R40, 0x10000, RZ ;  /* 0x0001000028187824 */ /* 0x000fe400078e00ff */
[-C--:B------:R-:W-:Y:S01]  /*a430*/  FMUL.FTZ R29, R29, R39.reuse ;  /* 0x000000271d1d7220 */ /* 0x080fe20000410000 */
[----:B------:R-:W-:Y:S01]  /*a440*/  FFMA.FTZ R50, R12, R39, -R41 ;  /* 0x000000270c327223 */ /* 0x000fe20000010829 */
[----:B------:R-:W-:Y:S01]  /*a450*/  FMUL.FTZ R52, R30, R28 ;  /* 0x0000001c1e347220 */ /* 0x000fe20000410000 */
[----:B------:R-:W-:Y:S01]  /*a460*/  LOP3.LUT R46, R46, 0xffff0000, RZ, 0xc0, !PT ;  /* 0xffff00002e2e7812 */ /* 0x000fe200078ec0ff */
[-C--:B------:R-:W-:Y:S01]  /*a470*/  FMUL.FTZ R39, R30, R24.reuse ;  /* 0x000000181e277220 */ /* 0x080fe20000410000 */
[----:B------:R-:W-:Y:S01]  /*a480*/  LOP3.LUT R40, R40, 0xffff0000, RZ, 0xc0, !PT ;  /* 0xffff000028287812 */ /* 0x000fe200078ec0ff */
[C---:B------:R-:W-:Y:S01]  /*a490*/  FFMA.FTZ R52, R25.reuse, R24, -R52 ;  /* 0x0000001819347223 */ /* 0x040fe20000010834 */
[----:B------:R-:W-:Y:S01]  /*a4a0*/  FFMA.FTZ R44, R12, R44, R29 ;  /* 0x0000002c0c2c7223 */ /* 0x000fe2000001001d */
[----:B------:R-:W-:Y:S01]  /*a4b0*/  FFMA.FTZ R39, R25, R28, R39 ;  /* 0x0000001c19277223 */ /* 0x000fe20000010027 */
[----:B------:R-:W-:Y:S01]  /*a4c0*/  FMUL.FTZ R24, R32, R46 ;  /* 0x0000002e20187220 */ /* 0x000fe20000410000 */
[----:B------:R-:W-:-:S02]  /*a4d0*/  IMAD.U32 R25, R47, 0x10000, RZ ;  /* 0x000100002f197824 */ /* 0x000fc400078e00ff */
[-C--:B------:R-:W-:Y:S01]  /*a4e0*/  FMUL.FTZ R32, R32, R40.reuse ;  /* 0x0000002820207220 */ /* 0x080fe20000410000 */
[----:B------:R-:W-:Y:S02]  /*a4f0*/  IMAD.U32 R28, R48, 0x10000, RZ ;  /* 0x00010000301c7824 */ /* 0x000fe400078e00ff */
[----:B------:R-:W-:Y:S01]  /*a500*/  FFMA.FTZ R29, R13, R40, -R24 ;  /* 0x000000280d1d7223 */ /* 0x000fe20000010818 */
[----:B------:R-:W-:Y:S02]  /*a510*/  IMAD.U32 R12, R42, 0x10000, RZ ;  /* 0x000100002a0c7824 */ /* 0x000fe400078e00ff */
[-C--:B------:R-:W-:Y:S01]  /*a520*/  FMUL.FTZ R41, R31, R25.reuse ;  /* 0x000000191f297220 */ /* 0x080fe20000410000 */
[----:B------:R-:W-:Y:S02]  /*a530*/  IMAD.U32 R27, R15, 0x10000, RZ ;  /* 0x000100000f1b7824 */ /* 0x000fe400078e00ff */
[----:B------:R-:W-:Y:S01]  /*a540*/  FMUL.FTZ R40, R38, R28 ;  /* 0x0000001c26287220 */ /* 0x000fe20000410000 */
[----:B------:R-:W-:Y:S01]  /*a550*/  IMAD.U32 R24, R43, 0x10000, RZ ;  /* 0x000100002b187824 */ /* 0x000fe200078e00ff */
[----:B------:R-:W-:Y:S01]  /*a560*/  LOP3.LUT R47, R47, 0xffff0000, RZ, 0xc0, !PT ;  /* 0xffff00002f2f7812 */ /* 0x000fe200078ec0ff */
[----:B------:R-:W-:Y:S01]  /*a570*/  FMUL.FTZ R30, R31, R12 ;  /* 0x0000000c1f1e7220 */ /* 0x000fe20000410000 */
[----:B------:R-:W-:Y:S01]  /*a580*/  LOP3.LUT R48, R48, 0xffff0000, RZ, 0xc0, !PT ;  /* 0xffff000030307812 */ /* 0x000fe200078ec0ff */
[----:B------:R-:W-:Y:S01]  /*a590*/  FFMA.FTZ R32, R13, R46, R32 ;  /* 0x0000002e0d207223 */ /* 0x000fe20000010020 */
[----:B------:R-:W-:Y:S01]  /*a5a0*/  LOP3.LUT R42, R42, 0xffff0000, RZ, 0xc0, !PT ;  /* 0xffff00002a2a7812 */ /* 0x000fe200078ec0ff */
[----:B------:R-:W-:Y:S01]  /*a5b0*/  FFMA.FTZ R41, R26, R12, -R41 ;  /* 0x0000000c1a297223 */ /* 0x000fe20000010829 */
[----:B------:R-:W-:Y:S01]  /*a5c0*/  LOP3.LUT R43, R43, 0xffff0000, RZ, 0xc0, !PT ;  /* 0xffff00002b2b7812 */ /* 0x000fe200078ec0ff */
[-C--:B------:R-:W-:Y:S01]  /*a5d0*/  FMUL.FTZ R38, R38, R24.reuse ;  /* 0x0000001826267220 */ /* 0x080fe20000410000 */
[----:B------:R-:W-:Y:S01]  /*a5e0*/  LOP3.LUT R15, R15, 0xffff0000, RZ, 0xc0, !PT ;  /* 0xffff00000f0f7812 */ /* 0x000fe200078ec0ff */
[----:B------:R-:W-:Y:S01]  /*a5f0*/  FFMA.FTZ R40, R27, R24, -R40 ;  /* 0x000000181b287223 */ /* 0x000fe20000010828 */
[----:B------:R-:W-:Y:S01]  /*a600*/  FFMA.FTZ R26, R26, R25, R30 ;  /* 0x000000191a1a7223 */ /* 0x000fe2000001001e */
[C---:B------:R-:W-:Y:S01]  /*a610*/  FMUL.FTZ R13, R33.reuse, R47 ;  /* 0x0000002f210d7220 */ /* 0x040fe20000410000 */
[C---:B------:R-:W-:Y:S01]  /*a620*/  FMUL.FTZ R24, R34.reuse, R48 ;  /* 0x0000003022187220 */ /* 0x040fe20000410000 */
[-C--:B------:R-:W-:Y:S01]  /*a630*/  FMUL.FTZ R12, R33, R42.reuse ;  /* 0x0000002a210c7220 */ /* 0x080fe20000410000 */
[-C--:B------:R-:W-:Y:S01]  /*a640*/  FMUL.FTZ R25, R34, R43.reuse ;  /* 0x0000002b22197220 */ /* 0x080fe20000410000 */
[C---:B------:R-:W-:Y:S01]  /*a650*/  FFMA.FTZ R42, R14.reuse, R42, -R13 ;  /* 0x0000002a0e2a7223 */ /* 0x040fe2000001080d */
        /* <DEDUP_REMOVED lines=9> */
[----:B------:R-:W-:Y:S01]  /*a6f0*/  F2FP.BF16.F32.PACK_AB R25, R32, R39 ;  /* 0x000000272019723e */ /* 0x000fe200000010ff */
[----:B------:R1:W-:Y:S01]  /*a700*/  STS.128 [R21+0x20400], R12 ;  /* 0x0204000c15007388 */ /* 0x0003e20000000c00 */
[----:B------:R-:W-:-:S02]  /*a710*/  F2FP.BF16.F32.PACK_AB R26, R47, R26 ;  /* 0x0000001a2f1a723e */ /* 0x000fc400000010ff */
[----:B------:R-:W-:-:S05]  /*a720*/  F2FP.BF16.F32.PACK_AB R27, R48, R27 ;  /* 0x0000001b301b723e */ /* 0x000fca00000010ff */
[----:B------:R1:W-:Y:S02]  /*a730*/  STS.128 [R37+0x20400], R24 ;  /* 0x0204001825007388 */ /* 0x0003e40000000c00 */
.L_x_2712:
[----:B------:R-:W-:Y:S05]  /*a740*/  BSYNC B1 ;  /* 0x0000000000017941 */ /* 0x000fea0003800000 */
.L_x_2711:
[----:B------:R-:W-:Y:S01]  /*a750*/  PRMT R30, R0, 0x7610, R30 ;  /* 0x00007610001e7816 */ /* 0x000fe2000000001e */
[----:B------:R-:W-:Y:S06]  /*a760*/  @P0 BRA `(.L_x_2700) ;  /* 0x0000000400a40947 */ /* 0x000fec0003800000 */
[----:B------:R-:W2:Y:S01]  /*a770*/  LDL R40, [R1+0x64] ;  /* 0x0000640001287983 */ /* 0x000ea20000100800 */
[----:B-1----:R-:W-:Y:S01]  /*a780*/  IMAD.SHL.U32 R12, R36, 0x40, RZ ;  /* 0x00000040240c7824 */ /* 0x002fe200078e00ff */
[----:B------:R-:W-:Y:S01]  /*a790*/  SHF.R.S32.HI R13, RZ, 0x1f, R36 ;  /* 0x0000001fff0d7819 */ /* 0x000fe20000011424 */
[----:B------:R-:W-:Y:S01]  /*a7a0*/  IMAD.IADD R0, R16, 0x1, R3 ;  /* 0x0000000110007824 */ /* 0x000fe200078e0203 */
[----:B------:R-:W-:Y:S02]  /*a7b0*/  SHF.R.U64 R32, R4, 0x10, R5 ;  /* 0x0000001004207819 */ /* 0x000fe40000001205 */
[----:B------:R-:W-:Y:S02]  /*a7c0*/  LOP3.LUT R3, R12, 0x1c0, RZ, 0xc0, !PT ;  /* 0x000001c00c037812 */ /* 0x000fe400078ec0ff */
[----:B------:R-:W-:Y:S02]  /*a7d0*/  LEA.HI R13, R13, R36, RZ, 0x3 ;  /* 0x000000240d0d7211 */ /* 0x000fe400078f18ff */
[----:B------:R-:W-:-:S02]  /*a7e0*/  LOP3.LUT R0, R3, 0x38, R0, 0xf8, !PT ;  /* 0x0000003803007812 */ /* 0x000fc400078ef800 */
[----:B------:R-:W-:Y:S01]  /*a7f0*/  SHF.R.U32.HI R3, RZ, 0x3, R3 ;  /* 0x00000003ff037819 */ /* 0x000fe20000011603 */
[----:B------:R-:W-:Y:S01]  /*a800*/  IMAD.SHL.U32 R13, R13, 0x40, RZ ;  /* 0x000000400d0d7824 */ /* 0x000fe200078e00ff */
[----:B0-----:R-:W-:Y:S02]  /*a810*/  SHF.R.U64 R21, R8, 0x10, R9 ;  /* 0x0000001008157819 */ /* 0x001fe40000001209 */
[----:B------:R-:W-:Y:S02]  /*a820*/  LOP3.LUT R0, R0, R3, RZ, 0x3c, !PT ;  /* 0x0000000300007212 */ /* 0x000fe400078e3cff */
[----:B------:R-:W-:Y:S02]  /*a830*/  LOP3.LUT R3, R13, 0xfffffe00, RZ, 0xc0, !PT ;  /* 0xfffffe000d037812 */ /* 0x000fe400078ec0ff */
[----:B------:R-:W-:Y:S02]  /*a840*/  PRMT R32, R51, 0x5432, R32 ;  /* 0x0000543233207816 */ /* 0x000fe40000000020 */
[----:B------:R-:W-:Y:S01]  /*a850*/  PRMT R21, R54, 0x5410, R21 ;  /* 0x0000541036157816 */ /* 0x000fe20000000015 */
[----:B------:R-:W-:Y:S01]  /*a860*/  IMAD.IADD R3, R3, 0x1, R0 ;  /* 0x0000000103037824 */ /* 0x000fe200078e0200 */
[----:B------:R-:W-:Y:S01]  /*a870*/  SHF.R.U32.HI R28, RZ, 0x10, R9 ;  /* 0x00000010ff1c7819 */ /* 0x000fe20000011609 */
[----:B------:R-:W-:Y:S01]  /*a880*/  IMAD.U32 R33, R32, 0x10000, RZ ;  /* 0x0001000020217824 */ /* 0x000fe200078e00ff */
[--C-:B------:R-:W-:Y:S01]  /*a890*/  SHF.R.U64 R29, R10, 0x10, R11.reuse ;  /* 0x000000100a1d7819 */ /* 0x100fe2000000120b */
[----:B------:R-:W-:Y:S01]  /*a8a0*/  IMAD R3, R3, 0x2, R2 ;  /* 0x0000000203037824 */ /* 0x000fe200078e0202 */
[----:B------:R-:W-:-:S02]  /*a8b0*/  SHF.R.U32.HI R31, RZ, 0x10, R11 ;  /* 0x00000010ff1f7819 */ /* 0x000fc4000001160b */
[----:B------:R-:W-:Y:S02]  /*a8c0*/  SHF.R.U32.HI R34, RZ, 0x10, R5 ;  /* 0x00000010ff227819 */ /* 0x000fe40000011605 */
[----:B------:R-:W0:Y:S01]  /*a8d0*/  LDS.128 R24, [R3+0x20400] ;  /* 0x0204000003187984 */ /* 0x000e220000000c00 */
[----:B------:R-:W-:Y:S02]  /*a8e0*/  SHF.R.U32.HI R37, RZ, 0x10, R7 ;  /* 0x00000010ff257819 */ /* 0x000fe40000011607 */
[C---:B------:R-:W-:Y:S02]  /*a8f0*/  PRMT R34, R53.reuse, 0x5432, R34 ;  /* 0x0000543235227816 */ /* 0x040fe40000000022 */
[----:B------:R-:W-:Y:S02]  /*a900*/  PRMT R37, R53, 0x5410, R37 ;  /* 0x0000541035257816 */ /* 0x000fe40000000025 */
[----:B------:R-:W-:Y:S01]  /*a910*/  PRMT R31, R20, 0x5410, R31 ;  /* 0x00005410141f7816 */ /* 0x000fe2000000001f */
[----:B------:R-:W-:Y:S01]  /*a920*/  IMAD.U32 R36, R34, 0x10000, RZ ;  /* 0x0001000022247824 */ /* 0x000fe200078e00ff */
[----:B------:R-:W-:-:S02]  /*a930*/  PRMT R28, R54, 0x5432, R28 ;  /* 0x00005432361c7816 */ /* 0x000fc4000000001c */
[----:B------:R-:W-:Y:S02]  /*a940*/  SHF.R.U64 R35, R6, 0x10, R7 ;  /* 0x0000001006237819 */ /* 0x000fe40000001207 */
[----:B------:R-:W-:Y:S01]  /*a950*/  PRMT R29, R30, 0x5410, R29 ;  /* 0x000054101e1d7816 */ /* 0x000fe2000000001d */
[----:B------:R-:W-:Y:S01]  /*a960*/  IMAD.U32 R30, R28, 0x10000, RZ ;  /* 0x000100001c1e7824 */ /* 0x000fe200078e00ff */
[----:B------:R-:W-:Y:S01]  /*a970*/  PRMT R35, R51, 0x5410, R35 ;  /* 0x0000541033237816 */ /* 0x000fe20000000023 */
[C---:B0-----:R-:W-:Y:S01]  /*a980*/  IMAD.U32 R9, R24.reuse, 0x10000, RZ ;  /* 0x0001000018097824 */ /* 0x041fe200078e00ff */
[----:B------:R-:W-:Y:S01]  /*a990*/  LOP3.LUT R10, R24, 0xffff0000, RZ, 0xc0, !PT ;  /* 0xffff0000180a7812 */ /* 0x000fe200078ec0ff */
[C---:B------:R-:W-:Y:S01]  /*a9a0*/  IMAD.U32 R11, R25.reuse, 0x10000, RZ ;  /* 0x00010000190b7824 */ /* 0x040fe200078e00ff */
[----:B------:R-:W-:Y:S01]  /*a9b0*/  LOP3.LUT R24, R25, 0xffff0000, RZ, 0xc0, !PT ;  /* 0xffff000019187812 */ /* 0x000fe200078ec0ff */
[----:B------:R-:W-:Y:S02]  /*a9c0*/  IMAD.U32 R25, R21, 0x10000, RZ ;  /* 0x0001000015197824 */ /* 0x000fe400078e00ff */
[----:B------:R-:W-:Y:S01]  /*a9d0*/  FMUL.FTZ R39, R9, R33 ;  /* 0x0000002109277220 */ /* 0x000fe20000410000 */
[----:B------:R-:W-:-:S02]  /*a9e0*/  IMAD.U32 R20, R27, 0x10000, RZ ;  /* 0x000100001b147824 */ /* 0x000fc400078e00ff */
[----:B------:R-:W-:Y:S01]  /*a9f0*/  FMUL.FTZ R38, R11, R36 ;  /* 0x000000240b267220 */ /* 0x000fe20000410000 */
[-C--:B------:R-:W-:Y:S01]  /*aa00*/  FMUL.FTZ R9, R9, R25.reuse ;  /* 0x0000001909097220 */ /* 0x080fe20000410000 */
[----:B------:R-:W-:Y:S01]  /*aa10*/  LOP3.LUT R21, R21, 0xffff0000, RZ, 0xc0, !PT ;  /* 0xffff000015157812 */ /* 0x000fe200078ec0ff */
[----:B--2---:R-:W0:Y:S02]  /*aa20*/  LDS.128 R12, [R40+0x20400] ;  /* 0x02040000280c7984 */ /* 0x004e240000000c00 */
[C---:B0-----:R-:W-:Y:S01]  /*aa30*/  IMAD.U32 R0, R12.reuse, 0x10000, RZ ;  /* 0x000100000c007824 */ /* 0x041fe200078e00ff */
[----:B------:R-:W-:Y:S01]  /*aa40*/  LOP3.LUT R4, R12, 0xffff0000, RZ, 0xc0, !PT ;  /* 0xffff00000c047812 */ /* 0x000fe200078ec0ff */
[C---:B------:R-:W-:Y:S01]  /*aa50*/  IMAD.U32 R6, R14.reuse, 0x10000, RZ ;  /* 0x000100000e067824 */ /* 0x040fe200078e00ff */
[----:B------:R-:W-:Y:S01]  /*aa60*/  LOP3.LUT R7, R14, 0xffff0000, RZ, 0xc0, !PT ;  /* 0xffff00000e077812 */ /* 0x000fe200078ec0ff */
[----:B------:R-:W-:Y:S01]  /*aa70*/  FFMA.FTZ R39, R0, R25, -R39 ;  /* 0x0000001900277223 */ /* 0x000fe20000010827 */
[----:B------:R-:W-:-:S02]  /*aa80*/  IMAD.U32 R25, R37, 0x10000, RZ ;  /* 0x0001000025197824 */ /* 0x000fc400078e00ff */
[----:B------:R-:W-:Y:S01]  /*aa90*/  FFMA.FTZ R33, R0, R33, R9 ;  /* 0x0000002100217223 */ /* 0x000fe20000010009 */
[C---:B------:R-:W-:Y:S01]  /*aaa0*/  IMAD.U32 R5, R13.reuse, 0x10000, RZ ;  /* 0x000100000d057824 */ /* 0x040fe200078e00ff */
[----:B------:R-:W-:Y:S01]  /*aab0*/  LOP3.LUT R12, R13, 0xffff0000, RZ, 0xc0, !PT ;  /* 0xffff00000d0c7812 */ /* 0x000fe200078ec0ff */
[C---:B------:R-:W-:Y:S01]  /*aac0*/  IMAD.U32 R8, R15.reuse, 0x10000, RZ ;  /* 0x000100000f087824 */ /* 0x040fe200078e00ff */
[----:B------:R-:W-:Y:S01]  /*aad0*/  LOP3.LUT R14, R15, 0xffff0000, RZ, 0xc0, !PT ;  /* 0xffff00000f0e7812 */ /* 0x000fe200078ec0ff */
[----:B------:R-:W-:Y:S01]  /*aae0*/  IMAD.U32 R9, R31, 0x10000, RZ ;  /* 0x000100001f097824 */ /* 0x000fe200078e00ff */
[C---:B------:R-:W-:Y:S01]  /*aaf0*/  LOP3.LUT R15, R26.reuse, 0xffff0000, RZ, 0xc0, !PT ;  /* 0xffff00001a0f7812 */ /* 0x040fe200078ec0ff */
[----:B------:R-:W-:Y:S01]  /*ab00*/  IMAD.U32 R13, R26, 0x10000, RZ ;  /* 0x000100001a0d7824 */ /* 0x000fe200078e00ff */
[----:B------:R-:W-:Y:S01]  /*ab10*/  LOP3.LUT R26, R27, 0xffff0000, RZ, 0xc0, !PT ;  /* 0xffff00001b1a7812 */ /* 0x000fe200078ec0ff */
[C---:B------:R-:W-:Y:S01]  /*ab20*/  FMUL.FTZ R27, R20.reuse, R25 ;  /* 0x00000019141b7220 */ /* 0x040fe20000410000 */
[-C--:B------:R-:W-:Y:S01]  /*ab30*/  FMUL.FTZ R20, R20, R9.reuse ;  /* 0x0000000914147220 */ /* 0x080fe20000410000 */
[-C--:B------:R-:W-:Y:S01]  /*ab40*/  FMUL.FTZ R0, R11, R30.reuse ;  /* 0x0000001e0b007220 */ /* 0x080fe20000410000 */
[----:B------:R-:W-:Y:S01]  /*ab50*/  FFMA.FTZ R38, R5, R30, -R38 ;  /* 0x0000001e05267223 */ /* 0x000fe20000010826 */
[----:B------:R-:W-:Y:S01]  /*ab60*/  LOP3.LUT R11, R32, 0xffff0000, RZ, 0xc0, !PT ;  /* 0xffff0000200b7812 */ /* 0x000fe200078ec0ff */
[C---:B------:R-:W-:Y:S01]  /*ab70*/  FFMA.FTZ R30, R8.reuse, R9, -R27 ;  /* 0x00000009081e7223 */ /* 0x040fe2000001081b */
[----:B------:R-:W-:Y:S01]  /*ab80*/  FFMA.FTZ R32, R8, R25, R20 ;  /* 0x0000001908207223 */ /* 0x000fe20000010014 */
[----:B------:R-:W-:Y:S01]  /*ab90*/  FMUL.FTZ R27, R10, R21 ;  /* 0x000000150a1b7220 */ /* 0x000fe20000410000 */
[----:B------:R-:W-:-:S02]  /*aba0*/  IMAD.U32 R8, R35, 0x10000, RZ ;  /* 0x0001000023087824 */ /* 0x000fc400078e00ff */
[----:B------:R-:W-:Y:S01]  /*abb0*/  FFMA.FTZ R36, R5, R36, R0 ;  /* 0x0000002405247223 */ /* 0x000fe20000010000 */
[-C--:B------:R-:W-:Y:S01]  /*abc0*/  FMUL.FTZ R25, R10, R11.reuse ;  /* 0x0000000b0a197220 */ /* 0x080fe20000410000 */
[----:B------:R-:W-:Y:S01]  /*abd0*/  FFMA.FTZ R20, R4, R11, R27 ;  /* 0x0000000b04147223 */ /* 0x000fe2000001001b */
[----:B------:R-:W-:Y:S02]  /*abe0*/  IMAD.U32 R0, R29, 0x10000, RZ ;  /* 0x000100001d007824 */ /* 0x000fe400078e00ff */
[C---:B------:R-:W-:Y:S01]  /*abf0*/  FMUL.FTZ R11, R13.reuse, R8 ;  /* 0x000000080d0b7220 */ /* 0x040fe20000410000 */
[----:B------:R-:W-:Y:S01]  /*ac00*/  LOP3.LUT R9, R34, 0xffff0000, RZ, 0xc0, !PT ;  /* 0xffff000022097812 */ /* 0x000fe200078ec0ff */
[----:B------:R-:W-:Y:S01]  /*ac10*/  FFMA.FTZ R10, R4, R21, -R25 ;  /* 0x00000015040a7223 */ /* 0x000fe20000010819 */
[----:B------:R-:W-:Y:S01]  /*ac20*/  LOP3.LUT R5, R28, 0xffff0000, RZ, 0xc0, !PT ;  /* 0xffff00001c057812 */ /* 0x000fe200078ec0ff */
[-C--:B------:R-:W-:Y:S01]  /*ac30*/  FMUL.FTZ R13, R13, R0.reuse ;  /* 0x000000000d0d7220 */ /* 0x080fe20000410000 */
[----:B------:R-:W-:Y:S01]  /*ac40*/  FFMA.FTZ R11, R6, R0, -R11 ;  /* 0x00000000060b7223 */ /* 0x000fe2000001080b */
[----:B------:R-:W-:Y:S01]  /*ac50*/  LOP3.LUT R4, R35, 0xffff0000, RZ, 0xc0, !PT ;  /* 0xffff000023047812 */ /* 0x000fe200078ec0ff */
[----:B------:R-:W-:Y:S01]  /*ac60*/  FMUL.FTZ R21, R24, R9 ;  /* 0x0000000918157220 */ /* 0x000fe20000410000 */
[----:B------:R-:W-:Y:S01]  /*ac70*/  LOP3.LUT R0, R29, 0xffff0000, RZ, 0xc0, !PT ;  /* 0xffff00001d007812 */ /* 0x000fe200078ec0ff */
[----:B------:R-:W-:Y:S01]  /*ac80*/  FFMA.FTZ R13, R6, R8, R13 ;  /* 0x00000008060d7223 */ /* 0x000fe2000001000d */
[----:B------:R-:W-:Y:S01]  /*ac90*/  LOP3.LUT R37, R37, 0xffff0000, RZ, 0xc0, !PT ;  /* 0xffff000025257812 */ /* 0x000fe200078ec0ff */
[-C--:B------:R-:W-:Y:S01]  /*aca0*/  FMUL.FTZ R24, R24, R5.reuse ;  /* 0x0000000518187220 */ /* 0x080fe20000410000 */
[----:B------:R-:W-:Y:S01]  /*acb0*/  LOP3.LUT R31, R31, 0xffff0000, RZ, 0xc0, !PT ;  /* 0xffff00001f1f7812 */ /* 0x000fe200078ec0ff */
[C---:B------:R-:W-:Y:S01]  /*acc0*/  FMUL.FTZ R6, R15.reuse, R4 ;  /* 0x000000040f067220 */ /* 0x040fe20000410000 */
[----:B------:R-:W-:Y:S01]  /*acd0*/  FFMA.FTZ R5, R12, R5, -R21 ;  /* 0x000000050c057223 */ /* 0x000fe20000010815 */
[-C--:B------:R-:W-:Y:S01]  /*ace0*/  FMUL.FTZ R15, R15, R0.reuse ;  /* 0x000000000f0f7220 */ /* 0x080fe20000410000 */
[C---:B------:R-:W-:Y:S01]  /*acf0*/  FMUL.FTZ R21, R26.reuse, R37 ;  /* 0x000000251a157220 */ /* 0x040fe20000410000 */
[-C--:B------:R-:W-:Y:S01]  /*ad00*/  FMUL.FTZ R26, R26, R31.reuse ;  /* 0x0000001f1a1a7220 */ /* 0x080fe20000410000 */
[C---:B------:R-:W-:Y:S01]  /*ad10*/  FFMA.FTZ R6, R7.reuse, R0, -R6 ;  /* 0x0000000007067223 */ /* 0x040fe20000010806 */
[----:B------:R-:W-:Y:S01]  /*ad20*/  FFMA.FTZ R0, R7, R4, R15 ;  /* 0x0000000407007223 */ /* 0x000fe2000001000f */
[----:B------:R-:W-:Y:S01]  /*ad30*/  FFMA.FTZ R7, R14, R31, -R21 ;  /* 0x0000001f0e077223 */ /* 0x000fe20000010815 */
        /* <DEDUP_REMOVED lines=12> */
.L_x_2700:
[----:B------:R-:W-:Y:S05]  /*ae00*/  BSYNC B0 ;  /* 0x0000000000007941 */ /* 0x000fea0003800000 */
.L_x_2686:
[----:B------:R-:W-:Y:S01]  /*ae10*/  @!PT LDS RZ, [RZ] ;  /* 0x00000000fffff984 */ /* 0x000fe20000000800 */
[----:B------:R-:W-:Y:S01]  /*ae20*/  @!PT LDS RZ, [RZ] ;  /* 0x00000000fffff984 */ /* 0x000fe20000000800 */
[----:B------:R-:W-:Y:S01]  /*ae30*/  @!PT LDS RZ, [RZ] ;  /* 0x00000000fffff984 */ /* 0x000fe20000000800 */
[----:B------:R-:W-:Y:S01]  /*ae40*/  @!PT LDS RZ, [RZ] ;  /* 0x00000000fffff984 */ /* 0x000fe20000000800 */
[----:B------:R5:W-:Y:S06]  /*ae50*/  MEMBAR.ALL.CTA ;  /* 0x0000000000007992 */ /* 0x000bec0000008000 */
[----:B-----5:R-:W5:Y:S01]  /*ae60*/  FENCE.VIEW.ASYNC.S ;  /* 0x00000000000073c6 */ /* 0x020f620000000000 */
[----:B------:R-:W-:Y:S05]  /*ae70*/  WARPSYNC.ALL ;  /* 0x0000000000007948 */ /* 0x000fea0003800000 */
[----:B-----5:R-:W-:Y:S06]  /*ae80*/  BAR.SYNC.DEFER_BLOCKING 0xd, 0x80 ;  /* 0x0342000000007b1d */ /* 0x020fec0000010000 */
.L_x_2683:
[----:B--2-4-:R-:W-:-:S05]  /*ae90*/  IMAD.U32 R0, RZ, RZ, UR37 ;  /* 0x00000025ff007e24 */ /* 0x014fca000f8e00ff */
[----:B------:R-:W-:-:S13]  /*aea0*/  ISETP.NE.AND P0, PT, R0, 0x3, PT ;  /* 0x000000030000780c */ /* 0x000fda0003f05270 */
[----:B------:R-:W-:Y:S05]  /*aeb0*/  @!P0 BRA `(.L_x_2713) ;  /* 0x0000000000048947 */ /* 0x000fea0003800000 */
[----:B------:R-:W-:Y:S01]  /*aec0*/  BPT.TRAP 0x1 ;  /* 0x000000040000795c */ /* 0x000fe20000300000 */
.L_x_2713:
[----:B-1----:R-:W-:Y:S01]  /*aed0*/  IMAD R14, R18, 0x8, R2 ;  /* 0x00000008120e7824 */ /* 0x002fe200078e0202 */
[----:B------:R-:W-:-:S04]  /*aee0*/  SHF.L.U32 R57, R19, 0x1f, RZ ;  /* 0x0000001f13397819 */ /* 0x000fc800000006ff */
[----:B------:R1:W2:Y:S01]  /*aef0*/  SYNCS.PHASECHK.TRANS64.TRYWAIT P2, [R14+URZ+0x28c30], R57 ;  /* 0x028c30390e0075a7 */ /* 0x0002a2000804017f */
[----:B------:R-:W-:Y:S05]  /*af00*/  @!P0 BRA `(.L_x_2714) ;  /* 0x0000000000048947 */ /* 0x000fea0003800000 */
[----:B------:R-:W-:Y:S01]  /*af10*/  BPT.TRAP 0x1 ;  /* 0x000000040000795c */ /* 0x000fe20000300000 */
.L_x_2714:
[----:B------:R-:W4:Y:S02]  /*af20*/  S2R R0, SR_TID.X ;  /* 0x0000000000007919 */ /* 0x000f240000002100 */
[----:B----4-:R-:W-:-:S04]  /*af30*/  LOP3.LUT R0, R0, 0x7f, RZ, 0xc0, !PT ;  /* 0x0000007f00007812 */ /* 0x010fc800078ec0ff */
[----:B------:R-:W-:Y:S01]  /*af40*/  ISETP.NE.AND P1, PT, R0, RZ, PT ;  /* 0x000000ff0000720c */ /* 0x000fe20003f25270 */
[----:B------:R-:W-:-:S05]  /*af50*/  VIADD R0, R2, 0x22400 ;  /* 0x0002240002007836 */ /* 0x000fca0000000000 */
[----:B------:R-:W-:Y:S01]  /*af60*/  SHF.R.U32.HI R0, RZ, 0x4, R0 ;  /* 0x00000004ff007819 */ /* 0x000fe20000011600 */
[----:B--2---:R-:W-:Y:S06]  /*af70*/  @P2 BRA `(.L_x_2715) ;  /* 0x0000000000082947 */ /* 0x004fec0003800000 */
[----:B------:R-:W2:Y:S02]  /*af80*/  SYNCS.PHASECHK.TRANS64.TRYWAIT P2, [R14+URZ+0x28c30], R57 ;  /* 0x028c30390e0075a7 */ /* 0x000ea4000804017f */
[----:B--2---:R-:W-:Y:S05]  /*af90*/  @!P2 BRA `(.L_x_2716) ;  /* 0x0000018400e4a947 */ /* 0x004fea0003800000 */
.L_x_2715:
[----:B------:R-:W-:Y:S01]  /*afa0*/  LOP3.LUT R0, R0, 0x3fff, RZ, 0xc0, !PT ;  /* 0x00003fff00007812 */ /* 0x000fe200078ec0ff */
[----:B------:R-:W-:Y:S05]  /*afb0*/  WARPSYNC.ALL ;  /* 0x0000000000007948 */ /* 0x000fea0003800000 */
[----:B------:R-:W-:Y:S01]  /*afc0*/  LOP3.LUT R15, R0, 0x10000, RZ, 0xfc, !PT ;  /* 0x00010000000f7812 */ /* 0x000fe200078efcff */
[----:B------:R-:W-:Y:S01]  /*afd0*/  VIADD R0, R2, 0x20400 ;  /* 0x0002040002007836 */ /* 0x000fe20000000000 */
[----:B0-----:R-:W-:-:S03]  /*afe0*/  WARPGROUP.ARRIVE ;  /* 0x00000000000079c5 */ /* 0x001fc60000000000 */
[----:B------:R-:W-:Y:S01]  /*aff0*/  IMAD R6, R18, 0x200, R15 ;  /* 0x0000020012067824 */ /* 0x000fe200078e020f */
[----:B------:R-:W-:Y:S01]  /*b000*/  ULDC.64 UR40, c[0x0][0x9e0] ;  /* 0x0002780000287ab9 */ /* 0x000fe20000000a00 */
[----:B---3--:R-:W-:Y:S01]  /*b010*/  IMAD.MOV.U32 R7, RZ, RZ, 0x40000040 ;  /* 0x40000040ff077424 */ /* 0x008fe200078e00ff */
[----:B------:R-:W-:Y:S01]  /*b020*/  SHF.R.U32.HI R0, RZ, 0x4, R0 ;  /* 0x00000004ff007819 */ /* 0x000fe20000011600 */
[----:B------:R-:W-:Y:S01]  /*b030*/  IMAD.MOV.U32 R5, RZ, RZ, 0x40000040 ;  /* 0x40000040ff057424 */ /* 0x000fe200078e00ff */
[C---:B------:R-:W-:Y:S01]  /*b040*/  R2UR UR6, R6.reuse ;  /* 0x00000000060672ca */ /* 0x040fe200000e0000 */
[----:B------:R-:W-:Y:S01]  /*b050*/  VIADD R8, R6, 0x2 ;  /* 0x0000000206087836 */ /* 0x000fe20000000000 */
[----:B------:R-:W-:Y:S01]  /*b060*/  LOP3.LUT R0, R0, 0x3fff, RZ, 0xc0, !PT ;  /* 0x00003fff00007812 */ /* 0x000fe200078ec0ff */
[----:B------:R-:W-:Y:S01]  /*b070*/  IMAD.MOV.U32 R9, RZ, RZ, 0x40000040 ;  /* 0x40000040ff097424 */ /* 0x000fe200078e00ff */
[----:B------:R-:W-:Y:S01]  /*b080*/  R2UR UR7, R7 ;  /* 0x00000000070772ca */ /* 0x000fe200000e0000 */
[----:B------:R-:W-:Y:S01]  /*b090*/  IMAD.MOV.U32 R11, RZ, RZ, 0x40000040 ;  /* 0x40000040ff0b7424 */ /* 0x000fe200078e00ff */
[----:B------:R-:W-:Y:S01]  /*b0a0*/  LOP3.LUT R4, R0, 0x10000, RZ, 0xfc, !PT ;  /* 0x0001000000047812 */ /* 0x000fe200078efcff */
[----:B------:R-:W-:Y:S01]  /*b0b0*/  VIADD R12, R6, 0x4 ;  /* 0x00000004060c7836 */ /* 0x000fe20000000000 */
[----:B------:R-:W-:Y:S01]  /*b0c0*/  R2UR UR5, R5 ;  /* 0x00000000050572ca */ /* 0x000fe200000e0000 */
[----:B------:R-:W-:Y:S01]  /*b0d0*/  IMAD.MOV.U32 R13, RZ, RZ, 0x40000040 ;  /* 0x40000040ff0d7424 */ /* 0x000fe200078e00ff */
[C---:B------:R-:W-:Y:S01]  /*b0e0*/  R2UR UR4, R4.reuse ;  /* 0x00000000040472ca */ /* 0x040fe200000e0000 */
[----:B------:R-:W-:Y:S01]  /*b0f0*/  VIADD R10, R4, 0x2 ;  /* 0x00000002040a7836 */ /* 0x000fe20000000000 */
[----:B------:R-:W0:Y:S01]  /*b100*/  LDC R0, c[0x0][0x448] ;  /* 0x00011200ff007b82 */ /* 0x000e220000000800 */
[----:B------:R-:W-:Y:S01]  /*b110*/  IMAD.MOV.U32 R7, RZ, RZ, 0x40000040 ;  /* 0x40000040ff077424 */ /* 0x000fe200078e00ff */
[----:B------:R-:W-:Y:S01]  /*b120*/  UISETP.GE.AND UP0, UPT, UR41, 0x1, UPT ;  /* 0x000000012900788c */ /* 0x000fe2000bf06270 */
[----:B------:R-:W-:-:S03]  /*b130*/  LEA R56, R168, 0xffffffc0, 0x6 ;  /* 0xffffffc0a8387811 */ /* 0x000fc600078e30ff */
[----:B------:R-:W-:Y:S01]  /*b140*/  UP2UR UR47, UPR, URZ, 0x1 ;  /* 0x000000013f2f7883 */ /* 0x000fe20008000000 */
[----:B------:R-:W-:Y:S02]  /*b150*/  IADD3 R58, -R186, R23, -R56 ;  /* 0x00000017ba3a7210 */ /* 0x000fe40007ffe938 */
[----:B------:R-:W-:Y:S02]  /*b160*/  PLOP3.LUT P3, PT, PT, PT, UP0, 0x40, 0x0 ;  /* 0x000000000000781c */ /* 0x000fe40003f6e808 */
[----:B------:R-:W-:Y:S01]  /*b170*/  HGMMA.64x64x16.F32.BF16 R24, gdesc[UR4], RZ, !UPT, gsb0 ;  /* 0x00e00000041879f0 */ /* 0x000fe2000c0018ff */
[----:B------:R-:W-:Y:S01]  /*b180*/  R2UR UR6, R8 ;  /* 0x00000000080672ca */ /* 0x000fe200000e0000 */
[----:B------:R-:W-:Y:S01]  /*b190*/  VIADD R8, R4, 0x4 ;  /* 0x0000000404087836 */ /* 0x000fe20000000000 */
[----:B------:R-:W-:Y:S01]  /*b1a0*/  R2UR UR7, R9 ;  /* 0x00000000090772ca */ /* 0x000fe200000e0000 */
[----:B------:R-:W-:Y:S01]  /*b1b0*/  IMAD.MOV.U32 R9, RZ, RZ, 0x40000040 ;  /* 0x40000040ff097424 */ /* 0x000fe200078e00ff */
[----:B------:R-:W-:-:S02]  /*b1c0*/  R2UR UR4, R10 ;  /* 0x000000000a0472ca */ /* 0x000fc400000e0000 */
[----:B------:R-:W-:Y:S02]  /*b1d0*/  R2UR UR5, R11 ;  /* 0x000000000b0572ca */ /* 0x000fe400000e0000 */
[----:B0-----:R-:W-:Y:S01]  /*b1e0*/  ISETP.NE.AND P2, PT, R0, 0x1, PT ;  /* 0x000000010000780c */ /* 0x001fe20003f45270 */
[----:B------:R-:W-:-:S12]  /*b1f0*/  IMAD.IADD R0, R201, 0x1, R192 ;  /* 0x00000001c9007824 */ /* 0x000fd800078e02c0 */
[----:B------:R-:W0:Y:S01]  /*b200*/  @P2 LDC R3, c[0x0][0x44c] ;  /* 0x00011300ff032b82 */ /* 0x000e220000000800 */
[----:B------:R-:W-:Y:S02]  /*b210*/  WARPGROUP.DEPBAR.LE gsb0, 0x0 ;  /* 0x00008000000079c5 */ /* 0x000fe40000010000 */
[----:B------:R-:W-:-:S06]  /*b220*/  WARPGROUP.ARRIVE ;  /* 0x00000000000079c5 */ /* 0x000fcc0000000000 */
[----:B------:R-:W-:Y:S01]  /*b230*/  HGMMA.64x64x16.F32.BF16 R24, gdesc[UR4], R24, gsb0 ;  /* 0x00e00000041879f0 */ /* 0x000fe20008001818 */
[----:B------:R-:W-:Y:S01]  /*b240*/  R2UR UR6, R12 ;  /* 0x000000000c0672ca */ /* 0x000fe200000e0000 */
[----:B------:R-:W-:Y:S01]  /*b250*/  VIADD R12, R6, 0x6 ;  /* 0x00000006060c7836 */ /* 0x000fe20000000000 */
[----:B------:R-:W-:Y:S01]  /*b260*/  R2UR UR7, R13 ;  /* 0x000000000d0772ca */ /* 0x000fe200000e0000 */
[----:B------:R-:W-:Y:S01]  /*b270*/  VIADD R6, R4, 0x6 ;  /* 0x0000000604067836 */ /* 0x000fe20000000000 */
[----:B------:R-:W-:Y:S01]  /*b280*/  R2UR UR4, R8 ;  /* 0x00000000080472ca */ /* 0x000fe200000e0000 */
[----:B------:R-:W-:Y:S01]  /*b290*/  IMAD.MOV.U32 R13, RZ, RZ, 0x40000040 ;  /* 0x40000040ff0d7424 */ /* 0x000fe200078e00ff */
[----:B------:R-:W-:Y:S01]  /*b2a0*/  R2UR UR5, R9 ;  /* 0x00000000090572ca */ /* 0x000fe200000e0000 */
[----:B------:R-:W-:Y:S02]  /*b2b0*/  WARPGROUP.DEPBAR.LE gsb0, 0x0 ;  /* 0x00008000000079c5 */ /* 0x000fe40000010000 */
[----:B------:R-:W-:-:S10]  /*b2c0*/  WARPGROUP.ARRIVE ;  /* 0x00000000000079c5 */ /* 0x000fd40000000000 */
[----:B------:R-:W-:Y:S01]  /*b2d0*/  HGMMA.64x64x16.F32.BF16 R24, gdesc[UR4], R24, gsb0 ;  /* 0x00e00000041879f0 */ /* 0x000fe20008001818 */
[----:B------:R-:W-:Y:S01]  /*b2e0*/  R2UR UR6, R12 ;  /* 0x000000000c0672ca */ /* 0x000fe200000e0000 */
[----:B0-----:R-:W-:Y:S01]  /*b2f0*/  @P2 IMAD.HI.U32 R12, R0, R3, RZ ;  /* 0x00000003000c2227 */ /* 0x001fe200078e00ff */
[----:B------:R-:W-:Y:S02]  /*b300*/  R2UR UR7, R13 ;  /* 0x000000000d0772ca */ /* 0x000fe400000e0000 */
[----:B------:R-:W-:Y:S01]  /*b310*/  R2UR UR4, R6 ;  /* 0x00000000060472ca */ /* 0x000fe200000e0000 */
[----:B------:R-:W0:Y:S01]  /*b320*/  @P2 LDC R13, c[0x0][0x450] ;  /* 0x00011400ff0d2b82 */ /* 0x000e220000000800 */
[----:B------:R-:W-:Y:S01]  /*b330*/  R2UR UR5, R7 ;  /* 0x00000000070572ca */ /* 0x000fe200000e0000 */
[----:B------:R-:W-:Y:S02]  /*b340*/  IMAD.MOV.U32 R3, RZ, RZ, R0 ;  /* 0x000000ffff037224 */ /* 0x000fe400078e0000 */
[----:B------:R-:W-:-:S05]  /*b350*/  @!P1 VIADD R0, R14, 0x28c40 ;  /* 0x00028c400e009836 */ /* 0x000fca0000000000 */
[----:B------:R-:W-:Y:S02]  /*b360*/  @!P1 PRMT R0, RZ, 0x654, R0 ;  /* 0x00000654ff009816 */ /* 0x000fe40000000000 */
[----:B0-----:R-:W-:Y:S01]  /*b370*/  @P2 SHF.R.U32.HI R3, RZ, R13, R12 ;  /* 0x0000000dff032219 */ /* 0x001fe2000001160c */
[----:B------:R-:W-:-:S04]  /*b380*/  IMAD.MOV.U32 R13, RZ, RZ, -0x40 ;  /* 0xffffffc0ff0d7424 */ /* 0x000fc800078e00ff */
[----:B------:R-:W0:Y:S01]  /*b390*/  SHFL.IDX PT, R59, R3, RZ, 0x1c1f ;  /* 0x001c1fff033b7589 */ /* 0x000e2200000e0000 */
[----:B------:R-:W-:-:S04]  /*b3a0*/  IMAD R12, R168, R13, 0x41 ;  /* 0x00000041a80c7424 */ /* 0x000fc800078e020d */
[----:B------:R-:W-:Y:S01]  /*b3b0*/  VIADD R62, R12, 0xffffffff ;  /* 0xffffffff0c3e7836 */ /* 0x000fe20000000000 */
[----:B------:R-:W-:-:S05]  /*b3c0*/  IADD3 R13, -R186, R12, R23 ;  /* 0x0000000cba0d7210 */ /* 0x000fca0007ffe117 */
[----:B------:R-:W-:-:S04]  /*b3d0*/  IMAD.IADD R13, R13, 0x1, -R22 ;  /* 0x000000010d0d7824 */ /* 0x000fc800078e0a16 */
[----:B------:R-:W-:-:S05]  /*b3e0*/  VIADD R61, R13, UR40 ;  /* 0x000000280d3d7c36 */ /* 0x000fca0008000000 */
[----:B0-----:R-:W-:Y:S01]  /*b3f0*/  VIADDMNMX R12, R59, R61, R58, PT ;  /* 0x0000003d3b0c7246 */ /* 0x001fe2000380013a */
[----:B------:R-:W-:Y:S02]  /*b400*/  WARPGROUP.DEPBAR.LE gsb0, 0x0 ;  /* 0x00008000000079c5 */ /* 0x000fe40000010000 */
[----:B------:R-:W-:-:S06]  /*b410*/  WARPGROUP.ARRIVE ;  /* 0x00000000000079c5 */ /* 0x000fcc0000000000 */
[----:B------:R-:W-:Y:S01]  /*b420*/  HGMMA.64x64x16.F32.BF16 R24, gdesc[UR4], R24, gsb0 ;  /* 0x00e00000041879f0 */ /* 0x000fe20008001818 */
[----:B------:R-:W-:Y:S02]  /*b430*/  ULDC UR4, c[0x0][0x9dc] ;  /* 0x0002770000047ab9 */ /* 0x000fe40000000800 */
[----:B------:R-:W-:Y:S01]  /*b440*/  IMAD.U32 R21, RZ, RZ, UR4 ;  /* 0x00000004ff157e24 */ /* 0x000fe2000f8e00ff */
[----:B------:R-:W-:Y:S02]  /*b450*/  WARPGROUP.DEPBAR.LE gsb0, 0x0 ;  /* 0x00008000000079c5 */ /* 0x000fe40000010000 */
[----:B------:R0:W-:Y:S02]  /*b460*/  @!P1 SYNCS.ARRIVE.TRANS64.RED.A1T0 RZ, [R0+URZ], RZ ;  /* 0x000000ff00ff99a7 */ /* 0x0001e4000810043f */
[----:B0-----:R-:W-:-:S05]  /*b470*/  LOP3.LUT R0, RZ, R21, RZ, 0x33, !PT ;  /* 0x00000015ff007212 */ /* 0x001fca00078e33ff */
[----:B------:R-:W-:-:S04]  /*b480*/  IMAD.IADD R60, R13, 0x1, R0 ;  /* 0x000000010d3c7824 */ /* 0x000fc800078e0200 */
[----:B------:R-:W-:Y:S01]  /*b490*/  IMAD.IADD R13, R60, 0x1, R59 ;  /* 0x000000013c0d7824 */ /* 0x000fe200078e023b */
[----:B------:R-:W-:Y:S06]  /*b4a0*/  @P3 BRA `(.L_x_2717) ;  /* 0x0000000000583947 */ /* 0x000fec0003800000 */
[----:B------:R-:W-:Y:S01]  /*b4b0*/  IADD3 R0, -R22, R23, R59 ;  /* 0x0000001716007210 */ /* 0x000fe20007ffe13b */
[----:B------:R-:W-:Y:S03]  /*b4c0*/  BSSY B0, `(.L_x_2718) ;  /* 0x0000010000007945 */ /* 0x000fe60003800000 */
        /* <DEDUP_REMOVED lines=10> */
.L_x_2719:
[----:B------:R-:W-:-:S06]  /*b570*/  UISETP.NE.AND UP0, UPT, UR41, 0x1, UPT ;  /* 0x000000012900788c */ /* 0x000fcc000bf05270 */
[----:B------:R-:W-:-:S05]  /*b580*/  PLOP3.LUT P3, PT, PT, PT, UP0, 0x80, 0x0 ;  /* 0x000000000000781c */ /* 0x000fca0003f6f008 */
[----:B------:R-:W-:-:S08]  /*b590*/  @UP0 ULDC.64 UR4, c[0x0][0x9e8] ;  /* 0x00027a0000040ab9 */ /* 0x000fd00000000a00 */
[----:B------:R-:W-:-:S05]  /*b5a0*/  @P3 IMAD.HI.U32 R20, R0, UR4, RZ ;  /* 0x0000000400143c27 */ /* 0x000fca000f8e00ff */
[----:B------:R-:W-:-:S07]  /*b5b0*/  @P3 SHF.R.U32.HI R0, RZ, UR5, R20 ;  /* 0x00000005ff003c19 */ /* 0x000fce0008011614 */
.L_x_2720:
[----:B------:R-:W-:Y:S05]  /*b5c0*/  BSYNC B0 ;  /* 0x0000000000007941 */ /* 0x000fea0003800000 */
.L_x_2718:
[----:B------:R-:W-:-:S04]  /*b5d0*/  IMAD R59, R0, UR41, -R56 ;  /* 0x00000029003b7c24 */ /* 0x000fc8000f8e0a38 */
[----:B------:R-:W-:-:S05]  /*b5e0*/  IMAD.IADD R59, R59, 0x1, -R186 ;  /* 0x000000013b3b7824 */ /* 0x000fca00078e0aba */
[----:B------:R-:W-:Y:S02]  /*b5f0*/  VIMNMX R13, R13, R59, !PT ;  /* 0x0000003b0d0d7248 */ /* 0x000fe40007fe0100 */
[----:B------:R-:W-:-:S07]  /*b600*/  VIADDMNMX R12, R59, UR41, R12, PT ;  /* 0x000000293b0c7c46 */ /* 0x000fce000b80010c */
.L_x_2717:
[C---:B------:R-:W-:Y:S01]  /*b610*/  ISETP.GE.AND P3, PT, R62.reuse, 0x2, PT ;  /* 0x000000023e00780c */ /* 0x040fe20003f66270 */
[----:B------:R-:W0:Y:S01]  /*b620*/  SHFL.IDX PT, R3, R3, 0x1, 0x1c1f ;  /* 0x003c1f0003037f89 */ /* 0x000e2200000e0000 */
[----:B------:R-:W-:Y:S01]  /*b630*/  ISETP.GE.AND P4, PT, R62, 0x9, PT ;  /* 0x000000093e00780c */ /* 0x000fe20003f86270 */
[----:B------:R-:W-:Y:S01]  /*b640*/  UISETP.NE.AND UP0, UPT, UR47, URZ, UPT ;  /* 0x0000003f2f00728c */ /* 0x000fe2000bf05270 */
[C---:B------:R-:W-:Y:S02]  /*b650*/  ISETP.GT.AND P6, PT, R13.reuse, 0x1, !P3 ;  /* 0x000000010d00780c */ /* 0x040fe40005fc4270 */
[----:B------:R-:W-:Y:S02]  /*b660*/  ISETP.GT.AND P5, PT, R13, 0x8, !P4 ;  /* 0x000000080d00780c */ /* 0x000fe400067a4270 */
[C---:B------:R-:W-:Y:S02]  /*b670*/  ISETP.LT.OR P6, PT, R12.reuse, 0x2, P6 ;  /* 0x000000020c00780c */ /* 0x040fe400037c1670 */
[----:B------:R-:W-:-:S02]  /*b680*/  ISETP.LT.OR P5, PT, R12, 0x9, P5 ;  /* 0x000000090c00780c */ /* 0x000fc40002fa1670 */
[----:B-----5:R-:W-:Y:S02]  /*b690*/  FSEL R76, R25, -INF , !P6 ;  /* 0xff800000194c7808 */ /* 0x020fe40007000000 */
[----:B------:R-:W-:Y:S02]  /*b6a0*/  ISETP.GE.AND P6, PT, R62, 0xa, PT ;  /* 0x0000000a3e00780c */ /* 0x000fe40003fc6270 */
[----:B------:R-:W-:Y:S02]  /*b6b0*/  FSEL R74, R28, -INF , !P5 ;  /* 0xff8000001c4a7808 */ /* 0x000fe40006800000 */
[----:B------:R-:W-:Y:S02]  /*b6c0*/  ISETP.GT.AND P5, PT, R13, 0x9, !P6 ;  /* 0x000000090d00780c */ /* 0x000fe400077a4270 */
[----:B------:R-:W-:Y:S02]  /*b6d0*/  P2R R59, PR, RZ, 0x40 ;  /* 0x00000040ff3b7803 */ /* 0x000fe40000000000 */
[----:B------:R-:W-:-:S02]  /*b6e0*/  ISETP.LT.OR P5, PT, R12, 0xa, P5 ;  /* 0x0000000a0c00780c */ /* 0x000fc40002fa1670 */
[----:B------:R-:W-:Y:S02]  /*b6f0*/  ISETP.GE.AND P6, PT, R62, 0x11, PT ;  /* 0x000000113e00780c */ /* 0x000fe40003fc6270 */
[----:B------:R-:W-:Y:S01]  /*b700*/  FSEL R72, R29, -INF , !P5 ;  /* 0xff8000001d487808 */ /* 0x000fe20006800000 */
[----:B0-----:R-:W-:Y:S01]  /*b710*/  IMAD.IADD R29, R60, 0x1, R3 ;  /* 0x000000013c1d7824 */ /* 0x001fe200078e0203 */
        /* <DEDUP_REMOVED lines=10> */
[C---:B------:R-:W-:Y:S02]  /*b7c0*/  ISETP.GT.AND P5, PT, R13.reuse, 0x18, !P6 ;  /* 0x000000180d00780c */ /* 0x040fe400077a4270 */
        /* <DEDUP_REMOVED lines=37> */
[----:B------:R-:W-:Y:S02]  /*ba20*/  VIADDMNMX R25, R3, R61, R58, PT ;  /* 0x0000003d03197246 */ /* 0x000fe4000380013a */
        /* <DEDUP_REMOVED lines=12> */
[----:B------:R-:W-:-:S04]  /*baf0*/  ISETP.GT.AND P6, PT, R13, 0x39, !P6 ;  /* 0x000000390d00780c */ /* 0x000fc800077c4270 */
[----:B------:R-:W-:-:S04]  /*bb00*/  ISETP.LT.OR P6, PT, R12, 0x3a, P6 ;  /* 0x0000003a0c00780c */ /* 0x000fc800037c1670 */
[----:B------:R-:W-:Y:S02]  /*bb10*/  FSEL R24, R53, -INF , !P6 ;  /* 0xff80000035187808 */ /* 0x000fe40007000000 */
[----:B------:R-:W-:-:S13]  /*bb20*/  PLOP3.LUT P6, PT, PT, PT, UP0, 0x40, 0x0 ;  /* 0x000000000000781c */ /* 0x000fda0003fce808 */
[----:B------:R-:W-:Y:S05]  /*bb30*/  @P6 BRA `(.L_x_2721) ;  /* 0x0000000000606947 */ /* 0x000fea0003800000 */
        /* <DEDUP_REMOVED lines=13> */
.L_x_2723:
[----:B------:R-:W-:-:S06]  /*bc10*/  UISETP.NE.AND UP0, UPT, UR41, 0x1, UPT ;  /* 0x000000012900788c */ /* 0x000fcc000bf05270 */
[----:B------:R-:W-:-:S05]  /*bc20*/  PLOP3.LUT P6, PT, PT, PT, UP0, 0x80, 0x0 ;  /* 0x000000000000781c */ /* 0x000fca0003fcf008 */
[----:B------:R-:W-:-:S08]  /*bc30*/  @UP0 ULDC.64 UR4, c[0x0][0x9e8] ;  /* 0x00027a0000040ab9 */ /* 0x000fd00000000a00 */
[----:B------:R-:W-:Y:S01]  /*bc40*/  @P6 IMAD.HI.U32 R12, R3, UR4, RZ ;  /* 0x00000004030c6c27 */ /* 0x000fe2000f8e00ff */
[----:B------:R-:W-:-:S13]  /*bc50*/  PLOP3.LUT P6, PT, PT, PT, UP0, 0x80, 0x0 ;  /* 0x000000000000781c */ /* 0x000fda0003fcf008 */
[----:B------:R-:W-:-:S07]  /*bc60*/  @P6 SHF.R.U32.HI R3, RZ, UR5, R12 ;  /* 0x00000005ff036c19 */ /* 0x000fce000801160c */
.L_x_2724:
[----:B------:R-:W-:Y:S05]  /*bc70*/  BSYNC B0 ;  /* 0x0000000000007941 */ /* 0x000fea0003800000 */
.L_x_2722:
[----:B------:R-:W-:-:S04]  /*bc80*/  IMAD R3, R3, UR41, -R56 ;  /* 0x0000002903037c24 */ /* 0x000fc8000f8e0a38 */
[----:B------:R-:W-:-:S05]  /*bc90*/  IMAD.IADD R12, R3, 0x1, -R186 ;  /* 0x00000001030c7824 */ /* 0x000fca00078e0aba */
[----:B------:R-:W-:Y:S02]  /*bca0*/  VIMNMX R29, R29, R12, !PT ;  /* 0x0000000c1d1d7248 */ /* 0x000fe40007fe0100 */
[----:B------:R-:W-:-:S07]  /*bcb0*/  VIADDMNMX R25, R12, UR41, R25, PT ;  /* 0x000000290c197c46 */ /* 0x000fce000b800119 */
.L_x_2721:
[----:B------:R-:W-:Y:S01]  /*bcc0*/  BAR.SYNC.DEFER_BLOCKING 0xf, 0x100 ;  /* 0x03c4000000007b1d */ /* 0x000fe20000010000 */
[----:B------:R-:W-:Y:S02]  /*bcd0*/  ISETP.GT.AND P3, PT, R29, 0x1, !P3 ;  /* 0x000000011d00780c */ /* 0x000fe40005f64270 */
[----:B------:R-:W-:Y:S02]  /*bce0*/  FMNMX.FTZ R3, R164, R76, !PT ;  /* 0x0000004ca4037209 */ /* 0x000fe40007810000 */
[----:B------:R-:W-:Y:S01]  /*bcf0*/  ISETP.LT.OR P3, PT, R25, 0x2, P3 ;  /* 0x000000021900780c */ /* 0x000fe20001f61670 */
[----:B------:R-:W-:Y:S01]  /*bd00*/  ULDC UR4, c[0x0][0x988] ;  /* 0x0002620000047ab9 */ /* 0x000fe20000000800 */
[----:B------:R-:W-:Y:S01]  /*bd10*/  FMNMX.FTZ R3, R74, R3, !PT ;  /* 0x000000034a037209 */ /* 0x000fe20007810000 */
[----:B------:R-:W-:Y:S01]  /*bd20*/  IMAD.U32 R13, RZ, RZ, UR4 ;  /* 0x00000004ff0d7e24 */ /* 0x000fe2000f8e00ff */
        /* <DEDUP_REMOVED lines=27> */
[----:B------:R-:W-:Y:S02]  /*bee0*/  FMNMX.FTZ R3, R52, R3, !PT ;  /* 0x0000000334037209 */ /* 0x000fe40007810000 */
[----:B------:R-:W-:Y:S02]  /*bef0*/  FSEL R38, R38, -INF , !P3 ;  /* 0xff80000026267808 */ /* 0x000fe40005800000 */
[----:B------:R-:W-:Y:S02]  /*bf00*/  ISETP.NE.AND P3, PT, R67, RZ, PT ;  /* 0x000000ff4300720c */ /* 0x000fe40003f65270 */
[----:B------:R-:W-:Y:S02]  /*bf10*/  FMNMX.FTZ R27, R24, R3, !PT ;  /* 0x00000003181b7209 */ /* 0x000fe40007810000 */
[----:B------:R-:W-:-:S02]  /*bf20*/  ISETP.GT.AND P3, PT, R29, 0x19, !P3 ;  /* 0x000000191d00780c */ /* 0x000fc40005f64270 */
[----:B------:R-:W-:Y:S01]  /*bf30*/  ISETP.GT.AND P4, PT, R29, 0x8, !P4 ;  /* 0x000000081d00780c */ /* 0x000fe20006784270 */
[----:B------:R-:W0:Y:S01]  /*bf40*/  SHFL.BFLY PT, R12, R27, 0x2, 0x1f ;  /* 0x0c401f001b0c7f89 */ /* 0x000e2200000e0000 */
[C---:B------:R-:W-:Y:S02]  /*bf50*/  ISETP.LT.OR P3, PT, R25.reuse, 0x1a, P3 ;  /* 0x0000001a1900780c */ /* 0x040fe40001f61670 */
[----:B------:R-:W-:Y:S02]  /*bf60*/  ISETP.LT.OR P4, PT, R25, 0x9, P4 ;  /* 0x000000091900780c */ /* 0x000fe40002781670 */
[----:B------:R-:W-:Y:S02]  /*bf70*/  FSEL R60, R39, -INF , !P3 ;  /* 0xff800000273c7808 */ /* 0x000fe40005800000 */
[----:B------:R-:W-:Y:S02]  /*bf80*/  ISETP.NE.AND P3, PT, R37, RZ, PT ;  /* 0x000000ff2500720c */ /* 0x000fe40003f65270 */
        /* <DEDUP_REMOVED lines=8> */
[----:B------:R-:W-:Y:S02]  /*c010*/  ISETP.GT.AND P3, PT, R29, 0x21, !P3 ;  /* 0x000000211d00780c */ /* 0x000fe40005f64270 */
[----:B0-----:R-:W-:Y:S02]  /*c020*/  FMNMX.FTZ R31, R27, R12, !PT ;  /* 0x0000000c1b1f7209 */ /* 0x001fe40007810000 */
[C---:B------:R-:W-:Y:S02]  /*c030*/  ISETP.LT.OR P3, PT, R25.reuse, 0x22, P3 ;  /* 0x000000221900780c */ /* 0x040fe40001f61670 */
[----:B------:R-:W-:Y:S01]  /*c040*/  ISETP.LT.OR P5, PT, R25, 0x39, P5 ;  /* 0x000000391900780c */ /* 0x000fe20002fa1670 */
[----:B------:R-:W0:Y:S01]  /*c050*/  SHFL.BFLY PT, R12, R31, 0x1, 0x1f ;  /* 0x0c201f001f0c7f89 */ /* 0x000e2200000e0000 */
[----:B------:R-:W-:-:S02]  /*c060*/  FSEL R62, R43, -INF , !P3 ;  /* 0xff8000002b3e7808 */ /* 0x000fc40005800000 */
[----:B------:R-:W-:Y:S02]  /*c070*/  ISETP.NE.AND P3, PT, R41, RZ, PT ;  /* 0x000000ff2900720c */ /* 0x000fe40003f65270 */
[----:B------:R-:W-:Y:S02]  /*c080*/  FSEL R54, R54, -INF , !P5 ;  /* 0xff80000036367808 */ /* 0x000fe40006800000 */
[----:B------:R-:W-:-:S04]  /*c090*/  ISETP.GT.AND P3, PT, R29, 0x28, !P3 ;  /* 0x000000281d00780c */ /* 0x000fc80005f64270 */
[----:B------:R-:W-:-:S04]  /*c0a0*/  ISETP.LT.OR P3, PT, R25, 0x29, P3 ;  /* 0x000000291900780c */ /* 0x000fc80001f61670 */
[----:B------:R-:W-:Y:S02]  /*c0b0*/  FSEL R46, R46, -INF , !P3 ;  /* 0xff8000002e2e7808 */ /* 0x000fe40005800000 */
[----:B------:R-:W-:Y:S02]  /*c0c0*/  ISETP.GT.AND P3, PT, R29, 0x29, !P4 ;  /* 0x000000291d00780c */ /* 0x000fe40006764270 */
[----:B------:R-:W-:Y:S02]  /*c0d0*/  ISETP.NE.AND P4, PT, R73, RZ, PT ;  /* 0x000000ff4900720c */ /* 0x000fe40003f85270 */
[----:B------:R-:W-:Y:S02]  /*c0e0*/  ISETP.LT.OR P3, PT, R25, 0x2a, P3 ;  /* 0x0000002a1900780c */ /* 0x000fe40001f61670 */
[----:B------:R-:W-:Y:S02]  /*c0f0*/  ISETP.GT.AND P4, PT, R29, 0x31, !P4 ;  /* 0x000000311d00780c */ /* 0x000fe40006784270 */
[----:B------:R-:W-:-:S02]  /*c100*/  FSEL R64, R47, -INF , !P3 ;  /* 0xff8000002f407808 */ /* 0x000fc40005800000 */
[----:B------:R-:W-:Y:S02]  /*c110*/  ISETP.GT.AND P3, PT, R29, RZ, !P6 ;  /* 0x000000ff1d00720c */ /* 0x000fe40007764270 */
[----:B0-----:R-:W-:Y:S02]  /*c120*/  FMNMX.FTZ R12, R31, R12, !PT ;  /* 0x0000000c1f0c7209 */ /* 0x001fe40007810000 */
[----:B------:R-:W-:Y:S02]  /*c130*/  ISETP.LT.OR P3, PT, R25, 0x1, P3 ;  /* 0x000000011900780c */ /* 0x000fe40001f61670 */
[----:B------:R-:W-:Y:S01]  /*c140*/  ISETP.NE.AND P6, PT, R49, RZ, PT ;  /* 0x000000ff3100720c */ /* 0x000fe20003fc5270 */
[----:B------:R-:W-:Y:S01]  /*c150*/  FMUL.FTZ R3, R12, R13 ;  /* 0x0000000d0c037220 */ /* 0x000fe20000410000 */
[----:B------:R-:W-:Y:S02]  /*c160*/  FSEL R26, R26, -INF , !P3 ;  /* 0xff8000001a1a7808 */ /* 0x000fe40005800000 */
[----:B------:R-:W-:-:S02]  /*c170*/  FSETP.NEU.FTZ.AND P3, PT, R12, -INF , PT ;  /* 0xff8000000c00780b */ /* 0x000fc40003f7d000 */
[----:B------:R-:W-:Y:S02]  /*c180*/  ISETP.LT.OR P4, PT, R25, 0x32, P4 ;  /* 0x000000321900780c */ /* 0x000fe40002781670 */
[----:B------:R-:W-:Y:S02]  /*c190*/  FSEL R33, R3, RZ, P3 ;  /* 0x000000ff03217208 */ /* 0x000fe40001800000 */
[----:B------:R-:W-:Y:S02]  /*c1a0*/  FMNMX.FTZ R3, R26, R36, !PT ;  /* 0x000000241a037209 */ /* 0x000fe40007810000 */
[----:B------:R-:W-:Y:S01]  /*c1b0*/  ISETP.NE.AND P3, PT, R45, RZ, PT ;  /* 0x000000ff2d00720c */ /* 0x000fe20003f65270 */
[--C-:B------:R-:W-:Y:S01]  /*c1c0*/  FFMA.FTZ R27, R76, R13, -R33.reuse ;  /* 0x0000000d4c1b7223 */ /* 0x100fe20000010821 */
[----:B------:R-:W-:Y:S01]  /*c1d0*/  FMNMX.FTZ R3, R30, R3, !PT ;  /* 0x000000031e037209 */ /* 0x000fe20007810000 */
[-CC-:B------:R-:W-:Y:S01]  /*c1e0*/  FFMA.FTZ R35, R20, R13.reuse, -R33.reuse ;  /* 0x0000000d14237223 */ /* 0x180fe20000010821 */
[----:B------:R-:W-:Y:S01]  /*c1f0*/  ISETP.GT.AND P3, PT, R29, 0x30, !P3 ;  /* 0x000000301d00780c */ /* 0x000fe20005f64270 */
[--C-:B------:R-:W-:Y:S01]  /*c200*/  FFMA.FTZ R0, R0, R13, -R33.reuse ;  /* 0x0000000d00007223 */ /* 0x100fe20000010821 */
[----:B------:R-:W-:Y:S01]  /*c210*/  FMNMX.FTZ R3, R56, R3, !PT ;  /* 0x0000000338037209 */ /* 0x000fe20007810000 */
[--C-:B------:R-:W-:Y:S01]  /*c220*/  FFMA.FTZ R164, R164, R13, -R33.reuse ;  /* 0x0000000da4a47223 */ /* 0x100fe20000010821 */
[----:B------:R-:W-:Y:S01]  /*c230*/  ISETP.LT.OR P3, PT, R25, 0x31, P3 ;  /* 0x000000311900780c */ /* 0x000fe20001f61670 */
[----:B------:R-:W-:Y:S01]  /*c240*/  MUFU.EX2 R31, R0 ;  /* 0x00000000001f7308 */ /* 0x000fe20000000800 */
[----:B------:R-:W-:Y:S01]  /*c250*/  FMNMX.FTZ R3, R34, R3, !PT ;  /* 0x0000000322037209 */ /* 0x000fe20007810000 */
[-CC-:B------:R-:W-:Y:S01]  /*c260*/  FFMA.FTZ R74, R74, R13.reuse, -R33.reuse ;  /* 0x0000000d4a4a7223 */ /* 0x180fe20000010821 */
[----:B------:R-:W-:Y:S01]  /*c270*/  FSEL R50, R50, -INF , !P3 ;  /* 0xff80000032327808 */ /* 0x000fe20005800000 */
[--C-:B------:R-:W-:Y:S01]  /*c280*/  FFMA.FTZ R70, R70, R13, -R33.reuse ;  /* 0x0000000d46467223 */ /* 0x100fe20000010821 */
[----:B------:R-:W-:Y:S01]  /*c290*/  FMNMX.FTZ R3, R58, R3, !PT ;  /* 0x000000033a037209 */ /* 0x000fe20007810000 */
[-CC-:B------:R-:W-:Y:S01]  /*c2a0*/  FFMA.FTZ R68, R68, R13.reuse, -R33.reuse ;  /* 0x0000000d44447223 */ /* 0x180fe20000010821 */
[----:B------:R-:W-:Y:S01]  /*c2b0*/  ISETP.GT.AND P6, PT, R29, 0x39, !P6 ;  /* 0x000000391d00780c */ /* 0x000fe200077c4270 */
[--C-:B------:R-:W-:Y:S01]  /*c2c0*/  FFMA.FTZ R66, R66, R13, -R33.reuse ;  /* 0x0000000d42427223 */ /* 0x100fe20000010821 */
[----:B------:R-:W-:Y:S01]  /*c2d0*/  FMNMX.FTZ R3, R38, R3, !PT ;  /* 0x0000000326037209 */ /* 0x000fe20007810000 */
[-CC-:B------:R-:W-:Y:S01]  /*c2e0*/  FFMA.FTZ R40, R40, R13.reuse, -R33.reuse ;  /* 0x0000000d28287223 */ /* 0x180fe20000010821 */
[----:B------:R-:W-:Y:S01]  /*c2f0*/  FSEL R78, R51, -INF , !P4 ;  /* 0xff800000334e7808 */ /* 0x000fe20006000000 */
[--C-:B------:R-:W-:Y:S01]  /*c300*/  FFMA.FTZ R44, R44, R13, -R33.reuse ;  /* 0x0000000d2c2c7223 */ /* 0x100fe20000010821 */
[----:B------:R-:W-:Y:S01]  /*c310*/  FMNMX.FTZ R3, R60, R3, !PT ;  /* 0x000000033c037209 */ /* 0x000fe20007810000 */
[-CC-:B------:R-:W-:Y:S01]  /*c320*/  FFMA.FTZ R28, R28, R13.reuse, -R33.reuse ;  /* 0x0000000d1c1c7223 */ /* 0x180fe20000010821 */
[----:B------:R-:W-:Y:S01]  /*c330*/  ISETP.LT.OR P6, PT, R25, 0x3a, P6 ;  /* 0x0000003a1900780c */ /* 0x000fe200037c1670 */
[--C-:B------:R-:W-:Y:S01]  /*c340*/  FFMA.FTZ R25, R72, R13, -R33.reuse ;  /* 0x0000000d48197223 */ /* 0x100fe20000010821 */
[----:B------:R-:W-:Y:S01]  /*c350*/  FMNMX.FTZ R3, R42, R3, !PT ;  /* 0x000000032a037209 */ /* 0x000fe20007810000 */
[-CC-:B------:R-:W-:Y:S01]  /*c360*/  FFMA.FTZ R48, R48, R13.reuse, -R33.reuse ;  /* 0x0000000d30307223 */ /* 0x180fe20000010821 */
[----:B------:R-:W-:Y:S01]  /*c370*/  FSEL R76, R55, -INF , !P6 ;  /* 0xff800000374c7808 */ /* 0x000fe20007000000 */
[--C-:B------:R-:W-:Y:S01]  /*c380*/  FFMA.FTZ R32, R32, R13, -R33.reuse ;  /* 0x0000000d20207223 */ /* 0x100fe20000010821 */
[----:B------:R-:W-:Y:S01]  /*c390*/  FMNMX.FTZ R3, R62, R3, !PT ;  /* 0x000000033e037209 */ /* 0x000fe20007810000 */
[-CC-:B------:R-:W-:Y:S01]  /*c3a0*/  FFMA.FTZ R52, R52, R13.reuse, -R33.reuse ;  /* 0x0000000d34347223 */ /* 0x180fe20000010821 */
[----:B------:R-:W-:Y:S01]  /*c3b0*/  FFMA.FTZ R24, R24, R13, -R33 ;  /* 0x0000000d18187223 */ /* 0x000fe20000010821 */
[----:B------:R-:W-:Y:S01]  /*c3c0*/  MUFU.EX2 R164, R164 ;  /* 0x000000a400a47308 */ /* 0x000fe20000000800 */
[----:B------:R-:W-:-:S04]  /*c3d0*/  FMNMX.FTZ R3, R46, R3, !PT ;  /* 0x000000032e037209 */ /* 0x000fc80007810000 */
[----:B------:R-:W-:-:S03]  /*c3e0*/  FMNMX.FTZ R3, R64, R3, !PT ;  /* 0x0000000340037209 */ /* 0x000fc60007810000 */
[----:B------:R-:W0:Y:S01]  /*c3f0*/  MUFU.EX2 R27, R27 ;  /* 0x0000001b001b7308 */ /* 0x000e220000000800 */
[----:B------:R-:W-:-:S04]  /*c400*/  FMNMX.FTZ R3, R50, R3, !PT ;  /* 0x0000000332037209 */ /* 0x000fc80007810000 */
[----:B------:R-:W-:-:S03]  /*c410*/  FMNMX.FTZ R3, R78, R3, !PT ;  /* 0x000000034e037209 */ /* 0x000fc60007810000 */
[----:B------:R-:W-:Y:S01]  /*c420*/  MUFU.EX2 R74, R74 ;  /* 0x0000004a004a7308 */ /* 0x000fe20000000800 */
[----:B------:R-:W-:-:S04]  /*c430*/  FMNMX.FTZ R3, R54, R3, !PT ;  /* 0x0000000336037209 */ /* 0x000fc80007810000 */
[----:B------:R-:W-:-:S03]  /*c440*/  FMNMX.FTZ R3, R76, R3, !PT ;  /* 0x000000034c037209 */ /* 0x000fc60007810000 */
[----:B------:R-:W3:Y:S01]  /*c450*/  MUFU.EX2 R25, R25 ;  /* 0x0000001900197308 */ /* 0x000ee20000000800 */
[----:B0-----:R-:W-:Y:S01]  /*c460*/  FADD.FTZ R43, R164, R27 ;  /* 0x0000001ba42b7221 */ /* 0x001fe20000010000 */
[----:B------:R-:W0:Y:S01]  /*c470*/  SHFL.BFLY PT, R72, R3, 0x2, 0x1f ;  /* 0x0c401f0003487f89 */ /* 0x000e2200000e0000 */
[----:B------:R-:W-:-:S05]  /*c480*/  F2FP.BF16.F32.PACK_AB R164, R27, R164 ;  /* 0x000000a41ba4723e */ /* 0x000fca00000010ff */
[----:B------:R-:W-:Y:S08]  /*c490*/  MUFU.EX2 R70, R70 ;  /* 0x0000004600467308 */ /* 0x000ff00000000800 */
[----:B------:R-:W4:Y:S01]  /*c4a0*/  MUFU.EX2 R29, R68 ;  /* 0x00000044001d7308 */ /* 0x000f220000000800 */
[----:B---3--:R-:W-:-:S07]  /*c4b0*/  F2FP.BF16.F32.PACK_AB R166, R25, R74 ;  /* 0x0000004a19a6723e */ /* 0x008fce00000010ff */
[----:B------:R-:W3:Y:S01]  /*c4c0*/  MUFU.EX2 R66, R66 ;  /* 0x0000004200427308 */ /* 0x000ee20000000800 */
[----:B0-----:R-:W-:-:S05]  /*c4d0*/  FMNMX.FTZ R72, R3, R72, !PT ;  /* 0x0000004803487209 */ /* 0x001fca0007810000 */
[----:B------:R-:W0:Y:S02]  /*c4e0*/  SHFL.BFLY PT, R3, R72, 0x1, 0x1f ;  /* 0x0c201f0048037f89 */ /* 0x000e2400000e0000 */
[----:B------:R-:W-:Y:S01]  /*c4f0*/  MUFU.EX2 R40, R40 ;  /* 0x0000002800287308 */ /* 0x000fe20000000800 */
[----:B----4-:R-:W-:-:S07]  /*c500*/  F2FP.BF16.F32.PACK_AB R160, R29, R70 ;  /* 0x000000461da0723e */ /* 0x010fce00000010ff */
[----:B------:R-:W4:Y:S01]  /*c510*/  MUFU.EX2 R35, R35 ;  /* 0x0000002300237308 */ /* 0x000f220000000800 */
[----:B---3--:R-:W-:-:S07]  /*c520*/  F2FP.BF16.F32.PACK_AB R162, R31, R66 ;  /* 0x000000421fa2723e */ /* 0x008fce00000010ff */
[----:B------:R-:W-:Y:S01]  /*c530*/  MUFU.EX2 R44, R44 ;  /* 0x0000002c002c7308 */ /* 0x000fe20000000800 */
[----:B0-----:R-:W-:-:S07]  /*c540*/  FMNMX.FTZ R20, R72, R3, !PT ;  /* 0x0000000348147209 */ /* 0x001fce0007810000 */
[----:B------:R-:W0:Y:S01]  /*c550*/  MUFU.EX2 R37, R28 ;  /* 0x0000001c00257308 */ /* 0x000e220000000800 */
[----:B----4-:R-:W-:Y:S02]  /*c560*/  F2FP.BF16.F32.PACK_AB R156, R35, R40 ;  /* 0x00000028239c723e */ /* 0x010fe400000010ff */
[C---:B------:R-:W-:Y:S01]  /*c570*/  FSETP.NEU.FTZ.AND P3, PT, R20.reuse, -INF , PT ;  /* 0xff8000001400780b */ /* 0x040fe20003f7d000 */
[----:B------:R-:W-:-:S04]  /*c580*/  FMUL.FTZ R0, R20, R13 ;  /* 0x0000000d14007220 */ /* 0x000fc80000410000 */
[----:B------:R3:W-:Y:S01]  /*c590*/  MUFU.EX2 R3, R24 ;  /* 0x0000001800037308 */ /* 0x0007e20000000800 */
[----:B------:R-:W-:Y:S01]  /*c5a0*/  FSEL R33, R0, RZ, P3 ;  /* 0x000000ff00217208 */ /* 0x000fe20001800000 */
[----:B------:R-:W-:-:S04]  /*c5b0*/  FADD.FTZ R0, R74, R43 ;  /* 0x0000002b4a007221 */ /* 0x000fc80000010000 */
[-CC-:B------:R-:W-:Y:S01]  /*c5c0*/  FFMA.FTZ R26, R26, R13.reuse, -R33.reuse ;  /* 0x0000000d1a1a7223 */ /* 0x180fe20000010821 */
[-CC-:B------:R-:W-:Y:S01]  /*c5d0*/  FFMA.FTZ R36, R36, R13.reuse, -R33.reuse ;  /* 0x0000000d24247223 */ /* 0x180fe20000010821 */
[-CC-:B------:R-:W-:Y:S01]  /*c5e0*/  FFMA.FTZ R30, R30, R13.reuse, -R33.reuse ;  /* 0x0000000d1e1e7223 */ /* 0x180fe20000010821 */
[-CC-:B------:R-:W-:Y:S01]  /*c5f0*/  FFMA.FTZ R56, R56, R13.reuse, -R33.reuse ;  /* 0x0000000d38387223 */ /* 0x180fe20000010821 */
[-CC-:B------:R-:W-:Y:S01]  /*c600*/  FFMA.FTZ R34, R34, R13.reuse, -R33.reuse ;  /* 0x0000000d22227223 */ /* 0x180fe20000010821 */
[----:B------:R-:W-:Y:S01]  /*c610*/  MUFU.EX2 R165, R36 ;  /* 0x0000002400a57308 */ /* 0x000fe20000000800 */
[-CC-:B------:R-:W-:Y:S01]  /*c620*/  FFMA.FTZ R58, R58, R13.reuse, -R33.reuse ;  /* 0x0000000d3a3a7223 */ /* 0x180fe20000010821 */
[-CC-:B------:R-:W-:Y:S01]  /*c630*/  FFMA.FTZ R38, R38, R13.reuse, -R33.reuse ;  /* 0x0000000d26267223 */ /* 0x180fe20000010821 */
[-CC-:B------:R-:W-:Y:S01]  /*c640*/  FFMA.FTZ R60, R60, R13.reuse, -R33.reuse ;  /* 0x0000000d3c3c7223 */ /* 0x180fe20000010821 */
[----:B------:R-:W-:Y:S01]  /*c650*/  FADD.FTZ R45, R25, R0 ;  /* 0x00000000192d7221 */ /* 0x000fe20000010000 */
[-CC-:B------:R-:W-:Y:S01]  /*c660*/  FFMA.FTZ R42, R42, R13.reuse, -R33.reuse ;  /* 0x0000000d2a2a7223 */ /* 0x180fe20000010821 */
[-CC-:B------:R-:W-:Y:S01]  /*c670*/  FFMA.FTZ R62, R62, R13.reuse, -R33.reuse ;  /* 0x0000000d3e3e7223 */ /* 0x180fe20000010821 */
[-C--:B------:R-:W-:Y:S01]  /*c680*/  FFMA.FTZ R46, R46, R13.reuse, -R33 ;  /* 0x0000000d2e2e7223 */ /* 0x080fe20000010821 */
[----:B------:R-:W4:Y:S01]  /*c690*/  MUFU.EX2 R26, R26 ;  /* 0x0000001a001a7308 */ /* 0x000f220000000800 */
[----:B---3--:R-:W-:Y:S01]  /*c6a0*/  FADD.FTZ R24, R70, R45 ;  /* 0x0000002d46187221 */ /* 0x008fe20000010000 */
[-CC-:B------:R-:W-:Y:S01]  /*c6b0*/  FFMA.FTZ R64, R64, R13.reuse, -R33.reuse ;  /* 0x0000000d40407223 */ /* 0x180fe20000010821 */
[-CC-:B------:R-:W-:Y:S01]  /*c6c0*/  FFMA.FTZ R50, R50, R13.reuse, -R33.reuse ;  /* 0x0000000d32327223 */ /* 0x180fe20000010821 */
[-CC-:B------:R-:W-:Y:S01]  /*c6d0*/  FFMA.FTZ R78, R78, R13.reuse, -R33.reuse ;  /* 0x0000000d4e4e7223 */ /* 0x180fe20000010821 */
[----:B------:R-:W-:Y:S01]  /*c6e0*/  FADD.FTZ R47, R29, R24 ;  /* 0x000000181d2f7221 */ /* 0x000fe20000010000 */
[-CC-:B------:R-:W-:Y:S01]  /*c6f0*/  FFMA.FTZ R54, R54, R13.reuse, -R33.reuse ;  /* 0x0000000d36367223 */ /* 0x180fe20000010821 */
[----:B------:R-:W-:Y:S01]  /*c700*/  FFMA.FTZ R33, R76, R13, -R33 ;  /* 0x0000000d4c217223 */ /* 0x000fe20000010821 */
[----:B------:R-:W3:Y:S01]  /*c710*/  MUFU.EX2 R30, R30 ;  /* 0x0000001e001e7308 */ /* 0x000ee20000000800 */
[----:B------:R-:W-:Y:S01]  /*c720*/  FADD.FTZ R24, R66, R47 ;  /* 0x0000002f42187221 */ /* 0x000fe20000010000 */
[----:B0-----:R-:W-:-:S06]  /*c730*/  F2FP.BF16.F32.PACK_AB R158, R37, R44 ;  /* 0x0000002c259e723e */ /* 0x001fcc00000010ff */
[----:B------:R-:W0:Y:S01]  /*c740*/  MUFU.EX2 R167, R56 ;  /* 0x0000003800a77308 */ /* 0x000e220000000800 */
[----:B----4-:R-:W-:Y:S01]  /*c750*/  FADD.FTZ R43, R26, R165 ;  /* 0x000000a51a2b7221 */ /* 0x010fe20000010000 */
[----:B------:R-:W-:-:S06]  /*c760*/  F2FP.BF16.F32.PACK_AB R165, R165, R26 ;  /* 0x0000001aa5a5723e */ /* 0x000fcc00000010ff */
[----:B------:R-:W4:Y:S01]  /*c770*/  MUFU.EX2 R34, R34 ;  /* 0x0000002200227308 */ /* 0x000f220000000800 */
[----:B---3--:R-:W-:-:S07]  /*c780*/  FADD.FTZ R0, R30, R43 ;  /* 0x0000002b1e007221 */ /* 0x008fce0000010000 */
[----:B------:R-:W3:Y:S01]  /*c790*/  MUFU.EX2 R161, R58 ;  /* 0x0000003a00a17308 */ /* 0x000ee20000000800 */
[C---:B0-----:R-:W-:Y:S01]  /*c7a0*/  FADD.FTZ R45, R167.reuse, R0 ;  /* 0x00000000a72d7221 */ /* 0x041fe20000010000 */
[----:B------:R-:W-:-:S05]  /*c7b0*/  F2FP.BF16.F32.PACK_AB R167, R167, R30 ;  /* 0x0000001ea7a7723e */ /* 0x000fca00000010ff */
[----:B------:R0:W-:Y:S01]  /*c7c0*/  STSM.16.M88.4 [R196+0x26800], R164 ;  /* 0x026800a4c4007844 */ /* 0x0001e20000000200 */
[----:B------:R-:W5:Y:S01]  /*c7d0*/  MUFU.EX2 R38, R38 ;  /* 0x0000002600267308 */ /* 0x000f620000000800 */
[----:B----4-:R-:W-:Y:S01]  /*c7e0*/  FADD.FTZ R0, R34, R45 ;  /* 0x0000002d22007221 */ /* 0x010fe20000010000 */
[----:B------:R-:W-:-:S04]  /*c7f0*/  FADD.FTZ R45, R31, R24 ;  /* 0x000000181f2d7221 */ /* 0x000fc80000010000 */
[----:B------:R-:W-:Y:S02]  /*c800*/  FADD.FTZ R24, R40, R45 ;  /* 0x0000002d28187221 */ /* 0x000fe40000010000 */
[----:B------:R-:W4:Y:S01]  /*c810*/  MUFU.EX2 R163, R60 ;  /* 0x0000003c00a37308 */ /* 0x000f220000000800 */
[C---:B---3--:R-:W-:Y:S01]  /*c820*/  FADD.FTZ R27, R161.reuse, R0 ;  /* 0x00000000a11b7221 */ /* 0x048fe20000010000 */
[----:B------:R-:W-:-:S06]  /*c830*/  F2FP.BF16.F32.PACK_AB R161, R161, R34 ;  /* 0x00000022a1a1723e */ /* 0x000fcc00000010ff */
[----:B------:R-:W3:Y:S01]  /*c840*/  MUFU.EX2 R42, R42 ;  /* 0x0000002a002a7308 */ /* 0x000ee20000000800 */
[----:B-----5:R-:W-:Y:S01]  /*c850*/  FADD.FTZ R0, R38, R27 ;  /* 0x0000001b26007221 */ /* 0x020fe20000010000 */
[----:B------:R-:W-:-:S06]  /*c860*/  FADD.FTZ R27, R35, R24 ;  /* 0x00000018231b7221 */ /* 0x000fcc0000010000 */
[----:B------:R-:W5:Y:S01]  /*c870*/  MUFU.EX2 R157, R62 ;  /* 0x0000003e009d7308 */ /* 0x000f620000000800 */
[C---:B----4-:R-:W-:Y:S01]  /*c880*/  FADD.FTZ R25, R163.reuse, R0 ;  /* 0x00000000a3197221 */ /* 0x050fe20000010000 */
[----:B------:R-:W-:-:S05]  /*c890*/  F2FP.BF16.F32.PACK_AB R163, R163, R38 ;  /* 0x00000026a3a3723e */ /* 0x000fca00000010ff */
[----:B------:R0:W-:Y:S01]  /*c8a0*/  STSM.16.M88.4 [R197], R160 ;  /* 0x000000a0c5007844 */ /* 0x0001e20000000200 */
[----:B------:R-:W4:Y:S01]  /*c8b0*/  MUFU.EX2 R46, R46 ;  /* 0x0000002e002e7308 */ /* 0x000f220000000800 */
[----:B---3--:R-:W-:-:S07]  /*c8c0*/  FADD.FTZ R0, R42, R25 ;  /* 0x000000192a007221 */ /* 0x008fce0000010000 */
[----:B------:R-:W3:Y:S01]  /*c8d0*/  MUFU.EX2 R41, R64 ;  /* 0x0000004000297308 */ /* 0x000ee20000000800 */
[C---:B-----5:R-:W-:Y:S01]  /*c8e0*/  FADD.FTZ R25, R157.reuse, R0 ;  /* 0x000000009d197221 */ /* 0x060fe20000010000 */
[----:B------:R-:W-:Y:S01]  /*c8f0*/  FADD.FTZ R0, R44, R27 ;  /* 0x0000001b2c007221 */ /* 0x000fe20000010000 */
[----:B------:R-:W-:-:S03]  /*c900*/  F2FP.BF16.F32.PACK_AB R157, R157, R42 ;  /* 0x0000002a9d9d723e */ /* 0x000fc600000010ff */
[----:B------:R-:W-:Y:S02]  /*c910*/  FADD.FTZ R37, R37, R0 ;  /* 0x0000000025257221 */ /* 0x000fe40000010000 */
[----:B------:R-:W-:Y:S01]  /*c920*/  MUFU.EX2 R48, R48 ;  /* 0x0000003000307308 */ /* 0x000fe20000000800 */
[----:B----4-:R-:W-:-:S07]  /*c930*/  FADD.FTZ R24, R46, R25 ;  /* 0x000000192e187221 */ /* 0x010fce0000010000 */
[----:B------:R-:W4:Y:S01]  /*c940*/  MUFU.EX2 R39, R32 ;  /* 0x0000002000277308 */ /* 0x000f220000000800 */
[C---:B---3--:R-:W-:Y:S01]  /*c950*/  F2FP.BF16.F32.PACK_AB R159, R41.reuse, R46 ;  /* 0x0000002e299f723e */ /* 0x048fe200000010ff */
[----:B------:R-:W-:-:S04]  /*c960*/  FADD.FTZ R41, R41, R24 ;  /* 0x0000001829297221 */ /* 0x000fc80000010000 */
[----:B------:R0:W-:Y:S02]  /*c970*/  STSM.16.M88.4 [R199], R156 ;  /* 0x0000009cc7007844 */ /* 0x0001e40000000200 */
[----:B------:R-:W-:Y:S08]  /*c980*/  MUFU.EX2 R50, R50 ;  /* 0x0000003200327308 */ /* 0x000ff00000000800 */
[----:B------:R-:W3:Y:S01]  /*c990*/  MUFU.EX2 R43, R78 ;  /* 0x0000004e002b7308 */ /* 0x000ee20000000800 */
[----:B----4-:R-:W-:Y:S01]  /*c9a0*/  F2FP.BF16.F32.PACK_AB R152, R39, R48 ;  /* 0x000000302798723e */ /* 0x010fe200000010ff */
[----:B------:R-:W-:-:S04]  /*c9b0*/  FADD.FTZ R48, R48, R37 ;  /* 0x0000002530307221 */ /* 0x000fc80000010000 */
[----:B------:R-:W-:Y:S02]  /*c9c0*/  FADD.FTZ R39, R39, R48 ;  /* 0x0000003027277221 */ /* 0x000fe40000010000 */
[----:B------:R-:W4:Y:S08]  /*c9d0*/  MUFU.EX2 R52, R52 ;  /* 0x0000003400347308 */ /* 0x000f300000000800 */
[----:B------:R-:W-:Y:S01]  /*c9e0*/  MUFU.EX2 R54, R54 ;  /* 0x0000003600367308 */ /* 0x000fe20000000800 */
[----:B---3--:R-:W-:Y:S01]  /*c9f0*/  F2FP.BF16.F32.PACK_AB R153, R43, R50 ;  /* 0x000000322b99723e */ /* 0x008fe200000010ff */
[----:B------:R-:W-:-:S04]  /*ca00*/  FADD.FTZ R50, R50, R41 ;  /* 0x0000002932327221 */ /* 0x000fc80000010000 */
[----:B------:R-:W-:Y:S02]  /*ca10*/  FADD.FTZ R43, R43, R50 ;  /* 0x000000322b2b7221 */ /* 0x000fe40000010000 */
[----:B------:R-:W3:Y:S01]  /*ca20*/  MUFU.EX2 R33, R33 ;  /* 0x0000002100217308 */ /* 0x000ee20000000800 */
[----:B----4-:R-:W-:Y:S01]  /*ca30*/  F2FP.BF16.F32.PACK_AB R154, R3, R52 ;  /* 0x00000034039a723e */ /* 0x010fe200000010ff */
[----:B------:R-:W-:-:S04]  /*ca40*/  FADD.FTZ R0, R52, R39 ;  /* 0x0000002734007221 */ /* 0x000fc80000010000 */
[----:B------:R-:W-:Y:S01]  /*ca50*/  FADD.FTZ R0, R3, R0 ;  /* 0x0000000003007221 */ /* 0x000fe20000010000 */
[----:B---3--:R-:W-:Y:S01]  /*ca60*/  F2FP.BF16.F32.PACK_AB R155, R33, R54 ;  /* 0x00000036219b723e */ /* 0x008fe200000010ff */
[----:B------:R-:W-:-:S04]  /*ca70*/  FADD.FTZ R54, R54, R43 ;  /* 0x0000002b36367221 */ /* 0x000fc80000010000 */
[----:B------:R0:W-:Y:S01]  /*ca80*/  STSM.16.M88.4 [R198], R152 ;  /* 0x00000098c6007844 */ /* 0x0001e20000000200 */
[----:B------:R-:W-:Y:S01]  /*ca90*/  FADD.FTZ R3, R33, R54 ;  /* 0x0000003621037221 */ /* 0x000fe20000010000 */
[----:B------:R-:W-:Y:S06]  /*caa0*/  @!P0 BRA `(.L_x_2725) ;  /* 0x0000000000048947 */ /* 0x000fec0003800000 */
[----:B------:R-:W-:Y:S01]  /*cab0*/  BPT.TRAP 0x1 ;  /* 0x000000040000795c */ /* 0x000fe20000300000 */
.L_x_2725:
[----:B------:R3:W4:Y:S01]  /*cac0*/  SYNCS.PHASECHK.TRANS64.TRYWAIT P3, [R14+URZ+0x28c50], R57 ;  /* 0x028c50390e0075a7 */ /* 0x000722000806017f */
[----:B------:R-:W-:Y:S05]  /*cad0*/  @!P0 BRA `(.L_x_2726) ;  /* 0x0000000000048947 */ /* 0x000fea0003800000 */
[----:B------:R-:W-:Y:S01]  /*cae0*/  BPT.TRAP 0x1 ;  /* 0x000000040000795c */ /* 0x000fe20000300000 */
.L_x_2726:
[----:B------:R-:W0:Y:S01]  /*caf0*/  @P2 LDC R27, c[0x0][0x44c] ;  /* 0x00011300ff1b2b82 */ /* 0x000e220000000800 */
[----:B------:R-:W-:Y:S01]  /*cb00*/  ULDC UR44, c[0x0][0x9e4] ;  /* 0x00027900002c7ab9 */ /* 0x000fe20000000800 */
[----:B------:R-:W-:Y:S01]  /*cb10*/  ULDC UR45, c[0x0][0x9dc] ;  /* 0x00027700002d7ab9 */ /* 0x000fe20000000800 */
[----:B------:R-:W-:Y:S01]  /*cb20*/  ULDC UR39, c[0x0][0x988] ;  /* 0x0002620000277ab9 */ /* 0x000fe20000000800 */
[----:B------:R-:W-:Y:S01]  /*cb30*/  ULDC UR46, c[0x0][0x9e0] ;  /* 0x00027800002e7ab9 */ /* 0x000fe20000000800 */
[----:B------:R-:W-:Y:S01]  /*cb40*/  BSSY B0, `(.L_x_2727) ;  /* 0x0000006000007945 */ /* 0x000fe20003800000 */
[----:B------:R-:W-:Y:S02]  /*cb50*/  IMAD R28, R18, 0x1000, R190 ;  /* 0x00001000121c7824 */ /* 0x000fe400078e02be */
[----:B------:R-:W0:Y:S01]  /*cb60*/  @P2 LDC R30, c[0x0][0x450] ;  /* 0x00011400ff1e2b82 */ /* 0x000e220000000800 */
[----:B----4-:R-:W-:Y:S05]  /*cb70*/  @P3 BRA `(.L_x_2728) ;  /* 0x0000000000083947 */ /* 0x010fea0003800000 */
[----:B------:R-:W4:Y:S02]  /*cb80*/  SYNCS.PHASECHK.TRANS64.TRYWAIT P3, [R14+URZ+0x28c50], R57 ;  /* 0x028c50390e0075a7 */ /* 0x000f24000806017f */
[----:B----4-:R-:W-:Y:S05]  /*cb90*/  @!P3 BRA `(.L_x_2729) ;  /* 0x0000016800f8b947 */ /* 0x010fea0003800000 */
.L_x_2728:
[----:B------:R-:W-:Y:S05]  /*cba0*/  BSYNC B0 ;  /* 0x0000000000007941 */ /* 0x000fea0003800000 */
.L_x_2727:
[----:B------:R-:W-:Y:S01]  /*cbb0*/  IMAD.MOV.U32 R24, RZ, RZ, R28 ;  /* 0x000000ffff187224 */ /* 0x000fe200078e001c */
[----:B------:R-:W-:Y:S01]  /*cbc0*/  UISETP.NE.AND UP0, UPT, UR47, URZ, UPT ;  /* 0x0000003f2f00728c */ /* 0x000fe2000bf05270 */
[----:B------:R-:W-:Y:S02]  /*cbd0*/  IMAD.MOV.U32 R25, RZ, RZ, 0x40000040 ;  /* 0x40000040ff197424 */ /* 0x000fe400078e00ff */
[----:B0-----:R-:W-:Y:S01]  /*cbe0*/  @P2 IMAD.HI.U32 R27, R192, R27, RZ ;  /* 0x0000001bc01b2227 */ /* 0x001fe200078e00ff */
[----:B------:R-:W-:Y:S02]  /*cbf0*/  R2UR UR6, R24 ;  /* 0x00000000180672ca */ /* 0x000fe400000e0000 */
[C---:B------:R-:W-:Y:S01]  /*cc00*/  R2UR UR7, R25.reuse ;  /* 0x00000000190772ca */ /* 0x040fe200000e0000 */
[----:B------:R-:W-:Y:S01]  /*cc10*/  IMAD.MOV.U32 R169, RZ, RZ, R192 ;  /* 0x000000ffffa97224 */ /* 0x000fe200078e00c0 */
[----:B------:R-:W-:Y:S01]  /*cc20*/  @P2 SHF.R.U32.HI R169, RZ, R30, R27 ;  /* 0x0000001effa92219 */ /* 0x000fe2000001161b */
[C---:B------:R-:W-:Y:S01]  /*cc30*/  VIADD R24, R28.reuse, 0x80 ;  /* 0x000000801c187836 */ /* 0x040fe20000000000 */
[----:B------:R-:W-:Y:S01]  /*cc40*/  R2UR UR11, R25 ;  /* 0x00000000190b72ca */ /* 0x000fe200000e0000 */
[C---:B------:R-:W-:Y:S01]  /*cc50*/  VIADD R26, R28.reuse, 0x100 ;  /* 0x000001001c1a7836 */ /* 0x040fe20000000000 */
[----:B------:R-:W-:Y:S01]  /*cc60*/  PLOP3.LUT P3, PT, PT, PT, UP0, 0x40, 0x0 ;  /* 0x000000000000781c */ /* 0x000fe20003f6e808 */
[----:B------:R-:W-:Y:S01]  /*cc70*/  VIADD R28, R28, 0x180 ;  /* 0x000001801c1c7836 */ /* 0x000fe20000000000 */
[----:B------:R-:W-:Y:S01]  /*cc80*/  R2UR UR10, R24 ;  /* 0x00000000180a72ca */ /* 0x000fe200000e0000 */
[----:B------:R-:W-:Y:S01]  /*cc90*/  IMAD.MOV.U32 R27, RZ, RZ, 0x40000040 ;  /* 0x40000040ff1b7424 */ /* 0x000fe200078e00ff */
[----:B------:R-:W-:Y:S01]  /*cca0*/  R2UR UR14, R26 ;  /* 0x000000001a0e72ca */ /* 0x000fe200000e0000 */
[----:B------:R-:W-:Y:S01]  /*ccb0*/  IMAD.MOV.U32 R29, RZ, RZ, 0x40000040 ;  /* 0x40000040ff1d7424 */ /* 0x000fe200078e00ff */
[----:B------:R-:W-:Y:S01]  /*ccc0*/  R2UR UR18, R28 ;  /* 0x000000001c1272ca */ /* 0x000fe200000e0000 */
[----:B-1234-:R-:W-:Y:S01]  /*ccd0*/  @!P1 VIADD R14, R14, 0x28c60 ;  /* 0x00028c600e0e9836 */ /* 0x01efe20000000000 */
[----:B------:R-:W-:-:S02]  /*cce0*/  R2UR UR15, R27 ;  /* 0x000000001b0f72ca */ /* 0x000fc400000e0000 */
[----:B------:R-:W-:Y:S02]  /*ccf0*/  R2UR UR19, R29 ;  /* 0x000000001d1372ca */ /* 0x000fe400000e0000 */
[----:B------:R-:W-:Y:S01]  /*cd00*/  WARPGROUP.ARRIVE ;  /* 0x00000000000079c5 */ /* 0x000fe20000000000 */
[----:B------:R-:W-:-:S05]  /*cd10*/  @!P1 PRMT R14, RZ, 0x654, R14 ;  /* 0x00000654ff0e9816 */ /* 0x000fca000000000e */
        /* <DEDUP_REMOVED lines=19> */
[----:B0-----:R-:W0:Y:S01]  /*ce50*/  FENCE.VIEW.ASYNC.S ;  /* 0x00000000000073c6 */ /* 0x001e220000000000 */
[----:B------:R-:W-:-:S05]  /*ce60*/  IADD3 R152, R169, R23, -R22 ;  /* 0x00000017a9987210 */ /* 0x000fca0007ffe816 */
[----:B------:R-:W-:Y:S01]  /*ce70*/  VIADD R153, R152, UR40 ;  /* 0x0000002898997c36 */ /* 0x000fe20008000000 */
[----:B0-----:R-:W-:Y:S01]  /*ce80*/  NOP ;  /* 0x0000000000007918 */ /* 0x001fe20000000000 */
[----:B------:R-:W-:Y:S06]  /*ce90*/  BAR.ARV 0xe, 0x100 ;  /* 0x0384000000007b1d */ /* 0x000fec0000002000 */
[----:B------:R0:W-:Y:S02]  /*cea0*/  @!P1 SYNCS.ARRIVE.TRANS64.RED.A1T0 RZ, [R14+URZ], RZ ;  /* 0x000000ff0eff99a7 */ /* 0x0001e4000810043f */
[----:B0-----:R-:W-:Y:S01]  /*ceb0*/  VIADD R14, R168, 0xfffffffe ;  /* 0xfffffffea80e7836 */ /* 0x001fe20000000000 */
[----:B------:R-:W-:Y:S06]  /*cec0*/  @P3 BRA `(.L_x_2730) ;  /* 0x0000000000543947 */ /* 0x000fec0003800000 */
[C---:B------:R-:W-:Y:S01]  /*ced0*/  ISETP.GT.AND P3, PT, R152.reuse, RZ, PT ;  /* 0x000000ff9800720c */ /* 0x040fe20003f64270 */
[----:B------:R-:W-:Y:S01]  /*cee0*/  BSSY B0, `(.L_x_2731) ;  /* 0x0000010000007945 */ /* 0x000fe20003800000 */
[----:B------:R-:W-:-:S11]  /*cef0*/  VIADD R154, R152, 0xffffffff ;  /* 0xffffffff989a7836 */ /* 0x000fd60000000000 */
[----:B------:R-:W-:Y:S05]  /*cf00*/  @P3 BRA `(.L_x_2732) ;  /* 0x0000000000203947 */ /* 0x000fea0003800000 */
[----:B------:R-:W-:Y:S01]  /*cf10*/  UISETP.NE.AND UP0, UPT, UR41, 0x1, UPT ;  /* 0x000000012900788c */ /* 0x000fe2000bf05270 */
[----:B------:R-:W-:-:S05]  /*cf20*/  IMAD.MOV R152, RZ, RZ, -R152 ;  /* 0x000000ffff987224 */ /* 0x000fca00078e0a98 */
[----:B------:R-:W-:-:S05]  /*cf30*/  PLOP3.LUT P3, PT, PT, PT, UP0, 0x80, 0x0 ;  /* 0x000000000000781c */ /* 0x000fca0003f6f008 */
[----:B------:R-:W-:-:S08]  /*cf40*/  @UP0 ULDC.64 UR4, c[0x0][0x9e8] ;  /* 0x00027a0000040ab9 */ /* 0x000fd00000000a00 */
[----:B------:R-:W-:-:S05]  /*cf50*/  @P3 IMAD.HI.U32 R154, R152, UR4, RZ ;  /* 0x00000004989a3c27 */ /* 0x000fca000f8e00ff */
[----:B------:R-:W-:-:S04]  /*cf60*/  @P3 SHF.R.U32.HI R152, RZ, UR5, R154 ;  /* 0x00000005ff983c19 */ /* 0x000fc8000801169a */
[----:B------:R-:W-:Y:S01]  /*cf70*/  LOP3.LUT R154, RZ, R152, RZ, 0x33, !PT ;  /* 0x00000098ff9a7212 */ /* 0x000fe200078e33ff */
[----:B------:R-:W-:Y:S06]  /*cf80*/  BRA `(.L_x_2733) ;  /* 0x0000000000147947 */ /* 0x000fec0003800000 */
.L_x_2732:
[----:B------:R-:W-:-:S06]  /*cf90*/  UISETP.NE.AND UP0, UPT, UR41, 0x1, UPT ;  /* 0x000000012900788c */ /* 0x000fcc000bf05270 */
[----:B------:R-:W-:-:S05]  /*cfa0*/  PLOP3.LUT P3, PT, PT, PT, UP0, 0x80, 0x0 ;  /* 0x000000000000781c */ /* 0x000fca0003f6f008 */
[----:B------:R-:W-:-:S08]  /*cfb0*/  @UP0 ULDC.64 UR4, c[0x0][0x9e8] ;  /* 0x00027a0000040ab9 */ /* 0x000fd00000000a00 */
[----:B------:R-:W-:-:S05]  /*cfc0*/  @P3 IMAD.HI.U32 R152, R154, UR4, RZ ;  /* 0x000000049a983c27 */ /* 0x000fca000f8e00ff */
[----:B------:R-:W-:-:S07]  /*cfd0*/  @P3 SHF.R.U32.HI R154, RZ, UR5, R152 ;  /* 0x00000005ff9a3c19 */ /* 0x000fce0008011698 */
.L_x_2733:
[----:B------:R-:W-:Y:S05]  /*cfe0*/  BSYNC B0 ;  /* 0x0000000000007941 */ /* 0x000fea0003800000 */
.L_x_2731:
[----:B------:R-:W-:-:S04]  /*cff0*/  IMAD.U32 R152, RZ, RZ, UR41 ;  /* 0x00000029ff987e24 */ /* 0x000fc8000f8e00ff */
[----:B------:R-:W-:-:S05]  /*d000*/  IMAD R154, R154, R152, UR41 ;  /* 0x000000299a9a7e24 */ /* 0x000fca000f8e0298 */
[----:B------:R-:W-:-:S07]  /*d010*/  VIMNMX R153, R153, R154, PT ;  /* 0x0000009a99997248 */ /* 0x000fce0003fe0100 */
.L_x_2730:
[----:B------:R-:W-:Y:S01]  /*d020*/  SHF.R.S32.HI R152, RZ, 0x1f, R153 ;  /* 0x0000001fff987819 */ /* 0x000fe20000011499 */
[----:B------:R-:W-:Y:S03]  /*d030*/  BSSY B1, `(.L_x_2734) ;  /* 0x0000252000017945 */ /* 0x000fe60003800000 */
[----:B------:R-:W-:-:S04]  /*d040*/  LEA.HI R152, R152, R153, RZ, 0x6 ;  /* 0x0000009998987211 */ /* 0x000fc800078f30ff */
[----:B------:R-:W-:-:S04]  /*d050*/  SHF.R.S32.HI R152, RZ, 0x6, R152 ;  /* 0x00000006ff987819 */ /* 0x000fc80000011498 */
[----:B------:R-:W-:-:S04]  /*d060*/  VIMNMX R210, R202, R152, !PT ;  /* 0x00000098cad27248 */ /* 0x000fc80007fe0100 */
[----:B------:R-:W-:-:S13]  /*d070*/  ISETP.GE.AND P3, PT, R14, R210, PT ;  /* 0x000000d20e00720c */ /* 0x000fda0003f66270 */
[----:B------:R-:W-:Y:S05]  /*d080*/  @!P3 BRA `(.L_x_2735) ;  /* 0x000000240030b947 */ /* 0x000fea0003800000 */
[----:B------:R-:W-:Y:S01]  /*d090*/  BSSY B0, `(.L_x_2736) ;  /* 0x0000248000007945 */ /* 0x000fe20003800000 */
.L_x_2755:
[----:B------:R-:W-:-:S05]  /*d0a0*/  VIADD R211, R18, 0x1 ;  /* 0x0000000112d37836 */ /* 0x000fca0000000000 */
[----:B------:R-:W-:-:S04]  /*d0b0*/  ISETP.NE.AND P3, PT, R211, 0x2, PT ;  /* 0x00000002d300780c */ /* 0x000fc80003f65270 */
[----:B------:R-:W-:Y:S02]  /*d0c0*/  SEL R13, RZ, 0x1, P3 ;  /* 0x00000001ff0d7807 */ /* 0x000fe40001800000 */
[----:B------:R-:W-:Y:S02]  /*d0d0*/  SEL R211, R211, RZ, P3 ;  /* 0x000000ffd3d37207 */ /* 0x000fe40001800000 */
[----:B------:R-:W-:Y:S01]  /*d0e0*/  LOP3.LUT R19, R19, R13, RZ, 0x3c, !PT ;  /* 0x0000000d13137212 */ /* 0x000fe200078e3cff */
[----:B0-----:R-:W-:Y:S06]  /*d0f0*/  @!P0 BRA `(.L_x_2737) ;  /* 0x0000000000048947 */ /* 0x001fec0003800000 */
[----:B------:R-:W-:Y:S01]  /*d100*/  BPT.TRAP 0x1 ;  /* 0x000000040000795c */ /* 0x000fe20000300000 */
.L_x_2737:
[----:B------:R-:W-:Y:S01]  /*d110*/  IMAD R212, R211, 0x8, R2 ;  /* 0x00000008d3d47824 */ /* 0x000fe200078e0202 */
[----:B------:R-:W-:-:S04]  /*d120*/  SHF.L.U32 R213, R19, 0x1f, RZ ;  /* 0x0000001f13d57819 */ /* 0x000fc800000006ff */
[----:B------:R0:W1:Y:S01]  /*d130*/  SYNCS.PHASECHK.TRANS64.TRYWAIT P3, [R212+URZ+0x28c30], R213 ;  /* 0x028c30d5d40075a7 */ /* 0x000062000806017f */
[----:B------:R-:W-:Y:S05]  /*d140*/  @!P0 BRA `(.L_x_2738) ;  /* 0x0000000000048947 */ /* 0x000fea0003800000 */
[----:B------:R-:W-:Y:S01]  /*d150*/  BPT.TRAP 0x1 ;  /* 0x000000040000795c */ /* 0x000fe20000300000 */
.L_x_2738:
[----:B------:R-:W-:Y:S01]  /*d160*/  BSSY B2, `(.L_x_2739) ;  /* 0x0000006000027945 */ /* 0x000fe20003800000 */
[----:B------:R-:W-:Y:S02]  /*d170*/  IMAD R206, R211, 0x200, R15 ;  /* 0x00000200d3ce7824 */ /* 0x000fe400078e020f */
[----:B------:R-:W-:Y:S01]  /*d180*/  IMAD.MOV.U32 R207, RZ, RZ, 0x40000040 ;  /* 0x40000040ffcf7424 */ /* 0x000fe200078e00ff */
[----:B-1----:R-:W-:Y:S06]  /*d190*/  @P3 BRA `(.L_x_2740) ;  /* 0x0000000000083947 */ /* 0x002fec0003800000 */
[----:B------:R-:W1:Y:S02]  /*d1a0*/  SYNCS.PHASECHK.TRANS64.TRYWAIT P3, [R212+URZ+0x28c30], R213 ;  /* 0x028c30d5d40075a7 */ /* 0x000e64000806017f */
[----:B-1----:R-:W-:Y:S05]  /*d1b0*/  @!P3 BRA `(.L_x_2741) ;  /* 0x000001640084b947 */ /* 0x002fea0003800000 */
.L_x_2740:
[----:B------:R-:W-:Y:S05]  /*d1c0*/  BSYNC B2 ;  /* 0x0000000000027941 */ /* 0x000fea0003800000 */
.L_x_2739:
[C---:B------:R-:W-:Y:S01]  /*d1d0*/  R2UR UR6, R206.reuse ;  /* 0x00000000ce0672ca */ /* 0x040fe200000e0000 */
[----:B------:R-:W-:Y:S01]  /*d1e0*/  WARPGROUP.ARRIVE ;  /* 0x00000000000079c5 */ /* 0x000fe20000000000 */
[----:B------:R-:W-:Y:S01]  /*d1f0*/  R2UR UR7, R207 ;  /* 0x00000000cf0772ca */ /* 0x000fe200000e0000 */
[----:B------:R-:W-:Y:S01]  /*d200*/  VIADD R208, R206, 0x2 ;  /* 0x00000002ced07836 */ /* 0x000fe20000000000 */
[----:B------:R-:W-:Y:S01]  /*d210*/  R2UR UR4, R4 ;  /* 0x00000000040472ca */ /* 0x000fe200000e0000 */
[----:B------:R-:W-:Y:S01]  /*d220*/  IMAD.MOV.U32 R209, RZ, RZ, 0x40000040 ;  /* 0x40000040ffd17424 */ /* 0x000fe200078e00ff */
[----:B------:R-:W-:Y:S01]  /*d230*/  R2UR UR5, R5 ;  /* 0x00000000050572ca */ /* 0x000fe200000e0000 */
[----:B------:R-:W-:Y:S01]  /*d240*/  IMAD.MOV.U32 R207, RZ, RZ, 0x40000040 ;  /* 0x40000040ffcf7424 */ /* 0x000fe200078e00ff */
[----:B------:R-:W2:Y:S01]  /*d250*/  @P2 LDC R21, c[0x0][0x44c] ;  /* 0x00011300ff152b82 */ /* 0x000ea20000000800 */
[----:B------:R-:W-:Y:S01]  /*d260*/  IMAD.IADD R233, R201, 0x1, R192 ;  /* 0x00000001c9e97824 */ /* 0x000fe200078e02c0 */
[----:B------:R-:W-:-:S06]  /*d270*/  UISETP.NE.AND UP0, UPT, UR47, URZ, UPT ;  /* 0x0000003f2f00728c */ /* 0x000fcc000bf05270 */
[----:B------:R-:W3:Y:S01]  /*d280*/  @P2 LDC R13, c[0x0][0x450] ;  /* 0x00011400ff0d2b82 */ /* 0x000ee20000000800 */
[----:B------:R-:W-:Y:S02]  /*d290*/  PLOP3.LUT P3, PT, PT, PT, UP0, 0x40, 0x0 ;  /* 0x000000000000781c */ /* 0x000fe40003f6e808 */
[----:B------:R-:W-:Y:S01]  /*d2a0*/  HGMMA.64x64x16.F32.BF16 R152, gdesc[UR4], RZ, !UPT, gsb0 ;  /* 0x00e00000049879f0 */ /* 0x000fe2000c0018ff */
[----:B------:R-:W-:Y:S01]  /*d2b0*/  R2UR UR6, R208 ;  /* 0x00000000d00672ca */ /* 0x000fe200000e0000 */
[----:B------:R-:W-:Y:S01]  /*d2c0*/  VIADD R208, R206, 0x4 ;  /* 0x00000004ced07836 */ /* 0x000fe20000000000 */
[----:B------:R-:W-:Y:S01]  /*d2d0*/  R2UR UR7, R209 ;  /* 0x00000000d10772ca */ /* 0x000fe200000e0000 */
[----:B------:R-:W-:Y:S01]  /*d2e0*/  IMAD.MOV.U32 R209, RZ, RZ, 0x40000040 ;  /* 0x40000040ffd17424 */ /* 0x000fe200078e00ff */
[----:B------:R-:W-:Y:S01]  /*d2f0*/  R2UR UR4, R10 ;  /* 0x000000000a0472ca */ /* 0x000fe200000e0000 */
[----:B------:R-:W-:Y:S01]  /*d300*/  VIADD R206, R206, 0x6 ;  /* 0x00000006cece7836 */ /* 0x000fe20000000000 */
[----:B------:R-:W-:Y:S01]  /*d310*/  R2UR UR5, R11 ;  /* 0x000000000b0572ca */ /* 0x000fe200000e0000 */
[----:B--2---:R-:W-:-:S05]  /*d320*/  @P2 IMAD.HI.U32 R21, R233, R21, RZ ;  /* 0x00000015e9152227 */ /* 0x004fca00078e00ff */
[----:B---3--:R-:W-:Y:S01]  /*d330*/  @P2 SHF.R.U32.HI R233, RZ, R13, R21 ;  /* 0x0000000dffe92219 */ /* 0x008fe20000011615 */
[----:B------:R-:W-:Y:S02]  /*d340*/  @!P1 VIADD R13, R212, 0x28c40 ;  /* 0x00028c40d40d9836 */ /* 0x000fe40000000000 */
[----:B------:R-:W-:Y:S02]  /*d350*/  IMAD.U32 R21, RZ, RZ, UR45 ;  /* 0x0000002dff157e24 */ /* 0x000fe4000f8e00ff */
[----:B------:R-:W2:Y:S01]  /*d360*/  SHFL.IDX PT, R234, R233, RZ, 0x1c1f ;  /* 0x001c1fffe9ea7589 */ /* 0x000ea200000e0000 */
[----:B------:R-:W-:Y:S02]  /*d370*/  @!P1 PRMT R13, RZ, 0x654, R13 ;  /* 0x00000654ff0d9816 */ /* 0x000fe4000000000d */
[----:B------:R-:W-:Y:S01]  /*d380*/  LOP3.LUT R232, RZ, R21, RZ, 0x33, !PT ;  /* 0x00000015ffe87212 */ /* 0x000fe200078e33ff */
        /* <DEDUP_REMOVED lines=16> */
[----:B------:R-:W-:Y:S03]  /*d490*/  HGMMA.64x64x16.F32.BF16 R152, gdesc[UR4], R152, gsb0 ;  /* 0x00e00000049879f0 */ /* 0x000fe60008001898 */
[----:B------:R-:W-:Y:S02]  /*d4a0*/  WARPGROUP.DEPBAR.LE gsb0, 0x0 ;  /* 0x00008000000079c5 */ /* 0x000fe40000010000 */
[----:B------:R3:W-:Y:S02]  /*d4b0*/  @!P1 SYNCS.ARRIVE.TRANS64.RED.A1T0 RZ, [R13+URZ], RZ ;  /* 0x000000ff0dff99a7 */ /* 0x0007e4000810043f */
[----:B---3--:R-:W-:-:S05]  /*d4c0*/  IMAD.SHL.U32 R13, R14, 0x40, RZ ;  /* 0x000000400e0d7824 */ /* 0x008fca00078e00ff */
[----:B------:R-:W-:-:S04]  /*d4d0*/  IADD3 R231, -R186, 0x1, -R13 ;  /* 0x00000001bae77810 */ /* 0x000fc80007ffe90d */
[----:B------:R-:W-:-:S05]  /*d4e0*/  IADD3 R231, -R22, R231, R23 ;  /* 0x000000e716e77210 */ /* 0x000fca0007ffe117 */
[----:B------:R-:W-:Y:S02]  /*d4f0*/  IMAD.IADD R232, R232, 0x1, R231 ;  /* 0x00000001e8e87824 */ /* 0x000fe400078e02e7 */
[----:B------:R-:W-:Y:S02]  /*d500*/  VIADD R231, R231, UR46 ;  /* 0x0000002ee7e77c36 */ /* 0x000fe40008000000 */
[C---:B--2---:R-:W-:Y:S02]  /*d510*/  IMAD.IADD R208, R234.reuse, 0x1, R232 ;  /* 0x00000001ead07824 */ /* 0x044fe400078e02e8 */
[----:B------:R-:W-:Y:S01]  /*d520*/  IMAD.IADD R209, R234, 0x1, R231 ;  /* 0x00000001ead17824 */ /* 0x000fe200078e02e7 */
[----:B------:R-:W-:Y:S06]  /*d530*/  @P3 BRA `(.L_x_2742) ;  /* 0x0000000000583947 */ /* 0x000fec0003800000 */
[----:B------:R-:W-:Y:S01]  /*d540*/  IADD3 R234, -R22, R23, R234 ;  /* 0x0000001716ea7210 */ /* 0x000fe20007ffe1ea */
[----:B------:R-:W-:Y:S03]  /*d550*/  BSSY B2, `(.L_x_2743) ;  /* 0x0000010000027945 */ /* 0x000fe60003800000 */
[----:B------:R-:W-:-:S13]  /*d560*/  ISETP.GT.AND P3, PT, R234, -0x1, PT ;  /* 0xffffffffea00780c */ /* 0x000fda0003f64270 */
[----:B------:R-:W-:Y:S05]  /*d570*/  @P3 BRA `(.L_x_2744) ;  /* 0x0000000000203947 */ /* 0x000fea0003800000 */
[----:B------:R-:W-:Y:S01]  /*d580*/  IMAD.U32 R235, RZ, RZ, UR44 ;  /* 0x0000002cffeb7e24 */ /* 0x000fe2000f8e00ff */
[----:B------:R-:W-:-:S04]  /*d590*/  LOP3.LUT R234, RZ, R234, RZ, 0x33, !PT ;  /* 0x000000eaffea7212 */ /* 0x000fc800078e33ff */
[----:B------:R-:W-:-:S13]  /*d5a0*/  ISETP.NE.AND P3, PT, R235, 0x1, PT ;  /* 0x00000001eb00780c */ /* 0x000fda0003f65270 */
[----:B------:R-:W2:Y:S02]  /*d5b0*/  @P3 LDC.64 R206, c[0x0][0x9e8] ;  /* 0x00027a00ffce3b82 */ /* 0x000ea40000000a00 */
[----:B--2---:R-:W-:-:S05]  /*d5c0*/  @P3 IMAD.HI.U32 R206, R234, R206, RZ ;  /* 0x000000ceeace3227 */ /* 0x004fca00078e00ff */
[----:B------:R-:W-:-:S04]  /*d5d0*/  @P3 SHF.R.U32.HI R234, RZ, R207, R206 ;  /* 0x000000cfffea3219 */ /* 0x000fc800000116ce */
[----:B------:R-:W-:Y:S01]  /*d5e0*/  LOP3.LUT R234, RZ, R234, RZ, 0x33, !PT ;  /* 0x000000eaffea7212 */ /* 0x000fe200078e33ff */
[----:B------:R-:W-:Y:S06]  /*d5f0*/  BRA `(.L_x_2745) ;  /* 0x0000000000147947 */ /* 0x000fec0003800000 */
.L_x_2744:
[----:B------:R-:W-:-:S05]  /*d600*/  IMAD.U32 R235, RZ, RZ, UR44 ;  /* 0x0000002cffeb7e24 */ /* 0x000fca000f8e00ff */
[----:B------:R-:W-:-:S13]  /*d610*/  ISETP.NE.AND P3, PT, R235, 0x1, PT ;  /* 0x00000001eb00780c */ /* 0x000fda0003f65270 */
[----:B------:R-:W2:Y:S02]  /*d620*/  @P3 LDC.64 R206, c[0x0][0x9e8] ;  /* 0x00027a00ffce3b82 */ /* 0x000ea40000000a00 */
[----:B--2---:R-:W-:-:S05]  /*d630*/  @P3 IMAD.HI.U32 R206, R234, R206, RZ ;  /* 0x000000ceeace3227 */ /* 0x004fca00078e00ff */
[----:B------:R-:W-:-:S07]  /*d640*/  @P3 SHF.R.U32.HI R234, RZ, R207, R206 ;  /* 0x000000cfffea3219 */ /* 0x000fce00000116ce */
.L_x_2745:
[----:B------:R-:W-:Y:S05]  /*d650*/  BSYNC B2 ;  /* 0x0000000000027941 */ /* 0x000fea0003800000 */
.L_x_2743:
[----:B------:R-:W-:-:S04]  /*d660*/  IMAD R234, R234, R235, -R13 ;  /* 0x000000ebeaea7224 */ /* 0x000fc800078e0a0d */
[----:B------:R-:W-:-:S05]  /*d670*/  IMAD.IADD R234, R234, 0x1, -R186 ;  /* 0x00000001eaea7824 */ /* 0x000fca00078e0aba */
[----:B------:R-:W-:Y:S02]  /*d680*/  VIMNMX R208, R208, R234, !PT ;  /* 0x000000ead0d07248 */ /* 0x000fe40007fe0100 */
[----:B------:R-:W-:-:S07]  /*d690*/  VIADDMNMX R209, R234, R235, R209, PT ;  /* 0x000000ebead17246 */ /* 0x000fce00038001d1 */
.L_x_2742:
[----:B------:R-:W-:Y:S01]  /*d6a0*/  ISETP.GT.AND P3, PT, R14, -0x1, PT ;  /* 0xffffffff0e00780c */ /* 0x000fe20003f64270 */
[----:B------:R-:W-:-:S03]  /*d6b0*/  UISETP.NE.AND UP0, UPT, UR47, URZ, UPT ;  /* 0x0000003f2f00728c */ /* 0x000fc6000bf05270 */
[C---:B------:R-:W-:Y:S02]  /*d6c0*/  ISETP.GT.AND P4, PT, R208.reuse, RZ, P3 ;  /* 0x000000ffd000720c */ /* 0x040fe40001f84270 */
[C---:B------:R-:W-:Y:S02]  /*d6d0*/  ISETP.GT.AND P6, PT, R208.reuse, 0x8, P3 ;  /* 0x00000008d000780c */ /* 0x040fe40001fc4270 */
[C---:B------:R-:W-:Y:S02]  /*d6e0*/  ISETP.LT.OR P5, PT, R209.reuse, 0x1, P4 ;  /* 0x00000001d100780c */ /* 0x040fe400027a1670 */
[----:B------:R-:W-:Y:S02]  /*d6f0*/  ISETP.GT.AND P4, PT, R208, 0x1, P3 ;  /* 0x00000001d000780c */ /* 0x000fe40001f84270 */
[----:B------:R-:W-:Y:S02]  /*d700*/  FSEL R206, R152, -INF , !P5 ;  /* 0xff80000098ce7808 */ /* 0x000fe40006800000 */
[----:B------:R-:W-:Y:S01]  /*d710*/  ISETP.LT.OR P4, PT, R209, 0x2, P4 ;  /* 0x00000002d100780c */ /* 0x000fe20002781670 */
[----:B------:R-:W2:Y:S01]  /*d720*/  SHFL.IDX PT, R152, R233, 0x1, 0x1c1f ;  /* 0x003c1f00e9987f89 */ /* 0x000ea200000e0000 */
[----:B------:R-:W-:-:S02]  /*d730*/  ISETP.GT.AND P5, PT, R208, 0x9, P3 ;  /* 0x00000009d000780c */ /* 0x000fc40001fa4270 */
[----:B------:R-:W-:Y:S02]  /*d740*/  FSEL R207, R153, -INF , !P4 ;  /* 0xff80000099cf7808 */ /* 0x000fe40006000000 */
[----:B------:R-:W-:Y:S02]  /*d750*/  ISETP.GT.AND P4, PT, R208, 0x10, P3 ;  /* 0x00000010d000780c */ /* 0x000fe40001f84270 */
[C---:B------:R-:W-:Y:S02]  /*d760*/  ISETP.LT.OR P6, PT, R209.reuse, 0x9, P6 ;  /* 0x00000009d100780c */ /* 0x040fe400037c1670 */
[C---:B------:R-:W-:Y:S02]  /*d770*/  ISETP.LT.OR P4, PT, R209.reuse, 0x11, P4 ;  /* 0x00000011d100780c */ /* 0x040fe40002781670 */
[----:B------:R-:W-:Y:S02]  /*d780*/  ISETP.LT.OR P5, PT, R209, 0xa, P5 ;  /* 0x0000000ad100780c */ /* 0x000fe40002fa1670 */
[----:B------:R-:W-:-:S02]  /*d790*/  FSEL R160, R160, -INF , !P4 ;  /* 0xff800000a0a07808 */ /* 0x000fc40006000000 */
[----:B------:R-:W-:Y:S02]  /*d7a0*/  ISETP.GT.AND P4, PT, R208, 0x19, P3 ;  /* 0x00000019d000780c */ /* 0x000fe40001f84270 */
[----:B------:R-:W-:Y:S02]  /*d7b0*/  FSEL R156, R156, -INF , !P6 ;  /* 0xff8000009c9c7808 */ /* 0x000fe40007000000 */
[----:B------:R-:W-:Y:S02]  /*d7c0*/  ISETP.LT.OR P4, PT, R209, 0x1a, P4 ;  /* 0x0000001ad100780c */ /* 0x000fe40002781670 */
[----:B------:R-:W-:Y:S02]  /*d7d0*/  FSEL R157, R157, -INF , !P5 ;  /* 0xff8000009d9d7808 */ /* 0x000fe40006800000 */
[C---:B------:R-:W-:Y:S01]  /*d7e0*/  ISETP.GT.AND P6, PT, R208.reuse, 0x11, P3 ;  /* 0x00000011d000780c */ /* 0x040fe20001fc4270 */
[--C-:B--2---:R-:W-:Y:S01]  /*d7f0*/  IMAD.IADD R231, R231, 0x1, R152.reuse ;  /* 0x00000001e7e77824 */ /* 0x104fe200078e0298 */
[----:B------:R-:W-:Y:S01]  /*d800*/  ISETP.GT.AND P5, PT, R208, 0x18, P3 ;  /* 0x00000018d000780c */ /* 0x000fe20001fa4270 */
[----:B------:R-:W-:Y:S01]  /*d810*/  IMAD.IADD R232, R232, 0x1, R152 ;  /* 0x00000001e8e87824 */ /* 0x000fe200078e0298 */
[----:B------:R-:W-:-:S02]  /*d820*/  FSEL R165, R165, -INF , !P4 ;  /* 0xff800000a5a57808 */ /* 0x000fc40006000000 */
[----:B------:R-:W-:Y:S02]  /*d830*/  ISETP.GT.AND P4, PT, R208, 0x28, P3 ;  /* 0x00000028d000780c */ /* 0x000fe40001f84270 */
[C---:B------:R-:W-:Y:S02]  /*d840*/  ISETP.LT.OR P6, PT, R209.reuse, 0x12, P6 ;  /* 0x00000012d100780c */ /* 0x040fe400037c1670 */
[C---:B------:R-:W-:Y:S02]  /*d850*/  ISETP.LT.OR P5, PT, R209.reuse, 0x19, P5 ;  /* 0x00000019d100780c */ /* 0x040fe40002fa1670 */
[----:B------:R-:W-:Y:S02]  /*d860*/  ISETP.LT.OR P4, PT, R209, 0x29, P4 ;  /* 0x00000029d100780c */ /* 0x000fe40002781670 */
[----:B------:R-:W-:Y:S02]  /*d870*/  FSEL R161, R161, -INF , !P6 ;  /* 0xff800000a1a17808 */ /* 0x000fe40007000000 */
[----:B------:R-:W-:-:S02]  /*d880*/  FSEL R164, R164, -INF , !P5 ;  /* 0xff800000a4a47808 */ /* 0x000fc40006800000 */
[C---:B------:R-:W-:Y:S02]  /*d890*/  ISETP.GT.AND P6, PT, R208.reuse, 0x20, P3 ;  /* 0x00000020d000780c */ /* 0x040fe40001fc4270 */
[----:B------:R-:W-:Y:S02]  /*d8a0*/  ISETP.GT.AND P5, PT, R208, 0x21, P3 ;  /* 0x00000021d000780c */ /* 0x000fe40001fa4270 */
[----:B------:R-:W-:Y:S02]  /*d8b0*/  FSEL R233, R172, -INF , !P4 ;  /* 0xff800000ace97808 */ /* 0x000fe40006000000 */
[----:B------:R-:W-:Y:S02]  /*d8c0*/  ISETP.GT.AND P4, PT, R208, 0x31, P3 ;  /* 0x00000031d000780c */ /* 0x000fe40001f84270 */
[C---:B------:R-:W-:Y:S02]  /*d8d0*/  ISETP.LT.OR P6, PT, R209.reuse, 0x21, P6 ;  /* 0x00000021d100780c */ /* 0x040fe400037c1670 */
[----:B------:R-:W-:-:S02]  /*d8e0*/  ISETP.LT.OR P5, PT, R209, 0x22, P5 ;  /* 0x00000022d100780c */ /* 0x000fc40002fa1670 */
[----:B------:R-:W-:Y:S02]  /*d8f0*/  ISETP.LT.OR P4, PT, R209, 0x32, P4 ;  /* 0x00000032d100780c */ /* 0x000fe40002781670 */
[----:B------:R-:W-:Y:S02]  /*d900*/  FSEL R168, R168, -INF , !P6 ;  /* 0xff800000a8a87808 */ /* 0x000fe40007000000 */
[----:B------:R-:W-:Y:S02]  /*d910*/  FSEL R169, R169, -INF , !P5 ;  /* 0xff800000a9a97808 */ /* 0x000fe40006800000 */
[C---:B------:R-:W-:Y:S02]  /*d920*/  ISETP.GT.AND P6, PT, R208.reuse, 0x29, P3 ;  /* 0x00000029d000780c */ /* 0x040fe40001fc4270 */
[----:B------:R-:W-:Y:S02]  /*d930*/  ISETP.GT.AND P5, PT, R208, 0x30, P3 ;  /* 0x00000030d000780c */ /* 0x000fe40001fa4270 */
[----:B------:R-:W-:-:S02]  /*d940*/  FSEL R177, R177, -INF , !P4 ;  /* 0xff800000b1b17808 */ /* 0x000fc40006000000 */
[----:B------:R-:W-:Y:S02]  /*d950*/  PLOP3.LUT P4, PT, PT, PT, UP0, 0x40, 0x0 ;  /* 0x000000000000781c */ /* 0x000fe40003f8e808 */
[C---:B------:R-:W-:Y:S02]  /*d960*/  ISETP.LT.OR P6, PT, R209.reuse, 0x2a, P6 ;  /* 0x0000002ad100780c */ /* 0x040fe400037c1670 */
[----:B------:R-:W-:Y:S02]  /*d970*/  ISETP.LT.OR P5, PT, R209, 0x31, P5 ;  /* 0x00000031d100780c */ /* 0x000fe40002fa1670 */
[----:B------:R-:W-:Y:S02]  /*d980*/  FSEL R173, R173, -INF , !P6 ;  /* 0xff800000adad7808 */ /* 0x000fe40007000000 */
[----:B------:R-:W-:Y:S02]  /*d990*/  FSEL R176, R176, -INF , !P5 ;  /* 0xff800000b0b07808 */ /* 0x000fe40006800000 */
[----:B------:R-:W-:-:S02]  /*d9a0*/  ISETP.GT.AND P6, PT, R208, 0x38, P3 ;  /* 0x00000038d000780c */ /* 0x000fc40001fc4270 */
[----:B------:R-:W-:Y:S02]  /*d9b0*/  ISETP.GT.AND P5, PT, R208, 0x39, P3 ;  /* 0x00000039d000780c */ /* 0x000fe40001fa4270 */
[C---:B------:R-:W-:Y:S02]  /*d9c0*/  ISETP.LT.OR P6, PT, R209.reuse, 0x39, P6 ;  /* 0x00000039d100780c */ /* 0x040fe400037c1670 */
[----:B------:R-:W-:Y:S02]  /*d9d0*/  ISETP.LT.OR P5, PT, R209, 0x3a, P5 ;  /* 0x0000003ad100780c */ /* 0x000fe40002fa1670 */
[----:B------:R-:W-:Y:S02]  /*d9e0*/  FSEL R180, R180, -INF , !P6 ;  /* 0xff800000b4b47808 */ /* 0x000fe40007000000 */
[----:B------:R-:W-:Y:S01]  /*d9f0*/  FSEL R181, R181, -INF , !P5 ;  /* 0xff800000b5b57808 */ /* 0x000fe20006800000 */
[----:B------:R-:W-:Y:S08]  /*da00*/  @P4 BRA `(.L_x_2746) ;  /* 0x0000000000584947 */ /* 0x000ff00003800000 */
        /* <DEDUP_REMOVED lines=12> */
.L_x_2748:
[----:B------:R-:W-:-:S05]  /*dad0*/  IMAD.U32 R208, RZ, RZ, UR44 ;  /* 0x0000002cffd07e24 */ /* 0x000fca000f8e00ff */
[----:B------:R-:W-:-:S13]  /*dae0*/  ISETP.NE.AND P4, PT, R208, 0x1, PT ;  /* 0x00000001d000780c */ /* 0x000fda0003f85270 */
[----:B------:R-:W2:Y:S02]  /*daf0*/  @P4 LDC.64 R152, c[0x0][0x9e8] ;  /* 0x00027a00ff984b82 */ /* 0x000ea40000000a00 */
[----:B--2---:R-:W-:-:S05]  /*db00*/  @P4 IMAD.HI.U32 R152, R172, R152, RZ ;  /* 0x00000098ac984227 */ /* 0x004fca00078e00ff */
[----:B------:R-:W-:-:S07]  /*db10*/  @P4 SHF.R.U32.HI R172, RZ, R153, R152 ;  /* 0x00000099ffac4219 */ /* 0x000fce0000011698 */
.L_x_2749:
[----:B------:R-:W-:Y:S05]  /*db20*/  BSYNC B2 ;  /* 0x0000000000027941 */ /* 0x000fea0003800000 */
.L_x_2747:
[----:B------:R-:W-:-:S04]  /*db30*/  IMAD R13, R172, R208, -R13 ;  /* 0x000000d0ac0d7224 */ /* 0x000fc800078e0a0d */
[----:B------:R-:W-:-:S05]  /*db40*/  IMAD.IADD R13, R13, 0x1, -R186 ;  /* 0x000000010d0d7824 */ /* 0x000fca00078e0aba */
[----:B------:R-:W-:Y:S02]  /*db50*/  VIMNMX R232, R232, R13, !PT ;  /* 0x0000000de8e87248 */ /* 0x000fe40007fe0100 */
[----:B------:R-:W-:-:S07]  /*db60*/  VIADDMNMX R231, R13, R208, R231, PT ;  /* 0x000000d00de77246 */ /* 0x000fce00038001e7 */
.L_x_2746:
        /* <DEDUP_REMOVED lines=33> */
[----:B------:R-:W2:Y:S01]  /*dd80*/  SHFL.BFLY PT, R152, R13, 0x2, 0x1f ;  /* 0x0c401f000d987f89 */ /* 0x000ea200000e0000 */
        /* <DEDUP_REMOVED lines=9> */
[----:B--2---:R-:W-:Y:S01]  /*de20*/  FMNMX.FTZ R152, R13, R152, !PT ;  /* 0x000000980d987209 */ /* 0x004fe20007810000 */
[----:B------:R-:W-:Y:S01]  /*de30*/  IMAD.U32 R13, RZ, RZ, UR39 ;  /* 0x00000027ff0d7e24 */ /* 0x000fe2000f8e00ff */
[----:B------:R-:W-:Y:S02]  /*de40*/  FSEL R174, R174, -INF , !P5 ;  /* 0xff800000aeae7808 */ /* 0x000fe40006800000 */
[----:B------:R-:W-:Y:S01]  /*de50*/  ISETP.GT.AND P5, PT, R232, 0x30, P3 ;  /* 0x00000030e800780c */ /* 0x000fe20001fa4270 */
[----:B------:R-:W2:Y:S03]  /*de60*/  SHFL.BFLY PT, R172, R152, 0x1, 0x1f ;  /* 0x0c201f0098ac7f89 */ /* 0x000ea600000e0000 */
[----:B------:R-:W-:-:S04]  /*de70*/  ISETP.LT.OR P5, PT, R231, 0x31, P5 ;  /* 0x00000031e700780c */ /* 0x000fc80002fa1670 */
[----:B------:R-:W-:Y:S02]  /*de80*/  FSEL R178, R178, -INF , !P5 ;  /* 0xff800000b2b27808 */ /* 0x000fe40006800000 */
[----:B--2---:R-:W-:-:S04]  /*de90*/  FMNMX.FTZ R172, R152, R172, !PT ;  /* 0x000000ac98ac7209 */ /* 0x004fc80007810000 */
[----:B------:R-:W-:-:S04]  /*dea0*/  FSETP.NEU.FTZ.AND P4, PT, R172, -INF , PT ;  /* 0xff800000ac00780b */ /* 0x000fc80003f9d000 */
[----:B------:R-:W-:-:S05]  /*deb0*/  FSEL R152, R172, RZ, P4 ;  /* 0x000000ffac987208 */ /* 0x000fca0002000000 */
[----:B------:R-:W-:Y:S01]  /*dec0*/  FADD.FTZ R152, -R152, R12 ;  /* 0x0000000c98987221 */ /* 0x000fe20000010100 */
[----:B------:R-:W-:-:S05]  /*ded0*/  FMUL.FTZ R12, R172, R13 ;  /* 0x0000000dac0c7220 */ /* 0x000fca0000410000 */
[----:B------:R-:W-:Y:S02]  /*dee0*/  FSEL R12, R12, RZ, P4 ;  /* 0x000000ff0c0c7208 */ /* 0x000fe40002000000 */
[----:B------:R-:W-:-:S03]  /*def0*/  ISETP.GT.AND P4, PT, R232, 0x8, P3 ;  /* 0x00000008e800780c */ /* 0x000fc60001f84270 */
[-CC-:B------:R-:W-:Y:S01]  /*df00*/  FFMA.FTZ R206, R206, R13.reuse, -R12.reuse ;  /* 0x0000000dcece7223 */ /* 0x180fe2000001080c */
[----:B------:R-:W-:Y:S01]  /*df10*/  ISETP.LT.OR P4, PT, R231, 0x9, P4 ;  /* 0x00000009e700780c */ /* 0x000fe20002781670 */
[-CC-:B------:R-:W-:Y:S01]  /*df20*/  FFMA.FTZ R207, R207, R13.reuse, -R12.reuse ;  /* 0x0000000dcfcf7223 */ /* 0x180fe2000001080c */
[-CC-:B------:R-:W-:Y:S01]  /*df30*/  FFMA.FTZ R156, R156, R13.reuse, -R12.reuse ;  /* 0x0000000d9c9c7223 */ /* 0x180fe2000001080c */
[-CC-:B------:R-:W-:Y:S01]  /*df40*/  FFMA.FTZ R157, R157, R13.reuse, -R12.reuse ;  /* 0x0000000d9d9d7223 */ /* 0x180fe2000001080c */
[----:B------:R-:W-:Y:S01]  /*df50*/  FSEL R158, R158, -INF , !P4 ;  /* 0xff8000009e9e7808 */ /* 0x000fe20006000000 */
[-CC-:B------:R-:W-:Y:S01]  /*df60*/  FFMA.FTZ R160, R160, R13.reuse, -R12.reuse ;  /* 0x0000000da0a07223 */ /* 0x180fe2000001080c */
[----:B------:R-:W-:Y:S01]  /*df70*/  ISETP.GT.AND P4, PT, R232, 0x11, P3 ;  /* 0x00000011e800780c */ /* 0x000fe20001f84270 */
[-CC-:B------:R-:W-:Y:S01]  /*df80*/  FFMA.FTZ R161, R161, R13.reuse, -R12.reuse ;  /* 0x0000000da1a17223 */ /* 0x180fe2000001080c */
[-CC-:B------:R-:W-:Y:S01]  /*df90*/  FFMA.FTZ R164, R164, R13.reuse, -R12.reuse ;  /* 0x0000000da4a47223 */ /* 0x180fe2000001080c */
        /* <DEDUP_REMOVED lines=12> */
[-C--:B------:R-:W-:Y:S01]  /*e060*/  FFMA.FTZ R181, R181, R13.reuse, -R12 ;  /* 0x0000000db5b57223 */ /* 0x080fe2000001080c */
[----:B------:R-:W-:Y:S01]  /*e070*/  FMUL.FTZ R12, R152, R13 ;  /* 0x0000000d980c7220 */ /* 0x000fe20000410000 */
[----:B------:R-:W-:Y:S01]  /*e080*/  MUFU.EX2 R206, R206 ;  /* 0x000000ce00ce7308 */ /* 0x000fe20000000800 */
[----:B------:R-:W-:-:S02]  /*e090*/  FSEL R153, R170, -INF , !P4 ;  /* 0xff800000aa997808 */ /* 0x000fc40006000000 */
[----:B------:R-:W-:Y:S02]  /*e0a0*/  FMNMX.FTZ R170, R154, R20, !PT ;  /* 0x000000149aaa7209 */ /* 0x000fe40007810000 */
[----:B------:R-:W-:Y:S02]  /*e0b0*/  ISETP.GT.AND P4, PT, R232, 0x29, P3 ;  /* 0x00000029e800780c */ /* 0x000fe40001f84270 */
[----:B------:R-:W-:Y:S01]  /*e0c0*/  FMNMX.FTZ R170, R155, R170, !PT ;  /* 0x000000aa9baa7209 */ /* 0x000fe20007810000 */
[----:B------:R-:W2:Y:S01]  /*e0d0*/  MUFU.EX2 R12, R12 ;  /* 0x0000000c000c7308 */ /* 0x000ea20000000800 */
[----:B------:R-:W-:Y:S02]  /*e0e0*/  ISETP.LT.OR P4, PT, R231, 0x2a, P4 ;  /* 0x0000002ae700780c */ /* 0x000fe40002781670 */
[----:B------:R-:W-:Y:S02]  /*e0f0*/  FMNMX.FTZ R170, R158, R170, !PT ;  /* 0x000000aa9eaa7209 */ /* 0x000fe40007810000 */
[----:B------:R-:W-:-:S02]  /*e100*/  FSEL R175, R175, -INF , !P4 ;  /* 0xff800000afaf7808 */ /* 0x000fc40006000000 */
[----:B------:R-:W-:Y:S01]  /*e110*/  FMNMX.FTZ R170, R159, R170, !PT ;  /* 0x000000aa9faa7209 */ /* 0x000fe20007810000 */
[----:B------:R-:W3:Y:S01]  /*e120*/  MUFU.EX2 R152, R207 ;  /* 0x000000cf00987308 */ /* 0x000ee20000000800 */
[----:B------:R-:W-:Y:S02]  /*e130*/  ISETP.GT.AND P4, PT, R232, 0x31, P3 ;  /* 0x00000031e800780c */ /* 0x000fe40001f84270 */
[----:B------:R-:W-:Y:S02]  /*e140*/  FMNMX.FTZ R170, R162, R170, !PT ;  /* 0x000000aaa2aa7209 */ /* 0x000fe40007810000 */
[----:B------:R-:W-:Y:S02]  /*e150*/  ISETP.LT.OR P4, PT, R231, 0x32, P4 ;  /* 0x00000032e700780c */ /* 0x000fe40002781670 */
[----:B------:R-:W-:Y:S01]  /*e160*/  FMNMX.FTZ R170, R163, R170, !PT ;  /* 0x000000aaa3aa7209 */ /* 0x000fe20007810000 */
[----:B------:R-:W4:Y:S01]  /*e170*/  MUFU.EX2 R156, R156 ;  /* 0x0000009c009c7308 */ /* 0x000f220000000800 */
[----:B------:R-:W-:Y:S01]  /*e180*/  ISETP.GT.AND P3, PT, R232, 0x39, P3 ;  /* 0x00000039e800780c */ /* 0x000fe20001f64270 */
[----:B--2---:R-:W-:Y:S01]  /*e190*/  FFMA.FTZ R0, R12, R0, R206 ;  /* 0x000000000c007223 */ /* 0x004fe200000100ce */
[----:B------:R-:W-:Y:S01]  /*e1a0*/  FMNMX.FTZ R170, R166, R170, !PT ;  /* 0x000000aaa6aa7209 */ /* 0x000fe20007810000 */
[-C--:B------:R-:W-:Y:S01]  /*e1b0*/  FMUL.FTZ R24, R24, R12.reuse ;  /* 0x0000000c18187220 */ /* 0x080fe20000410000 */
[----:B------:R-:W-:Y:S01]  /*e1c0*/  FSEL R179, R179, -INF , !P4 ;  /* 0xff800000b3b37808 */ /* 0x000fe20006000000 */
[----:B------:R-:W-:Y:S01]  /*e1d0*/  FMUL.FTZ R25, R25, R12 ;  /* 0x0000000c19197220 */ /* 0x000fe20000410000 */
[----:B------:R-:W-:Y:S01]  /*e1e0*/  FMNMX.FTZ R170, R167, R170, !PT ;  /* 0x000000aaa7aa7209 */ /* 0x000fe20007810000 */
[----:B------:R-:W2:Y:S01]  /*e1f0*/  MUFU.EX2 R157, R157 ;  /* 0x0000009d009d7308 */ /* 0x000ea20000000800 */
[----:B------:R-:W-:Y:S01]  /*e200*/  ISETP.LT.OR P3, PT, R231, 0x3a, P3 ;  /* 0x0000003ae700780c */ /* 0x000fe20001f61670 */
[----:B---3--:R-:W-:Y:S01]  /*e210*/  FADD.FTZ R0, R152, R0 ;  /* 0x0000000098007221 */ /* 0x008fe20000010000 */
[----:B------:R-:W-:Y:S01]  /*e220*/  FMNMX.FTZ R170, R153, R170, !PT ;  /* 0x000000aa99aa7209 */ /* 0x000fe20007810000 */
[-C--:B------:R-:W-:Y:S01]  /*e230*/  FMUL.FTZ R28, R28, R12.reuse ;  /* 0x0000000c1c1c7220 */ /* 0x080fe20000410000 */
[----:B------:R-:W-:Y:S01]  /*e240*/  FSEL R183, R183, -INF , !P3 ;  /* 0xff800000b7b77808 */ /* 0x000fe20005800000 */
[----:B------:R-:W-:Y:S01]  /*e250*/  FMUL.FTZ R29, R29, R12 ;  /* 0x0000000c1d1d7220 */ /* 0x000fe20000410000 */
[----:B------:R-:W-:Y:S01]  /*e260*/  FMNMX.FTZ R170, R171, R170, !PT ;  /* 0x000000aaabaa7209 */ /* 0x000fe20007810000 */
[----:B------:R-:W3:Y:S01]  /*e270*/  MUFU.EX2 R160, R160 ;  /* 0x000000a000a07308 */ /* 0x000ee20000000800 */
[----:B------:R-:W-:Y:S01]  /*e280*/  F2FP.BF16.F32.PACK_AB R152, R152, R206 ;  /* 0x000000ce9898723e */ /* 0x000fe200000010ff */
[----:B----4-:R-:W-:Y:S01]  /*e290*/  FADD.FTZ R0, R156, R0 ;  /* 0x000000009c007221 */ /* 0x010fe20000010000 */
[----:B------:R-:W-:Y:S01]  /*e2a0*/  FMNMX.FTZ R170, R174, R170, !PT ;  /* 0x000000aaaeaa7209 */ /* 0x000fe20007810000 */
[-C--:B------:R-:W-:Y:S01]  /*e2b0*/  FMUL.FTZ R32, R32, R12.reuse ;  /* 0x0000000c20207220 */ /* 0x080fe20000410000 */
[----:B------:R-:W-:Y:S01]  /*e2c0*/  ISETP.NE.AND P3, PT, R194, RZ, PT ;  /* 0x000000ffc200720c */ /* 0x000fe20003f65270 */
[----:B------:R-:W-:Y:S01]  /*e2d0*/  FMUL.FTZ R33, R33, R12 ;  /* 0x0000000c21217220 */ /* 0x000fe20000410000 */
[----:B------:R-:W-:Y:S01]  /*e2e0*/  FMNMX.FTZ R170, R175, R170, !PT ;  /* 0x000000aaafaa7209 */ /* 0x000fe20007810000 */
[----:B------:R-:W4:Y:S01]  /*e2f0*/  MUFU.EX2 R161, R161 ;  /* 0x000000a100a17308 */ /* 0x000f220000000800 */
[----:B--2---:R-:W-:Y:S01]  /*e300*/  FADD.FTZ R0, R157, R0 ;  /* 0x000000009d007221 */ /* 0x004fe20000010000 */
[----:B------:R-:W-:Y:S01]  /*e310*/  FMUL.FTZ R36, R36, R12 ;  /* 0x0000000c24247220 */ /* 0x000fe20000410000 */
[----:B------:R-:W-:Y:S01]  /*e320*/  FMNMX.FTZ R170, R178, R170, !PT ;  /* 0x000000aab2aa7209 */ /* 0x000fe20007810000 */
[-C--:B------:R-:W-:Y:S01]  /*e330*/  FMUL.FTZ R37, R37, R12.reuse ;  /* 0x0000000c25257220 */ /* 0x080fe20000410000 */
[-C--:B------:R-:W-:Y:S01]  /*e340*/  FMUL.FTZ R40, R40, R12.reuse ;  /* 0x0000000c28287220 */ /* 0x080fe20000410000 */
[----:B------:R-:W-:Y:S01]  /*e350*/  FMUL.FTZ R41, R41, R12 ;  /* 0x0000000c29297220 */ /* 0x000fe20000410000 */
[----:B------:R-:W-:Y:S01]  /*e360*/  FMNMX.FTZ R170, R179, R170, !PT ;  /* 0x000000aab3aa7209 */ /* 0x000fe20007810000 */
[----:B------:R-:W2:Y:S01]  /*e370*/  MUFU.EX2 R164, R164 ;  /* 0x000000a400a47308 */ /* 0x000ea20000000800 */
[----:B---3--:R-:W-:Y:S01]  /*e380*/  FADD.FTZ R0, R160, R0 ;  /* 0x00000000a0007221 */ /* 0x008fe20000010000 */
[----:B------:R-:W-:Y:S01]  /*e390*/  @!P3 IMAD R18, R18, 0x40, R191 ;  /* 0x000000401212b824 */ /* 0x000fe200078e02bf */
[----:B------:R-:W-:Y:S01]  /*e3a0*/  FMNMX.FTZ R170, R182, R170, !PT ;  /* 0x000000aab6aa7209 */ /* 0x000fe20007810000 */
[-C--:B------:R-:W-:Y:S01]  /*e3b0*/  FMUL.FTZ R44, R44, R12.reuse ;  /* 0x0000000c2c2c7220 */ /* 0x080fe20000410000 */
[----:B------:R-:W-:Y:S01]  /*e3c0*/  FMUL.FTZ R45, R45, R12 ;  /* 0x0000000c2d2d7220 */ /* 0x000fe20000410000 */
[----:B------:R-:W-:Y:S01]  /*e3d0*/  @!P3 IMAD R18, R18, 0x4, R2 ;  /* 0x000000041212b824 */ /* 0x000fe200078e0202 */
[----:B------:R-:W-:Y:S01]  /*e3e0*/  FMNMX.FTZ R170, R183, R170, !PT ;  /* 0x000000aab7aa7209 */ /* 0x000fe20007810000 */
[----:B------:R-:W3:Y:S01]  /*e3f0*/  MUFU.EX2 R165, R165 ;  /* 0x000000a500a57308 */ /* 0x000ee20000000800 */
[----:B----4-:R-:W-:Y:S01]  /*e400*/  FADD.FTZ R0, R161, R0 ;  /* 0x00000000a1007221 */ /* 0x010fe20000010000 */
[-C--:B------:R-:W-:Y:S01]  /*e410*/  FMUL.FTZ R48, R48, R12.reuse ;  /* 0x0000000c30307220 */ /* 0x080fe20000410000 */
[----:B------:R-:W-:Y:S01]  /*e420*/  @!P3 STS [R18+0x28800], R12 ;  /* 0x0288000c1200b388 */ /* 0x000fe20000000800 */
[-C--:B------:R-:W-:Y:S01]  /*e430*/  FMUL.FTZ R49, R49, R12.reuse ;  /* 0x0000000c31317220 */ /* 0x080fe20000410000 */
[-C--:B------:R-:W-:Y:S01]  /*e440*/  FMUL.FTZ R52, R52, R12.reuse ;  /* 0x0000000c34347220 */ /* 0x080fe20000410000 */
[-C--:B------:R-:W-:Y:S01]  /*e450*/  FMUL.FTZ R53, R53, R12.reuse ;  /* 0x0000000c35357220 */ /* 0x080fe20000410000 */
[----:B------:R-:W4:Y:S01]  /*e460*/  SHFL.BFLY PT, R206, R170, 0x2, 0x1f ;  /* 0x0c401f00aace7f89 */ /* 0x000f2200000e0000 */
[----:B------:R-:W5:Y:S01]  /*e470*/  MUFU.EX2 R168, R168 ;  /* 0x000000a800a87308 */ /* 0x000f620000000800 */
        /* <DEDUP_REMOVED lines=16> */
[----:B-----5:R-:W-:Y:S01]  /*e580*/  FADD.FTZ R0, R168, R0 ;  /* 0x00000000a8007221 */ /* 0x020fe20000010000 */
[-C--:B------:R-:W-:Y:S01]  /*e590*/  FMUL.FTZ R80, R80, R12.reuse ;  /* 0x0000000c50507220 */ /* 0x080fe20000410000 */
[-C--:B------:R-:W-:Y:S01]  /*e5a0*/  FMUL.FTZ R81, R81, R12.reuse ;  /* 0x0000000c51517220 */ /* 0x080fe20000410000 */
[-C--:B------:R-:W-:Y:S01]  /*e5b0*/  FMUL.FTZ R84, R84, R12.reuse ;  /* 0x0000000c54547220 */ /* 0x080fe20000410000 */
[-C--:B------:R-:W-:Y:S01]  /*e5c0*/  FMUL.FTZ R85, R85, R12.reuse ;  /* 0x0000000c55557220 */ /* 0x080fe20000410000 */
[----:B------:R-:W-:Y:S01]  /*e5d0*/  FMUL.FTZ R88, R88, R12 ;  /* 0x0000000c58587220 */ /* 0x000fe20000410000 */
[----:B----4-:R-:W-:Y:S01]  /*e5e0*/  FMNMX.FTZ R170, R170, R206, !PT ;  /* 0x000000ceaaaa7209 */ /* 0x010fe20007810000 */
[----:B------:R-:W4:Y:S01]  /*e5f0*/  MUFU.EX2 R173, R173 ;  /* 0x000000ad00ad7308 */ /* 0x000f220000000800 */
[----:B--2---:R-:W-:Y:S01]  /*e600*/  FADD.FTZ R0, R169, R0 ;  /* 0x00000000a9007221 */ /* 0x004fe20000010000 */
[-C--:B------:R-:W-:Y:S01]  /*e610*/  FMUL.FTZ R89, R89, R12.reuse ;  /* 0x0000000c59597220 */ /* 0x080fe20000410000 */
[-C--:B------:R-:W-:Y:S01]  /*e620*/  FMUL.FTZ R92, R92, R12.reuse ;  /* 0x0000000c5c5c7220 */ /* 0x080fe20000410000 */
[----:B------:R-:W2:Y:S01]  /*e630*/  SHFL.BFLY PT, R206, R170, 0x1, 0x1f ;  /* 0x0c201f00aace7f89 */ /* 0x000ea200000e0000 */
[-C--:B------:R-:W-:Y:S01]  /*e640*/  FMUL.FTZ R93, R93, R12.reuse ;  /* 0x0000000c5d5d7220 */ /* 0x080fe20000410000 */
[-C--:B------:R-:W-:Y:S01]  /*e650*/  FMUL.FTZ R96, R96, R12.reuse ;  /* 0x0000000c60607220 */ /* 0x080fe20000410000 */
[-C--:B------:R-:W-:Y:S01]  /*e660*/  FMUL.FTZ R97, R97, R12.reuse ;  /* 0x0000000c61617220 */ /* 0x080fe20000410000 */
[----:B------:R-:W5:Y:S01]  /*e670*/  MUFU.EX2 R176, R176 ;  /* 0x000000b000b07308 */ /* 0x000f620000000800 */
        /* <DEDUP_REMOVED lines=8> */
[----:B----4-:R-:W-:Y:S01]  /*e700*/  FADD.FTZ R0, R173, R0 ;  /* 0x00000000ad007221 */ /* 0x010fe20000010000 */
[-C--:B------:R-:W-:Y:S01]  /*e710*/  FMUL.FTZ R112, R112, R12.reuse ;  /* 0x0000000c70707220 */ /* 0x080fe20000410000 */
[-C--:B------:R-:W-:Y:S01]  /*e720*/  FMUL.FTZ R113, R113, R12.reuse ;  /* 0x0000000c71717220 */ /* 0x080fe20000410000 */
[-C--:B------:R-:W-:Y:S01]  /*e730*/  FMUL.FTZ R116, R116, R12.reuse ;  /* 0x0000000c74747220 */ /* 0x080fe20000410000 */
[-C--:B------:R-:W-:Y:S01]  /*e740*/  FMUL.FTZ R117, R117, R12.reuse ;  /* 0x0000000c75757220 */ /* 0x080fe20000410000 */
[-C--:B------:R-:W-:Y:S01]  /*e750*/  FMUL.FTZ R120, R120, R12.reuse ;  /* 0x0000000c78787220 */ /* 0x080fe20000410000 */
[-C--:B------:R-:W-:Y:S01]  /*e760*/  FMUL.FTZ R121, R121, R12.reuse ;  /* 0x0000000c79797220 */ /* 0x080fe20000410000 */
[----:B------:R-:W-:Y:S01]  /*e770*/  MUFU.EX2 R181, R181 ;  /* 0x000000b500b57308 */ /* 0x000fe20000000800 */
[----:B-----5:R-:W-:Y:S01]  /*e780*/  FADD.FTZ R0, R176, R0 ;  /* 0x00000000b0007221 */ /* 0x020fe20000010000 */
[-C--:B------:R-:W-:Y:S01]  /*e790*/  FMUL.FTZ R124, R124, R12.reuse ;  /* 0x0000000c7c7c7220 */ /* 0x080fe20000410000 */
[----:B------:R-:W-:Y:S01]  /*e7a0*/  FMUL.FTZ R125, R125, R12 ;  /* 0x0000000c7d7d7220 */ /* 0x000fe20000410000 */
[----:B--2---:R-:W-:Y:S01]  /*e7b0*/  FMNMX.FTZ R170, R170, R206, !PT ;  /* 0x000000ceaaaa7209 */ /* 0x004fe20007810000 */
[-C--:B------:R-:W-:Y:S01]  /*e7c0*/  FMUL.FTZ R128, R128, R12.reuse ;  /* 0x0000000c80807220 */ /* 0x080fe20000410000 */
[-C--:B------:R-:W-:Y:S01]  /*e7d0*/  FMUL.FTZ R129, R129, R12.reuse ;  /* 0x0000000c81817220 */ /* 0x080fe20000410000 */
[-C--:B------:R-:W-:Y:S01]  /*e7e0*/  FMUL.FTZ R132, R132, R12.reuse ;  /* 0x0000000c84847220 */ /* 0x080fe20000410000 */
[C---:B------:R-:W-:Y:S01]  /*e7f0*/  FSETP.NEU.FTZ.AND P4, PT, R170.reuse, -INF , PT ;  /* 0xff800000aa00780b */ /* 0x040fe20003f9d000 */
[CC--:B------:R-:W-:Y:S01]  /*e800*/  FMUL.FTZ R209, R170.reuse, R13.reuse ;  /* 0x0000000daad17220 */ /* 0x0c0fe20000410000 */
[----:B---3--:R-:W-:Y:S01]  /*e810*/  FADD.FTZ R0, R177, R0 ;  /* 0x00000000b1007221 */ /* 0x008fe20000010000 */
[-C--:B------:R-:W-:Y:S01]  /*e820*/  FMUL.FTZ R133, R133, R12.reuse ;  /* 0x0000000c85857220 */ /* 0x080fe20000410000 */
[----:B------:R-:W-:Y:S01]  /*e830*/  FSEL R206, R170, RZ, P4 ;  /* 0x000000ffaace7208 */ /* 0x000fe20002000000 */
[-C--:B------:R-:W-:Y:S01]  /*e840*/  FMUL.FTZ R136, R136, R12.reuse ;  /* 0x0000000c88887220 */ /* 0x080fe20000410000 */
[----:B------:R-:W-:Y:S01]  /*e850*/  FSEL R209, R209, RZ, P4 ;  /* 0x000000ffd1d17208 */ /* 0x000fe20002000000 */
[-C--:B------:R-:W-:Y:S01]  /*e860*/  FMUL.FTZ R137, R137, R12.reuse ;  /* 0x0000000c89897220 */ /* 0x080fe20000410000 */
[-C--:B------:R-:W-:Y:S01]  /*e870*/  FMUL.FTZ R140, R140, R12.reuse ;  /* 0x0000000c8c8c7220 */ /* 0x080fe20000410000 */
[----:B------:R-:W-:Y:S01]  /*e880*/  FADD.FTZ R206, -R206, R20 ;  /* 0x00000014cece7221 */ /* 0x000fe20000010100 */
[----:B------:R-:W-:Y:S01]  /*e890*/  FMUL.FTZ R141, R141, R12 ;  /* 0x0000000c8d8d7220 */ /* 0x000fe20000410000 */
[-CC-:B------:R-:W-:Y:S01]  /*e8a0*/  FFMA.FTZ R155, R155, R13.reuse, -R209.reuse ;  /* 0x0000000d9b9b7223 */ /* 0x180fe200000108d1 */
[-CC-:B------:R-:W-:Y:S01]  /*e8b0*/  FFMA.FTZ R159, R159, R13.reuse, -R209.reuse ;  /* 0x0000000d9f9f7223 */ /* 0x180fe200000108d1 */
[-C--:B------:R-:W-:Y:S01]  /*e8c0*/  FMUL.FTZ R20, R206, R13.reuse ;  /* 0x0000000dce147220 */ /* 0x080fe20000410000 */
[-CC-:B------:R-:W-:Y:S01]  /*e8d0*/  FFMA.FTZ R206, R154, R13.reuse, -R209.reuse ;  /* 0x0000000d9ace7223 */ /* 0x180fe200000108d1 */
[-CC-:B------:R-:W-:Y:S01]  /*e8e0*/  FFMA.FTZ R207, R162, R13.reuse, -R209.reuse ;  /* 0x0000000da2cf7223 */ /* 0x180fe200000108d1 */
[-CC-:B------:R-:W-:Y:S01]  /*e8f0*/  FFMA.FTZ R163, R163, R13.reuse, -R209.reuse ;  /* 0x0000000da3a37223 */ /* 0x180fe200000108d1 */
[----:B------:R-:W-:Y:S01]  /*e900*/  MUFU.EX2 R155, R155 ;  /* 0x0000009b009b7308 */ /* 0x000fe20000000800 */
[----:B------:R-:W-:Y:S01]  /*e910*/  F2FP.BF16.F32.PACK_AB R154, R157, R156 ;  /* 0x0000009c9d9a723e */ /* 0x000fe200000010ff */
[-CC-:B------:R-:W-:Y:S01]  /*e920*/  FFMA.FTZ R208, R166, R13.reuse, -R209.reuse ;  /* 0x0000000da6d07223 */ /* 0x180fe200000108d1 */
[-CC-:B------:R-:W-:Y:S01]  /*e930*/  FFMA.FTZ R167, R167, R13.reuse, -R209.reuse ;  /* 0x0000000da7a77223 */ /* 0x180fe200000108d1 */
[-CC-:B------:R-:W-:Y:S01]  /*e940*/  FFMA.FTZ R153, R153, R13.reuse, -R209.reuse ;  /* 0x0000000d99997223 */ /* 0x180fe200000108d1 */
[-CC-:B------:R-:W-:Y:S01]  /*e950*/  FFMA.FTZ R171, R171, R13.reuse, -R209.reuse ;  /* 0x0000000dabab7223 */ /* 0x180fe200000108d1 */
[----:B------:R-:W-:Y:S01]  /*e960*/  F2FP.BF16.F32.PACK_AB R156, R161, R160 ;  /* 0x000000a0a19c723e */ /* 0x000fe200000010ff */
[-CC-:B------:R-:W-:Y:S01]  /*e970*/  FFMA.FTZ R174, R174, R13.reuse, -R209.reuse ;  /* 0x0000000daeae7223 */ /* 0x180fe200000108d1 */
[----:B------:R-:W2:Y:S01]  /*e980*/  MUFU.EX2 R20, R20 ;  /* 0x0000001400147308 */ /* 0x000ea20000000800 */
[-CC-:B------:R-:W-:Y:S01]  /*e990*/  FFMA.FTZ R175, R175, R13.reuse, -R209.reuse ;  /* 0x0000000dafaf7223 */ /* 0x180fe200000108d1 */
[-CC-:B------:R-:W-:Y:S01]  /*e9a0*/  FFMA.FTZ R178, R178, R13.reuse, -R209.reuse ;  /* 0x0000000db2b27223 */ /* 0x180fe200000108d1 */
[-CC-:B------:R-:W-:Y:S01]  /*e9b0*/  FFMA.FTZ R179, R179, R13.reuse, -R209.reuse ;  /* 0x0000000db3b37223 */ /* 0x180fe200000108d1 */
[-CC-:B------:R-:W-:Y:S01]  /*e9c0*/  FFMA.FTZ R182, R182, R13.reuse, -R209.reuse ;  /* 0x0000000db6b67223 */ /* 0x180fe200000108d1 */
[----:B------:R-:W-:Y:S01]  /*e9d0*/  FFMA.FTZ R183, R183, R13, -R209 ;  /* 0x0000000db7b77223 */ /* 0x000fe200000108d1 */
[----:B------:R-:W-:Y:S01]  /*e9e0*/  F2FP.BF16.F32.PACK_AB R160, R169, R168 ;  /* 0x000000a8a9a0723e */ /* 0x000fe200000010ff */
[-C--:B------:R-:W-:Y:S01]  /*e9f0*/  FMUL.FTZ R144, R144, R12.reuse ;  /* 0x0000000c90907220 */ /* 0x080fe20000410000 */
[----:B------:R-:W3:Y:S01]  /*ea00*/  MUFU.EX2 R206, R206 ;  /* 0x000000ce00ce7308 */ /* 0x000ee20000000800 */
[----:B------:R-:W-:Y:S01]  /*ea10*/  F2FP.BF16.F32.PACK_AB R162, R173, R233 ;  /* 0x000000e9ada2723e */ /* 0x000fe200000010ff */
[-C--:B------:R-:W-:Y:S01]  /*ea20*/  FMUL.FTZ R145, R145, R12.reuse ;  /* 0x0000000c91917220 */ /* 0x080fe20000410000 */
[-C--:B------:R-:W-:Y:S01]  /*ea30*/  FMUL.FTZ R148, R148, R12.reuse ;  /* 0x0000000c94947220 */ /* 0x080fe20000410000 */
[----:B------:R-:W-:-:S04]  /*ea40*/  FMUL.FTZ R149, R149, R12 ;  /* 0x0000000c95957220 */ /* 0x000fc80000410000 */
[----:B------:R-:W-:Y:S01]  /*ea50*/  MUFU.EX2 R159, R159 ;  /* 0x0000009f009f7308 */ /* 0x000fe20000000800 */
[----:B--2---:R2:W-:Y:S01]  /*ea60*/  @!P3 STS [R18+0x28820], R20 ;  /* 0x028820141200b388 */ /* 0x0045e20000000800 */
[-C--:B------:R-:W-:Y:S01]  /*ea70*/  FMUL.FTZ R26, R26, R20.reuse ;  /* 0x000000141a1a7220 */ /* 0x080fe20000410000 */
[-C--:B------:R-:W-:Y:S01]  /*ea80*/  FMUL.FTZ R27, R27, R20.reuse ;  /* 0x000000141b1b7220 */ /* 0x080fe20000410000 */
[-C--:B------:R-:W-:Y:S01]  /*ea90*/  FMUL.FTZ R30, R30, R20.reuse ;  /* 0x000000141e1e7220 */ /* 0x080fe20000410000 */
[-C--:B------:R-:W-:Y:S01]  /*eaa0*/  FMUL.FTZ R31, R31, R20.reuse ;  /* 0x000000141f1f7220 */ /* 0x080fe20000410000 */
[-C--:B------:R-:W-:Y:S01]  /*eab0*/  FMUL.FTZ R34, R34, R20.reuse ;  /* 0x0000001422227220 */ /* 0x080fe20000410000 */
[-C--:B------:R-:W-:Y:S01]  /*eac0*/  FMUL.FTZ R35, R35, R20.reuse ;  /* 0x0000001423237220 */ /* 0x080fe20000410000 */
[----:B------:R-:W-:Y:S01]  /*ead0*/  MUFU.EX2 R157, R207 ;  /* 0x000000cf009d7308 */ /* 0x000fe20000000800 */
[----:B---3--:R-:W-:Y:S01]  /*eae0*/  FFMA.FTZ R3, R20, R3, R206 ;  /* 0x0000000314037223 */ /* 0x008fe200000100ce */
[----:B------:R-:W-:Y:S01]  /*eaf0*/  FMUL.FTZ R38, R38, R20 ;  /* 0x0000001426267220 */ /* 0x000fe20000410000 */
[----:B--2---:R-:W-:Y:S01]  /*eb00*/  FFMA.FTZ R18, R158, R13, -R209 ;  /* 0x0000000d9e127223 */ /* 0x004fe200000108d1 */
[----:B------:R-:W-:Y:S01]  /*eb10*/  F2FP.BF16.F32.PACK_AB R158, R165, R164 ;  /* 0x000000a4a59e723e */ /* 0x000fe200000010ff */
[----:B------:R-:W-:Y:S01]  /*eb20*/  FADD.FTZ R3, R155, R3 ;  /* 0x000000039b037221 */ /* 0x000fe20000010000 */
[----:B------:R-:W-:Y:S01]  /*eb30*/  F2FP.BF16.F32.PACK_AB R164, R177, R176 ;  /* 0x000000b0b1a4723e */ /* 0x000fe200000010ff */
        /* <DEDUP_REMOVED lines=28> */
[-C--:B------:R-:W-:Y:S01]  /*ed00*/  FMUL.FTZ R86, R86, R20.reuse ;  /* 0x0000001456567220 */ /* 0x080fe20000410000 */
[-C--:B------:R-:W-:Y:S01]  /*ed10*/  FMUL.FTZ R87, R87, R20.reuse ;  /* 0x0000001457577220 */ /* 0x080fe20000410000 */
[----:B------:R-:W-:Y:S01]  /*ed20*/  FADD.FTZ R3, R159, R3 ;  /* 0x000000039f037221 */ /* 0x000fe20000010000 */
[-C--:B------:R-:W-:Y:S01]  /*ed30*/  FMUL.FTZ R90, R90, R20.reuse ;  /* 0x000000145a5a7220 */ /* 0x080fe20000410000 */
[-C--:B------:R-:W-:Y:S01]  /*ed40*/  FMUL.FTZ R91, R91, R20.reuse ;  /* 0x000000145b5b7220 */ /* 0x080fe20000410000 */
[----:B------:R2:W5:Y:S01]  /*ed50*/  MUFU.EX2 R161, R153 ;  /* 0x0000009900a17308 */ /* 0x0005620000000800 */
[----:B------:R-:W-:Y:S01]  /*ed60*/  FADD.FTZ R3, R157, R3 ;  /* 0x000000039d037221 */ /* 0x000fe20000010000 */
[----:B------:R-:W-:Y:S01]  /*ed70*/  F2FP.BF16.F32.PACK_AB R157, R163, R157 ;  /* 0x0000009da39d723e */ /* 0x000fe200000010ff */
[-C--:B------:R-:W-:Y:S01]  /*ed80*/  FMUL.FTZ R94, R94, R20.reuse ;  /* 0x000000145e5e7220 */ /* 0x080fe20000410000 */
[-C--:B------:R-:W-:Y:S01]  /*ed90*/  FMUL.FTZ R95, R95, R20.reuse ;  /* 0x000000145f5f7220 */ /* 0x080fe20000410000 */
[----:B------:R-:W-:Y:S01]  /*eda0*/  FADD.FTZ R3, R163, R3 ;  /* 0x00000003a3037221 */ /* 0x000fe20000010000 */
[-C--:B------:R-:W-:Y:S01]  /*edb0*/  FMUL.FTZ R98, R98, R20.reuse ;  /* 0x0000001462627220 */ /* 0x080fe20000410000 */
[----:B------:R-:W-:Y:S01]  /*edc0*/  FMUL.FTZ R99, R99, R20 ;  /* 0x0000001463637220 */ /* 0x000fe20000410000 */
[----:B------:R-:W0:Y:S01]  /*edd0*/  MUFU.EX2 R171, R171 ;  /* 0x000000ab00ab7308 */ /* 0x000e220000000800 */
[----:B---3--:R-:W-:Y:S01]  /*ede0*/  FADD.FTZ R3, R208, R3 ;  /* 0x00000003d0037221 */ /* 0x008fe20000010000 */
[----:B--2---:R-:W-:Y:S01]  /*edf0*/  F2FP.BF16.F32.PACK_AB R153, R155, R206 ;  /* 0x000000ce9b99723e */ /* 0x004fe200000010ff */
[----:B------:R-:W-:Y:S01]  /*ee00*/  FMUL.FTZ R102, R102, R20 ;  /* 0x0000001466667220 */ /* 0x000fe20000410000 */
[----:B------:R-:W-:Y:S01]  /*ee10*/  F2FP.BF16.F32.PACK_AB R155, R159, R18 ;  /* 0x000000129f9b723e */ /* 0x000fe200000010ff */
[C---:B----4-:R-:W-:Y:S01]  /*ee20*/  FADD.FTZ R3, R167.reuse, R3 ;  /* 0x00000003a7037221 */ /* 0x050fe20000010000 */
[----:B------:R-:W-:Y:S01]  /*ee30*/  BAR.SYNC.DEFER_BLOCKING 0xf, 0x100 ;  /* 0x03c4000000007b1d */ /* 0x000fe20000010000 */
[----:B------:R-:W-:Y:S01]  /*ee40*/  F2FP.BF16.F32.PACK_AB R159, R167, R208 ;  /* 0x000000d0a79f723e */ /* 0x000fe200000010ff */
[-C--:B------:R-:W-:Y:S01]  /*ee50*/  FMUL.FTZ R103, R103, R20.reuse ;  /* 0x0000001467677220 */ /* 0x080fe20000410000 */
[----:B-----5:R-:W-:Y:S01]  /*ee60*/  FADD.FTZ R3, R161, R3 ;  /* 0x00000003a1037221 */ /* 0x020fe20000010000 */
[-C--:B------:R-:W-:Y:S01]  /*ee70*/  FMUL.FTZ R106, R106, R20.reuse ;  /* 0x000000146a6a7220 */ /* 0x080fe20000410000 */
[-C--:B------:R-:W-:Y:S01]  /*ee80*/  FMUL.FTZ R107, R107, R20.reuse ;  /* 0x000000146b6b7220 */ /* 0x080fe20000410000 */
[----:B------:R-:W2:Y:S01]  /*ee90*/  MUFU.EX2 R174, R174 ;  /* 0x000000ae00ae7308 */ /* 0x000ea20000000800 */
[-C--:B------:R-:W-:Y:S01]  /*eea0*/  FMUL.FTZ R110, R110, R20.reuse ;  /* 0x000000146e6e7220 */ /* 0x080fe20000410000 */
[-C--:B------:R-:W-:Y:S01]  /*eeb0*/  FMUL.FTZ R111, R111, R20.reuse ;  /* 0x000000146f6f7220 */ /* 0x080fe20000410000 */
[-C--:B------:R-:W-:Y:S01]  /*eec0*/  FMUL.FTZ R114, R114, R20.reuse ;  /* 0x0000001472727220 */ /* 0x080fe20000410000 */
[-C--:B------:R-:W-:Y:S01]  /*eed0*/  FMUL.FTZ R115, R115, R20.reuse ;  /* 0x0000001473737220 */ /* 0x080fe20000410000 */
[C---:B0-----:R-:W-:Y:S01]  /*eee0*/  FADD.FTZ R3, R171.reuse, R3 ;  /* 0x00000003ab037221 */ /* 0x041fe20000010000 */
[----:B------:R-:W-:Y:S01]  /*eef0*/  F2FP.BF16.F32.PACK_AB R161, R171, R161 ;  /* 0x000000a1aba1723e */ /* 0x000fe200000010ff */
        /* <DEDUP_REMOVED lines=11> */
[----:B------:R2:W-:Y:S01]  /*efb0*/  STSM.16.M88.4 [R196+0x26800], R152 ;  /* 0x02680098c4007844 */ /* 0x0005e20000000200 */
[-C--:B------:R-:W-:Y:S01]  /*efc0*/  FMUL.FTZ R134, R134, R20.reuse ;  /* 0x0000001486867220 */ /* 0x080fe20000410000 */
[-C--:B------:R-:W-:Y:S01]  /*efd0*/  FMUL.FTZ R135, R135, R20.reuse ;  /* 0x0000001487877220 */ /* 0x080fe20000410000 */
[-C--:B------:R-:W-:Y:S01]  /*efe0*/  FMUL.FTZ R138, R138, R20.reuse ;  /* 0x000000148a8a7220 */ /* 0x080fe20000410000 */
[----:B------:R2:W-:Y:S01]  /*eff0*/  STSM.16.M88.4 [R197], R156 ;  /* 0x0000009cc5007844 */ /* 0x0005e20000000200 */
[----:B------:R-:W-:Y:S01]  /*f000*/  FMUL.FTZ R139, R139, R20 ;  /* 0x000000148b8b7220 */ /* 0x000fe20000410000 */
[----:B------:R-:W4:Y:S01]  /*f010*/  MUFU.EX2 R166, R180 ;  /* 0x000000b400a67308 */ /* 0x000f220000000800 */
[C---:B0-----:R-:W-:Y:S01]  /*f020*/  FADD.FTZ R3, R175.reuse, R3 ;  /* 0x00000003af037221 */ /* 0x041fe20000010000 */
[----:B------:R-:W-:Y:S01]  /*f030*/  F2FP.BF16.F32.PACK_AB R163, R175, R174 ;  /* 0x000000aeafa3723e */ /* 0x000fe200000010ff */
[-C--:B------:R-:W-:Y:S01]  /*f040*/  FMUL.FTZ R142, R142, R20.reuse ;  /* 0x000000148e8e7220 */ /* 0x080fe20000410000 */
[-C--:B------:R-:W-:Y:S01]  /*f050*/  FMUL.FTZ R143, R143, R20.reuse ;  /* 0x000000148f8f7220 */ /* 0x080fe20000410000 */
[-C--:B------:R-:W-:Y:S01]  /*f060*/  FMUL.FTZ R146, R146, R20.reuse ;  /* 0x0000001492927220 */ /* 0x080fe20000410000 */
[-C--:B------:R-:W-:Y:S01]  /*f070*/  FMUL.FTZ R147, R147, R20.reuse ;  /* 0x0000001493937220 */ /* 0x080fe20000410000 */
[----:B------:R2:W-:Y:S01]  /*f080*/  STSM.16.M88.4 [R199], R160 ;  /* 0x000000a0c7007844 */ /* 0x0005e20000000200 */
[----:B------:R-:W0:Y:S01]  /*f090*/  MUFU.EX2 R179, R179 ;  /* 0x000000b300b37308 */ /* 0x000e220000000800 */
[----:B---3--:R-:W-:Y:S01]  /*f0a0*/  FADD.FTZ R3, R165, R3 ;  /* 0x00000003a5037221 */ /* 0x008fe20000010000 */
[-C--:B------:R-:W-:Y:S01]  /*f0b0*/  FMUL.FTZ R150, R150, R20.reuse ;  /* 0x0000001496967220 */ /* 0x080fe20000410000 */
[----:B------:R-:W-:-:S05]  /*f0c0*/  FMUL.FTZ R151, R151, R20 ;  /* 0x0000001497977220 */ /* 0x000fca0000410000 */
[----:B------:R-:W3:Y:S01]  /*f0d0*/  MUFU.EX2 R182, R182 ;  /* 0x000000b600b67308 */ /* 0x000ee20000000800 */
[----:B----4-:R-:W-:Y:S01]  /*f0e0*/  FADD.FTZ R0, R166, R0 ;  /* 0x00000000a6007221 */ /* 0x010fe20000010000 */
[----:B------:R-:W-:-:S03]  /*f0f0*/  F2FP.BF16.F32.PACK_AB R166, R181, R166 ;  /* 0x000000a6b5a6723e */ /* 0x000fc600000010ff */
[----:B------:R-:W-:-:S03]  /*f100*/  FADD.FTZ R0, R181, R0 ;  /* 0x00000000b5007221 */ /* 0x000fc60000010000 */
[----:B------:R-:W4:Y:S01]  /*f110*/  MUFU.EX2 R183, R183 ;  /* 0x000000b700b77308 */ /* 0x000f220000000800 */
[C---:B0-----:R-:W-:Y:S01]  /*f120*/  FADD.FTZ R3, R179.reuse, R3 ;  /* 0x00000003b3037221 */ /* 0x041fe20000010000 */
[----:B------:R-:W-:-:S03]  /*f130*/  F2FP.BF16.F32.PACK_AB R165, R179, R165 ;  /* 0x000000a5b3a5723e */ /* 0x000fc600000010ff */
[----:B---3--:R-:W-:Y:S01]  /*f140*/  FADD.FTZ R3, R182, R3 ;  /* 0x00000003b6037221 */ /* 0x008fe20000010000 */
[----:B----4-:R-:W-:-:S03]  /*f150*/  F2FP.BF16.F32.PACK_AB R167, R183, R182 ;  /* 0x000000b6b7a7723e */ /* 0x010fc600000010ff */
[----:B------:R-:W-:Y:S02]  /*f160*/  FADD.FTZ R3, R183, R3 ;  /* 0x00000003b7037221 */ /* 0x000fe40000010000 */
[----:B------:R2:W-:Y:S01]  /*f170*/  STSM.16.M88.4 [R198], R164 ;  /* 0x000000a4c6007844 */ /* 0x0005e20000000200 */
[----:B------:R-:W-:Y:S05]  /*f180*/  @!P0 BRA `(.L_x_2750) ;  /* 0x0000000000048947 */ /* 0x000fea0003800000 */
[----:B------:R-:W-:Y:S01]  /*f190*/  BPT.TRAP 0x1 ;  /* 0x000000040000795c */ /* 0x000fe20000300000 */
.L_x_2750:
[----:B------:R0:W3:Y:S01]  /*f1a0*/  SYNCS.PHASECHK.TRANS64.TRYWAIT P3, [R212+URZ+0x28c50], R213 ;  /* 0x028c50d5d40075a7 */ /* 0x0000e2000806017f */
[----:B------:R-:W-:Y:S05]  /*f1b0*/  @!P0 BRA `(.L_x_2751) ;  /* 0x0000000000048947 */ /* 0x000fea0003800000 */
[----:B------:R-:W-:Y:S01]  /*f1c0*/  BPT.TRAP 0x1 ;  /* 0x000000040000795c */ /* 0x000fe20000300000 */
.L_x_2751:
[----:B------:R-:W-:Y:S04]  /*f1d0*/  BSSY B2, `(.L_x_2752) ;  /* 0x0000004000027945 */ /* 0x000fe80003800000 */
[----:B---3--:R-:W-:Y:S05]  /*f1e0*/  @P3 BRA `(.L_x_2753) ;  /* 0x0000000000083947 */ /* 0x008fea0003800000 */
[----:B------:R-:W3:Y:S02]  /*f1f0*/  SYNCS.PHASECHK.TRANS64.TRYWAIT P3, [R212+URZ+0x28c50], R213 ;  /* 0x028c50d5d40075a7 */ /* 0x000ee4000806017f */
[----:B---3--:R-:W-:Y:S05]  /*f200*/  @!P3 BRA `(.L_x_2754) ;  /* 0x000001440084b947 */ /* 0x008fea0003800000 */
.L_x_2753:
[----:B------:R-:W-:Y:S05]  /*f210*/  BSYNC B2 ;  /* 0x0000000000027941 */ /* 0x000fea0003800000 */
.L_x_2752:
[----:B------:R-:W-:Y:S01]  /*f220*/  IMAD R168, R211, 0x1000, R190 ;  /* 0x00001000d3a87824 */ /* 0x000fe200078e02be */
[----:B------:R-:W-:Y:S01]  /*f230*/  WARPGROUP.ARRIVE ;  /* 0x00000000000079c5 */ /* 0x000fe20000000000 */
[----:B------:R-:W-:Y:S01]  /*f240*/  IMAD.MOV.U32 R169, RZ, RZ, 0x40000040 ;  /* 0x40000040ffa97424 */ /* 0x000fe200078e00ff */
[----:B------:R-:W-:Y:S01]  /*f250*/  ISETP.GT.AND P3, PT, R14, R210, PT ;  /* 0x000000d20e00720c */ /* 0x000fe20003f64270 */
[----:B01-3--:R-:W-:Y:S01]  /*f260*/  @!P1 VIADD R212, R212, 0x28c60 ;  /* 0x00028c60d4d49836 */ /* 0x00bfe20000000000 */
[----:B------:R-:W-:Y:S01]  /*f270*/  R2UR UR6, R168 ;  /* 0x00000000a80672ca */ /* 0x000fe200000e0000 */
[----:B------:R-:W-:Y:S01]  /*f280*/  VIADD R14, R14, 0xffffffff ;  /* 0xffffffff0e0e7836 */ /* 0x000fe20000000000 */
[----:B------:R-:W-:Y:S01]  /*f290*/  R2UR UR7, R169 ;  /* 0x00000000a90772ca */ /* 0x000fe200000e0000 */
[----:B------:R-:W-:Y:S01]  /*f2a0*/  IMAD.MOV.U32 R169, RZ, RZ, 0x40000040 ;  /* 0x40000040ffa97424 */ /* 0x000fe200078e00ff */
[----:B------:R-:W-:Y:S01]  /*f2b0*/  @!P1 PRMT R212, RZ, 0x654, R212 ;  /* 0x00000654ffd49816 */ /* 0x000fe200000000d4 */
[----:B------:R-:W-:-:S02]  /*f2c0*/  IMAD.MOV.U32 R20, RZ, RZ, R170 ;  /* 0x000000ffff147224 */ /* 0x000fc400078e00aa */
[----:B------:R-:W-:Y:S02]  /*f2d0*/  IMAD.MOV.U32 R12, RZ, RZ, R172 ;  /* 0x000000ffff0c7224 */ /* 0x000fe400078e00ac */
[----:B------:R-:W-:-:S06]  /*f2e0*/  IMAD.MOV.U32 R18, RZ, RZ, R211 ;  /* 0x000000ffff127224 */ /* 0x000fcc00078e00d3 */
[----:B------:R-:W-:Y:S03]  /*f2f0*/  HGMMA.64x256x16.F32.BF16 R24, R152, gdesc[UR4].tnspB, R24, gsb0 ;  /* 0x43e0000498187df0 */ /* 0x000fe60008001818 */
[----:B------:R-:W-:Y:S02]  /*f300*/  WARPGROUP.DEPBAR.LE gsb0, 0x0 ;  /* 0x00008000000079c5 */ /* 0x000fe40000010000 */
[----:B--2---:R-:W-:Y:S01]  /*f310*/  VIADD R152, R168, 0x80 ;  /* 0x00000080a8987836 */ /* 0x004fe20000000000 */
[----:B------:R-:W-:Y:S01]  /*f320*/  WARPGROUP.ARRIVE ;  /* 0x00000000000079c5 */ /* 0x000fe20000000000 */
[----:B------:R-:W-:-:S03]  /*f330*/  IMAD.MOV.U32 R153, RZ, RZ, 0x40000040 ;  /* 0x40000040ff997424 */ /* 0x000fc600078e00ff */
[----:B------:R-:W-:Y:S01]  /*f340*/  R2UR UR6, R152 ;  /* 0x00000000980672ca */ /* 0x000fe200000e0000 */
[C---:B------:R-:W-:Y:S01]  /*f350*/  VIADD R152, R168.reuse, 0x100 ;  /* 0x00000100a8987836 */ /* 0x040fe20000000000 */
[----:B------:R-:W-:Y:S01]  /*f360*/  R2UR UR7, R153 ;  /* 0x00000000990772ca */ /* 0x000fe200000e0000 */
[----:B------:R-:W-:Y:S02]  /*f370*/  IMAD.MOV.U32 R153, RZ, RZ, 0x40000040 ;  /* 0x40000040ff997424 */ /* 0x000fe400078e00ff */
[----:B------:R-:W-:-:S13]  /*f380*/  VIADD R168, R168, 0x180 ;  /* 0x00000180a8a87836 */ /* 0x000fda0000000000 */
        /* <DEDUP_REMOVED lines=24> */
[----:B------:R-:W-:Y:S05]  /*f510*/  BSYNC B0 ;  /* 0x0000000000007941 */ /* 0x000fea0003800000 */
.L_x_2736:
[----:B------:R-:W-:Y:S02]  /*f520*/  IMAD.MOV.U32 R20, RZ, RZ, R170 ;  /* 0x000000ffff147224 */ /* 0x000fe400078e00aa */
[----:B------:R-:W-:Y:S02]  /*f530*/  IMAD.MOV.U32 R12, RZ, RZ, R172 ;  /* 0x000000ffff0c7224 */ /* 0x000fe400078e00ac */
[----:B------:R-:W-:-:S07]  /*f540*/  IMAD.MOV.U32 R18, RZ, RZ, R211 ;  /* 0x000000ffff127224 */ /* 0x000fce00078e00d3 */
.L_x_2735:
[----:B------:R-:W-:Y:S05]  /*f550*/  BSYNC B1 ;  /* 0x0000000000017941 */ /* 0x000fea0003800000 */
.L_x_2734:
[----:B------:R-:W1:Y:S01]  /*f560*/  LDC R152, c[0x0][0x448] ;  /* 0x00011200ff987b82 */ /* 0x000e620000000800 */
[----:B------:R-:W-:-:S07]  /*f570*/  VIADD R153, R192, 0x3f ;  /* 0x0000003fc0997836 */ /* 0x000fce0000000000 */
[----:B------:R-:W2:Y:S01]  /*f580*/  LDC R155, c[0x0][0x9e4] ;  /* 0x00027900ff9b7b82 */ /* 0x000ea20000000800 */
[----:B-1----:R-:W-:Y:S02]  /*f590*/  ISETP.NE.AND P5, PT, R152, 0x1, PT ;  /* 0x000000019800780c */ /* 0x002fe40003fa5270 */
[----:B--2---:R-:W-:-:S11]  /*f5a0*/  ISETP.GE.AND P6, PT, R155, 0x1, PT ;  /* 0x000000019b00780c */ /* 0x004fd60003fc6270 */
[----:B------:R-:W1:Y:S08]  /*f5b0*/  @P5 LDC R154, c[0x0][0x44c] ;  /* 0x00011300ff9a5b82 */ /* 0x000e700000000800 */
[----:B------:R-:W2:Y:S01]  /*f5c0*/  @P5 LDC R152, c[0x0][0x450] ;  /* 0x00011400ff985b82 */ /* 0x000ea20000000800 */
[----:B-1----:R-:W-:-:S05]  /*f5d0*/  @P5 IMAD.HI.U32 R154, R153, R154, RZ ;  /* 0x0000009a999a5227 */ /* 0x002fca00078e00ff */
[----:B--2---:R-:W-:Y:S02]  /*f5e0*/  @P5 SHF.R.U32.HI R153, RZ, R152, R154 ;  /* 0x00000098ff995219 */ /* 0x004fe4000001169a */
[----:B------:R-:W-:-:S05]  /*f5f0*/  IADD3 R152, R23, 0x1, -R22 ;  /* 0x0000000117987810 */ /* 0x000fca0007ffe816 */
[----:B------:R-:W-:-:S04]  /*f600*/  IMAD.IADD R153, R152, 0x1, R153 ;  /* 0x0000000198997824 */ /* 0x000fc800078e0299 */
[----:B------:R-:W-:Y:S01]  /*f610*/  IMAD.IADD R21, R153, 0x1, -R21 ;  /* 0x0000000199157824 */ /* 0x000fe200078e0a15 */
[----:B------:R-:W-:Y:S06]  /*f620*/  @!P6 BRA `(.L_x_2756) ;  /* 0x000000000048e947 */ /* 0x000fec0003800000 */
[----:B------:R-:W-:Y:S01]  /*f630*/  IMAD.MOV.U32 R154, RZ, RZ, R153 ;  /* 0x000000ffff9a7224 */ /* 0x000fe200078e0099 */
[----:B------:R-:W-:Y:S04]  /*f640*/  BSSY B0, `(.L_x_2757) ;  /* 0x000000e000007945 */ /* 0x000fe80003800000 */
[----:B------:R-:W-:-:S13]  /*f650*/  ISETP.GT.AND P2, PT, R154, -0x1, PT ;  /* 0xffffffff9a00780c */ /* 0x000fda0003f44270 */
[----:B------:R-:W-:Y:S05]  /*f660*/  @P2 BRA `(.L_x_2758) ;  /* 0x00000000001c2947 */ /* 0x000fea0003800000 */
[----:B------:R-:W-:Y:S02]  /*f670*/  ISETP.NE.AND P2, PT, R155, 0x1, PT ;  /* 0x000000019b00780c */ /* 0x000fe40003f45270 */
[----:B------:R-:W-:-:S11]  /*f680*/  LOP3.LUT R154, RZ, R154, RZ, 0x33, !PT ;  /* 0x0000009aff9a7212 */ /* 0x000fd600078e33ff */
[----:B------:R-:W1:Y:S02]  /*f690*/  @P2 LDC.64 R152, c[0x0][0x9e8] ;  /* 0x00027a00ff982b82 */ /* 0x000e640000000a00 */
[----:B-1----:R-:W-:-:S05]  /*f6a0*/  @P2 IMAD.HI.U32 R152, R154, R152, RZ ;  /* 0x000000989a982227 */ /* 0x002fca00078e00ff */
[----:B------:R-:W-:-:S04]  /*f6b0*/  @P2 SHF.R.U32.HI R154, RZ, R153, R152 ;  /* 0x00000099ff9a2219 */ /* 0x000fc80000011698 */
[----:B------:R-:W-:Y:S01]  /*f6c0*/  LOP3.LUT R154, RZ, R154, RZ, 0x33, !PT ;  /* 0x0000009aff9a7212 */ /* 0x000fe200078e33ff */
[----:B------:R-:W-:Y:S06]  /*f6d0*/  BRA `(.L_x_2759) ;  /* 0x0000000000107947 */ /* 0x000fec0003800000 */
.L_x_2758:
[----:B------:R-:W-:-:S13]  /*f6e0*/  ISETP.NE.AND P2, PT, R155, 0x1, PT ;  /* 0x000000019b00780c */ /* 0x000fda0003f45270 */
[----:B------:R-:W1:Y:S02]  /*f6f0*/  @P2 LDC.64 R152, c[0x0][0x9e8] ;  /* 0x00027a00ff982b82 */ /* 0x000e640000000a00 */
[----:B-1----:R-:W-:-:S05]  /*f700*/  @P2 IMAD.HI.U32 R152, R154, R152, RZ ;  /* 0x000000989a982227 */ /* 0x002fca00078e00ff */
[----:B------:R-:W-:-:S07]  /*f710*/  @P2 SHF.R.U32.HI R154, RZ, R153, R152 ;  /* 0x00000099ff9a2219 */ /* 0x000fce0000011698 */
.L_x_2759:
[----:B------:R-:W-:Y:S05]  /*f720*/  BSYNC B0 ;  /* 0x0000000000007941 */ /* 0x000fea0003800000 */
.L_x_2757:
[----:B------:R-:W-:-:S05]  /*f730*/  IMAD R154, R154, R155, RZ ;  /* 0x0000009b9a9a7224 */ /* 0x000fca00078e02ff */
[----:B------:R-:W-:-:S07]  /*f740*/  VIMNMX R21, R21, R154, !PT ;  /* 0x0000009a15157248 */ /* 0x000fce0007fe0100 */
.L_x_2756:
[----:B------:R-:W-:Y:S01]  /*f750*/  VIADD R21, R21, 0x3f ;  /* 0x0000003f15157836 */ /* 0x000fe20000000000 */
[----:B------:R-:W-:Y:S04]  /*f760*/  BSSY B0, `(.L_x_2760) ;  /* 0x00001ac000007945 */ /* 0x000fe80003800000 */
[----:B------:R-:W-:-:S04]  /*f770*/  SHF.R.S32.HI R152, RZ, 0x1f, R21 ;  /* 0x0000001fff987819 */ /* 0x000fc80000011415 */
[----:B------:R-:W-:-:S04]  /*f780*/  LEA.HI R152, R152, R21, RZ, 0x6 ;  /* 0x0000001598987211 */ /* 0x000fc800078f30ff */
[----:B------:R-:W-:-:S04]  /*f790*/  SHF.R.S32.HI R21, RZ, 0x6, R152 ;  /* 0x00000006ff157819 */ /* 0x000fc80000011498 */
[----:B------:R-:W-:-:S04]  /*f7a0*/  VIMNMX R21, R202, R21, !PT ;  /* 0x00000015ca157248 */ /* 0x000fc80007fe0100 */
[----:B------:R-:W-:-:S13]  /*f7b0*/  ISETP.GE.AND P2, PT, R14, R21, PT ;  /* 0x000000150e00720c */ /* 0x000fda0003f46270 */
[----:B------:R-:W-:Y:S05]  /*f7c0*/  @!P2 BRA `(.L_x_2761) ;  /* 0x000000180094a947 */ /* 0x000fea0003800000 */
[----:B------:R-:W-:Y:S01]  /*f7d0*/  BSSY B1, `(.L_x_2762) ;  /* 0x00001a3000017945 */ /* 0x000fe20003800000 */
[----:B------:R-:W-:Y:S02]  /*f7e0*/  IMAD.MOV.U32 R208, RZ, RZ, R20 ;  /* 0x000000ffffd07224 */ /* 0x000fe400078e0014 */
[----:B------:R-:W-:Y:S02]  /*f7f0*/  IMAD.MOV.U32 R209, RZ, RZ, R12 ;  /* 0x000000ffffd17224 */ /* 0x000fe400078e000c */
[----:B------:R-:W-:Y:S02]  /*f800*/  IMAD.MOV.U32 R206, RZ, RZ, R14 ;  /* 0x000000ffffce7224 */ /* 0x000fe400078e000e */
[----:B------:R-:W-:-:S07]  /*f810*/  IMAD.MOV.U32 R210, RZ, RZ, R18 ;  /* 0x000000ffffd27224 */ /* 0x000fce00078e0012 */
.L_x_2773:
        /* <DEDUP_REMOVED lines=8> */
[----:B-1----:R-:W-:Y:S06]  /*f8a0*/  @!P0 BRA `(.L_x_2763) ;  /* 0x0000000000048947 */ /* 0x002fec0003800000 */
[----:B------:R-:W-:Y:S01]  /*f8b0*/  BPT.TRAP 0x1 ;  /* 0x000000040000795c */ /* 0x000fe20000300000 */
.L_x_2763:
[----:B------:R-:W-:Y:S01]  /*f8c0*/  IMAD R14, R18, 0x8, R2 ;  /* 0x00000008120e7824 */ /* 0x000fe200078e0202 */
[----:B------:R-:W-:-:S04]  /*f8d0*/  SHF.L.U32 R207, R19, 0x1f, RZ ;  /* 0x0000001f13cf7819 */ /* 0x000fc800000006ff */
[----:B------:R1:W2:Y:S01]  /*f8e0*/  SYNCS.PHASECHK.TRANS64.TRYWAIT P3, [R14+URZ+0x28c30], R207 ;  /* 0x028c30cf0e0075a7 */ /* 0x0002a2000806017f */
[----:B------:R-:W-:Y:S05]  /*f8f0*/  @!P0 BRA `(.L_x_2764) ;  /* 0x0000000000048947 */ /* 0x000fea0003800000 */
[----:B------:R-:W-:Y:S01]  /*f900*/  BPT.TRAP 0x1 ;  /* 0x000000040000795c */ /* 0x000fe20000300000 */
.L_x_2764:
[----:B------:R-:W-:Y:S01]  /*f910*/  BSSY B2, `(.L_x_2765) ;  /* 0x0000006000027945 */ /* 0x000fe20003800000 */
[----:B------:R-:W-:Y:S02]  /*f920*/  IMAD R154, R18, 0x200, R15 ;  /* 0x00000200129a7824 */ /* 0x000fe400078e020f */
[----:B------:R-:W-:Y:S01]  /*f930*/  IMAD.MOV.U32 R155, RZ, RZ, 0x40000040 ;  /* 0x40000040ff9b7424 */ /* 0x000fe200078e00ff */
[----:B--2---:R-:W-:Y:S06]  /*f940*/  @P3 BRA `(.L_x_2766) ;  /* 0x0000000000083947 */ /* 0x004fec0003800000 */
[----:B------:R-:W2:Y:S02]  /*f950*/  SYNCS.PHASECHK.TRANS64.TRYWAIT P3, [R14+URZ+0x28c30], R207 ;  /* 0x028c30cf0e0075a7 */ /* 0x000ea4000806017f */
[----:B--2---:R-:W-:Y:S05]  /*f960*/  @!P3 BRA `(.L_x_2767) ;  /* 0x0000013c00c0b947 */ /* 0x004fea0003800000 */
.L_x_2766:
[----:B------:R-:W-:Y:S05]  /*f970*/  BSYNC B2 ;  /* 0x0000000000027941 */ /* 0x000fea0003800000 */
.L_x_2765:
[C---:B------:R-:W-:Y:S01]  /*f980*/  R2UR UR6, R154.reuse ;  /* 0x000000009a0672ca */ /* 0x040fe200000e0000 */
[C---:B------:R-:W-:Y:S01]  /*f990*/  VIADD R152, R154.reuse, 0x2 ;  /* 0x000000029a987836 */ /* 0x040fe20000000000 */
[----:B------:R-:W-:Y:S01]  /*f9a0*/  R2UR UR7, R155 ;  /* 0x000000009b0772ca */ /* 0x000fe200000e0000 */
[----:B------:R-:W-:Y:S01]  /*f9b0*/  VIADD R12, R154, 0x4 ;  /* 0x000000049a0c7836 */ /* 0x000fe20000000000 */
[----:B------:R-:W-:Y:S01]  /*f9c0*/  R2UR UR4, R4 ;  /* 0x00000000040472ca */ /* 0x000fe200000e0000 */
[----:B------:R-:W-:Y:S01]  /*f9d0*/  VIADD R154, R154, 0x6 ;  /* 0x000000069a9a7836 */ /* 0x000fe20000000000 */
[----:B------:R-:W-:Y:S01]  /*f9e0*/  R2UR UR5, R5 ;  /* 0x00000000050572ca */ /* 0x000fe200000e0000 */
[----:B------:R-:W-:Y:S01]  /*f9f0*/  IMAD.MOV.U32 R153, RZ, RZ, 0x40000040 ;  /* 0x40000040ff997424 */ /* 0x000fe200078e00ff */
        /* <DEDUP_REMOVED lines=11> */
[----:B------:R-:W-:Y:S01]  /*fab0*/  R2UR UR15, R13 ;  /* 0x000000000d0f72ca */ /* 0x000fe200000e0000 */
[----:B------:R-:W-:Y:S01]  /*fac0*/  ULDC UR4, c[0x0][0x988] ;  /* 0x0002620000047ab9 */ /* 0x000fe20000000800 */
[----:B------:R-:W-:-:S02]  /*fad0*/  R2UR UR12, R8 ;  /* 0x00000000080c72ca */ /* 0x000fc400000e0000 */
        /* <DEDUP_REMOVED lines=30> */
[----:B------:R-:W3:Y:S02]  /*fcc0*/  SHFL.BFLY PT, R13, R12, 0x2, 0x1f ;  /* 0x0c401f000c0d7f89 */ /* 0x000ee400000e0000 */
[----:B---3--:R-:W-:-:S05]  /*fcd0*/  FMNMX.FTZ R12, R12, R13, !PT ;  /* 0x0000000d0c0c7209 */ /* 0x008fca0007810000 */
[----:B------:R-:W3:Y:S02]  /*fce0*/  SHFL.BFLY PT, R13, R12, 0x1, 0x1f ;  /* 0x0c201f000c0d7f89 */ /* 0x000ee400000e0000 */
[----:B---3--:R-:W-:Y:S01]  /*fcf0*/  FMNMX.FTZ R12, R12, R13, !PT ;  /* 0x0000000d0c0c7209 */ /* 0x008fe20007810000 */
[----:B------:R-:W-:-:S04]  /*fd00*/  IMAD.U32 R13, RZ, RZ, UR4 ;  /* 0x00000004ff0d7e24 */ /* 0x000fc8000f8e00ff */
[C---:B------:R-:W-:Y:S01]  /*fd10*/  FADD.FTZ R209, -R12.reuse, R209 ;  /* 0x000000d10cd17221 */ /* 0x040fe20000010100 */
[----:B------:R-:W-:-:S03]  /*fd20*/  FMUL.FTZ R20, R12, R13 ;  /* 0x0000000d0c147220 */ /* 0x000fc60000410000 */
        /* <DEDUP_REMOVED lines=17> */
[----:B------:R-:W-:Y:S01]  /*fe40*/  @!P1 VIADD R20, R14, 0x28c40 ;  /* 0x00028c400e149836 */ /* 0x000fe20000000000 */
[----:B------:R-:W3:Y:S04]  /*fe50*/  MUFU.EX2 R168, R211 ;  /* 0x000000d300a87308 */ /* 0x000ee80000000800 */
[----:B------:R-:W-:-:S04]  /*fe60*/  @!P1 PRMT R20, RZ, 0x654, R20 ;  /* 0x00000654ff149816 */ /* 0x000fc80000000014 */
[----:B------:R4:W-:Y:S01]  /*fe70*/  @!P1 SYNCS.ARRIVE.TRANS64.RED.A1T0 RZ, [R20+URZ], RZ ;  /* 0x000000ff14ff99a7 */ /* 0x0009e2000810043f */
[----:B------:R-:W5:Y:S01]  /*fe80*/  MUFU.EX2 R152, R152 ;  /* 0x0000009800987308 */ /* 0x000f620000000800 */
[----:B----4-:R-:W-:-:S07]  /*fe90*/  FMNMX.FTZ R20, R154, R208, !PT ;  /* 0x000000d09a147209 */ /* 0x010fce0007810000 */
[----:B------:R-:W4:Y:S01]  /*fea0*/  MUFU.EX2 R153, R153 ;  /* 0x0000009900997308 */ /* 0x000f220000000800 */
[-C--:B---3--:R-:W-:Y:S01]  /*feb0*/  FMUL.FTZ R24, R24, R168.reuse ;  /* 0x000000a818187220 */ /* 0x088fe20000410000 */
[----:B------:R-:W-:Y:S01]  /*fec0*/  FMUL.FTZ R25, R25, R168 ;  /* 0x000000a819197220 */ /* 0x000fe20000410000 */
[----:B------:R-:W-:Y:S01]  /*fed0*/  FMNMX.FTZ R20, R155, R20, !PT ;  /* 0x000000149b147209 */ /* 0x000fe20007810000 */
[-C--:B------:R-:W-:Y:S01]  /*fee0*/  FMUL.FTZ R28, R28, R168.reuse ;  /* 0x000000a81c1c7220 */ /* 0x080fe20000410000 */
[-C--:B------:R-:W-:Y:S01]  /*fef0*/  FMUL.FTZ R29, R29, R168.reuse ;  /* 0x000000a81d1d7220 */ /* 0x080fe20000410000 */
[----:B------:R-:W-:Y:S01]  /*ff00*/  FMUL.FTZ R32, R32, R168 ;  /* 0x000000a820207220 */ /* 0x000fe20000410000 */
[----:B------:R-:W-:Y:S01]  /*ff10*/  FMNMX.FTZ R20, R158, R20, !PT ;  /* 0x000000149e147209 */ /* 0x000fe20007810000 */
[----:B------:R-:W-:Y:S01]  /*ff20*/  FMUL.FTZ R33, R33, R168 ;  /* 0x000000a821217220 */ /* 0x000fe20000410000 */
[----:B-----5:R-:W-:Y:S01]  /*ff30*/  FFMA.FTZ R0, R168, R0, R152 ;  /* 0x00000000a8007223 */ /* 0x020fe20000010098 */
[----:B------:R-:W-:Y:S01]  /*ff40*/  FMUL.FTZ R36, R36, R168 ;  /* 0x000000a824247220 */ /* 0x000fe20000410000 */
[----:B------:R-:W-:Y:S01]  /*ff50*/  FMNMX.FTZ R20, R159, R20, !PT ;  /* 0x000000149f147209 */ /* 0x000fe20007810000 */
[-C--:B------:R-:W-:Y:S01]  /*ff60*/  FMUL.FTZ R37, R37, R168.reuse ;  /* 0x000000a825257220 */ /* 0x080fe20000410000 */
[-C--:B------:R-:W-:Y:S01]  /*ff70*/  FMUL.FTZ R40, R40, R168.reuse ;  /* 0x000000a828287220 */ /* 0x080fe20000410000 */
[----:B------:R-:W-:Y:S01]  /*ff80*/  FMUL.FTZ R41, R41, R168 ;  /* 0x000000a829297220 */ /* 0x000fe20000410000 */
[----:B------:R-:W-:Y:S01]  /*ff90*/  FMNMX.FTZ R20, R162, R20, !PT ;  /* 0x00000014a2147209 */ /* 0x000fe20007810000 */
[----:B------:R-:W-:Y:S01]  /*ffa0*/  FMUL.FTZ R44, R44, R168 ;  /* 0x000000a82c2c7220 */ /* 0x000fe20000410000 */
[C---:B----4-:R-:W-:Y:S01]  /*ffb0*/  FADD.FTZ R0, R153.reuse, R0 ;  /* 0x0000000099007221 */ /* 0x050fe20000010000 */
[----:B------:R-:W-:Y:S01]  /*ffc0*/  F2FP.BF16.F32.PACK_AB R152, R153, R152 ;  /* 0x000000989998723e */ /* 0x000fe200000010ff */
[----:B------:R-:W-:Y:S01]  /*ffd0*/  @!P3 IMAD R153, R210, 0x40, R191 ;  /* 0x00000040d299b824 */ /* 0x000fe200078e02bf */
[----:B------:R-:W-:Y:S01]  /*ffe0*/  FMNMX.FTZ R20, R163, R20, !PT ;  /* 0x00000014a3147209 */ /* 0x000fe20007810000 */
[-C--:B------:R-:W-:Y:S01]  /*fff0*/  FMUL.FTZ R45, R45, R168.reuse ;  /* 0x000000a82d2d7220 */ /* 0x080fe20000410000 */
[----:B------:R-:W-:Y:S01]  /*10000*/  FMUL.FTZ R48, R48, R168 ;  /* 0x000000a830307220 */ /* 0x000fe20000410000 */
[----:B------:R-:W-:Y:S01]  /*10010*/  @!P3 IMAD R153, R153, 0x4, R2 ;  /* 0x000000049999b824 */ /* 0x000fe200078e0202 */
        /* <DEDUP_REMOVED lines=61> */
[----:B------:R-:W-:Y:S01]  /*103f0*/  @!P3 STS [R153+0x28800], R168 ;  /* 0x028800a89900b388 */ /* 0x000fe20000000800 */
[----:B------:R-:W3:Y:S03]  /*10400*/  MUFU.EX2 R156, R156 ;  /* 0x0000009c009c7308 */ /* 0x000ee60000000800 */
[----:B------:R-:W4:Y:S05]  /*10410*/  SHFL.BFLY PT, R168, R20, 0x2, 0x1f ;  /* 0x0c401f0014a87f89 */ /* 0x000f2a00000e0000 */
[----:B------:R-:W5:Y:S08]  /*10420*/  MUFU.EX2 R157, R157 ;  /* 0x0000009d009d7308 */ /* 0x000f700000000800 */
[----:B------:R-:W0:Y:S01]  /*10430*/  MUFU.EX2 R160, R160 ;  /* 0x000000a000a07308 */ /* 0x000e220000000800 */
[----:B---3--:R-:W-:-:S07]  /*10440*/  FADD.FTZ R0, R156, R0 ;  /* 0x000000009c007221 */ /* 0x008fce0000010000 */
[----:B------:R-:W3:Y:S01]  /*10450*/  MUFU.EX2 R161, R161 ;  /* 0x000000a100a17308 */ /* 0x000ee20000000800 */
[----:B-----5:R-:W-:Y:S01]  /*10460*/  FADD.FTZ R0, R157, R0 ;  /* 0x000000009d007221 */ /* 0x020fe20000010000 */
[----:B----4-:R-:W-:-:S05]  /*10470*/  FMNMX.FTZ R20, R20, R168, !PT ;  /* 0x000000a814147209 */ /* 0x010fca0007810000 */
[----:B------:R-:W4:Y:S01]  /*10480*/  SHFL.BFLY PT, R168, R20, 0x1, 0x1f ;  /* 0x0c201f0014a87f89 */ /* 0x000f2200000e0000 */
[----:B------:R-:W5:Y:S01]  /*10490*/  MUFU.EX2 R164, R164 ;  /* 0x000000a400a47308 */ /* 0x000f620000000800 */
[----:B0-----:R-:W-:-:S07]  /*104a0*/  FADD.FTZ R0, R160, R0 ;  /* 0x00000000a0007221 */ /* 0x001fce0000010000 */
[----:B------:R-:W0:Y:S01]  /*104b0*/  MUFU.EX2 R165, R165 ;  /* 0x000000a500a57308 */ /* 0x000e220000000800 */
[----:B---3--:R-:W-:-:S07]  /*104c0*/  FADD.FTZ R0, R161, R0 ;  /* 0x00000000a1007221 */ /* 0x008fce0000010000 */
[----:B------:R-:W3:Y:S01]  /*104d0*/  MUFU.EX2 R209, R209 ;  /* 0x000000d100d17308 */ /* 0x000ee20000000800 */
[----:B-----5:R-:W-:Y:S01]  /*104e0*/  FADD.FTZ R0, R164, R0 ;  /* 0x00000000a4007221 */ /* 0x020fe20000010000 */
[----:B----4-:R-:W-:-:S06]  /*104f0*/  FMNMX.FTZ R20, R20, R168, !PT ;  /* 0x000000a814147209 */ /* 0x010fcc0007810000 */
[----:B------:R-:W4:Y:S01]  /*10500*/  MUFU.EX2 R169, R169 ;  /* 0x000000a900a97308 */ /* 0x000f220000000800 */
[----:B0-----:R-:W-:Y:S01]  /*10510*/  FADD.FTZ R0, R165, R0 ;  /* 0x00000000a5007221 */ /* 0x001fe20000010000 */
[----:B------:R-:W-:-:S04]  /*10520*/  FADD.FTZ R168, -R20, R208 ;  /* 0x000000d014a87221 */ /* 0x000fc80000010100 */
[----:B------:R-:W-:Y:S02]  /*10530*/  FMUL.FTZ R168, R168, R13 ;  /* 0x0000000da8a87220 */ /* 0x000fe40000410000 */
[----:B------:R-:W0:Y:S01]  /*10540*/  MUFU.EX2 R172, R172 ;  /* 0x000000ac00ac7308 */ /* 0x000e220000000800 */
[----:B---3--:R-:W-:-:S07]  /*10550*/  FADD.FTZ R0, R209, R0 ;  /* 0x00000000d1007221 */ /* 0x008fce0000010000 */
[----:B------:R-:W3:Y:S01]  /*10560*/  MUFU.EX2 R168, R168 ;  /* 0x000000a800a87308 */ /* 0x000ee20000000800 */
[----:B----4-:R-:W-:-:S07]  /*10570*/  FADD.FTZ R0, R169, R0 ;  /* 0x00000000a9007221 */ /* 0x010fce0000010000 */
[----:B------:R-:W4:Y:S01]  /*10580*/  MUFU.EX2 R173, R173 ;  /* 0x000000ad00ad7308 */ /* 0x000f220000000800 */
[----:B0-----:R-:W-:-:S07]  /*10590*/  FADD.FTZ R0, R172, R0 ;  /* 0x00000000ac007221 */ /* 0x001fce0000010000 */
[----:B------:R-:W0:Y:S01]  /*105a0*/  MUFU.EX2 R176, R176 ;  /* 0x000000b000b07308 */ /* 0x000e220000000800 */
[----:B---3--:R3:W-:Y:S01]  /*105b0*/  @!P3 STS [R153+0x28820], R168 ;  /* 0x028820a89900b388 */ /* 0x0087e20000000800 */
[-C--:B------:R-:W-:Y:S01]  /*105c0*/  FMUL.FTZ R26, R26, R168.reuse ;  /* 0x000000a81a1a7220 */ /* 0x080fe20000410000 */
[-C--:B------:R-:W-:Y:S01]  /*105d0*/  FMUL.FTZ R27, R27, R168.reuse ;  /* 0x000000a81b1b7220 */ /* 0x080fe20000410000 */
[-C--:B------:R-:W-:Y:S01]  /*105e0*/  FMUL.FTZ R30, R30, R168.reuse ;  /* 0x000000a81e1e7220 */ /* 0x080fe20000410000 */
[-C--:B------:R-:W-:Y:S01]  /*105f0*/  FMUL.FTZ R31, R31, R168.reuse ;  /* 0x000000a81f1f7220 */ /* 0x080fe20000410000 */
[-C--:B------:R-:W-:Y:S01]  /*10600*/  FMUL.FTZ R34, R34, R168.reuse ;  /* 0x000000a822227220 */ /* 0x080fe20000410000 */
[-C--:B------:R-:W-:Y:S01]  /*10610*/  FMUL.FTZ R35, R35, R168.reuse ;  /* 0x000000a823237220 */ /* 0x080fe20000410000 */
[----:B------:R-:W5:Y:S01]  /*10620*/  MUFU.EX2 R177, R177 ;  /* 0x000000b100b17308 */ /* 0x000f620000000800 */
[----:B----4-:R-:W-:Y:S01]  /*10630*/  FADD.FTZ R0, R173, R0 ;  /* 0x00000000ad007221 */ /* 0x010fe20000010000 */
[-C--:B------:R-:W-:Y:S01]  /*10640*/  FMUL.FTZ R38, R38, R168.reuse ;  /* 0x000000a826267220 */ /* 0x080fe20000410000 */
[-C--:B---3--:R-:W-:Y:S01]  /*10650*/  FMUL.FTZ R153, R20, R13.reuse ;  /* 0x0000000d14997220 */ /* 0x088fe20000410000 */
        /* <DEDUP_REMOVED lines=20> */
[----:B0-----:R-:W-:Y:S01]  /*107a0*/  FADD.FTZ R0, R176, R0 ;  /* 0x00000000b0007221 */ /* 0x001fe20000010000 */
[-C--:B------:R-:W-:Y:S01]  /*107b0*/  FMUL.FTZ R46, R46, R168.reuse ;  /* 0x000000a82e2e7220 */ /* 0x080fe20000410000 */
[-C--:B------:R-:W-:Y:S01]  /*107c0*/  FMUL.FTZ R47, R47, R168.reuse ;  /* 0x000000a82f2f7220 */ /* 0x080fe20000410000 */
[-C--:B------:R-:W-:Y:S01]  /*107d0*/  FMUL.FTZ R50, R50, R168.reuse ;  /* 0x000000a832327220 */ /* 0x080fe20000410000 */
[----:B-----5:R-:W-:Y:S01]  /*107e0*/  FADD.FTZ R0, R177, R0 ;  /* 0x00000000b1007221 */ /* 0x020fe20000010000 */
        /* <DEDUP_REMOVED lines=12> */
[----:B------:R-:W-:Y:S01]  /*108b0*/  FMUL.FTZ R70, R70, R168 ;  /* 0x000000a846467220 */ /* 0x000fe20000410000 */
[----:B------:R-:W-:Y:S01]  /*108c0*/  F2FP.BF16.F32.PACK_AB R156, R161, R160 ;  /* 0x000000a0a19c723e */ /* 0x000fe200000010ff */
[-C--:B------:R-:W-:Y:S01]  /*108d0*/  FMUL.FTZ R71, R71, R168.reuse ;  /* 0x000000a847477220 */ /* 0x080fe20000410000 */
[----:B------:R-:W-:Y:S01]  /*108e0*/  F2FP.BF16.F32.PACK_AB R160, R169, R209 ;  /* 0x000000d1a9a0723e */ /* 0x000fe200000010ff */
[-C--:B------:R-:W-:Y:S01]  /*108f0*/  FMUL.FTZ R74, R74, R168.reuse ;  /* 0x000000a84a4a7220 */ /* 0x080fe20000410000 */
[-C--:B------:R-:W-:Y:S01]  /*10900*/  FMUL.FTZ R75, R75, R168.reuse ;  /* 0x000000a84b4b7220 */ /* 0x080fe20000410000 */
[----:B------:R0:W4:Y:S01]  /*10910*/  MUFU.EX2 R181, R158 ;  /* 0x0000009e00b57308 */ /* 0x0001220000000800 */
[----:B---3--:R-:W-:Y:S01]  /*10920*/  FFMA.FTZ R3, R168, R3, R153 ;  /* 0x00000003a8037223 */ /* 0x008fe20000010099 */
[----:B------:R-:W-:Y:S01]  /*10930*/  F2FP.BF16.F32.PACK_AB R153, R155, R153 ;  /* 0x000000999b99723e */ /* 0x000fe200000010ff */
[-C--:B------:R-:W-:Y:S01]  /*10940*/  FMUL.FTZ R78, R78, R168.reuse ;  /* 0x000000a84e4e7220 */ /* 0x080fe20000410000 */
[-C--:B------:R-:W-:Y:S01]  /*10950*/  FMUL.FTZ R79, R79, R168.reuse ;  /* 0x000000a84f4f7220 */ /* 0x080fe20000410000 */
[----:B------:R-:W-:Y:S01]  /*10960*/  FADD.FTZ R3, R155, R3 ;  /* 0x000000039b037221 */ /* 0x000fe20000010000 */
[-C--:B------:R-:W-:Y:S01]  /*10970*/  FMUL.FTZ R82, R82, R168.reuse ;  /* 0x000000a852527220 */ /* 0x080fe20000410000 */
[----:B------:R-:W-:Y:S01]  /*10980*/  FMUL.FTZ R83, R83, R168 ;  /* 0x000000a853537220 */ /* 0x000fe20000410000 */
[----:B------:R-:W3:Y:S01]  /*10990*/  MUFU.EX2 R159, R159 ;  /* 0x0000009f009f7308 */ /* 0x000ee20000000800 */
[----:B0-----:R-:W-:Y:S01]  /*109a0*/  F2FP.BF16.F32.PACK_AB R158, R165, R164 ;  /* 0x000000a4a59e723e */ /* 0x001fe200000010ff */
[----:B------:R-:W-:Y:S01]  /*109b0*/  FMUL.FTZ R86, R86, R168 ;  /* 0x000000a856567220 */ /* 0x000fe20000410000 */
[----:B------:R-:W-:Y:S01]  /*109c0*/  F2FP.BF16.F32.PACK_AB R164, R177, R176 ;  /* 0x000000b0b1a4723e */ /* 0x000fe200000010ff */
[-C--:B------:R-:W-:Y:S01]  /*109d0*/  FMUL.FTZ R87, R87, R168.reuse ;  /* 0x000000a857577220 */ /* 0x080fe20000410000 */
[-C--:B------:R-:W-:Y:S01]  /*109e0*/  FMUL.FTZ R90, R90, R168.reuse ;  /* 0x000000a85a5a7220 */ /* 0x080fe20000410000 */
[-C--:B------:R-:W-:Y:S01]  /*109f0*/  FMUL.FTZ R91, R91, R168.reuse ;  /* 0x000000a85b5b7220 */ /* 0x080fe20000410000 */
[-C--:B------:R-:W-:Y:S01]  /*10a00*/  FMUL.FTZ R94, R94, R168.reuse ;  /* 0x000000a85e5e7220 */ /* 0x080fe20000410000 */
[----:B------:R0:W5:Y:S01]  /*10a10*/  MUFU.EX2 R210, R162 ;  /* 0x000000a200d27308 */ /* 0x0001620000000800 */
        /* <DEDUP_REMOVED lines=8> */
[C---:B---3--:R-:W-:Y:S01]  /*10aa0*/  FADD.FTZ R3, R159.reuse, R3 ;  /* 0x000000039f037221 */ /* 0x048fe20000010000 */
[----:B------:R-:W-:Y:S01]  /*10ab0*/  F2FP.BF16.F32.PACK_AB R155, R159, R181 ;  /* 0x000000b59f9b723e */ /* 0x000fe200000010ff */
[----:B------:R-:W-:Y:S01]  /*10ac0*/  BAR.SYNC.DEFER_BLOCKING 0xf, 0x100 ;  /* 0x03c4000000007b1d */ /* 0x000fe20000010000 */
[----:B0-----:R-:W-:Y:S01]  /*10ad0*/  F2FP.BF16.F32.PACK_AB R162, R173, R172 ;  /* 0x000000acada2723e */ /* 0x001fe200000010ff */
[-C--:B------:R-:W-:Y:S01]  /*10ae0*/  FMUL.FTZ R107, R107, R168.reuse ;  /* 0x000000a86b6b7220 */ /* 0x080fe20000410000 */
[-C--:B------:R-:W-:Y:S01]  /*10af0*/  FMUL.FTZ R110, R110, R168.reuse ;  /* 0x000000a86e6e7220 */ /* 0x080fe20000410000 */
[-C--:B------:R-:W-:Y:S01]  /*10b00*/  FMUL.FTZ R111, R111, R168.reuse ;  /* 0x000000a86f6f7220 */ /* 0x080fe20000410000 */
[-C--:B------:R-:W-:Y:S01]  /*10b10*/  FMUL.FTZ R114, R114, R168.reuse ;  /* 0x000000a872727220 */ /* 0x080fe20000410000 */
[----:B------:R-:W0:Y:S01]  /*10b20*/  MUFU.EX2 R208, R208 ;  /* 0x000000d000d07308 */ /* 0x000e220000000800 */
[----:B-----5:R-:W-:Y:S01]  /*10b30*/  FADD.FTZ R3, R210, R3 ;  /* 0x00000003d2037221 */ /* 0x020fe20000010000 */
[-C--:B------:R-:W-:Y:S01]  /*10b40*/  FMUL.FTZ R115, R115, R168.reuse ;  /* 0x000000a873737220 */ /* 0x080fe20000410000 */
[-C--:B------:R-:W-:Y:S01]  /*10b50*/  FMUL.FTZ R118, R118, R168.reuse ;  /* 0x000000a876767220 */ /* 0x080fe20000410000 */
[-C--:B------:R-:W-:Y:S01]  /*10b60*/  FMUL.FTZ R119, R119, R168.reuse ;  /* 0x000000a877777220 */ /* 0x080fe20000410000 */
[-C--:B------:R-:W-:Y:S01]  /*10b70*/  FMUL.FTZ R122, R122, R168.reuse ;  /* 0x000000a87a7a7220 */ /* 0x080fe20000410000 */
[-C--:B------:R-:W-:Y:S01]  /*10b80*/  FMUL.FTZ R123, R123, R168.reuse ;  /* 0x000000a87b7b7220 */ /* 0x080fe20000410000 */
[----:B------:R-:W-:Y:S01]  /*10b90*/  FMUL.FTZ R126, R126, R168 ;  /* 0x000000a87e7e7220 */ /* 0x000fe20000410000 */
        /* <DEDUP_REMOVED lines=9> */
[----:B0-----:R-:W-:Y:S01]  /*10c30*/  FADD.FTZ R3, R208, R3 ;  /* 0x00000003d0037221 */ /* 0x001fe20000010000 */
[----:B------:R0:W-:Y:S01]  /*10c40*/  STSM.16.M88.4 [R196+0x26800], R152 ;  /* 0x02680098c4007844 */ /* 0x0001e20000000200 */
[-C--:B------:R-:W-:Y:S01]  /*10c50*/  FMUL.FTZ R138, R138, R168.reuse ;  /* 0x000000a88a8a7220 */ /* 0x080fe20000410000 */
[-C--:B------:R-:W-:Y:S01]  /*10c60*/  FMUL.FTZ R139, R139, R168.reuse ;  /* 0x000000a88b8b7220 */ /* 0x080fe20000410000 */
[-C--:B------:R-:W-:Y:S01]  /*10c70*/  FMUL.FTZ R142, R142, R168.reuse ;  /* 0x000000a88e8e7220 */ /* 0x080fe20000410000 */
[-C--:B------:R-:W-:Y:S01]  /*10c80*/  FMUL.FTZ R143, R143, R168.reuse ;  /* 0x000000a88f8f7220 */ /* 0x080fe20000410000 */
[----:B------:R-:W-:Y:S01]  /*10c90*/  FMUL.FTZ R146, R146, R168 ;  /* 0x000000a892927220 */ /* 0x000fe20000410000 */
[----:B------:R-:W5:Y:S01]  /*10ca0*/  MUFU.EX2 R171, R171 ;  /* 0x000000ab00ab7308 */ /* 0x000f620000000800 */
[C---:B---3--:R-:W-:Y:S01]  /*10cb0*/  FADD.FTZ R3, R167.reuse, R3 ;  /* 0x00000003a7037221 */ /* 0x048fe20000010000 */
[----:B------:R-:W-:Y:S01]  /*10cc0*/  F2FP.BF16.F32.PACK_AB R159, R167, R208 ;  /* 0x000000d0a79f723e */ /* 0x000fe200000010ff */
[-C--:B------:R-:W-:Y:S01]  /*10cd0*/  FMUL.FTZ R147, R147, R168.reuse ;  /* 0x000000a893937220 */ /* 0x080fe20000410000 */
[-C--:B------:R-:W-:Y:S01]  /*10ce0*/  FMUL.FTZ R150, R150, R168.reuse ;  /* 0x000000a896967220 */ /* 0x080fe20000410000 */
[----:B------:R-:W-:-:S02]  /*10cf0*/  FMUL.FTZ R151, R151, R168 ;  /* 0x000000a897977220 */ /* 0x000fc40000410000 */
[----:B------:R0:W-:Y:S01]  /*10d00*/  STSM.16.M88.4 [R197], R156 ;  /* 0x0000009cc5007844 */ /* 0x0001e20000000200 */
[----:B------:R-:W3:Y:S01]  /*10d10*/  MUFU.EX2 R174, R174 ;  /* 0x000000ae00ae7308 */ /* 0x000ee20000000800 */
[----:B----4-:R-:W-:-:S07]  /*10d20*/  FADD.FTZ R3, R161, R3 ;  /* 0x00000003a1037221 */ /* 0x010fce0000010000 */
[----:B------:R-:W4:Y:S01]  /*10d30*/  MUFU.EX2 R175, R175 ;  /* 0x000000af00af7308 */ /* 0x000f220000000800 */
[C---:B-----5:R-:W-:Y:S01]  /*10d40*/  FADD.FTZ R3, R171.reuse, R3 ;  /* 0x00000003ab037221 */ /* 0x060fe20000010000 */
[----:B------:R-:W-:-:S06]  /*10d50*/  F2FP.BF16.F32.PACK_AB R161, R171, R161 ;  /* 0x000000a1aba1723e */ /* 0x000fcc00000010ff */
[----:B------:R-:W5:Y:S01]  /*10d60*/  MUFU.EX2 R180, R180 ;  /* 0x000000b400b47308 */ /* 0x000f620000000800 */
[----:B---3--:R-:W-:-:S07]  /*10d70*/  FADD.FTZ R3, R174, R3 ;  /* 0x00000003ae037221 */ /* 0x008fce0000010000 */
[----:B------:R-:W3:Y:S01]  /*10d80*/  MUFU.EX2 R165, R178 ;  /* 0x000000b200a57308 */ /* 0x000ee20000000800 */
[C---:B----4-:R-:W-:Y:S01]  /*10d90*/  FADD.FTZ R3, R175.reuse, R3 ;  /* 0x00000003af037221 */ /* 0x050fe20000010000 */
[----:B------:R-:W-:-:S05]  /*10da0*/  F2FP.BF16.F32.PACK_AB R163, R175, R174 ;  /* 0x000000aeafa3723e */ /* 0x000fca00000010ff */
[----:B------:R0:W-:Y:S01]  /*10db0*/  STSM.16.M88.4 [R199], R160 ;  /* 0x000000a0c7007844 */ /* 0x0001e20000000200 */
[----:B------:R-:W4:Y:S01]  /*10dc0*/  MUFU.EX2 R179, R179 ;  /* 0x000000b300b37308 */ /* 0x000f220000000800 */
[----:B-----5:R-:W-:-:S04]  /*10dd0*/  FADD.FTZ R0, R180, R0 ;  /* 0x00000000b4007221 */ /* 0x020fc80000010000 */
[C---:B------:R-:W-:Y:S01]  /*10de0*/  FADD.FTZ R0, R166.reuse, R0 ;  /* 0x00000000a6007221 */ /* 0x040fe20000010000 */
[----:B------:R-:W-:Y:S02]  /*10df0*/  F2FP.BF16.F32.PACK_AB R166, R166, R180 ;  /* 0x000000b4a6a6723e */ /* 0x000fe400000010ff */
[----:B------:R-:W5:Y:S01]  /*10e00*/  MUFU.EX2 R182, R182 ;  /* 0x000000b600b67308 */ /* 0x000f620000000800 */
[----:B---3--:R-:W-:-:S07]  /*10e10*/  FADD.FTZ R3, R165, R3 ;  /* 0x00000003a5037221 */ /* 0x008fce0000010000 */
[----:B------:R-:W3:Y:S01]  /*10e20*/  MUFU.EX2 R183, R183 ;  /* 0x000000b700b77308 */ /* 0x000ee20000000800 */
[C---:B----4-:R-:W-:Y:S01]  /*10e30*/  FADD.FTZ R3, R179.reuse, R3 ;  /* 0x00000003b3037221 */ /* 0x050fe20000010000 */
[----:B------:R-:W-:-:S03]  /*10e40*/  F2FP.BF16.F32.PACK_AB R165, R179, R165 ;  /* 0x000000a5b3a5723e */ /* 0x000fc600000010ff */
[----:B-----5:R-:W-:Y:S01]  /*10e50*/  FADD.FTZ R3, R182, R3 ;  /* 0x00000003b6037221 */ /* 0x020fe20000010000 */
[----:B---3--:R-:W-:-:S03]  /*10e60*/  F2FP.BF16.F32.PACK_AB R167, R183, R182 ;  /* 0x000000b6b7a7723e */ /* 0x008fc600000010ff */
[----:B------:R-:W-:Y:S02]  /*10e70*/  FADD.FTZ R3, R183, R3 ;  /* 0x00000003b7037221 */ /* 0x000fe40000010000 */
[----:B------:R0:W-:Y:S01]  /*10e80*/  STSM.16.M88.4 [R198], R164 ;  /* 0x000000a4c6007844 */ /* 0x0001e20000000200 */
[----:B------:R-:W-:Y:S05]  /*10e90*/  @!P0 BRA `(.L_x_2768) ;  /* 0x0000000000048947 */ /* 0x000fea0003800000 */
[----:B------:R-:W-:Y:S01]  /*10ea0*/  BPT.TRAP 0x1 ;  /* 0x000000040000795c */ /* 0x000fe20000300000 */
.L_x_2768:
[----:B------:R3:W4:Y:S01]  /*10eb0*/  SYNCS.PHASECHK.TRANS64.TRYWAIT P3, [R14+URZ+0x28c50], R207 ;  /* 0x028c50cf0e0075a7 */ /* 0x000722000806017f */
[----:B------:R-:W-:Y:S05]  /*10ec0*/  @!P0 BRA `(.L_x_2769) ;  /* 0x0000000000048947 */ /* 0x000fea0003800000 */
[----:B------:R-:W-:Y:S01]  /*10ed0*/  BPT.TRAP 0x1 ;  /* 0x000000040000795c */ /* 0x000fe20000300000 */
.L_x_2769:
[----:B------:R-:W-:Y:S04]  /*10ee0*/  BSSY B2, `(.L_x_2770) ;  /* 0x0000004000027945 */ /* 0x000fe80003800000 */
[----:B----4-:R-:W-:Y:S05]  /*10ef0*/  @P3 BRA `(.L_x_2771) ;  /* 0x0000000000083947 */ /* 0x010fea0003800000 */
[----:B------:R-:W4:Y:S02]  /*10f00*/  SYNCS.PHASECHK.TRANS64.TRYWAIT P3, [R14+URZ+0x28c50], R207 ;  /* 0x028c50cf0e0075a7 */ /* 0x000f24000806017f */
[----:B----4-:R-:W-:Y:S05]  /*10f10*/  @!P3 BRA `(.L_x_2772) ;  /* 0x000001280068b947 */ /* 0x010fea0003800000 */
.L_x_2771:
[----:B------:R-:W-:Y:S05]  /*10f20*/  BSYNC B2 ;  /* 0x0000000000027941 */ /* 0x000fea0003800000 */
.L_x_2770:
[----:B------:R-:W-:Y:S01]  /*10f30*/  IMAD R168, R18, 0x1000, R190 ;  /* 0x0000100012a87824 */ /* 0x000fe200078e02be */
[----:B------:R-:W-:Y:S01]  /*10f40*/  WARPGROUP.ARRIVE ;  /* 0x00000000000079c5 */ /* 0x000fe20000000000 */
[----:B------:R-:W-:Y:S02]  /*10f50*/  IMAD.MOV.U32 R169, RZ, RZ, 0x40000040 ;  /* 0x40000040ffa97424 */ /* 0x000fe400078e00ff */
[----:B-1234-:R-:W-:Y:S01]  /*10f60*/  @!P1 VIADD R14, R14, 0x28c60 ;  /* 0x00028c600e0e9836 */ /* 0x01efe20000000000 */
[----:B------:R-:W-:Y:S01]  /*10f70*/  R2UR UR6, R168 ;  /* 0x00000000a80672ca */ /* 0x000fe200000e0000 */
[----:B------:R-:W-:Y:S01]  /*10f80*/  IMAD.MOV.U32 R208, RZ, RZ, R20 ;  /* 0x000000ffffd07224 */ /* 0x000fe200078e0014 */
[----:B------:R-:W-:Y:S01]  /*10f90*/  R2UR UR7, R169 ;  /* 0x00000000a90772ca */ /* 0x000fe200000e0000 */
[----:B------:R-:W-:Y:S01]  /*10fa0*/  IMAD.MOV.U32 R169, RZ, RZ, 0x40000040 ;  /* 0x40000040ffa97424 */ /* 0x000fe200078e00ff */
[----:B------:R-:W-:Y:S01]  /*10fb0*/  @!P1 PRMT R14, RZ, 0x654, R14 ;  /* 0x00000654ff0e9816 */ /* 0x000fe2000000000e */
[----:B------:R-:W-:-:S02]  /*10fc0*/  IMAD.MOV.U32 R209, RZ, RZ, R12 ;  /* 0x000000ffffd17224 */ /* 0x000fc400078e000c */
[----:B------:R-:W-:-:S08]  /*10fd0*/  IMAD.MOV.U32 R210, RZ, RZ, R18 ;  /* 0x000000ffffd27224 */ /* 0x000fd000078e0012 */
[----:B------:R-:W-:Y:S03]  /*10fe0*/  HGMMA.64x256x16.F32.BF16 R24, R152, gdesc[UR4].tnspB, R24, gsb0 ;  /* 0x43e0000498187df0 */ /* 0x000fe60008001818 */
[----:B------:R-:W-:Y:S02]  /*10ff0*/  WARPGROUP.DEPBAR.LE gsb0, 0x0 ;  /* 0x00008000000079c5 */ /* 0x000fe40000010000 */
[----:B0-----:R-:W-:Y:S01]  /*11000*/  VIADD R152, R168, 0x80 ;  /* 0x00000080a8987836 */ /* 0x001fe20000000000 */
        /* <DEDUP_REMOVED lines=32> */
.L_x_2762:
[----:B-1----:R-:W-:-:S07]  /*11210*/  IMAD.MOV.U32 R14, RZ, RZ, R206 ;  /* 0x000000ffff0e7224 */ /* 0x002fce00078e00ce */
.L_x_2761:
[----:B------:R-:W-:Y:S05]  /*11220*/  BSYNC B0 ;  /* 0x0000000000007941 */ /* 0x000fea0003800000 */
.L_x_2760:
[----:B------:R-:W-:Y:S01]  /*11230*/  ISETP.GE.AND P2, PT, R14, R202, PT ;  /* 0x000000ca0e00720c */ /* 0x000fe20003f46270 */
[----:B------:R-:W-:-:S12]  /*11240*/  BSSY B0, `(.L_x_2774) ;  /* 0x000024e000007945 */ /* 0x000fd80003800000 */
[----:B------:R-:W-:Y:S05]  /*11250*/  @!P2 BRA `(.L_x_2775) ;  /* 0x000000240030a947 */ /* 0x000fea0003800000 */
[----:B------:R-:W-:Y:S02]  /*11260*/  IMAD.MOV.U32 R208, RZ, RZ, R20 ;  /* 0x000000ffffd07224 */ /* 0x000fe400078e0014 */
[----:B------:R-:W-:Y:S02]  /*11270*/  IMAD.MOV.U32 R210, RZ, RZ, R12 ;  /* 0x000000ffffd27224 */ /* 0x000fe400078e000c */
[----:B------:R-:W-:-:S07]  /*11280*/  IMAD.MOV.U32 R209, RZ, RZ, R18 ;  /* 0x000000ffffd17224 */ /* 0x000fce00078e0012 */
.L_x_2794:
[----:B------:R-:W-:-:S05]  /*11290*/  VIADD R18, R209, 0x1 ;  /* 0x00000001d1127836 */ /* 0x000fca0000000000 */
[----:B------:R-:W-:-:S04]  /*112a0*/  ISETP.NE.AND P2, PT, R18, 0x2, PT ;  /* 0x000000021200780c */ /* 0x000fc80003f45270 */
[----:B------:R-:W-:Y:S02]  /*112b0*/  SEL R12, RZ, 0x1, P2 ;  /* 0x00000001ff0c7807 */ /* 0x000fe40001000000 */
[----:B------:R-:W-:Y:S02]  /*112c0*/  SEL R18, R18, RZ, P2 ;  /* 0x000000ff12127207 */ /* 0x000fe40001000000 */
[----:B------:R-:W-:Y:S01]  /*112d0*/  LOP3.LUT R19, R19, R12, RZ, 0x3c, !PT ;  /* 0x0000000c13137212 */ /* 0x000fe200078e3cff */
[----:B-1----:R-:W-:Y:S06]  /*112e0*/  @!P0 BRA `(.L_x_2776) ;  /* 0x0000000000048947 */ /* 0x002fec0003800000 */
[----:B------:R-:W-:Y:S01]  /*112f0*/  BPT.TRAP 0x1 ;  /* 0x000000040000795c */ /* 0x000fe20000300000 */
.L_x_2776:
[----:B------:R-:W-:Y:S01]  /*11300*/  IMAD R206, R18, 0x8, R2 ;  /* 0x0000000812ce7824 */ /* 0x000fe200078e0202 */
[----:B------:R-:W-:-:S04]  /*11310*/  SHF.L.U32 R207, R19, 0x1f, RZ ;  /* 0x0000001f13cf7819 */ /* 0x000fc800000006ff */
[----:B------:R1:W2:Y:S01]  /*11320*/  SYNCS.PHASECHK.TRANS64.TRYWAIT P2, [R206+URZ+0x28c30], R207 ;  /* 0x028c30cfce0075a7 */ /* 0x0002a2000804017f */
[----:B------:R-:W-:Y:S05]  /*11330*/  @!P0 BRA `(.L_x_2777) ;  /* 0x0000000000048947 */ /* 0x000fea0003800000 */
[----:B------:R-:W-:Y:S01]  /*11340*/  BPT.TRAP 0x1 ;  /* 0x000000040000795c */ /* 0x000fe20000300000 */
.L_x_2777:
[----:B------:R-:W-:Y:S01]  /*11350*/  BSSY B1, `(.L_x_2778) ;  /* 0x0000006000017945 */ /* 0x000fe20003800000 */
[----:B------:R-:W-:Y:S02]  /*11360*/  IMAD R12, R18, 0x200, R15 ;  /* 0x00000200120c7824 */ /* 0x000fe400078e020f */
[----:B------:R-:W-:Y:S01]  /*11370*/  IMAD.MOV.U32 R13, RZ, RZ, 0x40000040 ;  /* 0x40000040ff0d7424 */ /* 0x000fe200078e00ff */
[----:B--2---:R-:W-:Y:S06]  /*11380*/  @P2 BRA `(.L_x_2779) ;  /* 0x0000000000082947 */ /* 0x004fec0003800000 */
[----:B------:R-:W2:Y:S02]  /*11390*/  SYNCS.PHASECHK.TRANS64.TRYWAIT P2, [R206+URZ+0x28c30], R207 ;  /* 0x028c30cfce0075a7 */ /* 0x000ea4000804017f */
[----:B--2---:R-:W-:Y:S05]  /*113a0*/  @!P2 BRA `(.L_x_2780) ;  /* 0x000001240058a947 */ /* 0x004fea0003800000 */
.L_x_2779:
[----:B------:R-:W-:Y:S05]  /*113b0*/  BSYNC B1 ;  /* 0x0000000000017941 */ /* 0x000fea0003800000 */
.L_x_2778:
[C---:B------:R-:W-:Y:S01]  /*113c0*/  R2UR UR6, R12.reuse ;  /* 0x000000000c0672ca */ /* 0x040fe200000e0000 */
[----:B------:R-:W-:Y:S01]  /*113d0*/  WARPGROUP.ARRIVE ;  /* 0x00000000000079c5 */ /* 0x000fe20000000000 */
[----:B------:R-:W-:Y:S01]  /*113e0*/  R2UR UR7, R13 ;  /* 0x000000000d0772ca */ /* 0x000fe200000e0000 */
[----:B------:R-:W-:Y:S01]  /*113f0*/  VIADD R20, R12, 0x2 ;  /* 0x000000020c147836 */ /* 0x000fe20000000000 */
[----:B------:R-:W-:Y:S01]  /*11400*/  R2UR UR4, R4 ;  /* 0x00000000040472ca */ /* 0x000fe200000e0000 */
[----:B------:R-:W-:Y:S01]  /*11410*/  IMAD.MOV.U32 R21, RZ, RZ, 0x40000040 ;  /* 0x40000040ff157424 */ /* 0x000fe200078e00ff */
[----:B------:R-:W-:Y:S01]  /*11420*/  R2UR UR5, R5 ;  /* 0x00000000050572ca */ /* 0x000fe200000e0000 */
[----:B------:R-:W-:Y:S02]  /*11430*/  IMAD.MOV.U32 R13, RZ, RZ, 0x40000040 ;  /* 0x40000040ff0d7424 */ /* 0x000fe400078e00ff */
[----:B------:R-:W-:-:S10]  /*11440*/  IMAD.IADD R231, R201, 0x1, R192 ;  /* 0x00000001c9e77824 */ /* 0x000fd400078e02c0 */
        /* <DEDUP_REMOVED lines=9> */
[----:B------:R-:W-:-:S10]  /*114e0*/  WARPGROUP.ARRIVE ;  /* 0x00000000000079c5 */ /* 0x000fd40000000000 */
[----:B------:R-:W-:Y:S01]  /*114f0*/  HGMMA.64x64x16.F32.BF16 R152, gdesc[UR4], R152, gsb0 ;  /* 0x00e00000049879f0 */ /* 0x000fe20008001898 */
[----:B------:R-:W-:Y:S01]  /*11500*/  R2UR UR6, R20 ;  /* 0x00000000140672ca */ /* 0x000fe200000e0000 */
[----:B------:R-:W-:Y:S01]  /*11510*/  IMAD.SHL.U32 R20, R14, 0x40, RZ ;  /* 0x000000400e147824 */ /* 0x000fe200078e00ff */
[----:B------:R-:W-:Y:S02]  /*11520*/  R2UR UR7, R21 ;  /* 0x00000000150772ca */ /* 0x000fe400000e0000 */
[----:B------:R-:W-:Y:S02]  /*11530*/  R2UR UR4, R8 ;  /* 0x00000000080472ca */ /* 0x000fe400000e0000 */
[----:B------:R-:W-:Y:S02]  /*11540*/  R2UR UR5, R9 ;  /* 0x00000000090572ca */ /* 0x000fe400000e0000 */
[----:B0-----:R-:W-:-:S04]  /*11550*/  IADD3 R212, -R186, 0x1, -R20 ;  /* 0x00000001bad47810 */ /* 0x001fc80007ffe914 */
[----:B------:R-:W-:Y:S01]  /*11560*/  IADD3 R212, -R22, R212, R23 ;  /* 0x000000d416d47210 */ /* 0x000fe20007ffe117 */
[----:B------:R-:W-:Y:S02]  /*11570*/  WARPGROUP.DEPBAR.LE gsb0, 0x0 ;  /* 0x00008000000079c5 */ /* 0x000fe40000010000 */
[----:B------:R-:W-:-:S06]  /*11580*/  WARPGROUP.ARRIVE ;  /* 0x00000000000079c5 */ /* 0x000fcc0000000000 */
[----:B------:R-:W-:Y:S01]  /*11590*/  HGMMA.64x64x16.F32.BF16 R152, gdesc[UR4], R152, gsb0 ;  /* 0x00e00000049879f0 */ /* 0x000fe20008001898 */
[----:B------:R-:W-:Y:S02]  /*115a0*/  R2UR UR6, R12 ;  /* 0x000000000c0672ca */ /* 0x000fe400000e0000 */
[----:B------:R-:W-:Y:S01]  /*115b0*/  R2UR UR7, R13 ;  /* 0x000000000d0772ca */ /* 0x000fe200000e0000 */
[----:B------:R-:W0:Y:S01]  /*115c0*/  @P5 LDC R12, c[0x0][0x450] ;  /* 0x00011400ff0c5b82 */ /* 0x000e220000000800 */
[----:B------:R-:W-:Y:S02]  /*115d0*/  R2UR UR4, R6 ;  /* 0x00000000060472ca */ /* 0x000fe400000e0000 */
[----:B------:R-:W-:-:S05]  /*115e0*/  R2UR UR5, R7 ;  /* 0x00000000070572ca */ /* 0x000fca00000e0000 */
[----:B------:R-:W3:Y:S02]  /*115f0*/  @P5 LDC R13, c[0x0][0x44c] ;  /* 0x00011300ff0d5b82 */ /* 0x000ee40000000800 */
[----:B---3--:R-:W-:-:S05]  /*11600*/  @P5 IMAD.HI.U32 R13, R231, R13, RZ ;  /* 0x0000000de70d5227 */ /* 0x008fca00078e00ff */
[----:B0-----:R-:W-:Y:S01]  /*11610*/  @P5 SHF.R.U32.HI R231, RZ, R12, R13 ;  /* 0x0000000cffe75219 */ /* 0x001fe2000001160d */
[----:B------:R-:W-:-:S04]  /*11620*/  @!P1 VIADD R12, R206, 0x28c40 ;  /* 0x00028c40ce0c9836 */ /* 0x000fc80000000000 */
[----:B------:R-:W0:Y:S01]  /*11630*/  SHFL.IDX PT, R232, R231, RZ, 0x1c1f ;  /* 0x001c1fffe7e87589 */ /* 0x000e2200000e0000 */
[----:B------:R-:W-:Y:S01]  /*11640*/  @!P1 PRMT R12, RZ, 0x654, R12 ;  /* 0x00000654ff0c9816 */ /* 0x000fe2000000000c */
[----:B------:R-:W-:Y:S02]  /*11650*/  WARPGROUP.DEPBAR.LE gsb0, 0x0 ;  /* 0x00008000000079c5 */ /* 0x000fe40000010000 */
[----:B------:R-:W-:-:S06]  /*11660*/  WARPGROUP.ARRIVE ;  /* 0x00000000000079c5 */ /* 0x000fcc0000000000 */
[----:B------:R-:W-:Y:S01]  /*11670*/  HGMMA.64x64x16.F32.BF16 R152, gdesc[UR4], R152, gsb0 ;  /* 0x00e00000049879f0 */ /* 0x000fe20008001898 */
[----:B------:R-:W-:Y:S01]  /*11680*/  ULDC UR4, c[0x0][0x9dc] ;  /* 0x0002770000047ab9 */ /* 0x000fe20000000800 */
[----:B------:R-:W-:Y:S01]  /*11690*/  ULDC UR5, c[0x0][0x9e0] ;  /* 0x0002780000057ab9 */ /* 0x000fe20000000800 */
[----:B------:R-:W-:Y:S01]  /*116a0*/  ULOP3.LUT UR4, URZ, UR4, URZ, 0x33, !UPT ;  /* 0x000000043f047292 */ /* 0x000fe2000f8e333f */
[----:B------:R-:W-:-:S04]  /*116b0*/  VIADD R213, R212, UR5 ;  /* 0x00000005d4d57c36 */ /* 0x000fc80008000000 */
[----:B0-----:R-:W-:Y:S02]  /*116c0*/  IMAD.IADD R211, R213, 0x1, R232 ;  /* 0x00000001d5d37824 */ /* 0x001fe400078e02e8 */
[----:B------:R-:W-:-:S04]  /*116d0*/  VIADD R212, R212, UR4 ;  /* 0x00000004d4d47c36 */ /* 0x000fc80008000000 */
[----:B------:R-:W-:Y:S01]  /*116e0*/  IMAD.IADD R21, R212, 0x1, R232 ;  /* 0x00000001d4157824 */ /* 0x000fe200078e02e8 */
[----:B------:R-:W-:Y:S02]  /*116f0*/  WARPGROUP.DEPBAR.LE gsb0, 0x0 ;  /* 0x00008000000079c5 */ /* 0x000fe40000010000 */
[----:B------:R0:W-:Y:S01]  /*11700*/  @!P1 SYNCS.ARRIVE.TRANS64.RED.A1T0 RZ, [R12+URZ], RZ ;  /* 0x000000ff0cff99a7 */ /* 0x0001e2000810043f */
[----:B------:R-:W-:Y:S05]  /*11710*/  @!P6 BRA `(.L_x_2781) ;  /* 0x000000000060e947 */ /* 0x000fea0003800000 */
[----:B------:R-:W-:Y:S01]  /*11720*/  IADD3 R232, -R22, R23, R232 ;  /* 0x0000001716e87210 */ /* 0x000fe20007ffe1e8 */
[----:B------:R-:W-:Y:S03]  /*11730*/  BSSY B1, `(.L_x_2782) ;  /* 0x0000012000017945 */ /* 0x000fe60003800000 */
[----:B------:R-:W-:-:S13]  /*11740*/  ISETP.GT.AND P2, PT, R232, -0x1, PT ;  /* 0xffffffffe800780c */ /* 0x000fda0003f44270 */
[----:B------:R-:W-:Y:S05]  /*11750*/  @P2 BRA `(.L_x_2783) ;  /* 0x0000000000242947 */ /* 0x000fea0003800000 */
[----:B------:R-:W-:Y:S01]  /*11760*/  ULDC UR4, c[0x0][0x9e4] ;  /* 0x0002790000047ab9 */ /* 0x000fe20000000800 */
[----:B------:R-:W-:Y:S01]  /*11770*/  LOP3.LUT R232, RZ, R232, RZ, 0x33, !PT ;  /* 0x000000e8ffe87212 */ /* 0x000fe200078e33ff */
[----:B------:R-:W-:-:S05]  /*11780*/  IMAD.U32 R233, RZ, RZ, UR4 ;  /* 0x00000004ffe97e24 */ /* 0x000fca000f8e00ff */
[----:B------:R-:W-:-:S13]  /*11790*/  ISETP.NE.AND P2, PT, R233, 0x1, PT ;  /* 0x00000001e900780c */ /* 0x000fda0003f45270 */
[----:B0-----:R-:W0:Y:S02]  /*117a0*/  @P2 LDC.64 R12, c[0x0][0x9e8] ;  /* 0x00027a00ff0c2b82 */ /* 0x001e240000000a00 */
[----:B0-----:R-:W-:-:S05]  /*117b0*/  @P2 IMAD.HI.U32 R12, R232, R12, RZ ;  /* 0x0000000ce80c2227 */ /* 0x001fca00078e00ff */
[----:B------:R-:W-:-:S04]  /*117c0*/  @P2 SHF.R.U32.HI R232, RZ, R13, R12 ;  /* 0x0000000dffe82219 */ /* 0x000fc8000001160c */
[----:B------:R-:W-:Y:S01]  /*117d0*/  LOP3.LUT R232, RZ, R232, RZ, 0x33, !PT ;  /* 0x000000e8ffe87212 */ /* 0x000fe200078e33ff */
[----:B------:R-:W-:Y:S06]  /*117e0*/  BRA `(.L_x_2784) ;  /* 0x0000000000187947 */ /* 0x000fec0003800000 */
.L_x_2783:
[----:B------:R-:W-:Y:S02]  /*117f0*/  ULDC UR4, c[0x0][0x9e4] ;  /* 0x0002790000047ab9 */ /* 0x000fe40000000800 */
[----:B------:R-:W-:-:S05]  /*11800*/  IMAD.U32 R233, RZ, RZ, UR4 ;  /* 0x00000004ffe97e24 */ /* 0x000fca000f8e00ff */
[----:B------:R-:W-:-:S13]  /*11810*/  ISETP.NE.AND P2, PT, R233, 0x1, PT ;  /* 0x00000001e900780c */ /* 0x000fda0003f45270 */
[----:B0-----:R-:W0:Y:S02]  /*11820*/  @P2 LDC.64 R12, c[0x0][0x9e8] ;  /* 0x00027a00ff0c2b82 */ /* 0x001e240000000a00 */
[----:B0-----:R-:W-:-:S05]  /*11830*/  @P2 IMAD.HI.U32 R12, R232, R12, RZ ;  /* 0x0000000ce80c2227 */ /* 0x001fca00078e00ff */
[----:B------:R-:W-:-:S07]  /*11840*/  @P2 SHF.R.U32.HI R232, RZ, R13, R12 ;  /* 0x0000000dffe82219 */ /* 0x000fce000001160c */
.L_x_2784:
[----:B------:R-:W-:Y:S05]  /*11850*/  BSYNC B1 ;  /* 0x0000000000017941 */ /* 0x000fea0003800000 */
.L_x_2782:
[----:B------:R-:W-:-:S04]  /*11860*/  IMAD R232, R232, R233, -R20 ;  /* 0x000000e9e8e87224 */ /* 0x000fc800078e0a14 */
[----:B------:R-:W-:-:S05]  /*11870*/  IMAD.IADD R232, R232, 0x1, -R186 ;  /* 0x00000001e8e87824 */ /* 0x000fca00078e0aba */
[----:B------:R-:W-:Y:S02]  /*11880*/  VIMNMX R21, R21, R232, !PT ;  /* 0x000000e815157248 */ /* 0x000fe40007fe0100 */
[----:B------:R-:W-:-:S07]  /*11890*/  VIADDMNMX R211, R232, R233, R211, PT ;  /* 0x000000e9e8d37246 */ /* 0x000fce00038001d3 */
.L_x_2781:
[----:B------:R-:W-:Y:S01]  /*118a0*/  ISETP.GT.AND P2, PT, R14, -0x1, PT ;  /* 0xffffffff0e00780c */ /* 0x000fe20003f44270 */
[----:B------:R-:W3:Y:S03]  /*118b0*/  SHFL.IDX PT, R231, R231, 0x1, 0x1c1f ;  /* 0x003c1f00e7e77f89 */ /* 0x000ee600000e0000 */
[C---:B------:R-:W-:Y:S02]  /*118c0*/  ISETP.GT.AND P4, PT, R21.reuse, RZ, P2 ;  /* 0x000000ff1500720c */ /* 0x040fe40001784270 */
[----:B------:R-:W-:Y:S02]  /*118d0*/  ISETP.GT.AND P3, PT, R21, 0x1, P2 ;  /* 0x000000011500780c */ /* 0x000fe40001764270 */
[C---:B------:R-:W-:Y:S02]  /*118e0*/  ISETP.LT.OR P4, PT, R211.reuse, 0x1, P4 ;  /* 0x00000001d300780c */ /* 0x040fe40002781670 */
[----:B------:R-:W-:-:S02]  /*118f0*/  ISETP.LT.OR P3, PT, R211, 0x2, P3 ;  /* 0x00000002d300780c */ /* 0x000fc40001f61670 */
[----:B------:R-:W-:Y:S02]  /*11900*/  FSEL R152, R152, -INF , !P4 ;  /* 0xff80000098987808 */ /* 0x000fe40006000000 */
[----:B------:R-:W-:Y:S02]  /*11910*/  FSEL R153, R153, -INF , !P3 ;  /* 0xff80000099997808 */ /* 0x000fe40005800000 */
[C---:B------:R-:W-:Y:S02]  /*11920*/  ISETP.GT.AND P4, PT, R21.reuse, 0x8, P2 ;  /* 0x000000081500780c */ /* 0x040fe40001784270 */
[----:B------:R-:W-:Y:S02]  /*11930*/  ISETP.GT.AND P3, PT, R21, 0x9, P2 ;  /* 0x000000091500780c */ /* 0x000fe40001764270 */
[C---:B------:R-:W-:Y:S02]  /*11940*/  ISETP.LT.OR P4, PT, R211.reuse, 0x9, P4 ;  /* 0x00000009d300780c */ /* 0x040fe40002781670 */
[----:B------:R-:W-:-:S02]  /*11950*/  ISETP.LT.OR P3, PT, R211, 0xa, P3 ;  /* 0x0000000ad300780c */ /* 0x000fc40001f61670 */
[----:B------:R-:W-:Y:S01]  /*11960*/  FSEL R156, R156, -INF , !P4 ;  /* 0xff8000009c9c7808 */ /* 0x000fe20006000000 */
[--C-:B---3--:R-:W-:Y:S01]  /*11970*/  IMAD.IADD R213, R213, 0x1, R231.reuse ;  /* 0x00000001d5d57824 */ /* 0x108fe200078e02e7 */
[----:B------:R-:W-:Y:S01]  /*11980*/  FSEL R157, R157, -INF , !P3 ;  /* 0xff8000009d9d7808 */ /* 0x000fe20005800000 */
[----:B------:R-:W-:Y:S01]  /*11990*/  IMAD.IADD R212, R212, 0x1, R231 ;  /* 0x00000001d4d47824 */ /* 0x000fe200078e02e7 */
[C---:B------:R-:W-:Y:S02]  /*119a0*/  ISETP.GT.AND P4, PT, R21.reuse, 0x10, P2 ;  /* 0x000000101500780c */ /* 0x040fe40001784270 */
        /* <DEDUP_REMOVED lines=34> */
[----:B------:R-:W-:Y:S01]  /*11bd0*/  FSEL R181, R181, -INF , !P3 ;  /* 0xff800000b5b57808 */ /* 0x000fe20005800000 */
[----:B------:R-:W-:Y:S08]  /*11be0*/  @!P6 BRA `(.L_x_2785) ;  /* 0x000000000060e947 */ /* 0x000ff00003800000 */
        /* <DEDUP_REMOVED lines=13> */
.L_x_2787:
[----:B------:R-:W-:Y:S02]  /*11cc0*/  ULDC UR4, c[0x0][0x9e4] ;  /* 0x0002790000047ab9 */ /* 0x000fe40000000800 */
[----:B------:R-:W-:-:S05]  /*11cd0*/  IMAD.U32 R21, RZ, RZ, UR4 ;  /* 0x00000004ff157e24 */ /* 0x000fca000f8e00ff */
[----:B------:R-:W-:-:S13]  /*11ce0*/  ISETP.NE.AND P3, PT, R21, 0x1, PT ;  /* 0x000000011500780c */ /* 0x000fda0003f65270 */
[----:B0-----:R-:W0:Y:S02]  /*11cf0*/  @P3 LDC.64 R12, c[0x0][0x9e8] ;  /* 0x00027a00ff0c3b82 */ /* 0x001e240000000a00 */
[----:B0-----:R-:W-:-:S05]  /*11d00*/  @P3 IMAD.HI.U32 R12, R231, R12, RZ ;  /* 0x0000000ce70c3227 */ /* 0x001fca00078e00ff */
[----:B------:R-:W-:-:S07]  /*11d10*/  @P3 SHF.R.U32.HI R231, RZ, R13, R12 ;  /* 0x0000000dffe73219 */ /* 0x000fce000001160c */
.L_x_2788:
[----:B------:R-:W-:Y:S05]  /*11d20*/  BSYNC B1 ;  /* 0x0000000000017941 */ /* 0x000fea0003800000 */
.L_x_2786:
[----:B------:R-:W-:-:S04]  /*11d30*/  IMAD R20, R231, R21, -R20 ;  /* 0x00000015e7147224 */ /* 0x000fc800078e0a14 */
[----:B------:R-:W-:-:S05]  /*11d40*/  IMAD.IADD R20, R20, 0x1, -R186 ;  /* 0x0000000114147824 */ /* 0x000fca00078e0aba */
[----:B------:R-:W-:Y:S02]  /*11d50*/  VIMNMX R212, R212, R20, !PT ;  /* 0x00000014d4d47248 */ /* 0x000fe40007fe0100 */
[----:B------:R-:W-:-:S07]  /*11d60*/  VIADDMNMX R213, R20, R21, R213, PT ;  /* 0x0000001514d57246 */ /* 0x000fce00038001d5 */
.L_x_2785:
[----:B0-----:R-:W-:Y:S01]  /*11d70*/  FMNMX.FTZ R12, R152, R210, !PT ;  /* 0x000000d2980c7209 */ /* 0x001fe20007810000 */
[----:B------:R-:W-:-:S03]  /*11d80*/  ULDC UR4, c[0x0][0x988] ;  /* 0x0002620000047ab9 */ /* 0x000fc60000000800 */
        /* <DEDUP_REMOVED lines=18> */
[----:B0-----:R-:W-:Y:S01]  /*11eb0*/  FMNMX.FTZ R12, R12, R13, !PT ;  /* 0x0000000d0c0c7209 */ /* 0x001fe20007810000 */
[----:B------:R-:W-:-:S03]  /*11ec0*/  IMAD.U32 R13, RZ, RZ, UR4 ;  /* 0x00000004ff0d7e24 */ /* 0x000fc6000f8e00ff */
[C---:B------:R-:W-:Y:S01]  /*11ed0*/  FSETP.NEU.FTZ.AND P3, PT, R12.reuse, -INF , PT ;  /* 0xff8000000c00780b */ /* 0x040fe20003f7d000 */
[----:B------:R-:W-:-:S03]  /*11ee0*/  FMUL.FTZ R20, R12, R13 ;  /* 0x0000000d0c147220 */ /* 0x000fc60000410000 */
[----:B------:R-:W-:Y:S02]  /*11ef0*/  FSEL R21, R12, RZ, P3 ;  /* 0x000000ff0c157208 */ /* 0x000fe40001800000 */
[----:B------:R-:W-:Y:S02]  /*11f00*/  FSEL R20, R20, RZ, P3 ;  /* 0x000000ff14147208 */ /* 0x000fe40001800000 */
[----:B------:R-:W-:Y:S01]  /*11f10*/  ISETP.GT.AND P3, PT, R212, 0x1, P2 ;  /* 0x00000001d400780c */ /* 0x000fe20001764270 */
[----:B------:R-:W-:Y:S02]  /*11f20*/  FADD.FTZ R21, -R21, R210 ;  /* 0x000000d215157221 */ /* 0x000fe40000010100 */
[-CC-:B------:R-:W-:Y:S01]  /*11f30*/  FFMA.FTZ R152, R152, R13.reuse, -R20.reuse ;  /* 0x0000000d98987223 */ /* 0x180fe20000010814 */
[----:B------:R-:W-:Y:S01]  /*11f40*/  ISETP.LT.OR P4, PT, R213, 0x2, P3 ;  /* 0x00000002d500780c */ /* 0x000fe20001f81670 */
[-CC-:B------:R-:W-:Y:S01]  /*11f50*/  FFMA.FTZ R153, R153, R13.reuse, -R20.reuse ;  /* 0x0000000d99997223 */ /* 0x180fe20000010814 */
[----:B------:R-:W-:Y:S01]  /*11f60*/  ISETP.GT.AND P3, PT, R212, 0x8, P2 ;  /* 0x00000008d400780c */ /* 0x000fe20001764270 */
[-CC-:B------:R-:W-:Y:S01]  /*11f70*/  FFMA.FTZ R156, R156, R13.reuse, -R20.reuse ;  /* 0x0000000d9c9c7223 */ /* 0x180fe20000010814 */
[----:B------:R-:W-:Y:S01]  /*11f80*/  FSEL R155, R155, -INF , !P4 ;  /* 0xff8000009b9b7808 */ /* 0x000fe20006000000 */
[-CC-:B------:R-:W-:Y:S01]  /*11f90*/  FFMA.FTZ R157, R157, R13.reuse, -R20.reuse ;  /* 0x0000000d9d9d7223 */ /* 0x180fe20000010814 */
[----:B------:R-:W-:Y:S01]  /*11fa0*/  ISETP.GT.AND P4, PT, R212, 0x9, P2 ;  /* 0x00000009d400780c */ /* 0x000fe20001784270 */
[-CC-:B------:R-:W-:Y:S01]  /*11fb0*/  FFMA.FTZ R160, R160, R13.reuse, -R20.reuse ;  /* 0x0000000da0a07223 */ /* 0x180fe20000010814 */
[----:B------:R-:W-:Y:S01]  /*11fc0*/  ISETP.LT.OR P3, PT, R213, 0x9, P3 ;  /* 0x00000009d500780c */ /* 0x000fe20001f61670 */
[-CC-:B------:R-:W-:Y:S01]  /*11fd0*/  FFMA.FTZ R161, R161, R13.reuse, -R20.reuse ;  /* 0x0000000da1a17223 */ /* 0x180fe20000010814 */
[----:B------:R-:W-:Y:S01]  /*11fe0*/  ISETP.LT.OR P4, PT, R213, 0xa, P4 ;  /* 0x0000000ad500780c */ /* 0x000fe20002781670 */
[-CC-:B------:R-:W-:Y:S01]  /*11ff0*/  FFMA.FTZ R164, R164, R13.reuse, -R20.reuse ;  /* 0x0000000da4a47223 */ /* 0x180fe20000010814 */
[----:B------:R-:W-:Y:S01]  /*12000*/  FSEL R158, R158, -INF , !P3 ;  /* 0xff8000009e9e7808 */ /* 0x000fe20005800000 */
[-CC-:B------:R-:W-:Y:S01]  /*12010*/  FFMA.FTZ R165, R165, R13.reuse, -R20.reuse ;  /* 0x0000000da5a57223 */ /* 0x180fe20000010814 */
[----:B------:R-:W-:Y:S01]  /*12020*/  FSEL R159, R159, -INF , !P4 ;  /* 0xff8000009f9f7808 */ /* 0x000fe20006000000 */
[-CC-:B------:R-:W-:Y:S01]  /*12030*/  FFMA.FTZ R168, R168, R13.reuse, -R20.reuse ;  /* 0x0000000da8a87223 */ /* 0x180fe20000010814 */
[C---:B------:R-:W-:Y:S01]  /*12040*/  ISETP.GT.AND P4, PT, R212.reuse, 0x11, P2 ;  /* 0x00000011d400780c */ /* 0x040fe20001784270 */
[-CC-:B------:R-:W-:Y:S01]  /*12050*/  FFMA.FTZ R169, R169, R13.reuse, -R20.reuse ;  /* 0x0000000da9a97223 */ /* 0x180fe20000010814 */
[----:B------:R-:W-:Y:S01]  /*12060*/  ISETP.GT.AND P3, PT, R212, 0x10, P2 ;  /* 0x00000010d400780c */ /* 0x000fe20001764270 */
        /* <DEDUP_REMOVED lines=8> */
[-C--:B------:R-:W-:Y:S01]  /*120f0*/  FFMA.FTZ R181, R181, R13.reuse, -R20 ;  /* 0x0000000db5b57223 */ /* 0x080fe20000010814 */
[----:B------:R-:W-:Y:S01]  /*12100*/  ISETP.LT.OR P3, PT, R213, 0x11, P3 ;  /* 0x00000011d500780c */ /* 0x000fe20001f61670 */
[----:B------:R-:W-:Y:S01]  /*12110*/  FMUL.FTZ R21, R21, R13 ;  /* 0x0000000d15157220 */ /* 0x000fe20000410000 */
[----:B------:R-:W-:Y:S01]  /*12120*/  ISETP.LT.OR P4, PT, R213, 0x1a, P4 ;  /* 0x0000001ad500780c */ /* 0x000fe20002781670 */
[----:B------:R-:W-:Y:S01]  /*12130*/  MUFU.EX2 R152, R152 ;  /* 0x0000009800987308 */ /* 0x000fe20000000800 */
[----:B------:R-:W-:-:S02]  /*12140*/  FSEL R162, R162, -INF , !P3 ;  /* 0xff800000a2a27808 */ /* 0x000fc40005800000 */
[----:B------:R-:W-:Y:S02]  /*12150*/  FSEL R167, R167, -INF , !P4 ;  /* 0xff800000a7a77808 */ /* 0x000fe40006000000 */
[C---:B------:R-:W-:Y:S02]  /*12160*/  ISETP.GT.AND P4, PT, R212.reuse, 0x21, P2 ;  /* 0x00000021d400780c */ /* 0x040fe40001784270 */
[----:B------:R-:W-:Y:S01]  /*12170*/  ISETP.GT.AND P3, PT, R212, 0x18, P2 ;  /* 0x00000018d400780c */ /* 0x000fe20001764270 */
[----:B------:R-:W0:Y:S01]  /*12180*/  MUFU.EX2 R21, R21 ;  /* 0x0000001500157308 */ /* 0x000e220000000800 */
[C---:B------:R-:W-:Y:S02]  /*12190*/  ISETP.LT.OR P4, PT, R213.reuse, 0x22, P4 ;  /* 0x00000022d500780c */ /* 0x040fe40002781670 */
[----:B------:R-:W-:Y:S02]  /*121a0*/  ISETP.LT.OR P3, PT, R213, 0x19, P3 ;  /* 0x00000019d500780c */ /* 0x000fe40001f61670 */
[----:B------:R-:W-:-:S02]  /*121b0*/  FSEL R171, R171, -INF , !P4 ;  /* 0xff800000abab7808 */ /* 0x000fc40006000000 */
[----:B------:R-:W-:Y:S01]  /*121c0*/  ISETP.GT.AND P4, PT, R212, 0x29, P2 ;  /* 0x00000029d400780c */ /* 0x000fe20001784270 */
[----:B------:R-:W3:Y:S01]  /*121d0*/  MUFU.EX2 R153, R153 ;  /* 0x0000009900997308 */ /* 0x000ee20000000800 */
[----:B------:R-:W-:Y:S02]  /*121e0*/  FSEL R166, R166, -INF , !P3 ;  /* 0xff800000a6a67808 */ /* 0x000fe40005800000 */
[----:B------:R-:W-:Y:S02]  /*121f0*/  ISETP.LT.OR P4, PT, R213, 0x2a, P4 ;  /* 0x0000002ad500780c */ /* 0x000fe40002781670 */
[C---:B------:R-:W-:Y:S02]  /*12200*/  ISETP.GT.AND P3, PT, R212.reuse, 0x20, P2 ;  /* 0x00000020d400780c */ /* 0x040fe40001764270 */
[----:B------:R-:W-:Y:S01]  /*12210*/  FSEL R175, R175, -INF , !P4 ;  /* 0xff800000afaf7808 */ /* 0x000fe20006000000 */
[----:B------:R-:W4:Y:S01]  /*12220*/  MUFU.EX2 R156, R156 ;  /* 0x0000009c009c7308 */ /* 0x000f220000000800 */
[----:B------:R-:W-:Y:S01]  /*12230*/  ISETP.GT.AND P4, PT, R212, RZ, P2 ;  /* 0x000000ffd400720c */ /* 0x000fe20001784270 */
[----:B0-----:R-:W-:Y:S01]  /*12240*/  FFMA.FTZ R0, R21, R0, R152 ;  /* 0x0000000015007223 */ /* 0x001fe20000010098 */
[C---:B------:R-:W-:Y:S01]  /*12250*/  ISETP.LT.OR P3, PT, R213.reuse, 0x21, P3 ;  /* 0x00000021d500780c */ /* 0x040fe20001f61670 */
[-C--:B------:R-:W-:Y:S01]  /*12260*/  FMUL.FTZ R24, R24, R21.reuse ;  /* 0x0000001518187220 */ /* 0x080fe20000410000 */
[----:B------:R-:W-:Y:S01]  /*12270*/  ISETP.LT.OR P4, PT, R213, 0x1, P4 ;  /* 0x00000001d500780c */ /* 0x000fe20002781670 */
[-C--:B------:R-:W-:Y:S01]  /*12280*/  FMUL.FTZ R25, R25, R21.reuse ;  /* 0x0000001519197220 */ /* 0x080fe20000410000 */
[----:B------:R-:W-:Y:S01]  /*12290*/  FSEL R170, R170, -INF , !P3 ;  /* 0xff800000aaaa7808 */ /* 0x000fe20005800000 */
[----:B------:R-:W0:Y:S01]  /*122a0*/  MUFU.EX2 R157, R157 ;  /* 0x0000009d009d7308 */ /* 0x000e220000000800 */
[----:B------:R-:W-:Y:S01]  /*122b0*/  FSEL R154, R154, -INF , !P4 ;  /* 0xff8000009a9a7808 */ /* 0x000fe20006000000 */
[----:B---3--:R-:W-:Y:S01]  /*122c0*/  FADD.FTZ R0, R153, R0 ;  /* 0x0000000099007221 */ /* 0x008fe20000010000 */
[----:B------:R-:W-:Y:S01]  /*122d0*/  ISETP.GT.AND P3, PT, R212, 0x28, P2 ;  /* 0x00000028d400780c */ /* 0x000fe20001764270 */
[-C--:B------:R-:W-:Y:S01]  /*122e0*/  FMUL.FTZ R28, R28, R21.reuse ;  /* 0x000000151c1c7220 */ /* 0x080fe20000410000 */
[----:B------:R-:W-:Y:S01]  /*122f0*/  FMNMX.FTZ R20, R154, R208, !PT ;  /* 0x000000d09a147209 */ /* 0x000fe20007810000 */
[-C--:B------:R-:W-:Y:S01]  /*12300*/  FMUL.FTZ R29, R29, R21.reuse ;  /* 0x000000151d1d7220 */ /* 0x080fe20000410000 */
[----:B------:R-:W-:Y:S01]  /*12310*/  ISETP.LT.OR P3, PT, R213, 0x29, P3 ;  /* 0x00000029d500780c */ /* 0x000fe20001f61670 */
[----:B------:R-:W3:Y:S01]  /*12320*/  MUFU.EX2 R160, R160 ;  /* 0x000000a000a07308 */ /* 0x000ee20000000800 */
[----:B------:R-:W-:Y:S01]  /*12330*/  FMNMX.FTZ R20, R155, R20, !PT ;  /* 0x000000149b147209 */ /* 0x000fe20007810000 */
[----:B----4-:R-:W-:Y:S01]  /*12340*/  FADD.FTZ R0, R156, R0 ;  /* 0x000000009c007221 */ /* 0x010fe20000010000 */
[----:B------:R-:W-:Y:S01]  /*12350*/  FSEL R174, R174, -INF , !P3 ;  /* 0xff800000aeae7808 */ /* 0x000fe20005800000 */
[-C--:B------:R-:W-:Y:S01]  /*12360*/  FMUL.FTZ R32, R32, R21.reuse ;  /* 0x0000001520207220 */ /* 0x080fe20000410000 */
[----:B------:R-:W-:Y:S01]  /*12370*/  FMNMX.FTZ R20, R158, R20, !PT ;  /* 0x000000149e147209 */ /* 0x000fe20007810000 */
[-C--:B------:R-:W-:Y:S01]  /*12380*/  FMUL.FTZ R33, R33, R21.reuse ;  /* 0x0000001521217220 */ /* 0x080fe20000410000 */
[----:B------:R-:W-:Y:S01]  /*12390*/  ISETP.GT.AND P3, PT, R212, 0x30, P2 ;  /* 0x00000030d400780c */ /* 0x000fe20001764270 */
[----:B------:R-:W4:Y:S01]  /*123a0*/  MUFU.EX2 R161, R161 ;  /* 0x000000a100a17308 */ /* 0x000f220000000800 */
[----:B------:R-:W-:Y:S01]  /*123b0*/  FMNMX.FTZ R20, R159, R20, !PT ;  /* 0x000000149f147209 */ /* 0x000fe20007810000 */
[----:B0-----:R-:W-:Y:S01]  /*123c0*/  FADD.FTZ R0, R157, R0 ;  /* 0x000000009d007221 */ /* 0x001fe20000010000 */
[----:B------:R-:W-:Y:S01]  /*123d0*/  ISETP.LT.OR P3, PT, R213, 0x31, P3 ;  /* 0x00000031d500780c */ /* 0x000fe20001f61670 */
[-C--:B------:R-:W-:Y:S01]  /*123e0*/  FMUL.FTZ R36, R36, R21.reuse ;  /* 0x0000001524247220 */ /* 0x080fe20000410000 */
[----:B------:R-:W-:Y:S01]  /*123f0*/  FMNMX.FTZ R20, R162, R20, !PT ;  /* 0x00000014a2147209 */ /* 0x000fe20007810000 */
[-C--:B------:R-:W-:Y:S01]  /*12400*/  FMUL.FTZ R37, R37, R21.reuse ;  /* 0x0000001525257220 */ /* 0x080fe20000410000 */
[----:B------:R-:W-:Y:S01]  /*12410*/  FSEL R178, R178, -INF , !P3 ;  /* 0xff800000b2b27808 */ /* 0x000fe20005800000 */
[----:B------:R-:W0:Y:S01]  /*12420*/  MUFU.EX2 R164, R164 ;  /* 0x000000a400a47308 */ /* 0x000e220000000800 */
[----:B------:R-:W-:Y:S01]  /*12430*/  FMNMX.FTZ R20, R163, R20, !PT ;  /* 0x00000014a3147209 */ /* 0x000fe20007810000 */
[----:B---3--:R-:W-:Y:S01]  /*12440*/  FADD.FTZ R0, R160, R0 ;  /* 0x00000000a0007221 */ /* 0x008fe20000010000 */
[----:B------:R-:W-:Y:S01]  /*12450*/  ISETP.GT.AND P3, PT, R212, 0x31, P2 ;  /* 0x00000031d400780c */ /* 0x000fe20001764270 */
[-C--:B------:R-:W-:Y:S01]  /*12460*/  FMUL.FTZ R40, R40, R21.reuse ;  /* 0x0000001528287220 */ /* 0x080fe20000410000 */
[----:B------:R-:W-:Y:S01]  /*12470*/  FMNMX.FTZ R20, R166, R20, !PT ;  /* 0x00000014a6147209 */ /* 0x000fe20007810000 */
[-C--:B------:R-:W-:Y:S01]  /*12480*/  FMUL.FTZ R41, R41, R21.reuse ;  /* 0x0000001529297220 */ /* 0x080fe20000410000 */
[----:B------:R-:W-:Y:S01]  /*12490*/  ISETP.GT.AND P4, PT, R212, 0x38, P2 ;  /* 0x00000038d400780c */ /* 0x000fe20001784270 */
[----:B------:R-:W3:Y:S01]  /*124a0*/  MUFU.EX2 R165, R165 ;  /* 0x000000a500a57308 */ /* 0x000ee20000000800 */
[----:B------:R-:W-:Y:S01]  /*124b0*/  FMNMX.FTZ R20, R167, R20, !PT ;  /* 0x00000014a7147209 */ /* 0x000fe20007810000 */
[----:B----4-:R-:W-:Y:S01]  /*124c0*/  FADD.FTZ R0, R161, R0 ;  /* 0x00000000a1007221 */ /* 0x010fe20000010000 */
[----:B------:R-:W-:Y:S01]  /*124d0*/  ISETP.LT.OR P3, PT, R213, 0x32, P3 ;  /* 0x00000032d500780c */ /* 0x000fe20001f61670 */
[-C--:B------:R-:W-:Y:S01]  /*124e0*/  FMUL.FTZ R44, R44, R21.reuse ;  /* 0x000000152c2c7220 */ /* 0x080fe20000410000 */
[----:B------:R-:W-:Y:S01]  /*124f0*/  FMNMX.FTZ R20, R170, R20, !PT ;  /* 0x00000014aa147209 */ /* 0x000fe20007810000 */
[-C--:B------:R-:W-:Y:S01]  /*12500*/  FMUL.FTZ R45, R45, R21.reuse ;  /* 0x000000152d2d7220 */ /* 0x080fe20000410000 */
[----:B------:R-:W-:Y:S01]  /*12510*/  ISETP.GT.AND P2, PT, R212, 0x39, P2 ;  /* 0x00000039d400780c */ /* 0x000fe20001744270 */
[----:B------:R-:W-:Y:S01]  /*12520*/  MUFU.EX2 R169, R169 ;  /* 0x000000a900a97308 */ /* 0x000fe20000000800 */
[----:B------:R-:W-:Y:S01]  /*12530*/  FMNMX.FTZ R20, R171, R20, !PT ;  /* 0x00000014ab147209 */ /* 0x000fe20007810000 */
[----:B0-----:R-:W-:Y:S01]  /*12540*/  FADD.FTZ R0, R164, R0 ;  /* 0x00000000a4007221 */ /* 0x001fe20000010000 */
[----:B------:R-:W-:Y:S01]  /*12550*/  ISETP.LT.OR P4, PT, R213, 0x39, P4 ;  /* 0x00000039d500780c */ /* 0x000fe20002781670 */
[-C--:B------:R-:W-:Y:S01]  /*12560*/  FMUL.FTZ R48, R48, R21.reuse ;  /* 0x0000001530307220 */ /* 0x080fe20000410000 */
[----:B------:R-:W-:Y:S01]  /*12570*/  FMNMX.FTZ R20, R174, R20, !PT ;  /* 0x00000014ae147209 */ /* 0x000fe20007810000 */
[-C--:B------:R-:W-:Y:S01]  /*12580*/  FMUL.FTZ R49, R49, R21.reuse ;  /* 0x0000001531317220 */ /* 0x080fe20000410000 */
[----:B------:R-:W-:Y:S01]  /*12590*/  FSEL R179, R179, -INF , !P3 ;  /* 0xff800000b3b37808 */ /* 0x000fe20005800000 */
[----:B------:R-:W-:Y:S01]  /*125a0*/  MUFU.EX2 R172, R172 ;  /* 0x000000ac00ac7308 */ /* 0x000fe20000000800 */
[----:B------:R-:W-:Y:S01]  /*125b0*/  FMNMX.FTZ R20, R175, R20, !PT ;  /* 0x00000014af147209 */ /* 0x000fe20007810000 */
[----:B---3--:R-:W-:Y:S01]  /*125c0*/  FADD.FTZ R0, R165, R0 ;  /* 0x00000000a5007221 */ /* 0x008fe20000010000 */
[----:B------:R-:W-:Y:S01]  /*125d0*/  ISETP.LT.OR P2, PT, R213, 0x3a, P2 ;  /* 0x0000003ad500780c */ /* 0x000fe20001741670 */
[-C--:B------:R-:W-:Y:S01]  /*125e0*/  FMUL.FTZ R52, R52, R21.reuse ;  /* 0x0000001534347220 */ /* 0x080fe20000410000 */
[----:B------:R-:W-:Y:S01]  /*125f0*/  FMNMX.FTZ R20, R178, R20, !PT ;  /* 0x00000014b2147209 */ /* 0x000fe20007810000 */
[-C--:B------:R-:W-:Y:S01]  /*12600*/  FMUL.FTZ R53, R53, R21.reuse ;  /* 0x0000001535357220 */ /* 0x080fe20000410000 */
[----:B------:R-:W-:Y:S01]  /*12610*/  FSEL R182, R182, -INF , !P4 ;  /* 0xff800000b6b67808 */ /* 0x000fe20006000000 */
[----:B------:R-:W-:Y:S01]  /*12620*/  MUFU.EX2 R176, R176 ;  /* 0x000000b000b07308 */ /* 0x000fe20000000800 */
[----:B------:R-:W-:Y:S01]  /*12630*/  FMNMX.FTZ R20, R179, R20, !PT ;  /* 0x00000014b3147209 */ /* 0x000fe20007810000 */
[-C--:B------:R-:W-:Y:S01]  /*12640*/  FMUL.FTZ R56, R56, R21.reuse ;  /* 0x0000001538387220 */ /* 0x080fe20000410000 */
[----:B------:R-:W-:Y:S01]  /*12650*/  FSEL R183, R183, -INF , !P2 ;  /* 0xff800000b7b77808 */ /* 0x000fe20005000000 */
[-C--:B------:R-:W-:Y:S01]  /*12660*/  FMUL.FTZ R57, R57, R21.reuse ;  /* 0x0000001539397220 */ /* 0x080fe20000410000 */
[----:B------:R-:W-:Y:S01]  /*12670*/  FMNMX.FTZ R20, R182, R20, !PT ;  /* 0x00000014b6147209 */ /* 0x000fe20007810000 */
[-C--:B------:R-:W-:Y:S01]  /*12680*/  FMUL.FTZ R60, R60, R21.reuse ;  /* 0x000000153c3c7220 */ /* 0x080fe20000410000 */
[----:B------:R-:W-:Y:S01]  /*12690*/  F2FP.BF16.F32.PACK_AB R152, R153, R152 ;  /* 0x000000989998723e */ /* 0x000fe200000010ff */
[----:B------:R-:W-:Y:S01]  /*126a0*/  MUFU.EX2 R177, R177 ;  /* 0x000000b100b17308 */ /* 0x000fe20000000800 */
[----:B------:R-:W-:Y:S01]  /*126b0*/  FMNMX.FTZ R20, R183, R20, !PT ;  /* 0x00000014b7147209 */ /* 0x000fe20007810000 */
[-C--:B------:R-:W-:Y:S01]  /*126c0*/  FMUL.FTZ R61, R61, R21.reuse ;  /* 0x000000153d3d7220 */ /* 0x080fe20000410000 */
[----:B------:R-:W-:Y:S01]  /*126d0*/  ISETP.NE.AND P3, PT, R194, RZ, PT ;  /* 0x000000ffc200720c */ /* 0x000fe20003f65270 */
        /* <DEDUP_REMOVED lines=14> */
[-C--:B------:R-:W-:Y:S01]  /*127c0*/  FMUL.FTZ R85, R85, R21.reuse ;  /* 0x0000001555557220 */ /* 0x080fe20000410000 */
[-C--:B------:R-:W-:Y:S01]  /*127d0*/  FMUL.FTZ R88, R88, R21.reuse ;  /* 0x0000001558587220 */ /* 0x080fe20000410000 */
[----:B------:R-:W-:Y:S02]  /*127e0*/  @!P3 IMAD R212, R212, 0x4, R2 ;  /* 0x00000004d4d4b824 */ /* 0x000fe400078e0202 */
        /* <DEDUP_REMOVED lines=8> */
[----:B------:R-:W-:Y:S01]  /*12870*/  FMUL.FTZ R104, R104, R21 ;  /* 0x0000001568687220 */ /* 0x000fe20000410000 */
[----:B0-----:R-:W-:Y:S01]  /*12880*/  FMNMX.FTZ R20, R20, R153, !PT ;  /* 0x0000009914147209 */ /* 0x001fe20007810000 */
        /* <DEDUP_REMOVED lines=24> */
[----:B0-----:R-:W-:-:S02]  /*12a10*/  FMNMX.FTZ R20, R20, R153, !PT ;  /* 0x0000009914147209 */ /* 0x001fc40007810000 */
[----:B------:R0:W3:Y:S02]  /*12a20*/  MUFU.EX2 R153, R168 ;  /* 0x000000a800997308 */ /* 0x0000e40000000800 */
[C---:B------:R-:W-:Y:S01]  /*12a30*/  FSETP.NEU.FTZ.AND P2, PT, R20.reuse, -INF , PT ;  /* 0xff8000001400780b */ /* 0x040fe20003f5d000 */
[----:B------:R-:W-:-:S05]  /*12a40*/  FMUL.FTZ R211, R20, R13 ;  /* 0x0000000d14d37220 */ /* 0x000fca0000410000 */
[----:B------:R-:W-:Y:S02]  /*12a50*/  FSEL R211, R211, RZ, P2 ;  /* 0x000000ffd3d37208 */ /* 0x000fe40001000000 */
[----:B0-----:R-:W-:-:S03]  /*12a60*/  FSEL R168, R20, RZ, P2 ;  /* 0x000000ff14a87208 */ /* 0x001fc60001000000 */
[-CC-:B------:R-:W-:Y:S01]  /*12a70*/  FFMA.FTZ R210, R154, R13.reuse, -R211.reuse ;  /* 0x0000000d9ad27223 */ /* 0x180fe200000108d3 */
[----:B------:R-:W-:Y:S01]  /*12a80*/  F2FP.BF16.F32.PACK_AB R154, R157, R156 ;  /* 0x0000009c9d9a723e */ /* 0x000fe200000010ff */
[----:B------:R-:W-:Y:S01]  /*12a90*/  FADD.FTZ R168, -R168, R208 ;  /* 0x000000d0a8a87221 */ /* 0x000fe20000010100 */
[-CC-:B------:R-:W-:Y:S01]  /*12aa0*/  FFMA.FTZ R209, R155, R13.reuse, -R211.reuse ;  /* 0x0000000d9bd17223 */ /* 0x180fe200000108d3 */
[----:B------:R-:W-:Y:S01]  /*12ab0*/  F2FP.BF16.F32.PACK_AB R156, R161, R160 ;  /* 0x000000a0a19c723e */ /* 0x000fe200000010ff */
[----:B---3--:R-:W-:Y:S01]  /*12ac0*/  FADD.FTZ R0, R153, R0 ;  /* 0x0000000099007221 */ /* 0x008fe20000010000 */
[----:B------:R-:W-:Y:S01]  /*12ad0*/  FMUL.FTZ R168, R168, R13 ;  /* 0x0000000da8a87220 */ /* 0x000fe20000410000 */
[----:B------:R-:W-:Y:S01]  /*12ae0*/  F2FP.BF16.F32.PACK_AB R160, R169, R153 ;  /* 0x00000099a9a0723e */ /* 0x000fe200000010ff */
        /* <DEDUP_REMOVED lines=10> */
[-CC-:B------:R-:W-:Y:S01]  /*12b90*/  FFMA.FTZ R174, R174, R13.reuse, -R211.reuse ;  /* 0x0000000daeae7223 */ /* 0x180fe200000108d3 */
[-CC-:B------:R-:W-:Y:S01]  /*12ba0*/  FFMA.FTZ R175, R175, R13.reuse, -R211.reuse ;  /* 0x0000000dafaf7223 */ /* 0x180fe200000108d3 */
[-CC-:B------:R-:W-:Y:S01]  /*12bb0*/  FFMA.FTZ R178, R178, R13.reuse, -R211.reuse ;  /* 0x0000000db2b27223 */ /* 0x180fe200000108d3 */
[-CC-:B------:R-:W-:Y:S01]  /*12bc0*/  FFMA.FTZ R179, R179, R13.reuse, -R211.reuse ;  /* 0x0000000db3b37223 */ /* 0x180fe200000108d3 */
[-CC-:B------:R-:W-:Y:S01]  /*12bd0*/  FFMA.FTZ R182, R182, R13.reuse, -R211.reuse ;  /* 0x0000000db6b67223 */ /* 0x180fe200000108d3 */
[----:B------:R-:W-:Y:S01]  /*12be0*/  FFMA.FTZ R183, R183, R13, -R211 ;  /* 0x0000000db7b77223 */ /* 0x000fe200000108d3 */
[----:B------:R-:W-:Y:S01]  /*12bf0*/  F2FP.BF16.F32.PACK_AB R158, R165, R164 ;  /* 0x000000a4a59e723e */ /* 0x000fe200000010ff */
[----:B------:R-:W3:Y:S01]  /*12c00*/  MUFU.EX2 R209, R209 ;  /* 0x000000d100d17308 */ /* 0x000ee20000000800 */
[----:B------:R-:W-:Y:S01]  /*12c10*/  FADD.FTZ R0, R169, R0 ;  /* 0x00000000a9007221 */ /* 0x000fe20000010000 */
[----:B------:R-:W-:-:S03]  /*12c20*/  F2FP.BF16.F32.PACK_AB R164, R177, R176 ;  /* 0x000000b0b1a4723e */ /* 0x000fc600000010ff */
[----:B------:R-:W-:-:S03]  /*12c30*/  FADD.FTZ R0, R172, R0 ;  /* 0x00000000ac007221 */ /* 0x000fc60000010000 */
[----:B------:R-:W4:Y:S01]  /*12c40*/  MUFU.EX2 R155, R155 ;  /* 0x0000009b009b7308 */ /* 0x000f220000000800 */
[----:B0-----:R-:W-:Y:S01]  /*12c50*/  FFMA.FTZ R3, R168, R3, R153 ;  /* 0x00000003a8037223 */ /* 0x001fe20000010099 */
[----:B------:R0:W-:Y:S01]  /*12c60*/  @!P3 STS [R212+0x28820], R168 ;  /* 0x028820a8d400b388 */ /* 0x0001e20000000800 */
[-C--:B------:R-:W-:Y:S01]  /*12c70*/  FMUL.FTZ R26, R26, R168.reuse ;  /* 0x000000a81a1a7220 */ /* 0x080fe20000410000 */
[-C--:B------:R-:W-:Y:S01]  /*12c80*/  FMUL.FTZ R27, R27, R168.reuse ;  /* 0x000000a81b1b7220 */ /* 0x080fe20000410000 */
[-C--:B------:R-:W-:Y:S01]  /*12c90*/  FMUL.FTZ R30, R30, R168.reuse ;  /* 0x000000a81e1e7220 */ /* 0x080fe20000410000 */
[-C--:B------:R-:W-:Y:S01]  /*12ca0*/  FMUL.FTZ R31, R31, R168.reuse ;  /* 0x000000a81f1f7220 */ /* 0x080fe20000410000 */
[-C--:B------:R-:W-:Y:S01]  /*12cb0*/  FMUL.FTZ R34, R34, R168.reuse ;  /* 0x000000a822227220 */ /* 0x080fe20000410000 */
[----:B------:R-:W5:Y:S01]  /*12cc0*/  MUFU.EX2 R159, R159 ;  /* 0x0000009f009f7308 */ /* 0x000f620000000800 */
        /* <DEDUP_REMOVED lines=18> */
[----:B------:R-:W-:Y:S01]  /*12df0*/  BAR.SYNC.DEFER_BLOCKING 0xf, 0x100 ;  /* 0x03c4000000007b1d */ /* 0x000fe20000010000 */
[-C--:B------:R-:W-:Y:S01]  /*12e00*/  FMUL.FTZ R58, R58, R168.reuse ;  /* 0x000000a83a3a7220 */ /* 0x080fe20000410000 */
[-C--:B------:R-:W-:Y:S01]  /*12e10*/  FMUL.FTZ R59, R59, R168.reuse ;  /* 0x000000a83b3b7220 */ /* 0x080fe20000410000 */
        /* <DEDUP_REMOVED lines=20> */
[----:B-----5:R-:W-:Y:S01]  /*12f60*/  FADD.FTZ R3, R213, R3 ;  /* 0x00000003d5037221 */ /* 0x020fe20000010000 */
[----:B------:R0:W-:Y:S01]  /*12f70*/  STSM.16.M88.4 [R196+0x26800], R152 ;  /* 0x02680098c4007844 */ /* 0x0001e20000000200 */
        /* <DEDUP_REMOVED lines=34> */
[----:B------:R-:W-:Y:S01]  /*131a0*/  FADD.FTZ R0, R176, R0 ;  /* 0x00000000b0007221 */ /* 0x000fe20000010000 */
[-C--:B------:R-:W-:Y:S01]  /*131b0*/  FMUL.FTZ R134, R134, R168.reuse ;  /* 0x000000a886867220 */ /* 0x080fe20000410000 */
[-C--:B------:R-:W-:Y:S01]  /*131c0*/  FMUL.FTZ R135, R135, R168.reuse ;  /* 0x000000a887877220 */ /* 0x080fe20000410000 */
[----:B------:R-:W3:Y:S01]  /*131d0*/  MUFU.EX2 R165, R178 ;  /* 0x000000b200a57308 */ /* 0x000ee20000000800 */
[----:B----4-:R-:W-:Y:S01]  /*131e0*/  FADD.FTZ R3, R174, R3 ;  /* 0x00000003ae037221 */ /* 0x010fe20000010000 */
[----:B------:R-:W-:Y:S01]  /*131f0*/  FADD.FTZ R0, R177, R0 ;  /* 0x00000000b1007221 */ /* 0x000fe20000010000 */
[-C--:B------:R-:W-:Y:S01]  /*13200*/  FMUL.FTZ R138, R138, R168.reuse ;  /* 0x000000a88a8a7220 */ /* 0x080fe20000410000 */
[-C--:B------:R-:W-:Y:S01]  /*13210*/  FMUL.FTZ R139, R139, R168.reuse ;  /* 0x000000a88b8b7220 */ /* 0x080fe20000410000 */
[-C--:B------:R-:W-:Y:S01]  /*13220*/  FMUL.FTZ R142, R142, R168.reuse ;  /* 0x000000a88e8e7220 */ /* 0x080fe20000410000 */
[-C--:B------:R-:W-:Y:S01]  /*13230*/  FMUL.FTZ R143, R143, R168.reuse ;  /* 0x000000a88f8f7220 */ /* 0x080fe20000410000 */
[----:B------:R-:W-:Y:S01]  /*13240*/  FMUL.FTZ R146, R146, R168 ;  /* 0x000000a892927220 */ /* 0x000fe20000410000 */
[----:B------:R-:W4:Y:S01]  /*13250*/  MUFU.EX2 R166, R180 ;  /* 0x000000b400a67308 */ /* 0x000f220000000800 */
[C---:B-----5:R-:W-:Y:S01]  /*13260*/  FADD.FTZ R3, R175.reuse, R3 ;  /* 0x00000003af037221 */ /* 0x060fe20000010000 */
[----:B------:R-:W-:Y:S01]  /*13270*/  F2FP.BF16.F32.PACK_AB R163, R175, R174 ;  /* 0x000000aeafa3723e */ /* 0x000fe200000010ff */
[-C--:B------:R-:W-:Y:S01]  /*13280*/  FMUL.FTZ R147, R147, R168.reuse ;  /* 0x000000a893937220 */ /* 0x080fe20000410000 */
[-C--:B------:R-:W-:Y:S01]  /*13290*/  FMUL.FTZ R150, R150, R168.reuse ;  /* 0x000000a896967220 */ /* 0x080fe20000410000 */
[----:B------:R-:W-:-:S02]  /*132a0*/  FMUL.FTZ R151, R151, R168 ;  /* 0x000000a897977220 */ /* 0x000fc40000410000 */
[----:B------:R0:W-:Y:S01]  /*132b0*/  STSM.16.M88.4 [R199], R160 ;  /* 0x000000a0c7007844 */ /* 0x0001e20000000200 */
[----:B------:R-:W5:Y:S01]  /*132c0*/  MUFU.EX2 R179, R179 ;  /* 0x000000b300b37308 */ /* 0x000f620000000800 */
[----:B---3--:R-:W-:-:S07]  /*132d0*/  FADD.FTZ R3, R165, R3 ;  /* 0x00000003a5037221 */ /* 0x008fce0000010000 */
[----:B------:R-:W3:Y:S01]  /*132e0*/  MUFU.EX2 R182, R182 ;  /* 0x000000b600b67308 */ /* 0x000ee20000000800 */
[----:B----4-:R-:W-:Y:S01]  /*132f0*/  FADD.FTZ R0, R166, R0 ;  /* 0x00000000a6007221 */ /* 0x010fe20000010000 */
[----:B------:R-:W-:-:S03]  /*13300*/  F2FP.BF16.F32.PACK_AB R166, R181, R166 ;  /* 0x000000a6b5a6723e */ /* 0x000fc600000010ff */
[----:B------:R-:W-:-:S03]  /*13310*/  FADD.FTZ R0, R181, R0 ;  /* 0x00000000b5007221 */ /* 0x000fc60000010000 */
[----:B------:R-:W4:Y:S01]  /*13320*/  MUFU.EX2 R183, R183 ;  /* 0x000000b700b77308 */ /* 0x000f220000000800 */
[C---:B-----5:R-:W-:Y:S01]  /*13330*/  FADD.FTZ R3, R179.reuse, R3 ;  /* 0x00000003b3037221 */ /* 0x060fe20000010000 */
[----:B------:R-:W-:-:S03]  /*13340*/  F2FP.BF16.F32.PACK_AB R165, R179, R165 ;  /* 0x000000a5b3a5723e */ /* 0x000fc600000010ff */
[----:B---3--:R-:W-:Y:S01]  /*13350*/  FADD.FTZ R3, R182, R3 ;  /* 0x00000003b6037221 */ /* 0x008fe20000010000 */
[----:B----4-:R-:W-:-:S03]  /*13360*/  F2FP.BF16.F32.PACK_AB R167, R183, R182 ;  /* 0x000000b6b7a7723e */ /* 0x010fc600000010ff */
[----:B------:R-:W-:Y:S02]  /*13370*/  FADD.FTZ R3, R183, R3 ;  /* 0x00000003b7037221 */ /* 0x000fe40000010000 */
[----:B------:R0:W-:Y:S01]  /*13380*/  STSM.16.M88.4 [R198], R164 ;  /* 0x000000a4c6007844 */ /* 0x0001e20000000200 */
[----:B------:R-:W-:Y:S05]  /*13390*/  @!P0 BRA `(.L_x_2789) ;  /* 0x0000000000048947 */ /* 0x000fea0003800000 */
[----:B------:R-:W-:Y:S01]  /*133a0*/  BPT.TRAP 0x1 ;  /* 0x000000040000795c */ /* 0x000fe20000300000 */
.L_x_2789:
[----:B------:R3:W4:Y:S01]  /*133b0*/  SYNCS.PHASECHK.TRANS64.TRYWAIT P2, [R206+URZ+0x28c50], R207 ;  /* 0x028c50cfce0075a7 */ /* 0x000722000804017f */
[----:B------:R-:W-:Y:S05]  /*133c0*/  @!P0 BRA `(.L_x_2790) ;  /* 0x0000000000048947 */ /* 0x000fea0003800000 */
[----:B------:R-:W-:Y:S01]  /*133d0*/  BPT.TRAP 0x1 ;  /* 0x000000040000795c */ /* 0x000fe20000300000 */
.L_x_2790:
[----:B------:R-:W-:Y:S04]  /*133e0*/  BSSY B1, `(.L_x_2791) ;  /* 0x0000004000017945 */ /* 0x000fe80003800000 */
[----:B----4-:R-:W-:Y:S05]  /*133f0*/  @P2 BRA `(.L_x_2792) ;  /* 0x0000000000082947 */ /* 0x010fea0003800000 */
[----:B------:R-:W4:Y:S02]  /*13400*/  SYNCS.PHASECHK.TRANS64.TRYWAIT P2, [R206+URZ+0x28c50], R207 ;  /* 0x028c50cfce0075a7 */ /* 0x000f24000804017f */
[----:B----4-:R-:W-:Y:S05]  /*13410*/  @!P2 BRA `(.L_x_2793) ;  /* 0x000001040050a947 */ /* 0x010fea0003800000 */
.L_x_2792:
[----:B------:R-:W-:Y:S05]  /*13420*/  BSYNC B1 ;  /* 0x0000000000017941 */ /* 0x000fea0003800000 */
.L_x_2791:
[----:B0-----:R-:W-:Y:S01]  /*13430*/  IMAD R168, R18, 0x1000, R190 ;  /* 0x0000100012a87824 */ /* 0x001fe200078e02be */
[----:B------:R-:W-:Y:S01]  /*13440*/  WARPGROUP.ARRIVE ;  /* 0x00000000000079c5 */ /* 0x000fe20000000000 */
[----:B------:R-:W-:Y:S01]  /*13450*/  IMAD.MOV.U32 R169, RZ, RZ, 0x40000040 ;  /* 0x40000040ffa97424 */ /* 0x000fe200078e00ff */
[----:B------:R-:W-:Y:S01]  /*13460*/  ISETP.GT.AND P2, PT, R14, R202, PT ;  /* 0x000000ca0e00720c */ /* 0x000fe20003f44270 */
[----:B-1234-:R-:W-:Y:S01]  /*13470*/  @!P1 VIADD R206, R206, 0x28c60 ;  /* 0x00028c60cece9836 */ /* 0x01efe20000000000 */
        /* <DEDUP_REMOVED lines=10> */
[----:B------:R-:W-:Y:S01]  /*13520*/  VIADD R152, R168, 0x80 ;  /* 0x00000080a8987836 */ /* 0x000fe20000000000 */
        /* <DEDUP_REMOVED lines=31> */
.L_x_2775:
[----:B------:R-:W-:Y:S05]  /*13720*/  BSYNC B0 ;  /* 0x0000000000007941 */ /* 0x000fea0003800000 */
.L_x_2774:
[----:B------:R-:W2:Y:S01]  /*13730*/  SHFL.BFLY PT, R4, R0, 0x2, 0x1f ;  /* 0x0c401f0000047f89 */ /* 0x000ea200000e0000 */
[----:B------:R-:W-:Y:S02]  /*13740*/  IMAD.MOV.U32 R152, RZ, RZ, -0x800000 ;  /* 0xff800000ff987424 */ /* 0x000fe400078e00ff */
[----:B------:R-:W-:Y:S01]  /*13750*/  VIADD R219, R219, 0x1 ;  /* 0x00000001dbdb7836 */ /* 0x000fe20000000000 */
[----:B------:R-:W-:Y:S08]  /*13760*/  BAR.ARV 0x8, 0x100 ;  /* 0x0204000000007b1d */ /* 0x000ff00000002000 */
[----:B------:R-:W-:Y:S01]  /*13770*/  BAR.SYNC.DEFER_BLOCKING 0xf, 0x100 ;  /* 0x03c4000000007b1d */ /* 0x000fe20000010000 */
[----:B--2---:R-:W-:-:S05]  /*13780*/  FADD.FTZ R4, R4, R0 ;  /* 0x0000000004047221 */ /* 0x004fca0000010000 */
[----:B------:R-:W2:Y:S02]  /*13790*/  SHFL.BFLY PT, R0, R4, 0x1, 0x1f ;  /* 0x0c201f0004007f89 */ /* 0x000ea400000e0000 */
[----:B--2---:R-:W-:Y:S01]  /*137a0*/  FADD.FTZ R0, R4, R0 ;  /* 0x0000000004007221 */ /* 0x004fe20000010000 */
[----:B------:R-:W-:-:S04]  /*137b0*/  IMAD.MOV.U32 R4, RZ, RZ, RZ ;  /* 0x000000ffff047224 */ /* 0x000fc800078e00ff */
[----:B------:R-:W-:-:S13]  /*137c0*/  FSETP.NE.FTZ.AND P0, PT, R0, RZ, PT ;  /* 0x000000ff0000720b */ /* 0x000fda0003f15000 */
[----:B------:R-:W2:Y:S01]  /*137d0*/  @P0 MUFU.RCP R4, R0 ;  /* 0x0000000000040308 */ /* 0x000ea20000001000 */
[----:B------:R-:W-:-:S07]  /*137e0*/  @P0 FMUL.FTZ R5, R13, 0.69314718246459960938 ;  /* 0x3f3172180d050820 */ /* 0x000fce0000410000 */
[----:B------:R-:W3:Y:S01]  /*137f0*/  @P0 MUFU.LG2 R0, R0 ;  /* 0x0000000000000308 */ /* 0x000ee20000000c00 */
        /* <DEDUP_REMOVED lines=8> */
[----:B---3--:R-:W-:Y:S01]  /*13880*/  @P0 FMUL.FTZ R0, R0, 0.69314718246459960938 ;  /* 0x3f31721800000820 */ /* 0x008fe20000410000 */
[-C--:B------:R-:W-:Y:S01]  /*13890*/  FMUL.FTZ R40, R40, R4.reuse ;  /* 0x0000000428287220 */ /* 0x080fe20000410000 */
[-C--:B------:R-:W-:Y:S01]  /*138a0*/  FMUL.FTZ R41, R41, R4.reuse ;  /* 0x0000000429297220 */ /* 0x080fe20000410000 */
[----:B------:R-:W-:Y:S01]  /*138b0*/  FMUL.FTZ R44, R44, R4 ;  /* 0x000000042c2c7220 */ /* 0x000fe20000410000 */
[----:B------:R-:W-:Y:S01]  /*138c0*/  @P0 FFMA.FTZ R152, R5, R12, R0 ;  /* 0x0000000c05980223 */ /* 0x000fe20000010000 */
[-C--:B------:R-:W-:Y:S01]  /*138d0*/  FMUL.FTZ R45, R45, R4.reuse ;  /* 0x000000042d2d7220 */ /* 0x080fe20000410000 */
[----:B------:R-:W2:Y:S01]  /*138e0*/  SHFL.BFLY PT, R0, R3, 0x2, 0x1f ;  /* 0x0c401f0003007f89 */ /* 0x000ea200000e0000 */
        /* <DEDUP_REMOVED lines=52> */
[----:B--2---:R-:W-:Y:S01]  /*13c30*/  FADD.FTZ R3, R0, R3 ;  /* 0x0000000300037221 */ /* 0x004fe20000010000 */
[----:B------:R-:W-:-:S02]  /*13c40*/  IMAD.MOV.U32 R0, RZ, RZ, RZ ;  /* 0x000000ffff007224 */ /* 0x000fc400078e00ff */
[-C--:B------:R-:W-:Y:S01]  /*13c50*/  FMUL.FTZ R148, R148, R4.reuse ;  /* 0x0000000494947220 */ /* 0x080fe20000410000 */
[----:B------:R-:W-:Y:S01]  /*13c60*/  FMUL.FTZ R149, R149, R4 ;  /* 0x0000000495957220 */ /* 0x000fe20000410000 */
        /* <DEDUP_REMOVED lines=11> */
[----:B------:R-:W-:Y:S01]  /*13d20*/  FMUL.FTZ R39, R39, R0 ;  /* 0x0000000027277220 */ /* 0x000fe20000410000 */
[----:B---3--:R-:W-:Y:S01]  /*13d30*/  @P0 FMUL.FTZ R5, R3, 0.69314718246459960938 ;  /* 0x3f31721803050820 */ /* 0x008fe20000410000 */
[----:B------:R-:W-:-:S02]  /*13d40*/  IMAD.MOV.U32 R3, RZ, RZ, -0x800000 ;  /* 0xff800000ff037424 */ /* 0x000fc400078e00ff */
[-C--:B------:R-:W-:Y:S01]  /*13d50*/  FMUL.FTZ R42, R42, R0.reuse ;  /* 0x000000002a2a7220 */ /* 0x080fe20000410000 */
[----:B------:R-:W-:Y:S01]  /*13d60*/  FMUL.FTZ R43, R43, R0 ;  /* 0x000000002b2b7220 */ /* 0x000fe20000410000 */
        /* <DEDUP_REMOVED lines=23> */
[----:B------:R2:W-:Y:S01]  /*13ee0*/  @!P0 STS [R5+0x28800], R4 ;  /* 0x0288000405008388 */ /* 0x0005e20000000800 */
        /* <DEDUP_REMOVED lines=39> */
[----:B------:R-:W-:Y:S06]  /*14160*/  BAR.ARV 0xe, 0x100 ;  /* 0x0384000000007b1d */ /* 0x000fec0000002000 */
[----:B------:R-:W-:-:S02]  /*14170*/  PLOP3.LUT P0, PT, PT, PT, PT, 0x8, 0x0 ;  /* 0x000000000000781c */ /* 0x000fc40003f0e170 */
[----:B------:R-:W-:Y:S02]  /*14180*/  LOP3.LUT R19, R19, R0, RZ, 0x3c, !PT ;  /* 0x0000000013137212 */ /* 0x000fe400078e3cff */
[----:B------:R-:W-:-:S09]  /*14190*/  SEL R18, R18, RZ, P1 ;  /* 0x000000ff12127207 */ /* 0x000fd20000800000 */
.L_x_2655:
[----:B------:R-:W-:Y:S05]  /*141a0*/  BSYNC B7 ;  /* 0x0000000000077941 */ /* 0x000fea0003800000 */
.L_x_2643:
[----:B------:R-:W2:Y:S08]  /*141b0*/  S2UR UR5, SR_CgaCtaId ;  /* 0x00000000000579c3 */ /* 0x000eb00000008800 */
[----:B------:R-:W-:Y:S06]  /*141c0*/  BAR.SYNC.DEFER_BLOCKING 0x5, 0x180 ;  /* 0x0146000000007b1d */ /* 0x000fec0000010000 */
[----:B------:R-:W-:Y:S01]  /*141d0*/  UMOV UR4, 0x400 ;  /* 0x0000040000047882 */ /* 0x000fe20000000000 */
[----:B------:R-:W-:Y:S01]  /*141e0*/  BSSY B0, `(.L_x_2795) ;  /* 0x00004a0000007945 */ /* 0x000fe20003800000 */
[----:B--2---:R-:W-:-:S06]  /*141f0*/  ULEA UR4, UR5, UR4, 0x18 ;  /* 0x0000000405047291 */ /* 0x004fcc000f8ec03f */
[----:B------:R-:W-:-:S05]  /*14200*/  IMAD.U32 R2, RZ, RZ, UR4 ;  /* 0x00000004ff027e24 */ /* 0x000fca000f8e00ff */
[----:B-----5:R2:W3:Y:S01]  /*14210*/  LDS.128 R76, [R2+0x28cd0] ;  /* 0x028cd000024c7984 */ /* 0x0204e20000000c00 */
[----:B------:R-:W-:Y:S06]  /*14220*/  BAR.ARV 0x4, 0x180 ;  /* 0x0106000000007b1d */ /* 0x000fec0000002000 */
[----:B------:R-:W-:Y:S05]  /*14230*/  @P0 BRA `(.L_x_2796) ;  /* 0x0000003800a00947 */ /* 0x000fea0003800000 */
[----:B------:R-:W4:Y:S01]  /*14240*/  LDL R8, [R1+0x6c] ;  /* 0x00006c0001087983 */ /* 0x000f220000100800 */
        /* <DEDUP_REMOVED lines=12> */
[----:B----4-:R-:W-:-:S04]  /*14310*/  IMAD.WIDE R22, R8, 0x2, R20 ;  /* 0x0000000208167825 */ /* 0x010fc800078e0214 */
        /* <DEDUP_REMOVED lines=162> */
[----:B------:R-:W-:Y:S01]  /*14d40*/  ISETP.NE.U32.AND P0, PT, RZ, UR4, PT ;  /* 0x00000004ff007c0c */ /* 0x000fe2000bf05070 */
[----:B------:R-:W-:Y:S02]  /*14d50*/  ULDC UR4, c[0x0][0xa88] ;  /* 0x0002a20000047ab9 */ /* 0x000fe40000000800 */
[----:B------:R0:W-:Y:S01]  /*14d60*/  STSM.16.M88.4 [R12], R8 ;  /* 0x000000080c007844 */ /* 0x0001e20000000200 */
[----:B------:R-:W-:Y:S02]  /*14d70*/  ISETP.NE.AND.EX P0, PT, RZ, UR5, PT, P0 ;  /* 0x00000005ff007c0c */ /* 0x000fe4000bf05300 */
[----:B0-----:R-:W-:-:S11]  /*14d80*/  LOP3.LUT R8, R0, 0x380, RZ, 0xc0, !PT ;  /* 0x0000038000087812 */ /* 0x001fd600078ec0ff */
[----:B------:R-:W0:Y:S01]  /*14d90*/  @P0 LDC.64 R10, c[0x0][0xc08] ;  /* 0x00030200ff0a0b82 */ /* 0x000e220000000a00 */
[----:B------:R-:W-:Y:S02]  /*14da0*/  F2FP.BF16.F32.PACK_AB R12, R145, R144 ;  /* 0x00000090910c723e */ /* 0x000fe400000010ff */
[----:B------:R-:W-:-:S04]  /*14db0*/  SHF.R.U64 R8, R8, 0x3, RZ ;  /* 0x0000000308087819 */ /* 0x000fc800000012ff */
[----:B------:R-:W-:Y:S01]  /*14dc0*/  LOP3.LUT R22, R8, R0, RZ, 0x3c, !PT ;  /* 0x0000000008167212 */ /* 0x000fe200078e3cff */
[----:B------:R-:W-:-:S03]  /*14dd0*/  IMAD.U32 R8, RZ, RZ, UR4 ;  /* 0x00000004ff087e24 */ /* 0x000fc6000f8e00ff */
[----:B------:R-:W-:-:S05]  /*14de0*/  MOV R22, R22 ;  /* 0x0000001600167202 */ /* 0x000fca0000000f00 */
[----:B------:R1:W-:Y:S01]  /*14df0*/  STSM.16.M88.4 [R22], R12 ;  /* 0x0000000c16007844 */ /* 0x0003e20000000200 */
[----:B0-----:R-:W-:Y:S01]  /*14e00*/  @P0 IMAD.WIDE R10, R214, 0x4, R10 ;  /* 0x00000004d60a0825 */ /* 0x001fe200078e020a */
[----:B------:R-:W-:Y:S01]  /*14e10*/  BAR.SYNC.DEFER_BLOCKING 0x1, 0x100 ;  /* 0x0044000000007b1d */ /* 0x000fe20000010000 */
[----:B------:R-:W-:-:S04]  /*14e20*/  ISETP.NE.U32.AND P1, PT, RZ, UR6, PT ;  /* 0x00000006ff007c0c */ /* 0x000fc8000bf25070 */
[----:B------:R-:W-:Y:S01]  /*14e30*/  ISETP.NE.AND.EX P1, PT, RZ, UR7, PT, P1 ;  /* 0x00000007ff007c0c */ /* 0x000fe2000bf25310 */
[----:B------:R0:W5:Y:S01]  /*14e40*/  @P0 LDG.E R8, desc[UR42][R10.64] ;  /* 0x0000002a0a080981 */ /* 0x000162000c1e1900 */
[----:B------:R-:W-:Y:S01]  /*14e50*/  IMAD.MOV.U32 R0, RZ, RZ, RZ ;  /* 0x000000ffff007224 */ /* 0x000fe200078e00ff */
[----:B0-----:R-:W0:Y:S02]  /*14e60*/  LDC.64 R10, c[0x0][0xc00] ;  /* 0x00030000ff0a7b82 */ /* 0x001e240000000a00 */
[----:B0-----:R-:W-:-:S08]  /*14e70*/  IMAD.WIDE R10, R214, 0x4, R10 ;  /* 0x00000004d60a7825 */ /* 0x001fd000078e020a */
[----:B------:R1:W5:Y:S01]  /*14e80*/  @P1 LDG.E R0, desc[UR42][R10.64] ;  /* 0x0000002a0a001981 */ /* 0x000362000c1e1900 */
[----:B------:R-:W-:Y:S05]  /*14e90*/  @P0 BRA `(.L_x_2797) ;  /* 0x0000000000100947 */ /* 0x000fea0003800000 */
[----:B------:R-:W-:Y:S05]  /*14ea0*/  @!P1 BRA `(.L_x_2797) ;  /* 0x00000000000c9947 */ /* 0x000fea0003800000 */
[----:B-----5:R-:W4:Y:S04]  /*14eb0*/  LDG.E R8, desc[UR42][R10.64] ;  /* 0x0000002a0a087981 */ /* 0x020f28000c1e1900 */
[----:B-1----:R-:W4:Y:S02]  /*14ec0*/  LDG.E R10, desc[UR42][R10.64+0x4] ;  /* 0x0000042a0a0a7981 */ /* 0x002f24000c1e1900 */
[----:B----4-:R-:W-:-:S07]  /*14ed0*/  IMAD.IADD R8, R10, 0x1, -R8 ;  /* 0x000000010a087824 */ /* 0x010fce00078e0a08 */
.L_x_2797:
[----:B------:R-:W4:Y:S01]  /*14ee0*/  LDL R9, [R1+0x4c] ;  /* 0x00004c0001097983 */ /* 0x000f220000100800 */
[----:B------:R-:W-:Y:S01]  /*14ef0*/  ISETP.NE.AND P1, PT, R205, RZ, PT ;  /* 0x000000ffcd00720c */ /* 0x000fe20003f25270 */
[----:B------:R-:W-:-:S03]  /*14f00*/  ULDC UR4, c[0x0][0xad4] ;  /* 0x0002b50000047ab9 */ /* 0x000fc60000000800 */
[----:B------:R-:W-:Y:S01]  /*14f10*/  SEL R205, R205, UR4, P1 ;  /* 0x00000004cdcd7c07 */ /* 0x000fe20008800000 */
[----:B----4-:R-:W0:Y:S02]  /*14f20*/  SHFL.IDX PT, R9, R9, RZ, 0x1f ;  /* 0x00001fff09097589 */ /* 0x010e2400000e0000 */
[----:B0-----:R-:W-:Y:S02]  /*14f30*/  ISETP.NE.AND P0, PT, R9, RZ, PT ;  /* 0x000000ff0900720c */ /* 0x001fe40003f05270 */
[----:B-----5:R-:W-:-:S11]  /*14f40*/  SHF.R.S32.HI R9, RZ, 0x1f, R0 ;  /* 0x0000001fff097819 */ /* 0x020fd60000011400 */
[----:B------:R-:W-:Y:S05]  /*14f50*/  @P0 BRA `(.L_x_2798) ;  /* 0x0000000000f80947 */ /* 0x000fea0003800000 */
[----:B------:R-:W4:Y:S01]  /*14f60*/  LDL R155, [R1+0x68] ;  /* 0x00006800019b7983 */ /* 0x000f220000100800 */
[----:B-1----:R-:W-:Y:S01]  /*14f70*/  IMAD.MOV.U32 R14, RZ, RZ, 0x9b8 ;  /* 0x000009b8ff0e7424 */ /* 0x002fe200078e00ff */
[----:B------:R-:W-:Y:S01]  /*14f80*/  ISETP.GT.AND P1, PT, R205, 0x1, PT ;  /* 0x00000001cd00780c */ /* 0x000fe20003f24270 */
[----:B------:R-:W0:Y:S01]  /*14f90*/  LDC R154, c[0x0][0xbe8] ;  /* 0x0002fa00ff9a7b82 */ /* 0x000e220000000800 */
[----:B------:R-:W-:Y:S01]  /*14fa0*/  ISETP.NE.U32.AND P0, PT, RZ, UR6, PT ;  /* 0x00000006ff007c0c */ /* 0x000fe2000bf05070 */
[----:B---3--:R-:W-:Y:S01]  /*14fb0*/  IMAD.IADD R76, R201, 0x1, R192 ;  /* 0x00000001c94c7824 */ /* 0x008fe200078e02c0 */
[----:B------:R-:W-:Y:S02]  /*14fc0*/  SEL R14, R14, 0x978, P1 ;  /* 0x000009780e0e7807 */ /* 0x000fe40000800000 */
[----:B------:R-:W-:Y:S02]  /*14fd0*/  ISETP.NE.AND.EX P0, PT, RZ, UR7, PT, P0 ;  /* 0x00000007ff007c0c */ /* 0x000fe4000bf05300 */
[----:B------:R-:W-:Y:S01]  /*14fe0*/  SHF.R.S32.HI R15, RZ, 0x1f, R214 ;  /* 0x0000001fff0f7819 */ /* 0x000fe200000114d6 */
[----:B------:R-:W1:Y:S01]  /*14ff0*/  LDC.64 R12, c[0x0][R14+0x220] ;  /* 0x000088000e0c7b82 */ /* 0x000e620000000a00 */
[----:B------:R-:W-:-:S02]  /*15000*/  SEL R22, R214, RZ, !P0 ;  /* 0x000000ffd6167207 */ /* 0x000fc40004000000 */
[----:B------:R-:W-:Y:S02]  /*15010*/  SEL R15, R15, RZ, !P0 ;  /* 0x000000ff0f0f7207 */ /* 0x000fe40004000000 */
[----:B------:R-:W-:-:S03]  /*15020*/  SEL R153, R220, RZ, P1 ;  /* 0x000000ffdc997207 */ /* 0x000fc60000800000 */
[----:B------:R-:W3:Y:S01]  /*15030*/  LDC.64 R10, c[0x0][R14+0x218] ;  /* 0x000086000e0a7b82 */ /* 0x000ee20000000a00 */
[----:B0-----:R-:W-:Y:S01]  /*15040*/  ISETP.NE.AND P0, PT, R154, 0x1, PT ;  /* 0x000000019a00780c */ /* 0x001fe20003f05270 */
[----:B-1----:R-:W-:-:S04]  /*15050*/  IMAD R13, R13, R22, RZ ;  /* 0x000000160d0d7224 */ /* 0x002fc800078e02ff */
[C---:B------:R-:W-:Y:S02]  /*15060*/  IMAD R15, R12.reuse, R15, R13 ;  /* 0x0000000f0c0f7224 */ /* 0x040fe400078e020d */
[----:B------:R-:W-:-:S04]  /*15070*/  IMAD.WIDE.U32 R12, R12, R22, RZ ;  /* 0x000000160c0c7225 */ /* 0x000fc800078e00ff */
[-C--:B---3--:R-:W-:Y:S02]  /*15080*/  IMAD R22, R11, R204.reuse, RZ ;  /* 0x000000cc0b167224 */ /* 0x088fe400078e02ff */
[----:B------:R-:W-:-:S04]  /*15090*/  IMAD.WIDE.U32 R10, R10, R204, RZ ;  /* 0x000000cc0a0a7225 */ /* 0x000fc800078e00ff */
[----:B------:R-:W-:Y:S01]  /*150a0*/  IMAD.IADD R22, R11, 0x1, R22 ;  /* 0x000000010b167824 */ /* 0x000fe200078e0216 */
[----:B------:R-:W-:Y:S01]  /*150b0*/  IADD3 R23, P2, P3, R12, R10, R0 ;  /* 0x0000000a0c177210 */ /* 0x000fe20007b5e000 */
[----:B------:R-:W0:Y:S01]  /*150c0*/  @P0 LDC R11, c[0x0][0xbec] ;  /* 0x0002fb00ff0b0b82 */ /* 0x000e220000000800 */
[----:B------:R-:W-:-:S05]  /*150d0*/  IMAD.IADD R15, R13, 0x1, R15 ;  /* 0x000000010d0f7824 */ /* 0x000fca00078e020f */
[----:B------:R-:W-:Y:S01]  /*150e0*/  IADD3.X R15, R15, R22, R9, P2, P3 ;  /* 0x000000160f0f7210 */ /* 0x000fe200017e6409 */
[----:B------:R-:W-:Y:S01]  /*150f0*/  IMAD.MOV.U32 R22, RZ, RZ, R76 ;  /* 0x000000ffff167224 */ /* 0x000fe200078e004c */
[----:B------:R-:W1:Y:S01]  /*15100*/  @P0 LDC R10, c[0x0][0xbf0] ;  /* 0x0002fc00ff0a0b82 */ /* 0x000e620000000800 */
[----:B0-----:R-:W-:-:S05]  /*15110*/  @P0 IMAD.HI.U32 R11, R76, R11, RZ ;  /* 0x0000000b4c0b0227 */ /* 0x001fca00078e00ff */
[----:B-1----:R-:W-:Y:S02]  /*15120*/  @P0 SHF.R.U32.HI R22, RZ, R10, R11 ;  /* 0x0000000aff160219 */ /* 0x002fe4000001160b */
[----:B------:R-:W0:Y:S02]  /*15130*/  LDC.64 R10, c[0x0][R14+0x228] ;  /* 0x00008a000e0a7b82 */ /* 0x000e240000000a00 */
[----:B0-----:R-:W-:-:S04]  /*15140*/  IMAD.WIDE.U32 R12, R10, R153, RZ ;  /* 0x000000990a0c7225 */ /* 0x001fc800078e00ff */
[----:B------:R-:W-:Y:S01]  /*15150*/  IMAD R10, R11, R153, RZ ;  /* 0x000000990b0a7224 */ /* 0x000fe200078e02ff */
[----:B------:R-:W-:Y:S01]  /*15160*/  IADD3 R12, P0, P2, R22, R23, R12 ;  /* 0x00000017160c7210 */ /* 0x000fe20007a1e00c */
[--C-:B------:R-:W-:Y:S01]  /*15170*/  IMAD.MOV R23, RZ, RZ, -R22.reuse ;  /* 0x000000ffff177224 */ /* 0x100fe200078e0a16 */
[----:B------:R-:W-:Y:S01]  /*15180*/  SHF.R.S32.HI R22, RZ, 0x1f, R22 ;  /* 0x0000001fff167819 */ /* 0x000fe20000011416 */
[----:B------:R-:W-:Y:S02]  /*15190*/  IMAD.IADD R13, R13, 0x1, R10 ;  /* 0x000000010d0d7824 */ /* 0x000fe400078e020a */
[----:B------:R0:W1:Y:S01]  /*151a0*/  LDC.64 R10, c[0x0][R14+0x210] ;  /* 0x000084000e0a7b82 */ /* 0x0000620000000a00 */
[----:B------:R-:W-:Y:S02]  /*151b0*/  IMAD R23, R154, R23, R76 ;  /* 0x000000179a177224 */ /* 0x000fe400078e024c */
[----:B------:R-:W-:Y:S01]  /*151c0*/  IADD3.X R13, R22, R15, R13, P0, P2 ;  /* 0x0000000f160d7210 */ /* 0x000fe200007e440d */
[----:B------:R-:W-:-:S02]  /*151d0*/  IMAD.IADD R15, R191, 0x1, R192 ;  /* 0x00000001bf0f7824 */ /* 0x000fc400078e02c0 */
[----:B0-----:R-:W-:Y:S01]  /*151e0*/  SHF.R.S32.HI R14, RZ, 0x1f, R23 ;  /* 0x0000001fff0e7819 */ /* 0x001fe20000011417 */
[-C--:B-1----:R-:W-:Y:S02]  /*151f0*/  IMAD R11, R11, R23.reuse, RZ ;  /* 0x000000170b0b7224 */ /* 0x082fe400078e02ff */
[----:B------:R-:W-:-:S04]  /*15200*/  IMAD.WIDE.U32 R12, R10, R23, R12 ;  /* 0x000000170a0c7225 */ /* 0x000fc800078e000c */
[----:B------:R-:W-:Y:S02]  /*15210*/  IMAD R14, R10, R14, R11 ;  /* 0x0000000e0a0e7224 */ /* 0x000fe400078e020b */
[----:B------:R-:W0:Y:S02]  /*15220*/  LDC.64 R10, c[0x0][0xba8] ;  /* 0x0002ea00ff0a7b82 */ /* 0x000e240000000a00 */
[----:B------:R-:W-:-:S06]  /*15230*/  IMAD.IADD R14, R13, 0x1, R14 ;  /* 0x000000010d0e7824 */ /* 0x000fcc00078e020e */
[----:B0-----:R-:W0:Y:S08]  /*15240*/  @!P1 LDC R10, c[0x0][0xb50] ;  /* 0x0002d400ff0a9b82 */ /* 0x001e300000000800 */
[----:B------:R-:W1:Y:S01]  /*15250*/  @!P1 LDC R11, c[0x0][0xb54] ;  /* 0x0002d500ff0b9b82 */ /* 0x000e620000000800 */
[----:B0-----:R-:W-:-:S04]  /*15260*/  LEA R13, P0, R12, R10, 0x2 ;  /* 0x0000000a0c0d7211 */ /* 0x001fc800078010ff */
[----:B-1----:R-:W-:Y:S02]  /*15270*/  LEA.HI.X R14, R12, R11, R14, 0x2, P0 ;  /* 0x0000000b0c0e7211 */ /* 0x002fe400000f140e */
[----:B------:R-:W-:Y:S04]  /*15280*/  SHFL.IDX PT, R12, R13, 0x1, 0x1c1f ;  /* 0x003c1f000d0c7f89 */ /* 0x000fe800000e0000 */
[----:B------:R-:W-:Y:S01]  /*15290*/  SHFL.IDX PT, R11, R14, RZ, 0x1c1f ;  /* 0x001c1fff0e0b7589 */ /* 0x000fe200000e0000 */
[----:B----4-:R-:W-:-:S05]  /*152a0*/  IMAD.MOV R10, RZ, RZ, -R155 ;  /* 0x000000ffff0a7224 */ /* 0x010fca00078e0a9b */
[----:B------:R-:W-:Y:S02]  /*152b0*/  ISETP.NE.AND P0, PT, R186, R10, PT ;  /* 0x0000000aba00720c */ /* 0x000fe40003f05270 */
[----:B------:R-:W0:Y:S04]  /*152c0*/  SHFL.IDX PT, R10, R13, RZ, 0x1c1f ;  /* 0x001c1fff0d0a7589 */ /* 0x000e2800000e0000 */
[----:B------:R1:W3:Y:S02]  /*152d0*/  SHFL.IDX PT, R13, R14, 0x1, 0x1c1f ;  /* 0x003c1f000e0d7f89 */ /* 0x0002e400000e0000 */
[----:B-1----:R-:W-:-:S05]  /*152e0*/  IMAD R14, R8, R154, RZ ;  /* 0x0000009a080e7224 */ /* 0x002fca00078e02ff */
[C---:B------:R-:W-:Y:S01]  /*152f0*/  ISETP.GE.OR P1, PT, R15.reuse, R14, P0 ;  /* 0x0000000e0f00720c */ /* 0x040fe20000726670 */
[----:B------:R-:W-:-:S05]  /*15300*/  VIADD R15, R15, 0x8 ;  /* 0x000000080f0f7836 */ /* 0x000fca0000000000 */
[----:B------:R-:W-:-:S07]  /*15310*/  ISETP.GE.OR P0, PT, R15, R14, P0 ;  /* 0x0000000e0f00720c */ /* 0x000fce0000706670 */
[----:B0-----:R0:W-:Y:S06]  /*15320*/  @!P1 ST.E desc[UR42][R10.64], R152 ;  /* 0x000000980a009985 */ /* 0x0011ec000c10192a */
[----:B---3--:R0:W-:Y:S02]  /*15330*/  @!P0 ST.E desc[UR42][R12.64], R3 ;  /* 0x000000030c008985 */ /* 0x0081e4000c10192a */
.L_x_2798:
[----:B------:R-:W-:Y:S02]  /*15340*/  ISETP.GT.AND P1, PT, R205, 0x1, PT ;  /* 0x00000001cd00780c */ /* 0x000fe40003f24270 */
[----:B------:R-:W-:-:S04]  /*15350*/  ISETP.NE.U32.AND P0, PT, RZ, UR6, PT ;  /* 0x00000006ff007c0c */ /* 0x000fc8000bf05070 */
[----:B------:R-:W-:-:S04]  /*15360*/  ISETP.NE.AND.EX P0, PT, RZ, UR7, PT, P0 ;  /* 0x00000007ff007c0c */ /* 0x000fc8000bf05300 */
[----:B0-----:R-:W-:-:S03]  /*15370*/  SEL R3, R214, RZ, !P0 ;  /* 0x000000ffd6037207 */ /* 0x001fc60004000000 */
[----:B------:R-:W-:Y:S06]  /*15380*/  @P1 BRA `(.L_x_2799) ;  /* 0x00000010003c1947 */ /* 0x000fec0003800000 */
[----:B------:R-:W0:Y:S01]  /*15390*/  S2R R81, SR_TID.X ;  /* 0x0000000000517919 */ /* 0x000e220000002100 */
[----:B------:R-:W4:Y:S01]  /*153a0*/  LDC R83, c[0x0][0xbe8] ;  /* 0x0002fa00ff537b82 */ /* 0x000f220000000800 */
[----:B------:R-:W-:Y:S01]  /*153b0*/  ULDC.64 UR4, c[0x0][0xaa0] ;  /* 0x0002a80000047ab9 */ /* 0x000fe20000000a00 */
[----:B0-----:R-:W-:-:S05]  /*153c0*/  VIADD R81, R81, 0xffffff80 ;  /* 0xffffff8051517836 */ /* 0x001fca0000000000 */
[----:B------:R-:W-:-:S04]  /*153d0*/  SHF.R.S32.HI R80, RZ, 0x1f, R81 ;  /* 0x0000001fff507819 */ /* 0x000fc80000011451 */
[----:B------:R-:W-:-:S04]  /*153e0*/  LEA.HI R80, R80, R81, RZ, 0x3 ;  /* 0x0000005150507211 */ /* 0x000fc800078f18ff */
[----:B---3--:R-:W-:-:S05]  /*153f0*/  SHF.R.S32.HI R76, RZ, 0x3, R80 ;  /* 0x00000003ff4c7819 */ /* 0x008fca0000011450 */
[----:B------:R-:W-:-:S04]  /*15400*/  IMAD R5, R76, 0x40, R193 ;  /* 0x000000404c057824 */ /* 0x000fc800078e02c1 */
[----:B------:R-:W-:-:S03]  /*15410*/  IMAD.WIDE R4, R5, 0x2, R20 ;  /* 0x0000000205047825 */ /* 0x000fc600078e0214 */
[C---:B------:R-:W-:Y:S02]  /*15420*/  IADD3 R41, P2, R4.reuse, 0x7000, RZ ;  /* 0x0000700004297810 */ /* 0x040fe40007f5e0ff */
[----:B-1----:R-:W-:Y:S02]  /*15430*/  IADD3 R13, P3, R4, 0x1000, RZ ;  /* 0x00001000040d7810 */ /* 0x002fe40007f7e0ff */
[----:B------:R-:W-:Y:S02]  /*15440*/  LOP3.LUT R40, R41, 0x380, RZ, 0xc0, !PT ;  /* 0x0000038029287812 */ /* 0x000fe400078ec0ff */
[----:B------:R-:W-:Y:S02]  /*15450*/  LOP3.LUT R12, R13, 0x380, RZ, 0xc0, !PT ;  /* 0x000003800d0c7812 */ /* 0x000fe400078ec0ff */
[----:B------:R-:W-:Y:S02]  /*15460*/  SHF.R.U64 R40, R40, 0x3, RZ ;  /* 0x0000000328287819 */ /* 0x000fe400000012ff */
[----:B------:R-:W-:-:S02]  /*15470*/  SHF.R.U64 R12, R12, 0x3, RZ ;  /* 0x000000030c0c7819 */ /* 0x000fc400000012ff */
[----:B------:R-:W-:Y:S01]  /*15480*/  LOP3.LUT R40, R40, R41, RZ, 0x3c, !PT ;  /* 0x0000002928287212 */ /* 0x000fe200078e3cff */
[--C-:B------:R-:W-:Y:S01]  /*15490*/  IMAD.X R41, RZ, RZ, R5.reuse, P2 ;  /* 0x000000ffff297224 */ /* 0x100fe200010e0605 */
[----:B------:R-:W-:Y:S02]  /*154a0*/  IADD3 R69, P2, R4, 0xe000, RZ ;  /* 0x0000e00004457810 */ /* 0x000fe40007f5e0ff */
[----:B------:R-:W-:Y:S01]  /*154b0*/  LOP3.LUT R12, R12, R13, RZ, 0x3c, !PT ;  /* 0x0000000d0c0c7212 */ /* 0x000fe200078e3cff */
[----:B------:R-:W-:Y:S01]  /*154c0*/  IMAD.X R13, RZ, RZ, R5, P3 ;  /* 0x000000ffff0d7224 */ /* 0x000fe200018e0605 */
[----:B------:R-:W-:Y:S01]  /*154d0*/  LOP3.LUT R68, R69, 0x380, RZ, 0xc0, !PT ;  /* 0x0000038045447812 */ /* 0x000fe200078ec0ff */
[----:B------:R-:W-:Y:S01]  /*154e0*/  IMAD R9, R9, UR4, RZ ;  /* 0x0000000409097c24 */ /* 0x000fe2000f8e02ff */
[----:B------:R-:W-:Y:S01]  /*154f0*/  IADD3 R21, P4, R4, 0x2000, RZ ;  /* 0x0000200004157810 */ /* 0x000fe20007f9e0ff */
[----:B----4-:R-:W-:Y:S01]  /*15500*/  IMAD R87, R8, R83, RZ ;  /* 0x0000005308577224 */ /* 0x010fe200078e02ff */
[C---:B------:R-:W-:Y:S01]  /*15510*/  IADD3 R25, P5, R4.reuse, 0x3000, RZ ;  /* 0x0000300004197810 */ /* 0x040fe20007fbe0ff */
[----:B------:R-:W5:Y:S01]  /*15520*/  LD.E.128 R12, desc[UR42][R12.64] ;  /* 0x0000002a0c0c7980 */ /* 0x000f62000c101d00 */
[----:B------:R-:W-:-:S02]  /*15530*/  IADD3 R29, P6, R4, 0x4000, RZ ;  /* 0x00004000041d7810 */ /* 0x000fc40007fde0ff */
[C---:B------:R-:W-:Y:S01]  /*15540*/  IADD3 R33, P0, R4.reuse, 0x5000, RZ ;  /* 0x0000500004217810 */ /* 0x040fe20007f1e0ff */
[----:B------:R-:W5:Y:S01]  /*15550*/  LD.E.128 R40, desc[UR42][R40.64] ;  /* 0x0000002a28287980 */ /* 0x000f62000c101d00 */
[C---:B------:R-:W-:Y:S02]  /*15560*/  IADD3 R37, P1, R4.reuse, 0x6000, RZ ;  /* 0x0000600004257810 */ /* 0x040fe40007f3e0ff */
[----:B------:R-:W-:Y:S02]  /*15570*/  IADD3 R45, P3, R4, 0x8000, RZ ;  /* 0x00008000042d7810 */ /* 0x000fe40007f7e0ff */
[----:B------:R-:W-:Y:S02]  /*15580*/  SHF.R.U64 R68, R68, 0x3, RZ ;  /* 0x0000000344447819 */ /* 0x000fe400000012ff */
[----:B------:R-:W-:Y:S02]  /*15590*/  LOP3.LUT R20, R21, 0x380, RZ, 0xc0, !PT ;  /* 0x0000038015147812 */ /* 0x000fe400078ec0ff */
[----:B------:R-:W-:-:S02]  /*155a0*/  LOP3.LUT R24, R25, 0x380, RZ, 0xc0, !PT ;  /* 0x0000038019187812 */ /* 0x000fc400078ec0ff */
[----:B------:R-:W-:Y:S02]  /*155b0*/  LOP3.LUT R28, R29, 0x380, RZ, 0xc0, !PT ;  /* 0x000003801d1c7812 */ /* 0x000fe400078ec0ff */
[----:B------:R-:W-:Y:S02]  /*155c0*/  LOP3.LUT R32, R33, 0x380, RZ, 0xc0, !PT ;  /* 0x0000038021207812 */ /* 0x000fe400078ec0ff */
[----:B------:R-:W-:Y:S02]  /*155d0*/  LOP3.LUT R36, R37, 0x380, RZ, 0xc0, !PT ;  /* 0x0000038025247812 */ /* 0x000fe400078ec0ff */
[----:B------:R-:W-:Y:S02]  /*155e0*/  LOP3.LUT R44, R45, 0x380, RZ, 0xc0, !PT ;  /* 0x000003802d2c7812 */ /* 0x000fe400078ec0ff */
[----:B------:R-:W-:Y:S01]  /*155f0*/  LOP3.LUT R68, R68, R69, RZ, 0x3c, !PT ;  /* 0x0000004544447212 */ /* 0x000fe200078e3cff */
[----:B------:R-:W-:Y:S01]  /*15600*/  IMAD.X R69, RZ, RZ, R5, P2 ;  /* 0x000000ffff457224 */ /* 0x000fe200010e0605 */
[----:B------:R-:W-:-:S02]  /*15610*/  LOP3.LUT R11, R4, 0x380, RZ, 0xc0, !PT ;  /* 0x00000380040b7812 */ /* 0x000fc400078ec0ff */
[----:B------:R-:W-:Y:S02]  /*15620*/  ISETP.NE.AND P2, PT, R83, 0x1, PT ;  /* 0x000000015300780c */ /* 0x000fe40003f45270 */
[----:B------:R-:W-:Y:S01]  /*15630*/  SHF.R.U64 R20, R20, 0x3, RZ ;  /* 0x0000000314147819 */ /* 0x000fe200000012ff */
[----:B------:R-:W-:Y:S01]  /*15640*/  IMAD R9, R0, UR5, R9 ;  /* 0x0000000500097c24 */ /* 0x000fe2000f8e0209 */
[----:B------:R-:W-:Y:S01]  /*15650*/  SHF.R.U64 R24, R24, 0x3, RZ ;  /* 0x0000000318187819 */ /* 0x000fe200000012ff */
[----:B------:R-:W5:Y:S01]  /*15660*/  LD.E.128 R68, desc[UR42][R68.64] ;  /* 0x0000002a44447980 */ /* 0x000f62000c101d00 */
[----:B------:R-:W-:Y:S02]  /*15670*/  SHF.R.U64 R28, R28, 0x3, RZ ;  /* 0x000000031c1c7819 */ /* 0x000fe400000012ff */
[----:B------:R-:W-:Y:S02]  /*15680*/  SHF.R.U64 R32, R32, 0x3, RZ ;  /* 0x0000000320207819 */ /* 0x000fe400000012ff */
[----:B------:R-:W-:-:S02]  /*15690*/  SHF.R.U64 R36, R36, 0x3, RZ ;  /* 0x0000000324247819 */ /* 0x000fc400000012ff */
[----:B------:R-:W-:Y:S01]  /*156a0*/  SHF.R.U64 R44, R44, 0x3, RZ ;  /* 0x000000032c2c7819 */ /* 0x000fe200000012ff */
[----:B------:R-:W0:Y:S01]  /*156b0*/  @P2 LDC R85, c[0x0][0xbec] ;  /* 0x0002fb00ff552b82 */ /* 0x000e220000000800 */
        /* <DEDUP_REMOVED lines=14> */
[----:B------:R-:W1:Y:S01]  /*157a0*/  @P2 LDC R84, c[0x0][0xbf0] ;  /* 0x0002fc00ff542b82 */ /* 0x000e620000000800 */
[C---:B------:R-:W-:Y:S01]  /*157b0*/  IADD3 R53, P5, R4.reuse, 0xa000, RZ ;  /* 0x0000a00004357810 */ /* 0x040fe20007fbe0ff */
[----:B------:R-:W5:Y:S01]  /*157c0*/  LD.E.128 R20, desc[UR42][R20.64] ;  /* 0x0000002a14147980 */ /* 0x000f62000c101d00 */
[----:B------:R-:W-:-:S02]  /*157d0*/  IADD3 R57, P6, R4, 0xb000, RZ ;  /* 0x0000b00004397810 */ /* 0x000fc40007fde0ff */
[C---:B------:R-:W-:Y:S01]  /*157e0*/  IADD3 R61, P0, R4.reuse, 0xc000, RZ ;  /* 0x0000c000043d7810 */ /* 0x040fe20007f1e0ff */
[----:B------:R-:W5:Y:S01]  /*157f0*/  LD.E.128 R24, desc[UR42][R24.64] ;  /* 0x0000002a18187980 */ /* 0x000f62000c101d00 */
[C---:B------:R-:W-:Y:S02]  /*15800*/  IADD3 R65, P1, R4.reuse, 0xd000, RZ ;  /* 0x0000d00004417810 */ /* 0x040fe40007f3e0ff */
[----:B------:R-:W-:Y:S01]  /*15810*/  IADD3 R7, P3, R4, 0xf000, RZ ;  /* 0x0000f00004077810 */ /* 0x000fe20007f7e0ff */
[----:B------:R-:W5:Y:S01]  /*15820*/  LD.E.128 R28, desc[UR42][R28.64] ;  /* 0x0000002a1c1c7980 */ /* 0x000f62000c101d00 */
[----:B------:R-:W-:Y:S01]  /*15830*/  LOP3.LUT R4, R11, R4, RZ, 0x3c, !PT ;  /* 0x000000040b047212 */ /* 0x000fe200078e3cff */
[----:B------:R-:W-:Y:S01]  /*15840*/  IMAD.WIDE.U32 R10, R0, UR4, RZ ;  /* 0x00000004000a7c25 */ /* 0x000fe2000f8e00ff */
[----:B------:R-:W-:Y:S01]  /*15850*/  ULDC.64 UR4, c[0x0][0xae8] ;  /* 0x0002ba0000047ab9 */ /* 0x000fe20000000a00 */
[----:B------:R-:W3:Y:S01]  /*15860*/  LDC R0, c[0x0][0xac8] ;  /* 0x0002b200ff007b82 */ /* 0x000ee20000000800 */
[----:B------:R-:W-:Y:S01]  /*15870*/  LOP3.LUT R82, R80, 0xfffffff8, RZ, 0xc0, !PT ;  /* 0xfffffff850527812 */ /* 0x000fe200078ec0ff */
[----:B------:R-:W-:Y:S01]  /*15880*/  IMAD.IADD R11, R11, 0x1, R9 ;  /* 0x000000010b0b7824 */ /* 0x000fe200078e0209 */
[----:B------:R-:W-:Y:S01]  /*15890*/  SHF.R.S32.HI R9, RZ, 0x1f, R3 ;  /* 0x0000001fff097819 */ /* 0x000fe20000011403 */
[----:B------:R-:W-:Y:S01]  /*158a0*/  IMAD.X R73, RZ, RZ, R5, P3 ;  /* 0x000000ffff497224 */ /* 0x000fe200018e0605 */
[----:B------:R-:W-:Y:S01]  /*158b0*/  LOP3.LUT R60, R61, 0x380, RZ, 0xc0, !PT ;  /* 0x000003803d3c7812 */ /* 0x000fe200078ec0ff */
[----:B------:R-:W-:Y:S01]  /*158c0*/  IMAD.WIDE.U32 R10, R204, UR4, R10 ;  /* 0x00000004cc0a7c25 */ /* 0x000fe2000f8e000a */
[----:B------:R-:W-:Y:S01]  /*158d0*/  LOP3.LUT R64, R65, 0x380, RZ, 0xc0, !PT ;  /* 0x0000038041407812 */ /* 0x000fe200078ec0ff */
[----:B------:R-:W5:Y:S01]  /*158e0*/  LD.E.128 R32, desc[UR42][R32.64] ;  /* 0x0000002a20207980 */ /* 0x000f62000c101d00 */
[----:B------:R-:W-:Y:S01]  /*158f0*/  SHF.R.U64 R60, R60, 0x3, RZ ;  /* 0x000000033c3c7819 */ /* 0x000fe200000012ff */
[----:B------:R-:W-:Y:S01]  /*15900*/  IMAD R11, R204, UR5, R11 ;  /* 0x00000005cc0b7c24 */ /* 0x000fe2000f8e020b */
[----:B------:R-:W-:Y:S01]  /*15910*/  ULDC.64 UR4, c[0x0][0xaf0] ;  /* 0x0002bc0000047ab9 */ /* 0x000fe20000000a00 */
[----:B------:R-:W-:Y:S01]  /*15920*/  IMAD.IADD R81, R81, 0x1, -R82 ;  /* 0x0000000151517824 */ /* 0x000fe200078e0a52 */
[----:B------:R-:W-:Y:S01]  /*15930*/  LOP3.LUT R60, R60, R61, RZ, 0x3c, !PT ;  /* 0x0000003d3c3c7212 */ /* 0x000fe200078e3cff */
[----:B------:R-:W-:Y:S01]  /*15940*/  IMAD R80, R9, UR4, RZ ;  /* 0x0000000409507c24 */ /* 0x000fe2000f8e02ff */
[----:B------:R-:W-:Y:S01]  /*15950*/  SHF.R.U64 R64, R64, 0x3, RZ ;  /* 0x0000000340407819 */ /* 0x000fe200000012ff */
[----:B------:R-:W-:Y:S01]  /*15960*/  IMAD.WIDE.U32 R10, R3, UR4, R10 ;  /* 0x00000004030a7c25 */ /* 0x000fe2000f8e000a */
[----:B------:R-:W-:Y:S01]  /*15970*/  LOP3.LUT R48, R49, 0x380, RZ, 0xc0, !PT ;  /* 0x0000038031307812 */ /* 0x000fe200078ec0ff */
[----:B------:R-:W5:Y:S01]  /*15980*/  LD.E.128 R36, desc[UR42][R36.64] ;  /* 0x0000002a24247980 */ /* 0x000f62000c101d00 */
[----:B------:R-:W-:Y:S01]  /*15990*/  LOP3.LUT R64, R64, R65, RZ, 0x3c, !PT ;  /* 0x0000004140407212 */ /* 0x000fe200078e3cff */
[----:B------:R-:W-:Y:S01]  /*159a0*/  IMAD R9, R3, UR5, R80 ;  /* 0x0000000503097c24 */ /* 0x000fe2000f8e0250 */
[----:B------:R-:W-:Y:S01]  /*159b0*/  LOP3.LUT R52, R53, 0x380, RZ, 0xc0, !PT ;  /* 0x0000038035347812 */ /* 0x000fe200078ec0ff */
[----:B------:R-:W-:Y:S01]  /*159c0*/  IMAD R3, R81, 0x20, R76 ;  /* 0x0000002051037824 */ /* 0x000fe200078e024c */
[----:B------:R-:W-:Y:S01]  /*159d0*/  LOP3.LUT R56, R57, 0x380, RZ, 0xc0, !PT ;  /* 0x0000038039387812 */ /* 0x000fe200078ec0ff */
[----:B------:R-:W-:Y:S01]  /*159e0*/  IMAD.X R61, RZ, RZ, R5, P0 ;  /* 0x000000ffff3d7224 */ /* 0x000fe200000e0605 */
[-C--:B---3--:R-:W-:Y:S01]  /*159f0*/  ISETP.GE.AND P0, PT, R218, R0.reuse, PT ;  /* 0x00000000da00720c */ /* 0x088fe20003f06270 */
[----:B------:R-:W-:Y:S01]  /*15a00*/  IMAD.IADD R82, R192, 0x1, R3 ;  /* 0x00000001c0527824 */ /* 0x000fe200078e0203 */
[----:B------:R-:W-:Y:S01]  /*15a10*/  LOP3.LUT R6, R7, 0x380, RZ, 0xc0, !PT ;  /* 0x0000038007067812 */ /* 0x000fe200078ec0ff */
[----:B------:R-:W-:Y:S01]  /*15a20*/  IMAD.X R65, RZ, RZ, R5, P1 ;  /* 0x000000ffff417224 */ /* 0x000fe200008e0605 */
[----:B------:R-:W-:Y:S01]  /*15a30*/  SEL R80, RZ, 0xffffffff, P0 ;  /* 0xffffffffff507807 */ /* 0x000fe20000000000 */
[----:B0-----:R-:W-:Y:S01]  /*15a40*/  @P2 IMAD.HI.U32 R3, R82, R85, RZ ;  /* 0x0000005552032227 */ /* 0x001fe200078e00ff */
[-C--:B------:R-:W-:Y:S01]  /*15a50*/  ISETP.GE.AND P1, PT, R193, R0.reuse, PT ;  /* 0x00000000c100720c */ /* 0x080fe20003f26270 */
[----:B------:R-:W-:Y:S01]  /*15a60*/  ULDC.64 UR4, c[0x0][0xae0] ;  /* 0x0002b80000047ab9 */ /* 0x000fe20000000a00 */
[----:B------:R-:W-:Y:S01]  /*15a70*/  ISETP.GE.AND P0, PT, R217, R0, PT ;  /* 0x00000000d900720c */ /* 0x000fe20003f06270 */
[----:B------:R-:W-:Y:S01]  /*15a80*/  IMAD.IADD R11, R11, 0x1, R9 ;  /* 0x000000010b0b7824 */ /* 0x000fe200078e0209 */
[----:B------:R-:W-:Y:S01]  /*15a90*/  SHF.R.U64 R48, R48, 0x3, RZ ;  /* 0x0000000330307819 */ /* 0x000fe200000012ff */
[--C-:B------:R-:W-:Y:S01]  /*15aa0*/  IMAD.MOV.U32 R9, RZ, RZ, R82.reuse ;  /* 0x000000ffff097224 */ /* 0x100fe200078e0052 */
[----:B-1----:R-:W-:Y:S01]  /*15ab0*/  @P2 SHF.R.U32.HI R9, RZ, R84, R3 ;  /* 0x00000054ff092219 */ /* 0x002fe20000011603 */
[----:B------:R-:W-:Y:S01]  /*15ac0*/  IMAD.SHL.U32 R84, R80, 0x2, RZ ;  /* 0x0000000250547824 */ /* 0x000fe200078e00ff */
[----:B------:R-:W-:Y:S01]  /*15ad0*/  SEL R3, RZ, 0x1, P1 ;  /* 0x00000001ff037807 */ /* 0x000fe20000800000 */
[----:B------:R-:W5:Y:S01]  /*15ae0*/  LD.E.128 R44, desc[UR42][R44.64] ;  /* 0x0000002a2c2c7980 */ /* 0x000f62000c101d00 */
[----:B------:R-:W-:Y:S01]  /*15af0*/  SEL R80, RZ, 0xffffffff, P0 ;  /* 0xffffffffff507807 */ /* 0x000fe20000000000 */
[----:B------:R-:W-:Y:S01]  /*15b00*/  IMAD.MOV R81, RZ, RZ, -R9 ;  /* 0x000000ffff517224 */ /* 0x000fe200078e0a09 */
[----:B------:R-:W-:Y:S01]  /*15b10*/  ISETP.GE.AND P0, PT, R216, R0, PT ;  /* 0x00000000d800720c */ /* 0x000fe20003f06270 */
[----:B------:R-:W5:Y:S01]  /*15b20*/  LD.E.128 R60, desc[UR42][R60.64] ;  /* 0x0000002a3c3c7980 */ /* 0x000f62000c101d00 */
[----:B------:R-:W-:Y:S01]  /*15b30*/  LOP3.LUT R3, R84, 0x2, R3, 0xe2, !PT ;  /* 0x0000000254037812 */ /* 0x000fe200078ee203 */
[----:B------:R-:W-:Y:S01]  /*15b40*/  IMAD.SHL.U32 R84, R80, 0x4, RZ ;  /* 0x0000000450547824 */ /* 0x000fe200078e00ff */
[----:B------:R-:W-:Y:S01]  /*15b50*/  SEL R80, RZ, 0xffffffff, P0 ;  /* 0xffffffffff507807 */ /* 0x000fe20000000000 */
[----:B------:R-:W-:Y:S01]  /*15b60*/  IMAD R81, R83, R81, R82 ;  /* 0x0000005153517224 */ /* 0x000fe200078e0252 */
[----:B------:R-:W-:Y:S01]  /*15b70*/  SHF.R.U64 R52, R52, 0x3, RZ ;  /* 0x0000000334347819 */ /* 0x000fe200000012ff */
[----:B------:R-:W5:Y:S01]  /*15b80*/  LD.E.128 R64, desc[UR42][R64.64] ;  /* 0x0000002a40407980 */ /* 0x000f62000c101d00 */
[----:B------:R-:W-:-:S02]  /*15b90*/  SHF.R.U64 R56, R56, 0x3, RZ ;  /* 0x0000000338387819 */ /* 0x000fc400000012ff */
[----:B------:R-:W-:Y:S01]  /*15ba0*/  LOP3.LUT R8, R84, 0x4, R3, 0xe2, !PT ;  /* 0x0000000454087812 */ /* 0x000fe200078ee203 */
[----:B------:R-:W-:Y:S01]  /*15bb0*/  VIADD R3, R193, 0x140 ;  /* 0x00000140c1037836 */ /* 0x000fe20000000000 */
[----:B------:R-:W-:Y:S02]  /*15bc0*/  SHF.R.S32.HI R82, RZ, 0x1f, R9 ;  /* 0x0000001fff527819 */ /* 0x000fe40000011409 */
[----:B------:R-:W-:Y:S02]  /*15bd0*/  SHF.R.U64 R6, R6, 0x3, RZ ;  /* 0x0000000306067819 */ /* 0x000fe400000012ff */
[-C--:B------:R-:W-:Y:S01]  /*15be0*/  ISETP.GE.AND P0, PT, R215, R0.reuse, PT ;  /* 0x00000000d700720c */ /* 0x080fe20003f06270 */
[----:B------:R-:W-:Y:S01]  /*15bf0*/  IMAD.SHL.U32 R83, R80, 0x8, RZ ;  /* 0x0000000850537824 */ /* 0x000fe200078e00ff */
[----:B------:R-:W-:Y:S01]  /*15c00*/  LOP3.LUT R48, R48, R49, RZ, 0x3c, !PT ;  /* 0x0000003130307212 */ /* 0x000fe200078e3cff */
[--C-:B------:R-:W-:Y:S01]  /*15c10*/  IMAD.X R49, RZ, RZ, R5.reuse, P4 ;  /* 0x000000ffff317224 */ /* 0x100fe200020e0605 */
[----:B------:R-:W-:Y:S01]  /*15c20*/  LOP3.LUT R52, R52, R53, RZ, 0x3c, !PT ;  /* 0x0000003534347212 */ /* 0x000fe200078e3cff */
[--C-:B------:R-:W-:Y:S01]  /*15c30*/  IMAD.X R53, RZ, RZ, R5.reuse, P5 ;  /* 0x000000ffff357224 */ /* 0x100fe200028e0605 */
[----:B------:R-:W-:Y:S01]  /*15c40*/  LOP3.LUT R56, R56, R57, RZ, 0x3c, !PT ;  /* 0x0000003938387212 */ /* 0x000fe200078e3cff */
[----:B------:R-:W-:Y:S01]  /*15c50*/  IMAD.X R57, RZ, RZ, R5, P6 ;  /* 0x000000ffff397224 */ /* 0x000fe200030e0605 */
[----:B------:R-:W-:Y:S01]  /*15c60*/  LOP3.LUT R72, R6, R7, RZ, 0x3c, !PT ;  /* 0x0000000706487212 */ /* 0x000fe200078e3cff */
[----:B------:R-:W-:Y:S01]  /*15c70*/  IMAD R82, R82, UR4, RZ ;  /* 0x0000000452527c24 */ /* 0x000fe2000f8e02ff */
[----:B------:R-:W-:Y:S01]  /*15c80*/  SEL R80, RZ, 0xffffffff, P0 ;  /* 0xffffffffff507807 */ /* 0x000fe20000000000 */
[----:B------:R-:W-:Y:S01]  /*15c90*/  IMAD.WIDE.U32 R10, R9, UR4, R10 ;  /* 0x00000004090a7c25 */ /* 0x000fe2000f8e000a */
[----:B------:R-:W-:Y:S01]  /*15ca0*/  ISETP.GE.AND P0, PT, R3, R0, PT ;  /* 0x000000000300720c */ /* 0x000fe20003f06270 */
[----:B------:R-:W5:Y:S01]  /*15cb0*/  LD.E.128 R4, desc[UR42][R4.64] ;  /* 0x0000002a04047980 */ /* 0x000f62000c101d00 */
[----:B------:R-:W-:Y:S01]  /*15cc0*/  LOP3.LUT R8, R83, 0x8, R8, 0xe2, !PT ;  /* 0x0000000853087812 */ /* 0x000fe200078ee208 */
[----:B------:R-:W-:Y:S01]  /*15cd0*/  IMAD R83, R9, UR5, R82 ;  /* 0x0000000509537c24 */ /* 0x000fe2000f8e0252 */
[----:B------:R-:W-:Y:S01]  /*15ce0*/  SEL R9, RZ, 0xffffffff, P0 ;  /* 0xffffffffff097807 */ /* 0x000fe20000000000 */
[----:B------:R-:W5:Y:S01]  /*15cf0*/  LD.E.128 R48, desc[UR42][R48.64] ;  /* 0x0000002a30307980 */ /* 0x000f62000c101d00 */
[----:B------:R-:W-:-:S02]  /*15d00*/  IMAD.SHL.U32 R85, R80, 0x10, RZ ;  /* 0x0000001050557824 */ /* 0x000fc400078e00ff */
[----:B------:R-:W-:Y:S01]  /*15d10*/  VIADD R91, R193, 0x180 ;  /* 0x00000180c15b7836 */ /* 0x000fe20000000000 */
[----:B------:R-:W5:Y:S01]  /*15d20*/  LD.E.128 R52, desc[UR42][R52.64] ;  /* 0x0000002a34347980 */ /* 0x000f62000c101d00 */
[----:B------:R-:W-:-:S03]  /*15d30*/  SHF.R.S32.HI R80, RZ, 0x1f, R81 ;  /* 0x0000001fff507819 */ /* 0x000fc60000011451 */
[----:B------:R-:W5:Y:S04]  /*15d40*/  LD.E.128 R56, desc[UR42][R56.64] ;  /* 0x0000002a38387980 */ /* 0x000f68000c101d00 */
[----:B------:R-:W5:Y:S01]  /*15d50*/  LD.E.128 R72, desc[UR42][R72.64] ;  /* 0x0000002a48487980 */ /* 0x000f62000c101d00 */
[----:B------:R-:W-:Y:S01]  /*15d60*/  IMAD.SHL.U32 R9, R9, 0x20, RZ ;  /* 0x0000002009097824 */ /* 0x000fe200078e00ff */
[----:B------:R-:W-:Y:S01]  /*15d70*/  ULDC.64 UR4, c[0x0][0xad8] ;  /* 0x0002b60000047ab9 */ /* 0x000fe20000000a00 */
[----:B------:R-:W-:Y:S01]  /*15d80*/  @!PT LDS RZ, [RZ] ;  /* 0x00000000fffff984 */ /* 0x000fe20000000800 */
[----:B------:R-:W-:Y:S01]  /*15d90*/  @!PT LDS RZ, [RZ] ;  /* 0x00000000fffff984 */ /* 0x000fe20000000800 */
[----:B------:R-:W-:Y:S01]  /*15da0*/  @!PT LDS RZ, [RZ] ;  /* 0x00000000fffff984 */ /* 0x000fe20000000800 */
[----:B------:R-:W-:Y:S01]  /*15db0*/  @!PT LDS RZ, [RZ] ;  /* 0x00000000fffff984 */ /* 0x000fe20000000800 */
[----:B------:R0:W-:Y:S06]  /*15dc0*/  MEMBAR.ALL.CTA ;  /* 0x0000000000007992 */ /* 0x0001ec0000008000 */
[----:B0-----:R-:W0:Y:S01]  /*15dd0*/  FENCE.VIEW.ASYNC.S ;  /* 0x00000000000073c6 */ /* 0x001e220000000000 */
[----:B------:R-:W-:-:S02]  /*15de0*/  LOP3.LUT R8, R85, 0x10, R8, 0xe2, !PT ;  /* 0x0000001055087812 */ /* 0x000fc400078ee208 */
[-C--:B------:R-:W-:Y:S01]  /*15df0*/  ISETP.GE.AND P0, PT, R91, R0.reuse, PT ;  /* 0x000000005b00720c */ /* 0x080fe20003f06270 */
[----:B------:R-:W-:Y:S01]  /*15e00*/  IMAD.IADD R11, R11, 0x1, R83 ;  /* 0x000000010b0b7824 */ /* 0x000fe200078e0253 */
[----:B------:R-:W-:Y:S01]  /*15e10*/  LOP3.LUT R8, R9, 0x20, R8, 0xe2, !PT ;  /* 0x0000002009087812 */ /* 0x000fe200078ee208 */
[----:B------:R-:W-:Y:S01]  /*15e20*/  IMAD R80, R80, UR4, RZ ;  /* 0x0000000450507c24 */ /* 0x000fe2000f8e02ff */
[----:B------:R-:W-:Y:S01]  /*15e30*/  SEL R9, RZ, 0x40, P0 ;  /* 0x00000040ff097807 */ /* 0x000fe20000000000 */
[----:B------:R-:W-:Y:S02]  /*15e40*/  IMAD.IADD R76, R76, 0x1, R192 ;  /* 0x000000014c4c7824 */ /* 0x000fe400078e02c0 */
[----:B------:R-:W-:Y:S02]  /*15e50*/  VIADD R89, R193, 0x1c0 ;  /* 0x000001c0c1597836 */ /* 0x000fe40000000000 */
[C---:B------:R-:W-:Y:S02]  /*15e60*/  IMAD R83, R81.reuse, UR5, R80 ;  /* 0x0000000551537c24 */ /* 0x040fe4000f8e0250 */
[----:B------:R-:W-:Y:S01]  /*15e70*/  IMAD.WIDE.U32 R10, R81, UR4, R10 ;  /* 0x00000004510a7c25 */ /* 0x000fe2000f8e000a */
[----:B------:R-:W-:Y:S01]  /*15e80*/  LOP3.LUT R82, R8, R9, RZ, 0xfc, !PT ;  /* 0x0000000908527212 */ /* 0x000fe200078efcff */
[----:B------:R-:W-:Y:S01]  /*15e90*/  ULDC.64 UR4, c[0x0][0xa80] ;  /* 0x0002a00000047ab9 */ /* 0x000fe20000000a00 */
[----:B------:R-:W-:Y:S01]  /*15ea0*/  ISETP.GE.AND P1, PT, R76, R87, PT ;  /* 0x000000574c00720c */ /* 0x000fe20003f26270 */
[----:B------:R-:W-:Y:S01]  /*15eb0*/  VIADD R8, R2, 0x28c20 ;  /* 0x00028c2002087836 */ /* 0x000fe20000000000 */
[----:B------:R-:W-:Y:S01]  /*15ec0*/  ISETP.GE.AND P0, PT, R89, R0, PT ;  /* 0x000000005900720c */ /* 0x000fe20003f06270 */
[----:B------:R-:W-:Y:S01]  /*15ed0*/  IMAD.IADD R11, R11, 0x1, R83 ;  /* 0x000000010b0b7824 */ /* 0x000fe200078e0253 */
[----:B------:R-:W-:-:S02]  /*15ee0*/  LEA R84, P2, R10, UR4, 0x1 ;  /* 0x000000040a547c11 */ /* 0x000fc4000f8408ff */
[----:B------:R-:W-:Y:S02]  /*15ef0*/  PRMT R8, RZ, 0x654, R8 ;  /* 0x00000654ff087816 */ /* 0x000fe40000000008 */
[----:B------:R-:W-:Y:S02]  /*15f00*/  SEL R9, RZ, 0x80, P0 ;  /* 0x00000080ff097807 */ /* 0x000fe40000000000 */
[----:B------:R-:W-:Y:S01]  /*15f10*/  LEA.HI.X R85, R10, UR5, R11, 0x1, P2 ;  /* 0x000000050a557c11 */ /* 0x000fe200090f0c0b */
[----:B0-----:R0:W-:Y:S01]  /*15f20*/  SYNCS.ARRIVE.TRANS64.RED.A1T0 RZ, [R8+URZ], RZ ;  /* 0x000000ff08ff79a7 */ /* 0x0011e2000810043f */
[----:B------:R-:W-:Y:S01]  /*15f30*/  LOP3.LUT R83, R82, R9, RZ, 0xfc, !PT ;  /* 0x0000000952537212 */ /* 0x000fe200078efcff */
[----:B------:R-:W-:Y:S02]  /*15f40*/  BSSY B1, `(.L_x_2800) ;  /* 0x000002a000017945 */ /* 0x000fe40003800000 */
[----:B------:R1:W3:Y:S01]  /*15f50*/  SHFL.IDX PT, R9, R85, RZ, 0x181f ;  /* 0x00181fff55097589 */ /* 0x0002e200000e0000 */
[----:B------:R-:W-:-:S03]  /*15f60*/  SHF.R.S32.HI R152, RZ, 0x1f, R215 ;  /* 0x0000001fff987819 */ /* 0x000fc600000114d7 */
[----:B0-----:R1:W0:Y:S01]  /*15f70*/  SHFL.IDX PT, R8, R84, RZ, 0x181f ;  /* 0x00181fff54087589 */ /* 0x00122200000e0000 */
[----:B------:R-:W-:Y:S02]  /*15f80*/  SHF.R.S32.HI R153, RZ, 0x1f, R216 ;  /* 0x0000001fff997819 */ /* 0x000fe400000114d8 */
[----:B------:R-:W-:Y:S02]  /*15f90*/  SHF.R.S32.HI R154, RZ, 0x1f, R217 ;  /* 0x0000001fff9a7819 */ /* 0x000fe400000114d9 */
[----:B------:R-:W-:Y:S01]  /*15fa0*/  SHF.R.S32.HI R155, RZ, 0x1f, R218 ;  /* 0x0000001fff9b7819 */ /* 0x000fe200000114da */
[----:B------:R-:W-:Y:S06]  /*15fb0*/  @P1 BRA `(.L_x_2801) ;  /* 0x0000000000881947 */ /* 0x000fec0003800000 */
[-C--:B------:R-:W-:Y:S02]  /*15fc0*/  ISETP.GE.AND P5, PT, R218, R0.reuse, PT ;  /* 0x00000000da00720c */ /* 0x080fe40003fa6270 */
[-C--:B------:R-:W-:Y:S02]  /*15fd0*/  ISETP.GE.AND P0, PT, R193, R0.reuse, PT ;  /* 0x00000000c100720c */ /* 0x080fe40003f06270 */
[-C--:B------:R-:W-:Y:S02]  /*15fe0*/  ISETP.GE.AND P4, PT, R217, R0.reuse, PT ;  /* 0x00000000d900720c */ /* 0x080fe40003f86270 */
[-C--:B------:R-:W-:Y:S02]  /*15ff0*/  ISETP.GE.AND P3, PT, R216, R0.reuse, PT ;  /* 0x00000000d800720c */ /* 0x080fe40003f66270 */
[----:B------:R-:W-:Y:S02]  /*16000*/  ISETP.GE.AND P2, PT, R215, R0, PT ;  /* 0x00000000d700720c */ /* 0x000fe40003f46270 */
[----:B------:R-:W-:-:S03]  /*16010*/  SHF.R.S32.HI R86, RZ, 0x1f, R3 ;  /* 0x0000001fff567819 */ /* 0x000fc60000011403 */
[C---:B0-----:R-:W-:Y:S02]  /*16020*/  @!P5 LEA R10, P1, R218.reuse, R8, 0x1 ;  /* 0x00000008da0ad211 */ /* 0x041fe400078208ff */
[----:B---3--:R-:W-:Y:S02]  /*16030*/  @!P0 IMAD.WIDE R80, R193, 0x2, R8 ;  /* 0x00000002c1508825 */ /* 0x008fe400078e0208 */
[----:B------:R-:W-:Y:S02]  /*16040*/  @!P5 LEA.HI.X R11, R218, R9, R155, 0x1, P1 ;  /* 0x00000009da0bd211 */ /* 0x000fe400008f0c9b */
[----:B------:R-:W-:Y:S01]  /*16050*/  ISETP.GE.AND P1, PT, R3, R0, PT ;  /* 0x000000000300720c */ /* 0x000fe20003f26270 */
[----:B-----5:R0:W-:Y:S01]  /*16060*/  @!P0 ST.E.128 desc[UR42][R80.64], R4 ;  /* 0x0000000450008985 */ /* 0x0201e2000c101d2a */
[----:B------:R-:W-:-:S03]  /*16070*/  LOP3.LUT P0, RZ, R82, 0x40, RZ, 0xc0, !PT ;  /* 0x0000004052ff7812 */ /* 0x000fc6000780c0ff */
[----:B------:R3:W-:Y:S01]  /*16080*/  @!P5 ST.E.128 desc[UR42][R10.64], R20 ;  /* 0x000000140a00d985 */ /* 0x0007e2000c101d2a */
[----:B0-----:R-:W-:Y:S02]  /*16090*/  SHF.R.S32.HI R5, RZ, 0x1f, R91 ;  /* 0x0000001fff057819 */ /* 0x001fe4000001145b */
[----:B------:R-:W-:Y:S02]  /*160a0*/  SHF.R.S32.HI R80, RZ, 0x1f, R89 ;  /* 0x0000001fff507819 */ /* 0x000fe40000011459 */
[CC--:B---3--:R-:W-:Y:S02]  /*160b0*/  @!P4 LEA R22, P5, R217.reuse, R8.reuse, 0x1 ;  /* 0x00000008d916c211 */ /* 0x0c8fe400078a08ff */
[-C--:B------:R-:W-:Y:S02]  /*160c0*/  @!P3 LEA R20, P6, R216, R8.reuse, 0x1 ;  /* 0x00000008d814b211 */ /* 0x080fe400078c08ff */
[----:B------:R-:W-:Y:S02]  /*160d0*/  @!P4 LEA.HI.X R23, R217, R9, R154, 0x1, P5 ;  /* 0x00000009d917c211 */ /* 0x000fe400028f0c9a */
[----:B------:R-:W-:-:S02]  /*160e0*/  @!P2 LEA R10, P5, R215, R8, 0x1 ;  /* 0x00000008d70aa211 */ /* 0x000fc400078a08ff */
[-C--:B------:R-:W-:Y:S01]  /*160f0*/  @!P3 LEA.HI.X R21, R216, R9.reuse, R153, 0x1, P6 ;  /* 0x00000009d815b211 */ /* 0x080fe200030f0c99 */
[----:B------:R4:W-:Y:S01]  /*16100*/  @!P4 ST.E.128 desc[UR42][R22.64], R28 ;  /* 0x0000001c1600c985 */ /* 0x0009e2000c101d2a */
[----:B------:R-:W-:Y:S02]  /*16110*/  LOP3.LUT P6, RZ, R83, 0x80, RZ, 0xc0, !PT ;  /* 0x0000008053ff7812 */ /* 0x000fe400078cc0ff */
[----:B------:R-:W-:Y:S01]  /*16120*/  @!P2 LEA.HI.X R11, R215, R9, R152, 0x1, P5 ;  /* 0x00000009d70ba211 */ /* 0x000fe200028f0c98 */
[----:B------:R4:W-:Y:S01]  /*16130*/  @!P3 ST.E.128 desc[UR42][R20.64], R36 ;  /* 0x000000241400b985 */ /* 0x0009e2000c101d2a */
[----:B------:R-:W-:-:S03]  /*16140*/  @!P1 LEA R6, P5, R3, R8, 0x1 ;  /* 0x0000000803069211 */ /* 0x000fc600078a08ff */
[----:B------:R4:W-:Y:S01]  /*16150*/  @!P2 ST.E.128 desc[UR42][R10.64], R44 ;  /* 0x0000002c0a00a985 */ /* 0x0009e2000c101d2a */
[----:B------:R-:W-:Y:S02]  /*16160*/  @!P1 LEA.HI.X R7, R3, R9, R86, 0x1, P5 ;  /* 0x0000000903079211 */ /* 0x000fe400028f0c56 */
[----:B------:R-:W-:-:S03]  /*16170*/  @P0 LEA R4, P5, R91, R8, 0x1 ;  /* 0x000000085b040211 */ /* 0x000fc600078a08ff */
[----:B------:R4:W-:Y:S01]  /*16180*/  @!P1 ST.E.128 desc[UR42][R6.64], R52 ;  /* 0x0000003406009985 */ /* 0x0009e2000c101d2a */
[----:B------:R-:W-:Y:S02]  /*16190*/  @P0 LEA.HI.X R5, R91, R9, R5, 0x1, P5 ;  /* 0x000000095b050211 */ /* 0x000fe400028f0c05 */
[----:B------:R-:W-:-:S03]  /*161a0*/  @P6 LEA R8, P5, R89, R8, 0x1 ;  /* 0x0000000859086211 */ /* 0x000fc600078a08ff */
[----:B------:R4:W-:Y:S01]  /*161b0*/  @P0 ST.E.128 desc[UR42][R4.64], R60 ;  /* 0x0000003c04000985 */ /* 0x0009e2000c101d2a */
[----:B------:R-:W-:-:S05]  /*161c0*/  @P6 LEA.HI.X R9, R89, R9, R80, 0x1, P5 ;  /* 0x0000000959096211 */ /* 0x000fca00028f0c50 */
[----:B------:R4:W-:Y:S04]  /*161d0*/  @P6 ST.E.128 desc[UR42][R8.64], R68 ;  /* 0x0000004408006985 */ /* 0x0009e8000c101d2a */
.L_x_2801:
[----:B------:R-:W-:Y:S05]  /*161e0*/  BSYNC B1 ;  /* 0x0000000000017941 */ /* 0x000fea0003800000 */
.L_x_2800:
[----:B------:R-:W-:Y:S01]  /*161f0*/  VIADD R76, R76, 0x20 ;  /* 0x000000204c4c7836 */ /* 0x000fe20000000000 */
[----:B----45:R4:W0:Y:S04]  /*16200*/  SHFL.IDX PT, R5, R85, 0x1, 0x181f ;  /* 0x00381f0055057f89 */ /* 0x03082800000e0000 */
[----:B------:R-:W-:Y:S01]  /*16210*/  ISETP.GE.AND P0, PT, R76, R87, PT ;  /* 0x000000574c00720c */ /* 0x000fe20003f06270 */
[----:B------:R4:W0:-:S12]  /*16220*/  SHFL.IDX PT, R4, R84, 0x1, 0x181f ;  /* 0x00381f0054047f89 */ /* 0x00081800000e0000 */
[----:B----4-:R-:W-:Y:S05]  /*16230*/  @P0 BRA `(.L_x_2802) ;  /* 0x0000002800680947 */ /* 0x010fea0003800000 */
[-C--:B------:R-:W-:Y:S02]  /*16240*/  ISETP.GE.AND P2, PT, R193, R0.reuse, PT ;  /* 0x00000000c100720c */ /* 0x080fe40003f46270 */
[-C--:B------:R-:W-:Y:S02]  /*16250*/  ISETP.GE.AND P6, PT, R218, R0.reuse, PT ;  /* 0x00000000da00720c */ /* 0x080fe40003fc6270 */
[-C--:B------:R-:W-:Y:S02]  /*16260*/  ISETP.GE.AND P4, PT, R217, R0.reuse, PT ;  /* 0x00000000d900720c */ /* 0x080fe40003f86270 */
[-C--:B------:R-:W-:Y:S02]  /*16270*/  ISETP.GE.AND P3, PT, R216, R0.reuse, PT ;  /* 0x00000000d800720c */ /* 0x080fe40003f66270 */
[----:B------:R-:W-:-:S05]  /*16280*/  ISETP.GE.AND P1, PT, R3, R0, PT ;  /* 0x000000000300720c */ /* 0x000fca0003f26270 */
[----:B0--3--:R-:W-:Y:S02]  /*16290*/  @!P2 IMAD.WIDE R8, R193, 0x2, R4 ;  /* 0x00000002c108a825 */ /* 0x009fe400078e0204 */
[CC--:B------:R-:W-:Y:S02]  /*162a0*/  @!P6 LEA R6, P0, R218.reuse, R4.reuse, 0x1 ;  /* 0x00000004da06e211 */ /* 0x0c0fe400078008ff */
[----:B------:R-:W-:Y:S01]  /*162b0*/  @!P4 LEA R10, P5, R217, R4, 0x1 ;  /* 0x00000004d90ac211 */ /* 0x000fe200078a08ff */
[----:B------:R0:W-:Y:S01]  /*162c0*/  @!P2 ST.E.128 desc[UR42][R8.64], R12 ;  /* 0x0000000c0800a985 */ /* 0x0001e2000c101d2a */
[----:B------:R-:W-:Y:S02]  /*162d0*/  ISETP.GE.AND P2, PT, R215, R0, PT ;  /* 0x00000000d700720c */ /* 0x000fe40003f46270 */
[----:B------:R-:W-:Y:S02]  /*162e0*/  @!P6 LEA.HI.X R7, R218, R5, R155, 0x1, P0 ;  /* 0x00000005da07e211 */ /* 0x000fe400000f0c9b */
[----:B------:R-:W-:-:S02]  /*162f0*/  LOP3.LUT P0, RZ, R82, 0x40, RZ, 0xc0, !PT ;  /* 0x0000004052ff7812 */ /* 0x000fc4000780c0ff */
[-C--:B------:R-:W-:Y:S01]  /*16300*/  @!P4 LEA.HI.X R11, R217, R5.reuse, R154, 0x1, P5 ;  /* 0x00000005d90bc211 */ /* 0x080fe200028f0c9a */
[----:B------:R3:W-:Y:S01]  /*16310*/  @!P6 ST.E.128 desc[UR42][R6.64], R24 ;  /* 0x000000180600e985 */ /* 0x0007e2000c101d2a */
[CC--:B------:R-:W-:Y:S02]  /*16320*/  @!P3 LEA R22, P5, R216.reuse, R4.reuse, 0x1 ;  /* 0x00000004d816b211 */ /* 0x0c0fe400078a08ff */
[----:B------:R-:W-:Y:S01]  /*16330*/  SHF.R.S32.HI R0, RZ, 0x1f, R3 ;  /* 0x0000001fff007819 */ /* 0x000fe20000011403 */
[----:B------:R3:W-:Y:S01]  /*16340*/  @!P4 ST.E.128 desc[UR42][R10.64], R32 ;  /* 0x000000200a00c985 */ /* 0x0007e2000c101d2a */
[C---:B------:R-:W-:Y:S02]  /*16350*/  @!P1 LEA R20, P6, R3.reuse, R4, 0x1 ;  /* 0x0000000403149211 */ /* 0x040fe400078c08ff */
[-C--:B------:R-:W-:Y:S02]  /*16360*/  @!P3 LEA.HI.X R23, R216, R5.reuse, R153, 0x1, P5 ;  /* 0x00000005d817b211 */ /* 0x080fe400028f0c99 */
[----:B------:R-:W-:-:S02]  /*16370*/  @!P1 LEA.HI.X R21, R3, R5, R0, 0x1, P6 ;  /* 0x0000000503159211 */ /* 0x000fc400030f0c00 */
[-C--:B0-----:R-:W-:Y:S01]  /*16380*/  @!P2 LEA R12, P5, R215, R4.reuse, 0x1 ;  /* 0x00000004d70ca211 */ /* 0x081fe200078a08ff */
[----:B------:R3:W-:Y:S01]  /*16390*/  @!P3 ST.E.128 desc[UR42][R22.64], R40 ;  /* 0x000000281600b985 */ /* 0x0007e2000c101d2a */
[----:B------:R-:W-:Y:S02]  /*163a0*/  SHF.R.S32.HI R0, RZ, 0x1f, R91 ;  /* 0x0000001fff007819 */ /* 0x000fe4000001145b */
[----:B------:R-:W-:Y:S02]  /*163b0*/  @P0 LEA R8, P6, R91, R4, 0x1 ;  /* 0x000000045b080211 */ /* 0x000fe400078c08ff */
[-C--:B------:R-:W-:Y:S02]  /*163c0*/  @!P2 LEA.HI.X R13, R215, R5.reuse, R152, 0x1, P5 ;  /* 0x00000005d70da211 */ /* 0x080fe400028f0c98 */
[----:B------:R-:W-:-:S03]  /*163d0*/  @P0 LEA.HI.X R9, R91, R5, R0, 0x1, P6 ;  /* 0x000000055b090211 */ /* 0x000fc600030f0c00 */
        /* <DEDUP_REMOVED lines=10> */
.L_x_2799:
[----:B------:R-:W-:Y:S01]  /*16480*/  ULDC.64 UR4, c[0x0][0xb08] ;  /* 0x0002c20000047ab9 */ /* 0x000fe20000000a00 */
[----:B-1----:R-:W-:Y:S01]  /*16490*/  IMAD.IADD R12, R201, 0x1, R192 ;  /* 0x00000001c90c7824 */ /* 0x002fe200078e02c0 */
        /* <DEDUP_REMOVED lines=9> */
[----:B------:R-:W-:Y:S01]  /*16530*/  IMAD.IADD R192, R191, 0x1, R192 ;  /* 0x00000001bfc07824 */ /* 0x000fe200078e02c0 */
[----:B------:R-:W-:Y:S01]  /*16540*/  SHF.R.S32.HI R153, RZ, 0x1f, R224 ;  /* 0x0000001fff997819 */ /* 0x000fe200000114e0 */
[----:B------:R-:W-:Y:S01]  /*16550*/  IMAD.IADD R11, R11, 0x1, R9 ;  /* 0x000000010b0b7824 */ /* 0x000fe200078e0209 */
[----:B------:R-:W-:Y:S01]  /*16560*/  SHF.R.S32.HI R154, RZ, 0x1f, R225 ;  /* 0x0000001fff9a7819 */ /* 0x000fe200000114e1 */
[----:B------:R-:W-:Y:S01]  /*16570*/  IMAD.MOV.U32 R9, RZ, RZ, R12 ;  /* 0x000000ffff097224 */ /* 0x000fe200078e000c */
[----:B------:R-:W-:Y:S01]  /*16580*/  SHF.R.S32.HI R155, RZ, 0x1f, R226 ;  /* 0x0000001fff9b7819 */ /* 0x000fe200000114e2 */
[----:B------:R-:W-:Y:S01]  /*16590*/  IMAD.WIDE.U32 R10, R204, UR4, R10 ;  /* 0x00000004cc0a7c25 */ /* 0x000fe2000f8e000a */
[----:B------:R-:W-:-:S02]  /*165a0*/  SHF.R.S32.HI R156, RZ, 0x1f, R227 ;  /* 0x0000001fff9c7819 */ /* 0x000fc400000114e3 */
[----:B------:R-:W-:Y:S01]  /*165b0*/  SHF.R.S32.HI R157, RZ, 0x1f, R228 ;  /* 0x0000001fff9d7819 */ /* 0x000fe200000114e4 */
[----:B------:R-:W-:Y:S01]  /*165c0*/  IMAD R11, R204, UR5, R11 ;  /* 0x00000005cc0b7c24 */ /* 0x000fe2000f8e020b */
        /* <DEDUP_REMOVED lines=10> */
[----:B------:R-:W0:Y:S01]  /*16670*/  LDC R0, c[0x0][0xbe8] ;  /* 0x0002fa00ff007b82 */ /* 0x000e220000000800 */
[C---:B------:R-:W-:Y:S01]  /*16680*/  VIADD R165, R194.reuse, 0x90 ;  /* 0x00000090c2a57836 */ /* 0x040fe20000000000 */
[----:B------:R-:W-:Y:S01]  /*16690*/  SHF.R.S32.HI R163, RZ, 0x1f, R163 ;  /* 0x0000001fffa37819 */ /* 0x000fe200000114a3 */
[----:B------:R-:W-:Y:S01]  /*166a0*/  IMAD.IADD R11, R11, 0x1, R3 ;  /* 0x000000010b0b7824 */ /* 0x000fe200078e0203 */
[----:B------:R-:W-:Y:S01]  /*166b0*/  SHF.R.S32.HI R235, RZ, 0x1f, R194 ;  /* 0x0000001fffeb7819 */ /* 0x000fe200000114c2 */
[----:B------:R-:W-:Y:S01]  /*166c0*/  VIADD R167, R194, 0x88 ;  /* 0x00000088c2a77836 */ /* 0x000fe20000000000 */
[----:B------:R-:W-:Y:S01]  /*166d0*/  SHF.R.S32.HI R165, RZ, 0x1f, R165 ;  /* 0x0000001fffa57819 */ /* 0x000fe200000114a5 */
[----:B------:R-:W-:-:S03]  /*166e0*/  IMAD.WIDE.U32 R10, R220, UR4, R10 ;  /* 0x00000004dc0a7c25 */ /* 0x000fc6000f8e000a */
[----:B------:R-:W-:Y:S01]  /*166f0*/  SHF.R.S32.HI R167, RZ, 0x1f, R167 ;  /* 0x0000001fffa77819 */ /* 0x000fe200000114a7 */
[----:B------:R-:W-:Y:S01]  /*16700*/  IMAD R11, R220, UR5, R11 ;  /* 0x00000005dc0b7c24 */ /* 0x000fe2000f8e020b */
[----:B------:R-:W-:Y:S01]  /*16710*/  ULDC.64 UR4, c[0x0][0xb30] ;  /* 0x0002cc0000047ab9 */ /* 0x000fe20000000a00 */
[C---:B------:R-:W-:Y:S02]  /*16720*/  VIADD R169, R194.reuse, 0x80 ;  /* 0x00000080c2a97836 */ /* 0x040fe40000000000 */
[C---:B------:R-:W-:Y:S02]  /*16730*/  VIADD R171, R194.reuse, 0x78 ;  /* 0x00000078c2ab7836 */ /* 0x040fe40000000000 */
[C---:B------:R-:W-:Y:S01]  /*16740*/  VIADD R173, R194.reuse, 0x70 ;  /* 0x00000070c2ad7836 */ /* 0x040fe20000000000 */
[----:B------:R-:W-:Y:S01]  /*16750*/  SHF.R.S32.HI R169, RZ, 0x1f, R169 ;  /* 0x0000001fffa97819 */ /* 0x000fe200000114a9 */
[C---:B------:R-:W-:Y:S01]  /*16760*/  VIADD R175, R194.reuse, 0x68 ;  /* 0x00000068c2af7836 */ /* 0x040fe20000000000 */
[----:B------:R-:W-:Y:S01]  /*16770*/  SHF.R.S32.HI R171, RZ, 0x1f, R171 ;  /* 0x0000001fffab7819 */ /* 0x000fe200000114ab */
[C---:B------:R-:W-:Y:S01]  /*16780*/  VIADD R177, R194.reuse, 0x60 ;  /* 0x00000060c2b17836 */ /* 0x040fe20000000000 */
[----:B------:R-:W-:Y:S01]  /*16790*/  SHF.R.S32.HI R173, RZ, 0x1f, R173 ;  /* 0x0000001fffad7819 */ /* 0x000fe200000114ad */
[----:B------:R-:W-:Y:S01]  /*167a0*/  VIADD R179, R194, 0x58 ;  /* 0x00000058c2b37836 */ /* 0x000fe20000000000 */
[----:B0-----:R-:W-:Y:S01]  /*167b0*/  ISETP.NE.AND P0, PT, R0, 0x1, PT ;  /* 0x000000010000780c */ /* 0x001fe20003f05270 */
        /* <DEDUP_REMOVED lines=12> */
[----:B------:R-:W0:Y:S01]  /*16880*/  @P0 LDC R13, c[0x0][0xbec] ;  /* 0x0002fb00ff0d0b82 */ /* 0x000e220000000800 */
[C---:B------:R-:W-:Y:S01]  /*16890*/  VIADD R212, R194.reuse, 0x20 ;  /* 0x00000020c2d47836 */ /* 0x040fe20000000000 */
[----:B------:R-:W-:Y:S01]  /*168a0*/  SHF.R.S32.HI R206, RZ, 0x1f, R206 ;  /* 0x0000001fffce7819 */ /* 0x000fe200000114ce */
[C---:B------:R-:W-:Y:S01]  /*168b0*/  VIADD R214, R194.reuse, 0x18 ;  /* 0x00000018c2d67836 */ /* 0x040fe20000000000 */
[----:B------:R-:W-:Y:S01]  /*168c0*/  SHF.R.S32.HI R208, RZ, 0x1f, R208 ;  /* 0x0000001fffd07819 */ /* 0x000fe200000114d0 */
[C---:B------:R-:W-:Y:S01]  /*168d0*/  VIADD R232, R194.reuse, 0x10 ;  /* 0x00000010c2e87836 */ /* 0x040fe20000000000 */
[----:B------:R-:W-:Y:S01]  /*168e0*/  SHF.R.S32.HI R210, RZ, 0x1f, R210 ;  /* 0x0000001fffd27819 */ /* 0x000fe200000114d2 */
[C---:B------:R-:W-:Y:S01]  /*168f0*/  VIADD R234, R194.reuse, 0x8 ;  /* 0x00000008c2ea7836 */ /* 0x040fe20000000000 */
[----:B------:R-:W1:Y:S01]  /*16900*/  @P0 LDC R3, c[0x0][0xbf0] ;  /* 0x0002fc00ff030b82 */ /* 0x000e620000000800 */
        /* <DEDUP_REMOVED lines=11> */
[----:B------:R-:W-:Y:S02]  /*169c0*/  VIADD R176, R194, 0x60 ;  /* 0x00000060c2b07836 */ /* 0x000fe40000000000 */
[----:B0-----:R-:W-:-:S04]  /*169d0*/  @P0 IMAD.HI.U32 R13, R12, R13, RZ ;  /* 0x0000000d0c0d0227 */ /* 0x001fc800078e00ff */
[C---:B------:R-:W-:Y:S02]  /*169e0*/  VIADD R178, R194.reuse, 0x58 ;  /* 0x00000058c2b27836 */ /* 0x040fe40000000000 */
[C---:B------:R-:W-:Y:S01]  /*169f0*/  VIADD R180, R194.reuse, 0x50 ;  /* 0x00000050c2b47836 */ /* 0x040fe20000000000 */
[----:B-1----:R-:W-:Y:S01]  /*16a00*/  @P0 SHF.R.U32.HI R9, RZ, R3, R13 ;  /* 0x00000003ff090219 */ /* 0x002fe2000001160d */
[C---:B------:R-:W-:Y:S02]  /*16a10*/  VIADD R182, R194.reuse, 0x48 ;  /* 0x00000048c2b67836 */ /* 0x040fe40000000000 */
[----:B------:R-:W-:Y:S02]  /*16a20*/  VIADD R190, R194, 0x40 ;  /* 0x00000040c2be7836 */ /* 0x000fe40000000000 */
[----:B------:R-:W-:Y:S02]  /*16a30*/  IMAD.MOV R3, RZ, RZ, -R9 ;  /* 0x000000ffff037224 */ /* 0x000fe400078e0a09 */
[----:B------:R-:W-:-:S04]  /*16a40*/  IMAD.WIDE.U32 R10, R9, UR4, R10 ;  /* 0x00000004090a7c25 */ /* 0x000fc8000f8e000a */
[----:B------:R-:W-:Y:S02]  /*16a50*/  IMAD R3, R0, R3, R12 ;  /* 0x0000000300037224 */ /* 0x000fe400078e020c */
[----:B------:R-:W-:Y:S01]  /*16a60*/  IMAD R0, R8, R0, RZ ;  /* 0x0000000008007224 */ /* 0x000fe200078e02ff */
[----:B------:R-:W-:Y:S01]  /*16a70*/  SHF.R.S32.HI R8, RZ, 0x1f, R9 ;  /* 0x0000001fff087819 */ /* 0x000fe20000011409 */
[C---:B------:R-:W-:Y:S02]  /*16a80*/  VIADD R205, R194.reuse, 0x38 ;  /* 0x00000038c2cd7836 */ /* 0x040fe40000000000 */
[----:B------:R-:W-:Y:S02]  /*16a90*/  VIADD R207, R194, 0x30 ;  /* 0x00000030c2cf7836 */ /* 0x000fe40000000000 */
[----:B------:R-:W-:Y:S02]  /*16aa0*/  IMAD R8, R8, UR4, RZ ;  /* 0x0000000408087c24 */ /* 0x000fe4000f8e02ff */
[----:B------:R-:W-:-:S02]  /*16ab0*/  VIADD R209, R194, 0x28 ;  /* 0x00000028c2d17836 */ /* 0x000fc40000000000 */
[----:B------:R-:W-:Y:S01]  /*16ac0*/  IMAD R9, R9, UR5, R8 ;  /* 0x0000000509097c24 */ /* 0x000fe2000f8e0208 */
[----:B------:R-:W-:Y:S01]  /*16ad0*/  SHF.R.S32.HI R8, RZ, 0x1f, R3 ;  /* 0x0000001fff087819 */ /* 0x000fe20000011403 */
[----:B------:R-:W-:Y:S01]  /*16ae0*/  ULDC.64 UR4, c[0x0][0xb28] ;  /* 0x0002ca0000047ab9 */ /* 0x000fe20000000a00 */
[----:B------:R-:W-:Y:S02]  /*16af0*/  VIADD R211, R194, 0x20 ;  /* 0x00000020c2d37836 */ /* 0x000fe40000000000 */
[----:B------:R-:W-:Y:S02]  /*16b00*/  IMAD.IADD R11, R11, 0x1, R9 ;  /* 0x000000010b0b7824 */ /* 0x000fe400078e0209 */
[----:B------:R-:W-:Y:S02]  /*16b10*/  IMAD R8, R8, UR4, RZ ;  /* 0x0000000408087c24 */ /* 0x000fe4000f8e02ff */
[----:B------:R-:W-:-:S04]  /*16b20*/  IMAD.WIDE.U32 R10, R3, UR4, R10 ;  /* 0x00000004030a7c25 */ /* 0x000fc8000f8e000a */
[----:B------:R-:W-:Y:S01]  /*16b30*/  IMAD R8, R3, UR5, R8 ;  /* 0x0000000503087c24 */ /* 0x000fe2000f8e0208 */
[----:B------:R-:W-:Y:S01]  /*16b40*/  ULDC.64 UR4, c[0x0][0xb00] ;  /* 0x0002c00000047ab9 */ /* 0x000fe20000000a00 */
[----:B------:R-:W-:Y:S01]  /*16b50*/  VIADD R213, R194, 0x18 ;  /* 0x00000018c2d57836 */ /* 0x000fe20000000000 */
[----:B------:R-:W-:Y:S01]  /*16b60*/  LEA R3, P0, R10, UR4, 0x2 ;  /* 0x000000040a037c11 */ /* 0x000fe2000f8010ff */
[----:B------:R-:W-:Y:S02]  /*16b70*/  IMAD.IADD R9, R11, 0x1, R8 ;  /* 0x000000010b097824 */ /* 0x000fe400078e0208 */
[----:B------:R-:W-:Y:S02]  /*16b80*/  VIADD R8, R2, 0x28c20 ;  /* 0x00028c2002087836 */ /* 0x000fe40000000000 */
[----:B------:R0:W1:Y:S01]  /*16b90*/  SHFL.IDX PT, R20, R3, RZ, 0x1c1f ;  /* 0x001c1fff03147589 */ /* 0x00006200000e0000 */
[----:B------:R-:W-:Y:S01]  /*16ba0*/  LEA.HI.X R14, R10, UR5, R9, 0x2, P0 ;  /* 0x000000050a0e7c11 */ /* 0x000fe200080f1409 */
[----:B------:R-:W-:Y:S01]  /*16bb0*/  VIADD R231, R194, 0x10 ;  /* 0x00000010c2e77836 */ /* 0x000fe20000000000 */
[----:B------:R-:W-:Y:S01]  /*16bc0*/  ISETP.GE.AND P0, PT, R192, R0, PT ;  /* 0x00000000c000720c */ /* 0x000fe20003f06270 */
[----:B------:R-:W-:Y:S01]  /*16bd0*/  VIADD R233, R194, 0x8 ;  /* 0x00000008c2e97836 */ /* 0x000fe20000000000 */
[----:B------:R-:W-:Y:S01]  /*16be0*/  PRMT R8, RZ, 0x654, R8 ;  /* 0x00000654ff087816 */ /* 0x000fe20000000008 */
[----:B------:R0:W3:Y:S03]  /*16bf0*/  SHFL.IDX PT, R15, R14, RZ, 0x1c1f ;  /* 0x001c1fff0e0f7589 */ /* 0x0000e600000e0000 */
[----:B------:R0:W-:Y:S07]  /*16c00*/  SYNCS.ARRIVE.TRANS64.RED.A1T0 RZ, [R8+URZ], RZ ;  /* 0x000000ff08ff79a7 */ /* 0x0001ee000810043f */
[----:B------:R-:W-:Y:S05]  /*16c10*/  @P0 BRA `(.L_x_2804) ;  /* 0x0000000800040947 */ /* 0x000fea0003800000 */
[----:B------:R-:W-:Y:S02]  /*16c20*/  ULDC UR4, c[0x0][0xac8] ;  /* 0x0002b20000047ab9 */ /* 0x000fe40000000800 */
[----:B------:R-:W-:Y:S02]  /*16c30*/  ISETP.GE.AND P0, PT, R194, UR4, PT ;  /* 0x00000004c2007c0c */ /* 0x000fe4000bf06270 */
[----:B------:R-:W-:Y:S02]  /*16c40*/  ISETP.GE.AND P4, PT, R176, UR4, PT ;  /* 0x00000004b0007c0c */ /* 0x000fe4000bf86270 */
[----:B------:R-:W-:-:S09]  /*16c50*/  ISETP.GE.AND P5, PT, R174, UR4, PT ;  /* 0x00000004ae007c0c */ /* 0x000fd2000bfa6270 */
[----:B01----:R-:W-:-:S04]  /*16c60*/  @!P0 LEA R8, P1, R194, R20, 0x2 ;  /* 0x00000014c2088211 */ /* 0x003fc800078210ff */
[----:B---3--:R-:W-:Y:S02]  /*16c70*/  @!P0 LEA.HI.X R9, R194, R15, R235, 0x2, P1 ;  /* 0x0000000fc2098211 */ /* 0x008fe400008f14eb */
        /* <DEDUP_REMOVED lines=25> */
[----:B------:R-:W-:-:S03]  /*16e10*/  ISETP.GE.AND P2, PT, R190, UR4, PT ;  /* 0x00000004be007c0c */ /* 0x000fc6000bf46270 */
[----:B------:R0:W-:Y:S02]  /*16e20*/  @!P1 ST.E.64 desc[UR42][R8.64], R48 ;  /* 0x0000003008009985 */ /* 0x0001e4000c101b2a */
[----:B0-----:R-:W-:-:S04]  /*16e30*/  @!P0 LEA R8, P1, R205, R20, 0x2 ;  /* 0x00000014cd088211 */ /* 0x001fc800078210ff */
[----:B------:R-:W-:Y:S02]  /*16e40*/  @!P0 LEA.HI.X R9, R205, R15, R206, 0x2, P1 ;  /* 0x0000000fcd098211 */ /* 0x000fe400008f14ce */
[----:B------:R-:W-:-:S03]  /*16e50*/  ISETP.GE.AND P1, PT, R180, UR4, PT ;  /* 0x00000004b4007c0c */ /* 0x000fc6000bf26270 */
[----:B------:R0:W-:Y:S01]  /*16e60*/  @!P0 ST.E.64 desc[UR42][R8.64], R52 ;  /* 0x0000003408008985 */ /* 0x0001e2000c101b2a */
[----:B------:R-:W-:-:S09]  /*16e70*/  ISETP.GE.AND P0, PT, R182, UR4, PT ;  /* 0x00000004b6007c0c */ /* 0x000fd2000bf06270 */
[-C--:B------:R-:W-:Y:S02]  /*16e80*/  @!P1 LEA R10, P6, R180, R20.reuse, 0x2 ;  /* 0x00000014b40a9211 */ /* 0x080fe400078c10ff */
[----:B0-----:R-:W-:Y:S02]  /*16e90*/  @!P2 LEA R8, P3, R190, R20, 0x2 ;  /* 0x00000014be08a211 */ /* 0x001fe400078610ff */
[-C--:B------:R-:W-:Y:S02]  /*16ea0*/  @!P1 LEA.HI.X R11, R180, R15.reuse, R181, 0x2, P6 ;  /* 0x0000000fb40b9211 */ /* 0x080fe400030f14b5 */
[----:B------:R-:W-:Y:S02]  /*16eb0*/  @!P2 LEA.HI.X R9, R190, R15, R202, 0x2, P3 ;  /* 0x0000000fbe09a211 */ /* 0x000fe400018f14ca */
[----:B------:R-:W-:-:S03]  /*16ec0*/  ISETP.GE.AND P3, PT, R178, UR4, PT ;  /* 0x00000004b2007c0c */ /* 0x000fc6000bf66270 */
[----:B------:R0:W-:Y:S02]  /*16ed0*/  @!P2 ST.E.64 desc[UR42][R8.64], R56 ;  /* 0x000000380800a985 */ /* 0x0001e4000c101b2a */
[----:B0-----:R-:W-:-:S04]  /*16ee0*/  @!P0 LEA R8, P2, R182, R20, 0x2 ;  /* 0x00000014b6088211 */ /* 0x001fc800078410ff */
[----:B------:R-:W-:-:S05]  /*16ef0*/  @!P0 LEA.HI.X R9, R182, R15, R183, 0x2, P2 ;  /* 0x0000000fb6098211 */ /* 0x000fca00010f14b7 */
[----:B------:R0:W-:Y:S01]  /*16f00*/  @!P0 ST.E.64 desc[UR42][R8.64], R60 ;  /* 0x0000003c08008985 */ /* 0x0001e2000c101b2a */
[----:B------:R-:W-:-:S03]  /*16f10*/  ISETP.GE.AND P0, PT, R172, UR4, PT ;  /* 0x00000004ac007c0c */ /* 0x000fc6000bf06270 */
[----:B------:R1:W-:Y:S01]  /*16f20*/  @!P1 ST.E.64 desc[UR42][R10.64], R64 ;  /* 0x000000400a009985 */ /* 0x0003e2000c101b2a */
[----:B------:R-:W-:Y:S02]  /*16f30*/  ISETP.GE.AND P1, PT, R170, UR4, PT ;  /* 0x00000004aa007c0c */ /* 0x000fe4000bf26270 */
[-C--:B0-----:R-:W-:Y:S02]  /*16f40*/  @!P3 LEA R8, P6, R178, R20.reuse, 0x2 ;  /* 0x00000014b208b211 */ /* 0x081fe400078c10ff */
[-C--:B-1----:R-:W-:Y:S02]  /*16f50*/  @!P4 LEA R10, P2, R176, R20.reuse, 0x2 ;  /* 0x00000014b00ac211 */ /* 0x082fe400078410ff */
[-C--:B------:R-:W-:Y:S02]  /*16f60*/  @!P3 LEA.HI.X R9, R178, R15.reuse, R179, 0x2, P6 ;  /* 0x0000000fb209b211 */ /* 0x080fe400030f14b3 */
[----:B------:R-:W-:Y:S02]  /*16f70*/  @!P5 LEA R12, P6, R174, R20, 0x2 ;  /* 0x00000014ae0cd211 */ /* 0x000fe400078c10ff */
[-C--:B------:R-:W-:Y:S01]  /*16f80*/  @!P4 LEA.HI.X R11, R176, R15.reuse, R177, 0x2, P2 ;  /* 0x0000000fb00bc211 */ /* 0x080fe200010f14b1 */
[----:B------:R0:W-:Y:S01]  /*16f90*/  @!P3 ST.E.64 desc[UR42][R8.64], R68 ;  /* 0x000000440800b985 */ /* 0x0001e2000c101b2a */
[----:B------:R-:W-:-:S02]  /*16fa0*/  @!P5 LEA.HI.X R13, R174, R15, R175, 0x2, P6 ;  /* 0x0000000fae0dd211 */ /* 0x000fc400030f14af */
[----:B------:R-:W-:Y:S01]  /*16fb0*/  ISETP.GE.AND P2, PT, R168, UR4, PT ;  /* 0x00000004a8007c0c */ /* 0x000fe2000bf46270 */
[----:B------:R1:W-:Y:S01]  /*16fc0*/  @!P4 ST.E.64 desc[UR42][R10.64], R72 ;  /* 0x000000480a00c985 */ /* 0x0003e2000c101b2a */
[----:B------:R-:W-:-:S03]  /*16fd0*/  ISETP.GE.AND P3, PT, R166, UR4, PT ;  /* 0x00000004a6007c0c */ /* 0x000fc6000bf66270 */
[----:B------:R3:W-:Y:S01]  /*16fe0*/  @!P5 ST.E.64 desc[UR42][R12.64], R6 ;  /* 0x000000060c00d985 */ /* 0x0007e2000c101b2a */
[----:B0-----:R-:W-:-:S07]  /*16ff0*/  @!P1 LEA R8, P5, R170, R20, 0x2 ;  /* 0x00000014aa089211 */ /* 0x001fce00078a10ff */
[-C--:B-1----:R-:W-:Y:S02]  /*17000*/  @!P2 LEA R10, P6, R168, R20.reuse, 0x2 ;  /* 0x00000014a80aa211 */ /* 0x082fe400078c10ff */
[-C--:B------:R-:W-:Y:S02]  /*17010*/  @!P1 LEA.HI.X R9, R170, R15.reuse, R171, 0x2, P5 ;  /* 0x0000000faa099211 */ /* 0x080fe400028f14ab */
[----:B---3--:R-:W-:Y:S02]  /*17020*/  @!P0 LEA R6, P4, R172, R20, 0x2 ;  /* 0x00000014ac068211 */ /* 0x008fe400078810ff */
[----:B------:R-:W-:Y:S02]  /*17030*/  ISETP.GE.AND P5, PT, R162, UR4, PT ;  /* 0x00000004a2007c0c */ /* 0x000fe4000bfa6270 */
[----:B------:R-:W-:Y:S02]  /*17040*/  @!P0 LEA.HI.X R7, R172, R15, R173, 0x2, P4 ;  /* 0x0000000fac078211 */ /* 0x000fe400020f14ad */
[----:B------:R-:W-:-:S02]  /*17050*/  ISETP.GE.AND P4, PT, R164, UR4, PT ;  /* 0x00000004a4007c0c */ /* 0x000fc4000bf86270 */
[----:B------:R-:W-:Y:S01]  /*17060*/  @!P2 LEA.HI.X R11, R168, R15, R169, 0x2, P6 ;  /* 0x0000000fa80ba211 */ /* 0x000fe200030f14a9 */
[----:B------:R0:W-:Y:S04]  /*17070*/  @!P0 ST.E.64 desc[UR42][R6.64], R80 ;  /* 0x0000005006008985 */ /* 0x0001e8000c101b2a */
[----:B------:R1:W-:Y:S01]  /*17080*/  @!P1 ST.E.64 desc[UR42][R8.64], R84 ;  /* 0x0000005408009985 */ /* 0x0003e2000c101b2a */
[----:B------:R-:W-:-:S03]  /*17090*/  ISETP.GE.AND P1, PT, R236, UR4, PT ;  /* 0x00000004ec007c0c */ /* 0x000fc6000bf26270 */
[----:B------:R3:W-:Y:S01]  /*170a0*/  @!P2 ST.E.64 desc[UR42][R10.64], R88 ;  /* 0x000000580a00a985 */ /* 0x0007e2000c101b2a */
[----:B------:R-:W-:Y:S02]  /*170b0*/  ISETP.GE.AND P2, PT, R237, UR4, PT ;  /* 0x00000004ed007c0c */ /* 0x000fe4000bf46270 */
[-C--:B0-----:R-:W-:Y:S02]  /*170c0*/  @!P3 LEA R6, P6, R166, R20.reuse, 0x2 ;  /* 0x00000014a606b211 */ /* 0x081fe400078c10ff */
[-C--:B-1----:R-:W-:Y:S02]  /*170d0*/  @!P4 LEA R8, P0, R164, R20.reuse, 0x2 ;  /* 0x00000014a408c211 */ /* 0x082fe400078010ff */
[-C--:B------:R-:W-:Y:S02]  /*170e0*/  @!P3 LEA.HI.X R7, R166, R15.reuse, R167, 0x2, P6 ;  /* 0x0000000fa607b211 */ /* 0x080fe400030f14a7 */
[----:B------:R-:W-:Y:S02]  /*170f0*/  @!P4 LEA.HI.X R9, R164, R15, R165, 0x2, P0 ;  /* 0x0000000fa409c211 */ /* 0x000fe400000f14a5 */
[----:B------:R-:W-:Y:S01]  /*17100*/  ISETP.GE.AND P0, PT, R230, UR4, PT ;  /* 0x00000004e6007c0c */ /* 0x000fe2000bf06270 */
[----:B------:R0:W-:Y:S01]  /*17110*/  @!P3 ST.E.64 desc[UR42][R6.64], R92 ;  /* 0x0000005c0600b985 */ /* 0x0001e2000c101b2a */
[----:B---3--:R-:W-:-:S03]  /*17120*/  @!P5 LEA R10, P6, R162, R20, 0x2 ;  /* 0x00000014a20ad211 */ /* 0x008fc600078c10ff */
[----:B------:R1:W-:Y:S01]  /*17130*/  @!P4 ST.E.64 desc[UR42][R8.64], R96 ;  /* 0x000000600800c985 */ /* 0x0003e2000c101b2a */
[----:B------:R-:W-:Y:S02]  /*17140*/  @!P5 LEA.HI.X R11, R162, R15, R163, 0x2, P6 ;  /* 0x0000000fa20bd211 */ /* 0x000fe400030f14a3 */
[----:B------:R-:W-:-:S03]  /*17150*/  ISETP.GE.AND P4, PT, R228, UR4, PT ;  /* 0x00000004e4007c0c */ /* 0x000fc6000bf86270 */
[----:B------:R3:W-:Y:S01]  /*17160*/  @!P5 ST.E.64 desc[UR42][R10.64], R100 ;  /* 0x000000640a00d985 */ /* 0x0007e2000c101b2a */
[----:B------:R-:W-:Y:S02]  /*17170*/  ISETP.GE.AND P5, PT, R229, UR4, PT ;  /* 0x00000004e5007c0c */ /* 0x000fe4000bfa6270 */
[CC--:B0-----:R-:W-:Y:S02]  /*17180*/  @!P2 LEA R6, P6, R237.reuse, R20.reuse, 0x2 ;  /* 0x00000014ed06a211 */ /* 0x0c1fe400078c10ff */
[CC--:B-1----:R-:W-:Y:S02]  /*17190*/  @!P1 LEA R8, P3, R236.reuse, R20.reuse, 0x2 ;  /* 0x00000014ec089211 */ /* 0x0c2fe400078610ff */
[-C--:B------:R-:W-:Y:S02]  /*171a0*/  @!P2 LEA.HI.X R7, R237, R15.reuse, R161, 0x2, P6 ;  /* 0x0000000fed07a211 */ /* 0x080fe400030f14a1 */
[----:B------:R-:W-:Y:S02]  /*171b0*/  @!P1 LEA.HI.X R9, R236, R15, R160, 0x2, P3 ;  /* 0x0000000fec099211 */ /* 0x000fe400018f14a0 */
[----:B---3--:R-:W-:Y:S01]  /*171c0*/  @!P0 LEA R10, P6, R230, R20, 0x2 ;  /* 0x00000014e60a8211 */ /* 0x008fe200078c10ff */
[----:B------:R0:W-:Y:S01]  /*171d0*/  @!P2 ST.E.64 desc[UR42][R6.64], R104 ;  /* 0x000000680600a985 */ /* 0x0001e2000c101b2a */
[----:B------:R-:W-:-:S02]  /*171e0*/  ISETP.GE.AND P3, PT, R227, UR4, PT ;  /* 0x00000004e3007c0c */ /* 0x000fc4000bf66270 */
[----:B------:R-:W-:Y:S01]  /*171f0*/  @!P0 LEA.HI.X R11, R230, R15, R159, 0x2, P6 ;  /* 0x0000000fe60b8211 */ /* 0x000fe200030f149f */
[----:B------:R1:W-:Y:S04]  /*17200*/  @!P1 ST.E.64 desc[UR42][R8.64], R108 ;  /* 0x0000006c08009985 */ /* 0x0003e8000c101b2a */
[----:B------:R3:W-:Y:S01]  /*17210*/  @!P0 ST.E.64 desc[UR42][R10.64], R112 ;  /* 0x000000700a008985 */ /* 0x0007e2000c101b2a */
[----:B------:R-:W-:Y:S02]  /*17220*/  ISETP.GE.AND P0, PT, R226, UR4, PT ;  /* 0x00000004e2007c0c */ /* 0x000fe4000bf06270 */
[-C--:B0-----:R-:W-:Y:S02]  /*17230*/  @!P5 LEA R6, P1, R229, R20.reuse, 0x2 ;  /* 0x00000014e506d211 */ /* 0x081fe400078210ff */
[----:B-1----:R-:W-:-:S02]  /*17240*/  @!P4 LEA R8, P2, R228, R20, 0x2 ;  /* 0x00000014e408c211 */ /* 0x002fc400078410ff */
[-C--:B------:R-:W-:Y:S02]  /*17250*/  @!P5 LEA.HI.X R7, R229, R15.reuse, R158, 0x2, P1 ;  /* 0x0000000fe507d211 */ /* 0x080fe400008f149e */
[----:B---3--:R-:W-:Y:S02]  /*17260*/  @!P3 LEA R10, P6, R227, R20, 0x2 ;  /* 0x00000014e30ab211 */ /* 0x008fe400078c10ff */
[----:B------:R-:W-:Y:S01]  /*17270*/  ISETP.GE.AND P1, PT, R225, UR4, PT ;  /* 0x00000004e1007c0c */ /* 0x000fe2000bf26270 */
[----:B------:R0:W-:Y:S01]  /*17280*/  @!P5 ST.E.64 desc[UR42][R6.64], R116 ;  /* 0x000000740600d985 */ /* 0x0001e2000c101b2a */
[-C--:B------:R-:W-:Y:S02]  /*17290*/  @!P4 LEA.HI.X R9, R228, R15.reuse, R157, 0x2, P2 ;  /* 0x0000000fe409c211 */ /* 0x080fe400010f149d */
[----:B------:R-:W-:Y:S02]  /*172a0*/  @!P3 LEA.HI.X R11, R227, R15, R156, 0x2, P6 ;  /* 0x0000000fe30bb211 */ /* 0x000fe400030f149c */
[----:B------:R-:W-:Y:S01]  /*172b0*/  ISETP.GE.AND P2, PT, R222, UR4, PT ;  /* 0x00000004de007c0c */ /* 0x000fe2000bf46270 */
[----:B------:R1:W-:Y:S01]  /*172c0*/  @!P4 ST.E.64 desc[UR42][R8.64], R120 ;  /* 0x000000780800c985 */ /* 0x0003e2000c101b2a */
[----:B------:R-:W-:-:S03]  /*172d0*/  ISETP.GE.AND P4, PT, R224, UR4, PT ;  /* 0x00000004e0007c0c */ /* 0x000fc6000bf86270 */
[----:B------:R3:W-:Y:S01]  /*172e0*/  @!P3 ST.E.64 desc[UR42][R10.64], R124 ;  /* 0x0000007c0a00b985 */ /* 0x0007e2000c101b2a */
[----:B------:R-:W-:Y:S02]  /*172f0*/  ISETP.GE.AND P3, PT, R223, UR4, PT ;  /* 0x00000004df007c0c */ /* 0x000fe4000bf66270 */
[----:B0-----:R-:W-:-:S04]  /*17300*/  @!P0 LEA R6, P5, R226, R20, 0x2 ;  /* 0x00000014e2068211 */ /* 0x001fc800078a10ff */
[-C--:B------:R-:W-:Y:S02]  /*17310*/  @!P0 LEA.HI.X R7, R226, R15.reuse, R155, 0x2, P5 ;  /* 0x0000000fe2078211 */ /* 0x080fe400028f149b */
[----:B------:R-:W-:Y:S02]  /*17320*/  ISETP.GE.AND P5, PT, R221, UR4, PT ;  /* 0x00000004dd007c0c */ /* 0x000fe4000bfa6270 */
[CC--:B-1----:R-:W-:Y:S01]  /*17330*/  @!P1 LEA R8, P6, R225.reuse, R20.reuse, 0x2 ;  /* 0x00000014e1089211 */ /* 0x0c2fe200078c10ff */
[----:B------:R0:W-:Y:S03]  /*17340*/  @!P0 ST.E.64 desc[UR42][R6.64], R128 ;  /* 0x0000008006008985 */ /* 0x0001e6000c101b2a */
[----:B------:R-:W-:Y:S02]  /*17350*/  @!P1 LEA.HI.X R9, R225, R15, R154, 0x2, P6 ;  /* 0x0000000fe1099211 */ /* 0x000fe400030f149a */
[----:B---3--:R-:W-:-:S03]  /*17360*/  @!P3 LEA R10, P6, R223, R20, 0x2 ;  /* 0x00000014df0ab211 */ /* 0x008fc600078c10ff */
[----:B------:R1:W-:Y:S01]  /*17370*/  @!P1 ST.E.64 desc[UR42][R8.64], R132 ;  /* 0x0000008408009985 */ /* 0x0003e2000c101b2a */
[----:B------:R-:W-:Y:S02]  /*17380*/  @!P3 LEA.HI.X R11, R223, R15, R152, 0x2, P6 ;  /* 0x0000000fdf0bb211 */ /* 0x000fe400030f1498 */
[----:B0-----:R-:W-:-:S04]  /*17390*/  @!P4 LEA R6, P0, R224, R20, 0x2 ;  /* 0x00000014e006c211 */ /* 0x001fc800078010ff */
        /* <DEDUP_REMOVED lines=9> */
.L_x_2804:
[----:B------:R-:W-:Y:S05]  /*17430*/  BSYNC B1 ;  /* 0x0000000000017941 */ /* 0x000fea0003800000 */
.L_x_2803:
[----:B----4-:R-:W-:Y:S01]  /*17440*/  VIADD R7, R192, 0x8 ;  /* 0x00000008c0077836 */ /* 0x010fe20000000000 */
[----:B------:R4:W1:Y:S04]  /*17450*/  SHFL.IDX PT, R23, R14, 0x1, 0x1c1f ;  /* 0x003c1f000e177f89 */ /* 0x00086800000e0000 */
[----:B------:R-:W-:Y:S01]  /*17460*/  ISETP.GE.AND P0, PT, R7, R0, PT ;  /* 0x000000000700720c */ /* 0x000fe20003f06270 */
[----:B0-----:R-:W0:-:S12]  /*17470*/  SHFL.IDX PT, R3, R3, 0x1, 0x1c1f ;  /* 0x003c1f0003037f89 */ /* 0x001e1800000e0000 */
[----:B----4-:R-:W-:Y:S05]  /*17480*/  @P0 BRA `(.L_x_2802) ;  /* 0x0000001400d40947 */ /* 0x010fea0003800000 */
[----:B------:R-:W-:Y:S02]  /*17490*/  ULDC UR4, c[0x0][0xac8] ;  /* 0x0002b20000047ab9 */ /* 0x000fe40000000800 */
[----:B------:R-:W-:Y:S02]  /*174a0*/  ISETP.GE.AND P4, PT, R194, UR4, PT ;  /* 0x00000004c2007c0c */ /* 0x000fe4000bf86270 */
[----:B------:R-:W-:Y:S02]  /*174b0*/  ISETP.GE.AND P2, PT, R233, UR4, PT ;  /* 0x00000004e9007c0c */ /* 0x000fe4000bf46270 */
[----:B------:R-:W-:Y:S02]  /*174c0*/  ISETP.GE.AND P1, PT, R231, UR4, PT ;  /* 0x00000004e7007c0c */ /* 0x000fe4000bf26270 */
[----:B------:R-:W-:-:S07]  /*174d0*/  ISETP.GE.AND P0, PT, R213, UR4, PT ;  /* 0x00000004d5007c0c */ /* 0x000fce000bf06270 */
[----:B0-----:R-:W-:-:S04]  /*174e0*/  @!P4 LEA R6, P3, R194, R3, 0x2 ;  /* 0x00000003c206c211 */ /* 0x001fc800078610ff */
[----:B-1----:R-:W-:Y:S02]  /*174f0*/  @!P4 LEA.HI.X R7, R194, R23, R235, 0x2, P3 ;  /* 0x00000017c207c211 */ /* 0x002fe400018f14eb */
        /* <DEDUP_REMOVED lines=15> */
[----:B-1----:R-:W-:Y:S02]  /*175f0*/  @!P4 LEA R8, P2, R209, R3, 0x2 ;  /* 0x00000003d108c211 */ /* 0x002fe400078410ff */
[----:B------:R-:W-:-:S02]  /*17600*/  @!P3 LEA.HI.X R7, R211, R23, R212, 0x2, P1 ;  /* 0x00000017d307b211 */ /* 0x000fc400008f14d4 */
[----:B------:R-:W-:Y:S02]  /*17610*/  ISETP.GE.AND P1, PT, R190, UR4, PT ;  /* 0x00000004be007c0c */ /* 0x000fe4000bf26270 */
[----:B------:R-:W-:Y:S01]  /*17620*/  @!P4 LEA.HI.X R9, R209, R23, R210, 0x2, P2 ;  /* 0x00000017d109c211 */ /* 0x000fe200010f14d2 */
[----:B------:R0:W-:Y:S01]  /*17630*/  @!P3 ST.E.64 desc[UR42][R6.64], R42 ;  /* 0x0000002a0600b985 */ /* 0x0001e2000c101b2a */
[----:B------:R-:W-:Y:S02]  /*17640*/  ISETP.GE.AND P2, PT, R182, UR4, PT ;  /* 0x00000004b6007c0c */ /* 0x000fe4000bf46270 */
[C---:B----4-:R-:W-:Y:S01]  /*17650*/  @!P5 LEA R10, P6, R207.reuse, R3, 0x2 ;  /* 0x00000003cf0ad211 */ /* 0x050fe200078c10ff */
[----:B------:R1:W-:Y:S01]  /*17660*/  @!P4 ST.E.64 desc[UR42][R8.64], R46 ;  /* 0x0000002e0800c985 */ /* 0x0003e2000c101b2a */
[----:B------:R-:W-:Y:S02]  /*17670*/  ISETP.GE.AND P3, PT, R180, UR4, PT ;  /* 0x00000004b4007c0c */ /* 0x000fe4000bf66270 */
[----:B------:R-:W-:-:S02]  /*17680*/  @!P5 LEA.HI.X R11, R207, R23, R208, 0x2, P6 ;  /* 0x00000017cf0bd211 */ /* 0x000fc400030f14d0 */
[----:B------:R-:W-:-:S03]  /*17690*/  ISETP.GE.AND P4, PT, R178, UR4, PT ;  /* 0x00000004b2007c0c */ /* 0x000fc6000bf86270 */
[----:B------:R4:W-:Y:S01]  /*176a0*/  @!P5 ST.E.64 desc[UR42][R10.64], R50 ;  /* 0x000000320a00d985 */ /* 0x0009e2000c101b2a */
[CC--:B0-----:R-:W-:Y:S02]  /*176b0*/  @!P0 LEA R6, P6, R205.reuse, R3.reuse, 0x2 ;  /* 0x00000003cd068211 */ /* 0x0c1fe400078c10ff */
[C---:B-1----:R-:W-:Y:S02]  /*176c0*/  @!P1 LEA R8, P5, R190.reuse, R3, 0x2 ;  /* 0x00000003be089211 */ /* 0x042fe400078a10ff */
[-C--:B------:R-:W-:Y:S02]  /*176d0*/  @!P0 LEA.HI.X R7, R205, R23.reuse, R206, 0x2, P6 ;  /* 0x00000017cd078211 */ /* 0x080fe400030f14ce */
[----:B------:R-:W-:Y:S02]  /*176e0*/  @!P1 LEA.HI.X R9, R190, R23, R202, 0x2, P5 ;  /* 0x00000017be099211 */ /* 0x000fe400028f14ca */
[----:B------:R-:W-:Y:S01]  /*176f0*/  ISETP.GE.AND P5, PT, R176, UR4, PT ;  /* 0x00000004b0007c0c */ /* 0x000fe2000bfa6270 */
[----:B------:R0:W-:Y:S01]  /*17700*/  @!P0 ST.E.64 desc[UR42][R6.64], R54 ;  /* 0x0000003606008985 */ /* 0x0001e2000c101b2a */
[----:B----4-:R-:W-:-:S02]  /*17710*/  @!P2 LEA R10, P6, R182, R3, 0x2 ;  /* 0x00000003b60aa211 */ /* 0x010fc400078c10ff */
[----:B------:R-:W-:Y:S01]  /*17720*/  ISETP.GE.AND P0, PT, R174, UR4, PT ;  /* 0x00000004ae007c0c */ /* 0x000fe2000bf06270 */
[----:B------:R1:W-:Y:S01]  /*17730*/  @!P1 ST.E.64 desc[UR42][R8.64], R58 ;  /* 0x0000003a08009985 */ /* 0x0003e2000c101b2a */
[----:B------:R-:W-:Y:S02]  /*17740*/  @!P2 LEA.HI.X R11, R182, R23, R183, 0x2, P6 ;  /* 0x00000017b60ba211 */ /* 0x000fe400030f14b7 */
[----:B------:R-:W-:-:S03]  /*17750*/  ISETP.GE.AND P1, PT, R172, UR4, PT ;  /* 0x00000004ac007c0c */ /* 0x000fc6000bf26270 */
[----:B------:R4:W-:Y:S01]  /*17760*/  @!P2 ST.E.64 desc[UR42][R10.64], R62 ;  /* 0x0000003e0a00a985 */ /* 0x0009e2000c101b2a */
[-C--:B0-----:R-:W-:Y:S02]  /*17770*/  @!P3 LEA R6, P6, R180, R3.reuse, 0x2 ;  /* 0x00000003b406b211 */ /* 0x081fe400078c10ff */
[----:B-1----:R-:W-:Y:S02]  /*17780*/  @!P4 LEA R8, P2, R178, R3, 0x2 ;  /* 0x00000003b208c211 */ /* 0x002fe400078410ff */
[-C--:B------:R-:W-:Y:S02]  /*17790*/  @!P3 LEA.HI.X R7, R180, R23.reuse, R181, 0x2, P6 ;  /* 0x00000017b407b211 */ /* 0x080fe400030f14b5 */
[----:B------:R-:W-:Y:S02]  /*177a0*/  @!P4 LEA.HI.X R9, R178, R23, R179, 0x2, P2 ;  /* 0x00000017b209c211 */ /* 0x000fe400010f14b3 */
[----:B------:R-:W-:Y:S01]  /*177b0*/  ISETP.GE.AND P2, PT, R170, UR4, PT ;  /* 0x00000004aa007c0c */ /* 0x000fe2000bf46270 */
[----:B------:R0:W-:Y:S01]  /*177c0*/  @!P3 ST.E.64 desc[UR42][R6.64], R66 ;  /* 0x000000420600b985 */ /* 0x0001e2000c101b2a */
[----:B----4-:R-:W-:-:S03]  /*177d0*/  @!P5 LEA R10, P6, R176, R3, 0x2 ;  /* 0x00000003b00ad211 */ /* 0x010fc600078c10ff */
[----:B------:R1:W-:Y:S01]  /*177e0*/  @!P4 ST.E.64 desc[UR42][R8.64], R70 ;  /* 0x000000460800c985 */ /* 0x0003e2000c101b2a */
[----:B------:R-:W-:-:S05]  /*177f0*/  @!P5 LEA.HI.X R11, R176, R23, R177, 0x2, P6 ;  /* 0x00000017b00bd211 */ /* 0x000fca00030f14b1 */
[----:B------:R4:W-:Y:S01]  /*17800*/  @!P5 ST.E.64 desc[UR42][R10.64], R74 ;  /* 0x0000004a0a00d985 */ /* 0x0009e2000c101b2a */
[----:B------:R-:W-:Y:S02]  /*17810*/  ISETP.GE.AND P5, PT, R168, UR4, PT ;  /* 0x00000004a8007c0c */ /* 0x000fe4000bfa6270 */
[----:B0-----:R-:W-:-:S04]  /*17820*/  @!P0 LEA R6, P4, R174, R3, 0x2 ;  /* 0x00000003ae068211 */ /* 0x001fc800078810ff */
[----:B------:R-:W-:Y:S02]  /*17830*/  @!P0 LEA.HI.X R7, R174, R23, R175, 0x2, P4 ;  /* 0x00000017ae078211 */ /* 0x000fe400020f14af */
[----:B------:R-:W-:Y:S02]  /*17840*/  ISETP.GE.AND P4, PT, R166, UR4, PT ;  /* 0x00000004a6007c0c */ /* 0x000fe4000bf86270 */
[-C--:B-1----:R-:W-:Y:S01]  /*17850*/  @!P1 LEA R8, P3, R172, R3.reuse, 0x2 ;  /* 0x00000003ac089211 */ /* 0x082fe200078610ff */
[----:B------:R0:W-:Y:S01]  /*17860*/  @!P0 ST.E.64 desc[UR42][R6.64], R4 ;  /* 0x0000000406008985 */ /* 0x0001e2000c101b2a */
[----:B----4-:R-:W-:Y:S02]  /*17870*/  @!P2 LEA R10, P6, R170, R3, 0x2 ;  /* 0x00000003aa0aa211 */ /* 0x010fe400078c10ff */
[----:B------:R-:W-:Y:S02]  /*17880*/  @!P1 LEA.HI.X R9, R172, R23, R173, 0x2, P3 ;  /* 0x00000017ac099211 */ /* 0x000fe400018f14ad */
[----:B------:R-:W-:-:S02]  /*17890*/  ISETP.GE.AND P3, PT, R164, UR4, PT ;  /* 0x00000004a4007c0c */ /* 0x000fc4000bf66270 */
[----:B------:R-:W-:Y:S01]  /*178a0*/  @!P2 LEA.HI.X R11, R170, R23, R171, 0x2, P6 ;  /* 0x00000017aa0ba211 */ /* 0x000fe200030f14ab */
[----:B------:R1:W-:Y:S01]  /*178b0*/  @!P1 ST.E.64 desc[UR42][R8.64], R82 ;  /* 0x0000005208009985 */ /* 0x0003e2000c101b2a */
[-C--:B------:R-:W-:Y:S02]  /*178c0*/  @!P5 LEA R12, P6, R168, R3.reuse, 0x2 ;  /* 0x00000003a80cd211 */ /* 0x080fe400078c10ff */
[----:B------:R-:W-:Y:S01]  /*178d0*/  @!P4 LEA R14, P0, R166, R3, 0x2 ;  /* 0x00000003a60ec211 */ /* 0x000fe200078010ff */
[----:B------:R4:W-:Y:S01]  /*178e0*/  @!P2 ST.E.64 desc[UR42][R10.64], R86 ;  /* 0x000000560a00a985 */ /* 0x0009e2000c101b2a */
[----:B------:R-:W-:Y:S02]  /*178f0*/  ISETP.GE.AND P2, PT, R162, UR4, PT ;  /* 0x00000004a2007c0c */ /* 0x000fe4000bf46270 */
[----:B------:R-:W-:Y:S02]  /*17900*/  ISETP.GE.AND P1, PT, R237, UR4, PT ;  /* 0x00000004ed007c0c */ /* 0x000fe4000bf26270 */
[----:B---3--:R-:W-:-:S02]  /*17910*/  @!P4 LEA.HI.X R15, R166, R23, R167, 0x2, P0 ;  /* 0x00000017a60fc211 */ /* 0x008fc400000f14a7 */
[----:B------:R-:W-:Y:S02]  /*17920*/  @!P5 LEA.HI.X R13, R168, R23, R169, 0x2, P6 ;  /* 0x00000017a80dd211 */ /* 0x000fe400030f14a9 */
[----:B------:R-:W-:Y:S02]  /*17930*/  ISETP.GE.AND P0, PT, R236, UR4, PT ;  /* 0x00000004ec007c0c */ /* 0x000fe4000bf06270 */
[----:B------:R-:W-:Y:S01]  /*17940*/  @!P3 LEA R20, P6, R164, R3, 0x2 ;  /* 0x00000003a414b211 */ /* 0x000fe200078c10ff */
[----:B------:R3:W-:Y:S01]  /*17950*/  @!P5 ST.E.64 desc[UR42][R12.64], R90 ;  /* 0x0000005a0c00d985 */ /* 0x0007e2000c101b2a */
[----:B------:R-:W-:Y:S02]  /*17960*/  ISETP.GE.AND P5, PT, R230, UR4, PT ;  /* 0x00000004e6007c0c */ /* 0x000fe4000bfa6270 */
[----:B------:R-:W-:Y:S01]  /*17970*/  @!P3 LEA.HI.X R21, R164, R23, R165, 0x2, P6 ;  /* 0x00000017a415b211 */ /* 0x000fe200030f14a5 */
[----:B------:R5:W-:Y:S01]  /*17980*/  @!P4 ST.E.64 desc[UR42][R14.64], R94 ;  /* 0x0000005e0e00c985 */ /* 0x000be2000c101b2a */
[----:B0-----:R-:W-:-:S02]  /*17990*/  @!P2 LEA R4, P6, R162, R3, 0x2 ;  /* 0x00000003a204a211 */ /* 0x001fc400078c10ff */
[----:B------:R-:W-:Y:S01]  /*179a0*/  ISETP.GE.AND P4, PT, R229, UR4, PT ;  /* 0x00000004e5007c0c */ /* 0x000fe2000bf86270 */
[----:B------:R-:W-:Y:S01]  /*179b0*/  @!P3 ST.E.64 desc[UR42][R20.64], R98 ;  /* 0x000000621400b985 */ /* 0x000fe2000c101b2a */
[C---:B------:R-:W-:Y:S02]  /*179c0*/  @!P1 LEA R6, P3, R237.reuse, R3, 0x2 ;  /* 0x00000003ed069211 */ /* 0x040fe400078610ff */
[----:B------:R-:W-:Y:S02]  /*179d0*/  @!P2 LEA.HI.X R5, R162, R23, R163, 0x2, P6 ;  /* 0x00000017a205a211 */ /* 0x000fe400030f14a3 */
[----:B-1----:R-:W-:Y:S02]  /*179e0*/  @!P0 LEA R8, P6, R236, R3, 0x2 ;  /* 0x00000003ec088211 */ /* 0x002fe400078c10ff */
[----:B------:R-:W-:Y:S01]  /*179f0*/  @!P1 LEA.HI.X R7, R237, R23, R161, 0x2, P3 ;  /* 0x00000017ed079211 */ /* 0x000fe200018f14a1 */
[----:B------:R0:W-:Y:S01]  /*17a00*/  @!P2 ST.E.64 desc[UR42][R4.64], R102 ;  /* 0x000000660400a985 */ /* 0x0001e2000c101b2a */
[----:B------:R-:W-:-:S02]  /*17a10*/  ISETP.GE.AND P3, PT, R228, UR4, PT ;  /* 0x00000004e4007c0c */ /* 0x000fc4000bf66270 */
[----:B------:R-:W-:Y:S01]  /*17a20*/  @!P0 LEA.HI.X R9, R236, R23, R160, 0x2, P6 ;  /* 0x00000017ec098211 */ /* 0x000fe200030f14a0 */
[----:B------:R1:W-:Y:S01]  /*17a30*/  @!P1 ST.E.64 desc[UR42][R6.64], R106 ;  /* 0x0000006a06009985 */ /* 0x0003e2000c101b2a */
[CC--:B----4-:R-:W-:Y:S02]  /*17a40*/  @!P5 LEA R10, P1, R230.reuse, R3.reuse, 0x2 ;  /* 0x00000003e60ad211 */ /* 0x0d0fe400078210ff */
[----:B---3--:R-:W-:Y:S01]  /*17a50*/  @!P4 LEA R12, P2, R229, R3, 0x2 ;  /* 0x00000003e50cc211 */ /* 0x008fe200078410ff */
[----:B------:R3:W-:Y:S01]  /*17a60*/  @!P0 ST.E.64 desc[UR42][R8.64], R110 ;  /* 0x0000006e08008985 */ /* 0x0007e2000c101b2a */
[----:B------:R-:W-:Y:S02]  /*17a70*/  ISETP.GE.AND P0, PT, R227, UR4, PT ;  /* 0x00000004e3007c0c */ /* 0x000fe4000bf06270 */
[----:B------:R-:W-:Y:S02]  /*17a80*/  @!P5 LEA.HI.X R11, R230, R23, R159, 0x2, P1 ;  /* 0x00000017e60bd211 */ /* 0x000fe400008f149f */
[----:B------:R-:W-:-:S02]  /*17a90*/  ISETP.GE.AND P1, PT, R226, UR4, PT ;  /* 0x00000004e2007c0c */ /* 0x000fc4000bf26270 */
[C---:B-----5:R-:W-:Y:S01]  /*17aa0*/  @!P3 LEA R14, P6, R228.reuse, R3, 0x2 ;  /* 0x00000003e40eb211 */ /* 0x060fe200078c10ff */
[----:B------:R4:W-:Y:S01]  /*17ab0*/  @!P5 ST.E.64 desc[UR42][R10.64], R114 ;  /* 0x000000720a00d985 */ /* 0x0009e2000c101b2a */
[-C--:B------:R-:W-:Y:S02]  /*17ac0*/  @!P4 LEA.HI.X R13, R229, R23.reuse, R158, 0x2, P2 ;  /* 0x00000017e50dc211 */ /* 0x080fe400010f149e */
[----:B------:R-:W-:Y:S02]  /*17ad0*/  @!P3 LEA.HI.X R15, R228, R23, R157, 0x2, P6 ;  /* 0x00000017e40fb211 */ /* 0x000fe400030f149d */
[----:B------:R-:W-:Y:S01]  /*17ae0*/  ISETP.GE.AND P2, PT, R223, UR4, PT ;  /* 0x00000004df007c0c */ /* 0x000fe2000bf46270 */
[----:B------:R5:W-:Y:S01]  /*17af0*/  @!P4 ST.E.64 desc[UR42][R12.64], R118 ;  /* 0x000000760c00c985 */ /* 0x000be2000c101b2a */
[----:B------:R-:W-:Y:S02]  /*17b00*/  ISETP.GE.AND P4, PT, R225, UR4, PT ;  /* 0x00000004e1007c0c */ /* 0x000fe4000bf86270 */
[----:B0-----:R-:W-:Y:S01]  /*17b10*/  @!P0 LEA R4, P5, R227, R3, 0x2 ;  /* 0x00000003e3048211 */ /* 0x001fe200078a10ff */
[----:B------:R0:W-:Y:S01]  /*17b20*/  @!P3 ST.E.64 desc[UR42][R14.64], R122 ;  /* 0x0000007a0e00b985 */ /* 0x0001e2000c101b2a */
[----:B------:R-:W-:-:S02]  /*17b30*/  ISETP.GE.AND P3, PT, R224, UR4, PT ;  /* 0x00000004e0007c0c */ /* 0x000fc4000bf66270 */
[----:B------:R-:W-:Y:S02]  /*17b40*/  @!P0 LEA.HI.X R5, R227, R23, R156, 0x2, P5 ;  /* 0x00000017e3058211 */ /* 0x000fe400028f149c */
[----:B------:R-:W-:Y:S02]  /*17b50*/  ISETP.GE.AND P5, PT, R222, UR4, PT ;  /* 0x00000004de007c0c */ /* 0x000fe4000bfa6270 */
[CC--:B-1----:R-:W-:Y:S01]  /*17b60*/  @!P1 LEA R6, P6, R226.reuse, R3.reuse, 0x2 ;  /* 0x00000003e2069211 */ /* 0x0c2fe200078c10ff */
[----:B------:R1:W-:Y:S02]  /*17b70*/  @!P0 ST.E.64 desc[UR42][R4.64], R126 ;  /* 0x0000007e04008985 */ /* 0x0003e4000c101b2a */
[----:B---3--:R-:W-:Y:S02]  /*17b80*/  @!P4 LEA R8, P0, R225, R3, 0x2 ;  /* 0x00000003e108c211 */ /* 0x008fe400078010ff */
[----:B------:R-:W-:Y:S02]  /*17b90*/  @!P1 LEA.HI.X R7, R226, R23, R155, 0x2, P6 ;  /* 0x00000017e2079211 */ /* 0x000fe400030f149b */
[----:B----4-:R-:W-:-:S02]  /*17ba0*/  @!P3 LEA R10, P6, R224, R3, 0x2 ;  /* 0x00000003e00ab211 */ /* 0x010fc400078c10ff */
[----:B------:R-:W-:Y:S01]  /*17bb0*/  @!P4 LEA.HI.X R9, R225, R23, R154, 0x2, P0 ;  /* 0x00000017e109c211 */ /* 0x000fe200000f149a */
[----:B------:R1:W-:Y:S01]  /*17bc0*/  @!P1 ST.E.64 desc[UR42][R6.64], R130 ;  /* 0x0000008206009985 */ /* 0x0003e2000c101b2a */
[CC--:B-----5:R-:W-:Y:S02]  /*17bd0*/  @!P2 LEA R12, P1, R223.reuse, R3.reuse, 0x2 ;  /* 0x00000003df0ca211 */ /* 0x0e0fe400078210ff */
[----:B0-----:R-:W-:Y:S01]  /*17be0*/  @!P5 LEA R14, P0, R222, R3, 0x2 ;  /* 0x00000003de0ed211 */ /* 0x001fe200078010ff */
[----:B------:R1:W-:Y:S01]  /*17bf0*/  @!P4 ST.E.64 desc[UR42][R8.64], R134 ;  /* 0x000000860800c985 */ /* 0x0003e2000c101b2a */
[-C--:B------:R-:W-:Y:S02]  /*17c00*/  @!P3 LEA.HI.X R11, R224, R23.reuse, R153, 0x2, P6 ;  /* 0x00000017e00bb211 */ /* 0x080fe400030f1499 */
[-C--:B------:R-:W-:Y:S02]  /*17c10*/  @!P2 LEA.HI.X R13, R223, R23.reuse, R152, 0x2, P1 ;  /* 0x00000017df0da211 */ /* 0x080fe400008f1498 */
[----:B------:R-:W-:Y:S01]  /*17c20*/  @!P5 LEA.HI.X R15, R222, R23, R76, 0x2, P0 ;  /* 0x00000017de0fd211 */ /* 0x000fe200000f144c */
[----:B------:R1:W-:Y:S01]  /*17c30*/  @!P3 ST.E.64 desc[UR42][R10.64], R138 ;  /* 0x0000008a0a00b985 */ /* 0x0003e2000c101b2a */
[----:B------:R-:W-:-:S03]  /*17c40*/  ISETP.GE.AND P0, PT, R221, UR4, PT ;  /* 0x00000004dd007c0c */ /* 0x000fc6000bf06270 */
[----:B------:R1:W-:Y:S04]  /*17c50*/  @!P2 ST.E.64 desc[UR42][R12.64], R142 ;  /* 0x0000008e0c00a985 */ /* 0x0003e8000c101b2a */
[----:B------:R1:W-:Y:S06]  /*17c60*/  @!P5 ST.E.64 desc[UR42][R14.64], R146 ;  /* 0x000000920e00d985 */ /* 0x0003ec000c101b2a */
[----:B------:R-:W-:Y:S05]  /*17c70*/  @P0 BRA `(.L_x_2802) ;  /* 0x0000000c00d80947 */ /* 0x000fea0003800000 */
[----:B-1----:R-:W-:-:S04]  /*17c80*/  LEA R4, P0, R221, R3, 0x2 ;  /* 0x00000003dd047211 */ /* 0x002fc800078010ff */
[----:B------:R-:W-:-:S05]  /*17c90*/  LEA.HI.X R5, R221, R23, R22, 0x2, P0 ;  /* 0x00000017dd057211 */ /* 0x000fca00000f1416 */
[----:B------:R0:W-:Y:S01]  /*17ca0*/  ST.E.64 desc[UR42][R4.64], R150 ;  /* 0x0000009604007985 */ /* 0x0001e2000c101b2a */
[----:B------:R-:W-:Y:S05]  /*17cb0*/  BRA `(.L_x_2802) ;  /* 0x0000000c00c87947 */ /* 0x000fea0003800000 */
.L_x_2796:
[----:B------:R-:W-:Y:S01]  /*17cc0*/  ULDC.64 UR4, c[0x0][0xc08] ;  /* 0x0003020000047ab9 */ /* 0x000fe20000000a00 */
[----:B------:R-:W4:Y:S01]  /*17cd0*/  LDC.64 R4, c[0x0][0xc00] ;  /* 0x00030000ff047b82 */ /* 0x000f220000000a00 */
[----:B------:R-:W-:Y:S01]  /*17ce0*/  ISETP.NE.U32.AND P0, PT, RZ, UR4, PT ;  /* 0x00000004ff007c0c */ /* 0x000fe2000bf05070 */
[----:B------:R-:W-:-:S03]  /*17cf0*/  IMAD.MOV.U32 R3, RZ, RZ, RZ ;  /* 0x000000ffff037224 */ /* 0x000fc600078e00ff */
[----:B------:R-:W-:Y:S01]  /*17d00*/  ISETP.NE.AND.EX P1, PT, RZ, UR5, PT, P0 ;  /* 0x00000005ff007c0c */ /* 0x000fe2000bf25300 */
[----:B------:R-:W-:Y:S02]  /*17d10*/  ULDC.64 UR4, c[0x0][0xc00] ;  /* 0x0003000000047ab9 */ /* 0x000fe40000000a00 */
[----:B------:R-:W-:-:S04]  /*17d20*/  ISETP.NE.U32.AND P0, PT, RZ, UR4, PT ;  /* 0x00000004ff007c0c */ /* 0x000fc8000bf05070 */
[----:B------:R-:W-:-:S06]  /*17d30*/  ISETP.NE.AND.EX P0, PT, RZ, UR5, PT, P0 ;  /* 0x00000005ff007c0c */ /* 0x000fcc000bf05300 */
[----:B------:R-:W0:Y:S01]  /*17d40*/  @P1 LDC.64 R6, c[0x0][0xc08] ;  /* 0x00030200ff061b82 */ /* 0x000e220000000a00 */
[----:B------:R-:W-:Y:S02]  /*17d50*/  ULDC UR4, c[0x0][0xa88] ;  /* 0x0002a20000047ab9 */ /* 0x000fe40000000800 */
[----:B------:R-:W-:Y:S02]  /*17d60*/  IMAD.U32 R0, RZ, RZ, UR4 ;  /* 0x00000004ff007e24 */ /* 0x000fe4000f8e00ff */
[----:B----4-:R-:W-:-:S05]  /*17d70*/  IMAD.WIDE R4, R214, 0x4, R4 ;  /* 0x00000004d6047825 */ /* 0x010fca00078e0204 */
[----:B------:R4:W5:Y:S01]  /*17d80*/  @P0 LDG.E R3, desc[UR42][R4.64] ;  /* 0x0000002a04030981 */ /* 0x000962000c1e1900 */
[----:B0-----:R-:W-:-:S05]  /*17d90*/  @P1 IMAD.WIDE R6, R214, 0x4, R6 ;  /* 0x00000004d6061825 */ /* 0x001fca00078e0206 */
[----:B------:R4:W5:Y:S01]  /*17da0*/  @P1 LDG.E R0, desc[UR42][R6.64] ;  /* 0x0000002a06001981 */ /* 0x000962000c1e1900 */
[----:B------:R-:W-:Y:S02]  /*17db0*/  ISETP.NE.AND P2, PT, R205, RZ, PT ;  /* 0x000000ffcd00720c */ /* 0x000fe40003f45270 */
[----:B------:R-:W-:Y:S01]  /*17dc0*/  SHF.R.S32.HI R26, RZ, 0x1f, R214 ;  /* 0x0000001fff1a7819 */ /* 0x000fe200000114d6 */
[----:B------:R-:W0:Y:S10]  /*17dd0*/  S2R R29, SR_TID.X ;  /* 0x00000000001d7919 */ /* 0x000e340000002100 */
[----:B------:R-:W1:Y:S01]  /*17de0*/  @!P2 LDC R205, c[0x0][0xad4] ;  /* 0x0002b500ffcdab82 */ /* 0x000e620000000800 */
[----:B0-----:R-:W-:Y:S01]  /*17df0*/  VIADD R8, R29, 0xffffff80 ;  /* 0xffffff801d087836 */ /* 0x001fe20000000000 */
[----:B-1----:R-:W-:-:S04]  /*17e00*/  ISETP.GT.AND P2, PT, R205, 0x1, PT ;  /* 0x00000001cd00780c */ /* 0x002fc80003f44270 */
[----:B------:R-:W-:Y:S01]  /*17e10*/  ISETP.GT.AND P3, PT, R8, 0x3f, PT ;  /* 0x0000003f0800780c */ /* 0x000fe20003f64270 */
[----:B----4-:R-:W-:-:S12]  /*17e20*/  @P1 BRA `(.L_x_2805) ;  /* 0x0000000000101947 */ /* 0x010fd80003800000 */
[----:B------:R-:W-:Y:S05]  /*17e30*/  @!P0 BRA `(.L_x_2805) ;  /* 0x00000000000c8947 */ /* 0x000fea0003800000 */
[----:B------:R-:W4:Y:S04]  /*17e40*/  LDG.E R7, desc[UR42][R4.64] ;  /* 0x0000002a04077981 */ /* 0x000f28000c1e1900 */
[----:B-----5:R-:W4:Y:S02]  /*17e50*/  LDG.E R0, desc[UR42][R4.64+0x4] ;  /* 0x0000042a04007981 */ /* 0x020f24000c1e1900 */
[----:B----4-:R-:W-:-:S07]  /*17e60*/  IMAD.IADD R0, R0, 0x1, -R7 ;  /* 0x0000000100007824 */ /* 0x010fce00078e0a07 */
.L_x_2805:
[----:B------:R-:W-:Y:S01]  /*17e70*/  BSSY B1, `(.L_x_2806) ;  /* 0x0000035000017945 */ /* 0x000fe20003800000 */
[----:B------:R-:W-:Y:S02]  /*17e80*/  SEL R27, R214, RZ, !P0 ;  /* 0x000000ffd61b7207 */ /* 0x000fe40004000000 */
[----:B------:R-:W-:Y:S02]  /*17e90*/  SEL R26, R26, RZ, !P0 ;  /* 0x000000ff1a1a7207 */ /* 0x000fe40004000000 */
[----:B-----5:R-:W-:Y:S01]  /*17ea0*/  SHF.R.S32.HI R24, RZ, 0x1f, R3 ;  /* 0x0000001fff187819 */ /* 0x020fe20000011403 */
[----:B------:R-:W-:Y:S06]  /*17eb0*/  @P3 BRA `(.L_x_2807) ;  /* 0x0000000000c03947 */ /* 0x000fec0003800000 */
[----:B------:R-:W0:Y:S01]  /*17ec0*/  LDC R31, c[0x0][0xbe8] ;  /* 0x0002fa00ff1f7b82 */ /* 0x000e220000000800 */
[----:B------:R-:W-:Y:S01]  /*17ed0*/  IADD3 R29, R192, -0x80, R29 ;  /* 0xffffff80c01d7810 */ /* 0x000fe20007ffe01d */
[----:B0-----:R-:W-:-:S05]  /*17ee0*/  IMAD R4, R0, R31, RZ ;  /* 0x0000001f00047224 */ /* 0x001fca00078e02ff */
        /* <DEDUP_REMOVED lines=9> */
[----:B------:R-:W4:Y:S08]  /*17f80*/  LDC.64 R14, c[0x0][R22+0x218] ;  /* 0x00008600160e7b82 */ /* 0x000f300000000a00 */
[----:B------:R-:W5:Y:S08]  /*17f90*/  LDC.64 R8, c[0x0][R22+0x228] ;  /* 0x00008a0016087b82 */ /* 0x000f700000000a00 */
[----:B------:R-:W2:Y:S08]  /*17fa0*/  LDC.64 R6, c[0x0][R22+0x210] ;  /* 0x0000840016067b82 */ /* 0x000eb00000000a00 */
[----:B------:R-:W3:Y:S08]  /*17fb0*/  @P1 LDC R20, c[0x0][0xbec] ;  /* 0x0002fb00ff141b82 */ /* 0x000ef00000000800 */
[----:B------:R-:W5:Y:S01]  /*17fc0*/  @P1 LDC R25, c[0x0][0xbf0] ;  /* 0x0002fc00ff191b82 */ /* 0x000f620000000800 */
[----:B-1----:R-:W-:-:S07]  /*17fd0*/  IMAD R13, R13, R27, RZ ;  /* 0x0000001b0d0d7224 */ /* 0x002fce00078e02ff */
[----:B0-----:R-:W0:Y:S01]  /*17fe0*/  @!P0 LDC R4, c[0x0][0xb50] ;  /* 0x0002d400ff048b82 */ /* 0x001e220000000800 */
[----:B------:R-:W-:-:S04]  /*17ff0*/  IMAD.WIDE.U32 R10, R12, R27, RZ ;  /* 0x0000001b0c0a7225 */ /* 0x000fc800078e00ff */
[----:B---3--:R-:W-:-:S03]  /*18000*/  @P1 IMAD.HI.U32 R20, R29, R20, RZ ;  /* 0x000000141d141227 */ /* 0x008fc600078e00ff */
[----:B------:R-:W1:Y:S01]  /*18010*/  @!P0 LDC R5, c[0x0][0xb54] ;  /* 0x0002d500ff058b82 */ /* 0x000e620000000800 */
[-C--:B----4-:R-:W-:Y:S02]  /*18020*/  IMAD R23, R15, R204.reuse, RZ ;  /* 0x000000cc0f177224 */ /* 0x090fe400078e02ff */
        /* <DEDUP_REMOVED lines=14> */
[----:B--2---:R-:W-:Y:S01]  /*18110*/  IMAD R7, R7, R11, RZ ;  /* 0x0000000b07077224 */ /* 0x004fe200078e02ff */
[----:B------:R-:W-:Y:S02]  /*18120*/  SHF.R.S32.HI R21, RZ, 0x1f, R21 ;  /* 0x0000001fff157819 */ /* 0x000fe40000011415 */
[----:B------:R-:W-:Y:S02]  /*18130*/  SHF.R.S32.HI R13, RZ, 0x1f, R11 ;  /* 0x0000001fff0d7819 */ /* 0x000fe4000001140b */
[----:B------:R-:W-:-:S03]  /*18140*/  IADD3.X R9, R21, R10, R15, P0, P1 ;  /* 0x0000000a15097210 */ /* 0x000fc600007e240f */
[C---:B------:R-:W-:Y:S02]  /*18150*/  IMAD R13, R6.reuse, R13, R7 ;  /* 0x0000000d060d7224 */ /* 0x040fe400078e0207 */
[----:B------:R-:W-:-:S04]  /*18160*/  IMAD.WIDE.U32 R6, R6, R11, R8 ;  /* 0x0000000b06067225 */ /* 0x000fc800078e0008 */
[----:B------:R-:W-:Y:S01]  /*18170*/  IMAD.IADD R7, R7, 0x1, R13 ;  /* 0x0000000107077824 */ /* 0x000fe200078e020d */
[----:B0-----:R-:W-:-:S04]  /*18180*/  LEA R4, P0, R6, R4, 0x2 ;  /* 0x0000000406047211 */ /* 0x001fc800078010ff */
[----:B-1----:R-:W-:Y:S01]  /*18190*/  LEA.HI.X R5, R6, R5, R7, 0x2, P0 ;  /* 0x0000000506057211 */ /* 0x002fe200000f1407 */
[----:B------:R-:W-:-:S05]  /*181a0*/  IMAD.MOV.U32 R7, RZ, RZ, -0x800000 ;  /* 0xff800000ff077424 */ /* 0x000fca00078e00ff */
[----:B------:R0:W-:Y:S03]  /*181b0*/  STG.E desc[UR42][R4.64], R7 ;  /* 0x0000000704007986 */ /* 0x0001e6000c10192a */
.L_x_2807:
[----:B------:R-:W-:Y:S05]  /*181c0*/  BSYNC B1 ;  /* 0x0000000000017941 */ /* 0x000fea0003800000 */
.L_x_2806:
[----:B------:R-:W-:Y:S05]  /*181d0*/  @P2 BRA `(.L_x_2802) ;  /* 0x0000000800802947 */ /* 0x000fea0003800000 */
[----:B0-----:R-:W0:Y:S01]  /*181e0*/  S2R R5, SR_TID.X ;  /* 0x0000000000057919 */ /* 0x001e220000002100 */
[----:B------:R-:W1:Y:S01]  /*181f0*/  LDC R9, c[0x0][0xbe8] ;  /* 0x0002fa00ff097b82 */ /* 0x000e620000000800 */
[----:B------:R-:W-:Y:S01]  /*18200*/  ULDC.64 UR4, c[0x0][0xaa0] ;  /* 0x0002a80000047ab9 */ /* 0x000fe20000000a00 */
[C---:B------:R-:W-:Y:S01]  /*18210*/  VIADD R29, R193.reuse, 0x140 ;  /* 0x00000140c11d7836 */ /* 0x040fe20000000000 */
[----:B------:R-:W-:Y:S01]  /*18220*/  BSSY B1, `(.L_x_2808) ;  /* 0x0000077000017945 */ /* 0x000fe20003800000 */
[----:B------:R-:W-:Y:S01]  /*18230*/  IMAD R4, R24, UR4, RZ ;  /* 0x0000000418047c24 */ /* 0x000fe2000f8e02ff */
[----:B------:R-:W-:Y:S01]  /*18240*/  SHF.R.S32.HI R30, RZ, 0x1f, R215 ;  /* 0x0000001fff1e7819 */ /* 0x000fe200000114d7 */
[----:B------:R-:W-:Y:S01]  /*18250*/  VIADD R31, R193, 0x1c0 ;  /* 0x000001c0c11f7836 */ /* 0x000fe20000000000 */
[----:B------:R-:W-:Y:S01]  /*18260*/  SHF.R.S32.HI R28, RZ, 0x1f, R29 ;  /* 0x0000001fff1c7819 */ /* 0x000fe2000001141d */
[----:B------:R-:W-:Y:S01]  /*18270*/  IMAD R7, R3, UR5, R4 ;  /* 0x0000000503077c24 */ /* 0x000fe2000f8e0204 */
[----:B------:R-:W4:Y:S01]  /*18280*/  LDC R22, c[0x0][0xac8] ;  /* 0x0002b200ff167b82 */ /* 0x000f220000000800 */
[----:B------:R-:W-:-:S02]  /*18290*/  SHF.R.S32.HI R32, RZ, 0x1f, R216 ;  /* 0x0000001fff207819 */ /* 0x000fc400000114d8 */
[----:B------:R-:W-:Y:S02]  /*182a0*/  SHF.R.S32.HI R33, RZ, 0x1f, R217 ;  /* 0x0000001fff217819 */ /* 0x000fe400000114d9 */
[----:B------:R-:W-:Y:S02]  /*182b0*/  SHF.R.S32.HI R34, RZ, 0x1f, R218 ;  /* 0x0000001fff227819 */ /* 0x000fe400000114da */
[----:B-1----:R-:W-:Y:S01]  /*182c0*/  ISETP.NE.AND P0, PT, R9, 0x1, PT ;  /* 0x000000010900780c */ /* 0x002fe20003f05270 */
[----:B------:R-:W-:Y:S02]  /*182d0*/  IMAD R25, R0, R9, RZ ;  /* 0x0000000900197224 */ /* 0x000fe400078e02ff */
[----:B0-----:R-:W-:Y:S02]  /*182e0*/  VIADD R6, R5, 0xffffff80 ;  /* 0xffffff8005067836 */ /* 0x001fe40000000000 */
[----:B------:R-:W-:Y:S01]  /*182f0*/  IMAD.WIDE.U32 R4, R3, UR4, RZ ;  /* 0x0000000403047c25 */ /* 0x000fe2000f8e00ff */
[----:B------:R-:W-:Y:S01]  /*18300*/  ULDC.64 UR4, c[0x0][0xae8] ;  /* 0x0002ba0000047ab9 */ /* 0x000fe20000000a00 */
[----:B----4-:R-:W-:-:S02]  /*18310*/  ISETP.GE.AND P1, PT, R193, R22, PT ;  /* 0x00000016c100720c */ /* 0x010fc40003f26270 */
[----:B------:R-:W-:-:S04]  /*18320*/  SHF.R.S32.HI R3, RZ, 0x1f, R6 ;  /* 0x0000001fff037819 */ /* 0x000fc80000011406 */
[----:B------:R-:W0:Y:S01]  /*18330*/  @P0 LDC R11, c[0x0][0xbec] ;  /* 0x0002fb00ff0b0b82 */ /* 0x000e220000000800 */
[----:B------:R-:W-:Y:S01]  /*18340*/  IMAD.IADD R5, R5, 0x1, R7 ;  /* 0x0000000105057824 */ /* 0x000fe200078e0207 */
[----:B------:R-:W-:Y:S02]  /*18350*/  SEL R10, RZ, 0x1, P1 ;  /* 0x00000001ff0a7807 */ /* 0x000fe40000800000 */
[----:B------:R-:W-:Y:S01]  /*18360*/  LEA.HI R3, R3, R6, RZ, 0x3 ;  /* 0x0000000603037211 */ /* 0x000fe200078f18ff */
[----:B------:R-:W-:-:S03]  /*18370*/  IMAD.WIDE.U32 R4, R204, UR4, R4 ;  /* 0x00000004cc047c25 */ /* 0x000fc6000f8e0004 */
[----:B------:R-:W1:Y:S01]  /*18380*/  @P0 LDC R13, c[0x0][0xbf0] ;  /* 0x0002fc00ff0d0b82 */ /* 0x000e620000000800 */
[----:B------:R-:W-:Y:S01]  /*18390*/  LOP3.LUT R7, R3, 0xfffffff8, RZ, 0xc0, !PT ;  /* 0xfffffff803077812 */ /* 0x000fe200078ec0ff */
[----:B------:R-:W-:Y:S01]  /*183a0*/  IMAD R5, R204, UR5, R5 ;  /* 0x00000005cc057c24 */ /* 0x000fe2000f8e0205 */
[----:B------:R-:W-:Y:S01]  /*183b0*/  SHF.R.S32.HI R12, RZ, 0x3, R3 ;  /* 0x00000003ff0c7819 */ /* 0x000fe20000011403 */
[----:B------:R-:W-:Y:S02]  /*183c0*/  ULDC.64 UR4, c[0x0][0xaf0] ;  /* 0x0002bc0000047ab9 */ /* 0x000fe40000000a00 */
[----:B------:R-:W-:Y:S02]  /*183d0*/  IMAD.IADD R7, R6, 0x1, -R7 ;  /* 0x0000000106077824 */ /* 0x000fe400078e0a07 */
[----:B------:R-:W-:Y:S01]  /*183e0*/  IMAD R3, R26, UR4, RZ ;  /* 0x000000041a037c24 */ /* 0x000fe2000f8e02ff */
[----:B------:R-:W-:Y:S01]  /*183f0*/  SHF.R.S32.HI R26, RZ, 0x1f, R31 ;  /* 0x0000001fff1a7819 */ /* 0x000fe2000001141f */
[----:B------:R-:W-:-:S02]  /*18400*/  IMAD R7, R7, 0x20, R12 ;  /* 0x0000002007077824 */ /* 0x000fc400078e020c */
[----:B------:R-:W-:-:S04]  /*18410*/  IMAD.WIDE.U32 R4, R27, UR4, R4 ;  /* 0x000000041b047c25 */ /* 0x000fc8000f8e0004 */
[----:B------:R-:W-:Y:S02]  /*18420*/  IMAD.IADD R8, R192, 0x1, R7 ;  /* 0x00000001c0087824 */ /* 0x000fe400078e0207 */
[----:B------:R-:W-:Y:S01]  /*18430*/  IMAD R7, R27, UR5, R3 ;  /* 0x000000051b077c24 */ /* 0x000fe2000f8e0203 */
[----:B------:R-:W-:Y:S01]  /*18440*/  ULDC.64 UR4, c[0x0][0xae0] ;  /* 0x0002b80000047ab9 */ /* 0x000fe20000000a00 */
[----:B0-----:R-:W-:-:S04]  /*18450*/  @P0 IMAD.HI.U32 R6, R8, R11, RZ ;  /* 0x0000000b08060227 */ /* 0x001fc800078e00ff */
[----:B------:R-:W-:Y:S01]  /*18460*/  IMAD.MOV.U32 R3, RZ, RZ, R8 ;  /* 0x000000ffff037224 */ /* 0x000fe200078e0008 */
[----:B-1----:R-:W-:Y:S01]  /*18470*/  @P0 SHF.R.U32.HI R3, RZ, R13, R6 ;  /* 0x0000000dff030219 */ /* 0x002fe20000011606 */
[----:B------:R-:W-:Y:S01]  /*18480*/  IMAD.IADD R5, R5, 0x1, R7 ;  /* 0x0000000105057824 */ /* 0x000fe200078e0207 */
[-C--:B------:R-:W-:Y:S01]  /*18490*/  ISETP.GE.AND P0, PT, R218, R22.reuse, PT ;  /* 0x00000016da00720c */ /* 0x080fe20003f06270 */
[----:B------:R-:W-:Y:S01]  /*184a0*/  IMAD.IADD R192, R12, 0x1, R192 ;  /* 0x000000010cc07824 */ /* 0x000fe200078e02c0 */
[----:B------:R-:W-:Y:S01]  /*184b0*/  SHF.R.S32.HI R6, RZ, 0x1f, R3 ;  /* 0x0000001fff067819 */ /* 0x000fe20000011403 */
[----:B------:R-:W-:Y:S01]  /*184c0*/  IMAD.WIDE.U32 R4, R3, UR4, R4 ;  /* 0x0000000403047c25 */ /* 0x000fe2000f8e0004 */
[----:B------:R-:W-:Y:S02]  /*184d0*/  SEL R7, RZ, 0xffffffff, P0 ;  /* 0xffffffffff077807 */ /* 0x000fe40000000000 */
[----:B------:R-:W-:Y:S01]  /*184e0*/  ISETP.GE.AND P0, PT, R217, R22, PT ;  /* 0x00000016d900720c */ /* 0x000fe20003f06270 */
[----:B------:R-:W-:-:S02]  /*184f0*/  IMAD R6, R6, UR4, RZ ;  /* 0x0000000406067c24 */ /* 0x000fc4000f8e02ff */
[----:B------:R-:W-:Y:S02]  /*18500*/  IMAD.SHL.U32 R11, R7, 0x2, RZ ;  /* 0x00000002070b7824 */ /* 0x000fe400078e00ff */
[----:B------:R-:W-:Y:S01]  /*18510*/  IMAD R7, R3, UR5, R6 ;  /* 0x0000000503077c24 */ /* 0x000fe2000f8e0206 */
[----:B------:R-:W-:Y:S01]  /*18520*/  SEL R6, RZ, 0xffffffff, P0 ;  /* 0xffffffffff067807 */ /* 0x000fe20000000000 */
[----:B------:R-:W-:Y:S01]  /*18530*/  IMAD.MOV R3, RZ, RZ, -R3 ;  /* 0x000000ffff037224 */ /* 0x000fe200078e0a03 */
[----:B------:R-:W-:Y:S01]  /*18540*/  ISETP.GE.AND P0, PT, R216, R22, PT ;  /* 0x00000016d800720c */ /* 0x000fe20003f06270 */
[----:B------:R-:W-:Y:S01]  /*18550*/  IMAD.IADD R5, R5, 0x1, R7 ;  /* 0x0000000105057824 */ /* 0x000fe200078e0207 */
[----:B------:R-:W-:Y:S01]  /*18560*/  LOP3.LUT R10, R11, 0x2, R10, 0xe2, !PT ;  /* 0x000000020b0a7812 */ /* 0x000fe200078ee20a */
[----:B------:R-:W-:Y:S01]  /*18570*/  IMAD R3, R9, R3, R8 ;  /* 0x0000000309037224 */ /* 0x000fe200078e0208 */
[----:B------:R-:W-:Y:S01]  /*18580*/  ULDC.64 UR4, c[0x0][0xad8] ;  /* 0x0002b60000047ab9 */ /* 0x000fe20000000a00 */
[----:B------:R-:W-:Y:S01]  /*18590*/  IMAD.SHL.U32 R7, R6, 0x4, RZ ;  /* 0x0000000406077824 */ /* 0x000fe200078e00ff */
[----:B------:R-:W-:Y:S01]  /*185a0*/  SEL R6, RZ, 0xffffffff, P0 ;  /* 0xffffffffff067807 */ /* 0x000fe20000000000 */
[----:B------:R-:W-:Y:S01]  /*185b0*/  IMAD.WIDE.U32 R4, R3, UR4, R4 ;  /* 0x0000000403047c25 */ /* 0x000fe2000f8e0004 */
[----:B------:R-:W-:-:S02]  /*185c0*/  SHF.R.S32.HI R0, RZ, 0x1f, R3 ;  /* 0x0000001fff007819 */ /* 0x000fc40000011403 */
[----:B------:R-:W-:Y:S01]  /*185d0*/  LOP3.LUT R10, R7, 0x4, R10, 0xe2, !PT ;  /* 0x00000004070a7812 */ /* 0x000fe200078ee20a */
[----:B------:R-:W-:Y:S01]  /*185e0*/  IMAD.SHL.U32 R7, R6, 0x8, RZ ;  /* 0x0000000806077824 */ /* 0x000fe200078e00ff */
[-C--:B------:R-:W-:Y:S01]  /*185f0*/  ISETP.GE.AND P0, PT, R215, R22.reuse, PT ;  /* 0x00000016d700720c */ /* 0x080fe20003f06270 */
[----:B------:R-:W-:Y:S02]  /*18600*/  IMAD R0, R0, UR4, RZ ;  /* 0x0000000400007c24 */ /* 0x000fe4000f8e02ff */
[----:B------:R-:W-:Y:S01]  /*18610*/  VIADD R27, R193, 0x180 ;  /* 0x00000180c11b7836 */ /* 0x000fe20000000000 */
[----:B------:R-:W-:Y:S02]  /*18620*/  SEL R6, RZ, 0xffffffff, P0 ;  /* 0xffffffffff067807 */ /* 0x000fe40000000000 */
[----:B------:R-:W-:Y:S01]  /*18630*/  LOP3.LUT R10, R7, 0x8, R10, 0xe2, !PT ;  /* 0x00000008070a7812 */ /* 0x000fe200078ee20a */
[----:B------:R-:W-:Y:S01]  /*18640*/  IMAD R7, R3, UR5, R0 ;  /* 0x0000000503077c24 */ /* 0x000fe2000f8e0200 */
[-C--:B------:R-:W-:Y:S01]  /*18650*/  ISETP.GE.AND P0, PT, R29, R22.reuse, PT ;  /* 0x000000161d00720c */ /* 0x080fe20003f06270 */
[----:B------:R-:W-:Y:S01]  /*18660*/  ULDC.64 UR4, c[0x0][0xa80] ;  /* 0x0002a00000047ab9 */ /* 0x000fe20000000a00 */
[----:B------:R-:W-:Y:S01]  /*18670*/  IMAD.SHL.U32 R9, R6, 0x10, RZ ;  /* 0x0000001006097824 */ /* 0x000fe200078e00ff */
[----:B------:R-:W-:Y:S01]  /*18680*/  ISETP.GE.AND P1, PT, R27, R22, PT ;  /* 0x000000161b00720c */ /* 0x000fe20003f26270 */
[----:B------:R-:W-:Y:S01]  /*18690*/  IMAD.IADD R3, R5, 0x1, R7 ;  /* 0x0000000105037824 */ /* 0x000fe200078e0207 */
[----:B------:R-:W-:-:S02]  /*186a0*/  SEL R0, RZ, 0xffffffff, P0 ;  /* 0xffffffffff007807 */ /* 0x000fc40000000000 */
[----:B------:R-:W-:Y:S02]  /*186b0*/  LEA R20, P0, R4, UR4, 0x1 ;  /* 0x0000000404147c11 */ /* 0x000fe4000f8008ff */
[----:B------:R-:W-:Y:S01]  /*186c0*/  LOP3.LUT R10, R9, 0x10, R10, 0xe2, !PT ;  /* 0x00000010090a7812 */ /* 0x000fe200078ee20a */
[----:B------:R-:W-:Y:S01]  /*186d0*/  IMAD.SHL.U32 R9, R0, 0x20, RZ ;  /* 0x0000002000097824 */ /* 0x000fe200078e00ff */
[----:B------:R-:W-:Y:S02]  /*186e0*/  LEA.HI.X R3, R4, UR5, R3, 0x1, P0 ;  /* 0x0000000504037c11 */ /* 0x000fe400080f0c03 */
[----:B------:R-:W-:Y:S01]  /*186f0*/  ISETP.GE.AND P0, PT, R192, R25, PT ;  /* 0x00000019c000720c */ /* 0x000fe20003f06270 */
[----:B------:R0:W1:Y:S01]  /*18700*/  SHFL.IDX PT, R4, R20, RZ, 0x181f ;  /* 0x00181fff14047589 */ /* 0x00006200000e0000 */
[----:B------:R-:W-:Y:S02]  /*18710*/  SEL R5, RZ, 0x40, P1 ;  /* 0x00000040ff057807 */ /* 0x000fe40000800000 */
[----:B------:R-:W-:-:S02]  /*18720*/  LOP3.LUT R10, R9, 0x20, R10, 0xe2, !PT ;  /* 0x00000020090a7812 */ /* 0x000fc400078ee20a */
[----:B------:R-:W-:Y:S02]  /*18730*/  ISETP.GE.AND P1, PT, R31, R22, PT ;  /* 0x000000161f00720c */ /* 0x000fe40003f26270 */
[----:B------:R-:W-:Y:S02]  /*18740*/  LOP3.LUT R21, R10, R5, RZ, 0xfc, !PT ;  /* 0x000000050a157212 */ /* 0x000fe400078efcff */
[----:B------:R-:W-:Y:S01]  /*18750*/  SEL R0, RZ, 0x80, P1 ;  /* 0x00000080ff007807 */ /* 0x000fe20000800000 */
[----:B------:R0:W4:Y:S01]  /*18760*/  SHFL.IDX PT, R5, R3, RZ, 0x181f ;  /* 0x00181fff03057589 */ /* 0x00012200000e0000 */
[----:B------:R-:W-:Y:S02]  /*18770*/  SHF.R.S32.HI R24, RZ, 0x1f, R27 ;  /* 0x0000001fff187819 */ /* 0x000fe4000001141b */
[----:B------:R-:W-:Y:S01]  /*18780*/  LOP3.LUT R23, R21, R0, RZ, 0xfc, !PT ;  /* 0x0000000015177212 */ /* 0x000fe200078efcff */
[----:B------:R-:W-:Y:S06]  /*18790*/  @P0 BRA `(.L_x_2809) ;  /* 0x00000000007c0947 */ /* 0x000fec0003800000 */
[-C--:B------:R-:W-:Y:S02]  /*187a0*/  ISETP.GE.AND P2, PT, R218, R22.reuse, PT ;  /* 0x00000016da00720c */ /* 0x080fe40003f46270 */
[-C--:B------:R-:W-:Y:S02]  /*187b0*/  ISETP.GE.AND P1, PT, R193, R22.reuse, PT ;  /* 0x00000016c100720c */ /* 0x080fe40003f26270 */
[-C--:B------:R-:W-:Y:S02]  /*187c0*/  ISETP.GE.AND P5, PT, R217, R22.reuse, PT ;  /* 0x00000016d900720c */ /* 0x080fe40003fa6270 */
[----:B------:R-:W-:-:S07]  /*187d0*/  ISETP.GE.AND P3, PT, R216, R22, PT ;  /* 0x00000016d800720c */ /* 0x000fce0003f66270 */
[CC--:B-1----:R-:W-:Y:S02]  /*187e0*/  @!P2 LEA R8, P0, R218.reuse, R4.reuse, 0x1 ;  /* 0x00000004da08a211 */ /* 0x0c2fe400078008ff */
        /* <DEDUP_REMOVED lines=26> */
.L_x_2809:
[----:B------:R-:W-:Y:S05]  /*18990*/  BSYNC B1 ;  /* 0x0000000000017941 */ /* 0x000fea0003800000 */
.L_x_2808:
[----:B------:R-:W-:Y:S01]  /*189a0*/  VIADD R0, R192, 0x20 ;  /* 0x00000020c0007836 */ /* 0x000fe20000000000 */
[----:B----4-:R4:W0:Y:S04]  /*189b0*/  SHFL.IDX PT, R5, R3, 0x1, 0x181f ;  /* 0x00381f0003057f89 */ /* 0x01082800000e0000 */
[----:B------:R-:W-:Y:S01]  /*189c0*/  ISETP.GE.AND P0, PT, R0, R25, PT ;  /* 0x000000190000720c */ /* 0x000fe20003f06270 */
[----:B-1----:R4:W1:-:S12]  /*189d0*/  SHFL.IDX PT, R4, R20, 0x1, 0x181f ;  /* 0x00381f0014047f89 */ /* 0x00285800000e0000 */
[----:B----4-:R-:W-:Y:S05]  /*189e0*/  @P0 BRA `(.L_x_2802) ;  /* 0x00000000007c0947 */ /* 0x010fea0003800000 */
[-C--:B------:R-:W-:Y:S02]  /*189f0*/  ISETP.GE.AND P5, PT, R218, R22.reuse, PT ;  /* 0x00000016da00720c */ /* 0x080fe40003fa6270 */
[-C--:B------:R-:W-:Y:S02]  /*18a00*/  ISETP.GE.AND P6, PT, R193, R22.reuse, PT ;  /* 0x00000016c100720c */ /* 0x080fe40003fc6270 */
[-C--:B------:R-:W-:Y:S02]  /*18a10*/  ISETP.GE.AND P4, PT, R217, R22.reuse, PT ;  /* 0x00000016d900720c */ /* 0x080fe40003f86270 */
[-C--:B------:R-:W-:Y:S02]  /*18a20*/  ISETP.GE.AND P3, PT, R216, R22.reuse, PT ;  /* 0x00000016d800720c */ /* 0x080fe40003f66270 */
[-C--:B------:R-:W-:Y:S02]  /*18a30*/  ISETP.GE.AND P2, PT, R215, R22.reuse, PT ;  /* 0x00000016d700720c */ /* 0x080fe40003f46270 */
[----:B------:R-:W-:-:S03]  /*18a40*/  ISETP.GE.AND P1, PT, R29, R22, PT ;  /* 0x000000161d00720c */ /* 0x000fc60003f26270 */
[CC--:B-1----:R-:W-:Y:S02]  /*18a50*/  @!P5 LEA R8, P0, R218.reuse, R4.reuse, 0x1 ;  /* 0x00000004da08d211 */ /* 0x0c2fe400078008ff */
[----:B0-----:R-:W-:Y:S02]  /*18a60*/  @!P6 IMAD.WIDE R6, R193, 0x2, R4 ;  /* 0x00000002c106e825 */ /* 0x001fe400078e0204 */
[----:B------:R-:W-:Y:S02]  /*18a70*/  @!P5 LEA.HI.X R9, R218, R5, R34, 0x1, P0 ;  /* 0x00000005da09d211 */ /* 0x000fe400000f0c22 */
[----:B------:R-:W-:Y:S01]  /*18a80*/  LOP3.LUT P0, RZ, R21, 0x40, RZ, 0xc0, !PT ;  /* 0x0000004015ff7812 */ /* 0x000fe2000780c0ff */
[----:B------:R0:W-:Y:S01]  /*18a90*/  @!P6 ST.E.128 desc[UR42][R6.64], RZ ;  /* 0x000000ff0600e985 */ /* 0x0001e2000c101d2a */
[----:B------:R-:W-:-:S03]  /*18aa0*/  @!P4 LEA R10, P6, R217, R4, 0x1 ;  /* 0x00000004d90ac211 */ /* 0x000fc600078c08ff */
[----:B------:R4:W-:Y:S01]  /*18ab0*/  @!P5 ST.E.128 desc[UR42][R8.64], RZ ;  /* 0x000000ff0800d985 */ /* 0x0009e2000c101d2a */
[CC--:B------:R-:W-:Y:S02]  /*18ac0*/  @!P3 LEA R12, P5, R216.reuse, R4.reuse, 0x1 ;  /* 0x00000004d80cb211 */ /* 0x0c0fe400078a08ff */
[-C--:B------:R-:W-:Y:S02]  /*18ad0*/  @!P4 LEA.HI.X R11, R217, R5.reuse, R33, 0x1, P6 ;  /* 0x00000005d90bc211 */ /* 0x080fe400030f0c21 */
[-C--:B------:R-:W-:Y:S02]  /*18ae0*/  @!P2 LEA R14, P6, R215, R4.reuse, 0x1 ;  /* 0x00000004d70ea211 */ /* 0x080fe400078c08ff */
[-C--:B------:R-:W-:Y:S01]  /*18af0*/  @!P3 LEA.HI.X R13, R216, R5.reuse, R32, 0x1, P5 ;  /* 0x00000005d80db211 */ /* 0x080fe200028f0c20 */
[----:B------:R4:W-:Y:S01]  /*18b00*/  @!P4 ST.E.128 desc[UR42][R10.64], RZ ;  /* 0x000000ff0a00c985 */ /* 0x0009e2000c101d2a */
[----:B------:R-:W-:Y:S02]  /*18b10*/  LOP3.LUT P5, RZ, R23, 0x80, RZ, 0xc0, !PT ;  /* 0x0000008017ff7812 */ /* 0x000fe400078ac0ff */
[----:B------:R-:W-:Y:S01]  /*18b20*/  @!P2 LEA.HI.X R15, R215, R5, R30, 0x1, P6 ;  /* 0x00000005d70fa211 */ /* 0x000fe200030f0c1e */
[----:B------:R4:W-:Y:S01]  /*18b30*/  @!P3 ST.E.128 desc[UR42][R12.64], RZ ;  /* 0x000000ff0c00b985 */ /* 0x0009e2000c101d2a */
[----:B------:R-:W-:-:S03]  /*18b40*/  @!P1 LEA R20, P6, R29, R4, 0x1 ;  /* 0x000000041d149211 */ /* 0x000fc600078c08ff */
[----:B------:R4:W-:Y:S01]  /*18b50*/  @!P2 ST.E.128 desc[UR42][R14.64], RZ ;  /* 0x000000ff0e00a985 */ /* 0x0009e2000c101d2a */
[----:B------:R-:W-:Y:S02]  /*18b60*/  @!P1 LEA.HI.X R21, R29, R5, R28, 0x1, P6 ;  /* 0x000000051d159211 */ /* 0x000fe400030f0c1c */
[----:B0-----:R-:W-:-:S03]  /*18b70*/  @P0 LEA R6, P6, R27, R4, 0x1 ;  /* 0x000000041b060211 */ /* 0x001fc600078c08ff */
[----:B------:R4:W-:Y:S01]  /*18b80*/  @!P1 ST.E.128 desc[UR42][R20.64], RZ ;  /* 0x000000ff14009985 */ /* 0x0009e2000c101d2a */
[----:B------:R-:W-:Y:S02]  /*18b90*/  @P0 LEA.HI.X R7, R27, R5, R24, 0x1, P6 ;  /* 0x000000051b070211 */ /* 0x000fe400030f0c18 */
[----:B------:R-:W-:-:S03]  /*18ba0*/  @P5 LEA R4, P6, R31, R4, 0x1 ;  /* 0x000000041f045211 */ /* 0x000fc600078c08ff */
[----:B------:R4:W-:Y:S01]  /*18bb0*/  @P0 ST.E.128 desc[UR42][R6.64], RZ ;  /* 0x000000ff06000985 */ /* 0x0009e2000c101d2a */
[----:B------:R-:W-:-:S05]  /*18bc0*/  @P5 LEA.HI.X R5, R31, R5, R26, 0x1, P6 ;  /* 0x000000051f055211 */ /* 0x000fca00030f0c1a */
[----:B------:R4:W-:Y:S04]  /*18bd0*/  @P5 ST.E.128 desc[UR42][R4.64], RZ ;  /* 0x000000ff04005985 */ /* 0x0009e8000c101d2a */
.L_x_2802:
[----:B------:R-:W-:Y:S05]  /*18be0*/  BSYNC B0 ;  /* 0x0000000000007941 */ /* 0x000fea0003800000 */
.L_x_2795:
[----:B------:R-:W-:Y:S02]  /*18bf0*/  ULDC UR4, c[0x0][0xc3c] ;  /* 0x00030f0000047ab9 */ /* 0x000fe40000000800 */
[----:B---3--:R-:W-:-:S13]  /*18c00*/  ISETP.GE.AND P0, PT, R79, UR4, PT ;  /* 0x000000044f007c0c */ /* 0x008fda000bf06270 */
[----:B------:R-:W-:Y:S05]  /*18c10*/  @!P0 BRA `(.L_x_2810) ;  /* 0xfffffe88005c8947 */ /* 0x000fea000383ffff */
[----:B------:R-:W-:Y:S05]  /*18c20*/  BRA `(.L_x_2592) ;  /* 0x000000a000447947 */ /* 0x000fea0003800000 */
.L_x_2590:
        /* <DEDUP_REMOVED lines=20> */
.L_x_2811:
        /* <DEDUP_REMOVED lines=43> */
.L_x_2815:
        /* <DEDUP_REMOVED lines=39> */
.L_x_2813:
        /* <DEDUP_REMOVED lines=12> */
.L_x_2816:
        /* <DEDUP_REMOVED lines=63> */
.L_x_2817:
        /* <DEDUP_REMOVED lines=61> */
.L_x_2818:
[----:B01----:R-:W-:-:S05]  /*19b10*/  LOP3.LUT R3, RZ, R2, RZ, 0x33, !PT ;  /* 0x00000002ff037212 */ /* 0x003fca00078e33ff */
[----:B------:R-:W-:-:S05]  /*19b20*/  IMAD.IADD R2, R4, 0x1, R3 ;  /* 0x0000000104027824 */ /* 0x000fca00078e0203 */
[----:B------:R1:W-:Y:S01]  /*19b30*/  STL [R1+0x4], R2 ;  /* 0x0000040201007387 */ /* 0x0003e20000100800 */
[----:B------:R-:W-:Y:S05]  /*19b40*/  BRA `(.L_x_2819) ;  /* 0x0000000000107947 */ /* 0x000fea0003800000 */
.L_x_2814:
[----:B------:R-:W-:Y:S01]  /*19b50*/  IMAD.U32 R2, RZ, RZ, UR6 ;  /* 0x00000006ff027e24 */ /* 0x000fe2000f8e00ff */
[----:B------:R0:W-:Y:S04]  /*19b60*/  STL [R1+0x4], RZ ;  /* 0x000004ff01007387 */ /* 0x0001e80000100800 */
[----:B------:R0:W-:Y:S04]  /*19b70*/  STL [R1+0x8], RZ ;  /* 0x000008ff01007387 */ /* 0x0001e80000100800 */
[----:B------:R0:W-:Y:S02]  /*19b80*/  STL [R1], R2 ;  /* 0x0000000201007387 */ /* 0x0001e40000100800 */
.L_x_2819:
        /* <DEDUP_REMOVED lines=10> */
.L_x_2812:
        /* <DEDUP_REMOVED lines=8> */
[----:B------:R-:W4:Y:S01]  /*19cb0*/  S2UR UR5, SR_CgaCtaId ;  /* 0x00000000000579c3 */ /* 0x000f220000008800 */
        /* <DEDUP_REMOVED lines=15> */
[----:B----4-:R-:W-:-:S06]  /*19db0*/  ULEA UR4, UR5, UR4, 0x18 ;  /* 0x0000000405047291 */ /* 0x010fcc000f8ec03f */
[----:B------:R-:W-:-:S04]  /*19dc0*/  IMAD.U32 R18, RZ, RZ, UR4 ;  /* 0x00000004ff127e24 */ /* 0x000fc8000f8e00ff */
[----:B------:R-:W-:-:S05]  /*19dd0*/  IMAD R2, R3, 0x2, R18 ;  /* 0x0000000203027824 */ /* 0x000fca00078e0212 */
[----:B------:R0:W-:Y:S04]  /*19de0*/  STL [R1+0x60], R2 ;  /* 0x0000600201007387 */ /* 0x0001e80000100800 */
[----:B------:R0:W-:Y:S04]  /*19df0*/  STL [R1+0x54], RZ ;  /* 0x000054ff01007387 */ /* 0x0001e80000100800 */
[----:B------:R0:W-:Y:S04]  /*19e00*/  STL [R1+0x18], R0 ;  /* 0x0000180001007387 */ /* 0x0001e80000100800 */
[----:B------:R0:W-:Y:S04]  /*19e10*/  STL [R1+0x10], RZ ;  /* 0x000010ff01007387 */ /* 0x0001e80000100800 */
[----:B------:R0:W-:Y:S02]  /*19e20*/  STL [R1+0x14], R0 ;  /* 0x0000140001007387 */ /* 0x0001e40000100800 */
.L_x_3004:
[----:B------:R-:W2:Y:S01]  /*19e30*/  LDL R14, [R1+0xc] ;  /* 0x00000c00010e7983 */ /* 0x000ea20000100800 */
[----:B------:R-:W-:Y:S05]  /*19e40*/  YIELD ;  /* 0x0000000000007946 */ /* 0x000fea0003800000 */
[----:B------:R-:W-:Y:S01]  /*19e50*/  ULDC.64 UR4, c[0x0][0xa28] ;  /* 0x00028a0000047ab9 */ /* 0x000fe20000000a00 */
[----:B01----:R-:W-:Y:S02]  /*19e60*/  CS2R R6, SRZ ;  /* 0x0000000000067805 */ /* 0x003fe4000001ff00 */
[----:B------:R-:W-:Y:S01]  /*19e70*/  ISETP.NE.U32.AND P0, PT, RZ, UR4, PT ;  /* 0x00000004ff007c0c */ /* 0x000fe2000bf05070 */
[----:B------:R-:W1:Y:S01]  /*19e80*/  LDC.64 R12, c[0x0][0xa00] ;  /* 0x00028000ff0c7b82 */ /* 0x000e620000000a00 */
[----:B------:R-:W-:Y:S01]  /*19e90*/  ULDC.64 UR6, c[0x0][0xa08] ;  /* 0x0002820000067ab9 */ /* 0x000fe20000000a00 */
[----:B------:R-:W-:Y:S01]  /*19ea0*/  ULDC.64 UR8, c[0x0][0xa10] ;  /* 0x0002840000087ab9 */ /* 0x000fe20000000a00 */
[----:B------:R-:W-:Y:S01]  /*19eb0*/  ISETP.NE.AND.EX P0, PT, RZ, UR5, PT, P0 ;  /* 0x00000005ff007c0c */ /* 0x000fe2000bf05300 */
[----:B------:R-:W-:-:S04]  /*19ec0*/  ULDC.64 UR4, c[0x0][0xa18] ;  /* 0x0002860000047ab9 */ /* 0x000fc80000000a00 */
[----:B------:R-:W4:Y:S08]  /*19ed0*/  LDC.64 R4, c[0x0][0xa08] ;  /* 0x00028200ff047b82 */ /* 0x000f300000000a00 */
[----:B0-----:R-:W2:Y:S02]  /*19ee0*/  @P0 LDC.64 R2, c[0x0][0xa28] ;  /* 0x00028a00ff020b82 */ /* 0x001ea40000000a00 */
[----:B--2---:R-:W-:-:S05]  /*19ef0*/  @P0 IMAD.WIDE R2, R14, 0x4, R2 ;  /* 0x000000040e020825 */ /* 0x004fca00078e0202 */
[----:B------:R0:W5:Y:S01]  /*19f00*/  @P0 LDG.E R6, desc[UR42][R2.64] ;  /* 0x0000002a02060981 */ /* 0x000162000c1e1900 */
[----:B------:R-:W-:Y:S01]  /*19f10*/  ISETP.NE.U32.AND P0, PT, RZ, UR4, PT ;  /* 0x00000004ff007c0c */ /* 0x000fe2000bf05070 */
[----:B-1----:R-:W-:Y:S01]  /*19f20*/  IMAD.WIDE R12, R14, 0x4, R12 ;  /* 0x000000040e0c7825 */ /* 0x002fe200078e020c */
[----:B------:R-:W-:Y:S02]  /*19f30*/  ISETP.NE.U32.AND P2, PT, RZ, UR6, PT ;  /* 0x00000006ff007c0c */ /* 0x000fe4000bf45070 */
[----:B------:R-:W-:Y:S01]  /*19f40*/  ISETP.NE.AND.EX P0, PT, RZ, UR5, PT, P0 ;  /* 0x00000005ff007c0c */ /* 0x000fe2000bf05300 */
[----:B------:R-:W-:Y:S01]  /*19f50*/  ULDC.64 UR4, c[0x0][0xa00] ;  /* 0x0002800000047ab9 */ /* 0x000fe20000000a00 */
[----:B------:R-:W-:Y:S01]  /*19f60*/  ISETP.NE.U32.AND P4, PT, RZ, UR8, PT ;  /* 0x00000008ff007c0c */ /* 0x000fe2000bf85070 */
[----:B---3--:R-:W-:Y:S01]  /*19f70*/  IMAD.MOV.U32 R8, RZ, RZ, RZ ;  /* 0x000000ffff087224 */ /* 0x008fe200078e00ff */
[----:B------:R-:W-:Y:S01]  /*19f80*/  ISETP.NE.U32.AND P1, PT, RZ, UR4, PT ;  /* 0x00000004ff007c0c */ /* 0x000fe2000bf25070 */
[----:B0-----:R-:W0:Y:S01]  /*19f90*/  LDC.64 R2, c[0x0][0xa10] ;  /* 0x00028400ff027b82 */ /* 0x001e220000000a00 */
[----:B------:R-:W-:-:S02]  /*19fa0*/  IMAD.MOV.U32 R0, RZ, RZ, RZ ;  /* 0x000000ffff007224 */ /* 0x000fc400078e00ff */
[----:B------:R-:W-:Y:S01]  /*19fb0*/  ISETP.NE.AND.EX P3, PT, RZ, UR5, PT, P1 ;  /* 0x00000005ff007c0c */ /* 0x000fe2000bf65310 */
[----:B----4-:R-:W-:-:S04]  /*19fc0*/  IMAD.WIDE R4, R14, 0x4, R4 ;  /* 0x000000040e047825 */ /* 0x010fc800078e0204 */
[----:B------:R-:W1:Y:S01]  /*19fd0*/  @P0 LDC.64 R10, c[0x0][0xa18] ;  /* 0x00028600ff0a0b82 */ /* 0x000e620000000a00 */
[----:B------:R-:W-:Y:S01]  /*19fe0*/  ULDC UR4, c[0x0][0x288] ;  /* 0x0000a20000047ab9 */ /* 0x000fe20000000800 */
[----:B------:R-:W-:Y:S02]  /*19ff0*/  ISETP.NE.AND.EX P1, PT, RZ, UR7, PT, P2 ;  /* 0x00000007ff007c0c */ /* 0x000fe4000bf25320 */
[----:B------:R-:W-:-:S04]  /*1a000*/  ISETP.NE.AND.EX P2, PT, RZ, UR9, PT, P4 ;  /* 0x00000009ff007c0c */ /* 0x000fc8000bf45340 */
[----:B------:R-:W2:Y:S07]  /*1a010*/  @P3 LDG.E R7, desc[UR42][R12.64] ;  /* 0x0000002a0c073981 */ /* 0x000eae000c1e1900 */
[----:B------:R3:W5:Y:S01]  /*1a020*/  @P1 LDG.E R8, desc[UR42][R4.64] ;  /* 0x0000002a04081981 */ /* 0x000762000c1e1900 */
[----:B0-----:R-:W-:-:S05]  /*1a030*/  IMAD.WIDE R2, R14, 0x4, R2 ;  /* 0x000000040e027825 */ /* 0x001fca00078e0202 */
[----:B------:R3:W5:Y:S01]  /*1a040*/  @P2 LDG.E R0, desc[UR42][R2.64] ;  /* 0x0000002a02002981 */ /* 0x000762000c1e1900 */
[----:B-1----:R-:W-:-:S03]  /*1a050*/  @P0 IMAD.WIDE R10, R14, 0x4, R10 ;  /* 0x000000040e0a0825 */ /* 0x002fc600078e020a */
[----:B--2---:R0:W-:Y:S02]  /*1a060*/  STL [R1+0x40], R7 ;  /* 0x0000400701007387 */ /* 0x0041e40000100800 */
[----:B0-----:R-:W-:Y:S01]  /*1a070*/  IMAD.U32 R7, RZ, RZ, UR4 ;  /* 0x00000004ff077e24 */ /* 0x001fe2000f8e00ff */
[----:B------:R-:W-:-:S05]  /*1a080*/  ULDC.64 UR4, c[0x0][0x418] ;  /* 0x0001060000047ab9 */ /* 0x000fca0000000a00 */
[----:B------:R-:W2:Y:S01]  /*1a090*/  @P0 LDG.E R7, desc[UR42][R10.64] ;  /* 0x0000002a0a070981 */ /* 0x000ea2000c1e1900 */
[----:B------:R-:W-:-:S03]  /*1a0a0*/  UISETP.NE.U32.AND UP0, UPT, UR4, URZ, UPT ;  /* 0x0000003f0400728c */ /* 0x000fc6000bf05070 */
[----:B------:R-:W-:Y:S01]  /*1a0b0*/  ULDC UR4, c[0x0][0x424] ;  /* 0x0001090000047ab9 */ /* 0x000fe20000000800 */
[----:B------:R-:W-:-:S03]  /*1a0c0*/  UISETP.NE.AND.EX UP0, UPT, UR5, URZ, UPT, UP0 ;  /* 0x0000003f0500728c */ /* 0x000fc6000bf05300 */
[----:B------:R-:W-:Y:S01]  /*1a0d0*/  ULDC UR5, c[0x0][0x2f0] ;  /* 0x0000bc0000057ab9 */ /* 0x000fe20000000800 */
[----:B------:R-:W-:Y:S01]  /*1a0e0*/  USEL UR4, UR4, 0x1, UP0 ;  /* 0x0000000104047887 */ /* 0x000fe20008000000 */
[----:B--2---:R0:W-:Y:S04]  /*1a0f0*/  STL [R1+0x38], R7 ;  /* 0x0000380701007387 */ /* 0x0041e80000100800 */
[----:B------:R3:W5:Y:S01]  /*1a100*/  LDL R15, [R1+0x38] ;  /* 0x00003800010f7983 */ /* 0x0007620000100800 */
[----:B------:R-:W-:-:S03]  /*1a110*/  UIMAD UR4, UR4, UR5, URZ ;  /* 0x00000005040472a4 */ /* 0x000fc6000f8e023f */
[----:B------:R-:W-:Y:S02]  /*1a120*/  ULDC UR5, c[0x0][0x348] ;  /* 0x0000d20000057ab9 */ /* 0x000fe40000000800 */
[----:B------:R-:W-:Y:S02]  /*1a130*/  IMAD.U32 R10, RZ, RZ, UR5 ;  /* 0x00000005ff0a7e24 */ /* 0x000fe4000f8e00ff */
[----:B0-----:R-:W-:Y:S01]  /*1a140*/  IMAD.U32 R7, RZ, RZ, UR4 ;  /* 0x00000004ff077e24 */ /* 0x001fe2000f8e00ff */
[----:B---3--:R-:W-:Y:S06]  /*1a150*/  @P0 BRA `(.L_x_2821) ;  /* 0x0000000000140947 */ /* 0x008fec0003800000 */
[----:B------:R-:W-:Y:S05]  /*1a160*/  @!P3 BRA `(.L_x_2821) ;  /* 0x000000000010b947 */ /* 0x000fea0003800000 */
[----:B------:R-:W2:Y:S04]  /*1a170*/  LDG.E R9, desc[UR42][R12.64] ;  /* 0x0000002a0c097981 */ /* 0x000ea8000c1e1900 */
[----:B------:R-:W2:Y:S02]  /*1a180*/  LDG.E R12, desc[UR42][R12.64+0x4] ;  /* 0x0000042a0c0c7981 */ /* 0x000ea4000c1e1900 */
[----:B--2--5:R-:W-:-:S05]  /*1a190*/  IMAD.IADD R15, R12, 0x1, -R9 ;  /* 0x000000010c0f7824 */ /* 0x024fca00078e0a09 */
[----:B------:R0:W-:Y:S02]  /*1a1a0*/  STL [R1+0x38], R15 ;  /* 0x0000380f01007387 */ /* 0x0001e40000100800 */
.L_x_2821:
[----:B------:R-:W2:Y:S01]  /*1a1b0*/  LDL.LU R12, [R1+0x8] ;  /* 0x00000800010c7983 */ /* 0x000ea20000300800 */
[----:B-----5:R-:W-:Y:S01]  /*1a1c0*/  IMAD.IADD R8, R8, 0x1, R6 ;  /* 0x0000000108087824 */ /* 0x020fe200078e0206 */
[----:B------:R-:W-:Y:S02]  /*1a1d0*/  ULDC.64 UR4, c[0x0][0xa20] ;  /* 0x0002880000047ab9 */ /* 0x000fe40000000a00 */
[----:B------:R-:W-:Y:S02]  /*1a1e0*/  ISETP.NE.U32.AND P0, PT, RZ, UR4, PT ;  /* 0x00000004ff007c0c */ /* 0x000fe4000bf05070 */
[----:B------:R1:W-:Y:S02]  /*1a1f0*/  STL [R1+0x20], R8 ;  /* 0x0000200801007387 */ /* 0x0003e40000100800 */
[----:B------:R-:W-:Y:S02]  /*1a200*/  ISETP.NE.AND.EX P0, PT, RZ, UR5, PT, P0 ;  /* 0x00000005ff007c0c */ /* 0x000fe4000bf05300 */
[----:B--2---:R-:W-:-:S02]  /*1a210*/  LOP3.LUT R11, R12, 0xff000000, RZ, 0xc0, !PT ;  /* 0xff0000000c0b7812 */ /* 0x004fc400078ec0ff */
[C---:B------:R-:W-:Y:S02]  /*1a220*/  LOP3.LUT R9, R12.reuse, 0xff0000, RZ, 0xc0, !PT ;  /* 0x00ff00000c097812 */ /* 0x040fe400078ec0ff */
[----:B------:R-:W-:Y:S02]  /*1a230*/  SHF.R.U32.HI R11, RZ, 0x8, R11 ;  /* 0x00000008ff0b7819 */ /* 0x000fe4000001160b */
[----:B------:R-:W-:Y:S02]  /*1a240*/  LOP3.LUT R16, R12, 0xffff, RZ, 0xc0, !PT ;  /* 0x0000ffff0c107812 */ /* 0x000fe400078ec0ff */
[----:B------:R-:W-:-:S03]  /*1a250*/  LEA.HI R11, R9, R11, RZ, 0x10 ;  /* 0x0000000b090b7211 */ /* 0x000fc600078f80ff */
[----:B-1----:R-:W-:Y:S05]  /*1a260*/  @!P0 BRA `(.L_x_2822) ;  /* 0x0000000000108947 */ /* 0x002fea0003800000 */
[----:B------:R-:W1:Y:S02]  /*1a270*/  LDC.64 R4, c[0x0][0xa20] ;  /* 0x00028800ff047b82 */ /* 0x000e640000000a00 */
[----:B-1----:R-:W-:-:S05]  /*1a280*/  IMAD.WIDE R4, R14, 0x4, R4 ;  /* 0x000000040e047825 */ /* 0x002fca00078e0204 */
[----:B------:R1:W5:Y:S01]  /*1a290*/  LDG.E R7, desc[UR42][R4.64] ;  /* 0x0000002a04077981 */ /* 0x000362000c1e1900 */
[----:B------:R-:W-:Y:S05]  /*1a2a0*/  BRA `(.L_x_2823) ;  /* 0x0000000000107947 */ /* 0x000fea0003800000 */
.L_x_2822:
[----:B------:R-:W-:Y:S05]  /*1a2b0*/  @!P1 BRA `(.L_x_2823) ;  /* 0x00000000000c9947 */ /* 0x000fea0003800000 */
[----:B------:R-:W2:Y:S04]  /*1a2c0*/  LDG.E R7, desc[UR42][R4.64] ;  /* 0x0000002a04077981 */ /* 0x000ea8000c1e1900 */
[----:B------:R-:W2:Y:S02]  /*1a2d0*/  LDG.E R4, desc[UR42][R4.64+0x4] ;  /* 0x0000042a04047981 */ /* 0x000ea4000c1e1900 */
[----:B--2---:R-:W-:-:S07]  /*1a2e0*/  IMAD.IADD R7, R4, 0x1, -R7 ;  /* 0x0000000104077824 */ /* 0x004fce00078e0a07 */
.L_x_2823:
[----:B------:R-:W2:Y:S04]  /*1a2f0*/  LDL.LU R8, [R1+0x4] ;  /* 0x0000040001087983 */ /* 0x000ea80000300800 */
[----:B-1----:R-:W3:Y:S04]  /*1a300*/  @P2 LDG.E R4, desc[UR42][R2.64] ;  /* 0x0000002a02042981 */ /* 0x002ee8000c1e1900 */
[----:B------:R1:W3:Y:S01]  /*1a310*/  @P2 LDG.E R2, desc[UR42][R2.64+0x4] ;  /* 0x0000042a02022981 */ /* 0x0002e2000c1e1900 */
[----:B-----5:R-:W-:Y:S01]  /*1a320*/  IMAD.IADD R9, R7, 0x1, -R6 ;  /* 0x0000000107097824 */ /* 0x020fe200078e0a06 */
[----:B-1----:R-:W1:Y:S02]  /*1a330*/  LDC R3, c[0x0][0x448] ;  /* 0x00011200ff037b82 */ /* 0x002e640000000800 */
[----:B-1----:R-:W-:-:S13]  /*1a340*/  ISETP.NE.AND P1, PT, R3, 0x1, PT ;  /* 0x000000010300780c */ /* 0x002fda0003f25270 */
[----:B------:R-:W1:Y:S08]  /*1a350*/  @P1 LDC R3, c[0x0][0x44c] ;  /* 0x00011300ff031b82 */ /* 0x000e700000000800 */
[----:B------:R-:W4:Y:S01]  /*1a360*/  @P1 LDC R5, c[0x0][0x450] ;  /* 0x00011400ff051b82 */ /* 0x000f220000000800 */
[----:B--2---:R-:W-:-:S04]  /*1a370*/  IMAD.SHL.U32 R13, R8, 0x40, RZ ;  /* 0x00000040080d7824 */ /* 0x004fc800078e00ff */
[----:B------:R-:W-:Y:S01]  /*1a380*/  VIADD R7, R13, 0x3f ;  /* 0x0000003f0d077836 */ /* 0x000fe20000000000 */
[----:B------:R2:W-:Y:S01]  /*1a390*/  STL [R1+0x28], R13 ;  /* 0x0000280d01007387 */ /* 0x0005e20000100800 */
[----:B---3--:R-:W-:Y:S02]  /*1a3a0*/  @P2 IMAD.IADD R10, R2, 0x1, -R4 ;  /* 0x00000001020a2824 */ /* 0x008fe400078e0a04 */
[----:B-1----:R-:W-:-:S04]  /*1a3b0*/  @P1 IMAD.HI.U32 R2, R7, R3, RZ ;  /* 0x0000000307021227 */ /* 0x002fc800078e00ff */
[----:B------:R-:W-:Y:S01]  /*1a3c0*/  IMAD.IADD R6, R9, 0x1, R10 ;  /* 0x0000000109067824 */ /* 0x000fe200078e020a */
[----:B----4-:R-:W-:-:S03]  /*1a3d0*/  @P1 SHF.R.U32.HI R7, RZ, R5, R2 ;  /* 0x00000005ff071219 */ /* 0x010fc60000011602 */
[C---:B------:R-:W-:Y:S01]  /*1a3e0*/  VIADD R2, R6.reuse, 0x3f ;  /* 0x0000003f06027836 */ /* 0x040fe20000000000 */
[----:B------:R-:W-:-:S04]  /*1a3f0*/  IADD3 R20, R6, 0x1, -R15 ;  /* 0x0000000106147810 */ /* 0x000fc80007ffe80f */
[----:B------:R-:W-:Y:S01]  /*1a400*/  SHF.R.S32.HI R3, RZ, 0x1f, R2 ;  /* 0x0000001fff037819 */ /* 0x000fe20000011402 */
[----:B------:R-:W-:-:S03]  /*1a410*/  IMAD.IADD R7, R20, 0x1, R7 ;  /* 0x0000000114077824 */ /* 0x000fc600078e0207 */
[----:B------:R-:W-:Y:S02]  /*1a420*/  LEA.HI R4, R3, R2, RZ, 0x6 ;  /* 0x0000000203047211 */ /* 0x000fe400078f30ff */
[----:B------:R-:W1:Y:S02]  /*1a430*/  LDC.64 R2, c[0x0][0x9e0] ;  /* 0x00027800ff027b82 */ /* 0x000e640000000a00 */
[----:B------:R-:W-:-:S05]  /*1a440*/  SHF.R.S32.HI R12, RZ, 0x6, R4 ;  /* 0x00000006ff0c7819 */ /* 0x000fca0000011404 */
[----:B------:R2:W-:Y:S01]  /*1a450*/  STL [R1+0x5c], R12 ;  /* 0x00005c0c01007387 */ /* 0x0005e20000100800 */
[----:B-1----:R-:W-:Y:S01]  /*1a460*/  ISETP.GE.AND P3, PT, R3, 0x1, PT ;  /* 0x000000010300780c */ /* 0x002fe20003f66270 */
        /* <DEDUP_REMOVED lines=8> */
[----:B------:R-:W1:Y:S02]  /*1a4f0*/  @P0 LDC.64 R4, c[0x0][0x9e8] ;  /* 0x00027a00ff040b82 */ /* 0x000e640000000a00 */
[----:B-1----:R-:W-:-:S05]  /*1a500*/  @P0 IMAD.HI.U32 R4, R7, R4, RZ ;  /* 0x0000000407040227 */ /* 0x002fca00078e00ff */
[----:B------:R-:W-:-:S04]  /*1a510*/  @P0 SHF.R.U32.HI R7, RZ, R5, R4 ;  /* 0x00000005ff070219 */ /* 0x000fc80000011604 */
[----:B------:R-:W-:Y:S01]  /*1a520*/  LOP3.LUT R8, RZ, R7, RZ, 0x33, !PT ;  /* 0x00000007ff087212 */ /* 0x000fe200078e33ff */
[----:B------:R-:W-:Y:S06]  /*1a530*/  BRA `(.L_x_2827) ;  /* 0x0000000000107947 */ /* 0x000fec0003800000 */
.L_x_2826:
[----:B------:R-:W-:-:S13]  /*1a540*/  ISETP.NE.AND P0, PT, R3, 0x1, PT ;  /* 0x000000010300780c */ /* 0x000fda0003f05270 */
[----:B------:R-:W1:Y:S02]  /*1a550*/  @P0 LDC.64 R4, c[0x0][0x9e8] ;  /* 0x00027a00ff040b82 */ /* 0x000e640000000a00 */
[----:B-1----:R-:W-:-:S05]  /*1a560*/  @P0 IMAD.HI.U32 R4, R8, R4, RZ ;  /* 0x0000000408040227 */ /* 0x002fca00078e00ff */
[----:B------:R-:W-:-:S07]  /*1a570*/  @P0 SHF.R.U32.HI R8, RZ, R5, R4 ;  /* 0x00000005ff080219 */ /* 0x000fce0000011604 */
.L_x_2827:
[----:B------:R-:W-:Y:S05]  /*1a580*/  BSYNC B0 ;  /* 0x0000000000007941 */ /* 0x000fea0003800000 */
.L_x_2825:
[----:B------:R-:W-:-:S05]  /*1a590*/  IMAD R8, R8, R3, R3 ;  /* 0x0000000308087224 */ /* 0x000fca00078e0203 */
[----:B------:R-:W-:-:S07]  /*1a5a0*/  VIMNMX R2, R2, R8, PT ;  /* 0x0000000802027248 */ /* 0x000fce0003fe0100 */
.L_x_2824:
[----:B------:R-:W1:Y:S01]  /*1a5b0*/  @P1 LDC R5, c[0x0][0x44c] ;  /* 0x00011300ff051b82 */ /* 0x000e620000000800 */
[----:B------:R-:W-:Y:S01]  /*1a5c0*/  VIADD R2, R2, 0x3f ;  /* 0x0000003f02027836 */ /* 0x000fe20000000000 */
[----:B------:R-:W-:Y:S01]  /*1a5d0*/  ULDC UR4, c[0x0][0x9dc] ;  /* 0x0002770000047ab9 */ /* 0x000fe20000000800 */
[----:B------:R-:W-:Y:S02]  /*1a5e0*/  IMAD.MOV.U32 R4, RZ, RZ, R13 ;  /* 0x000000ffff047224 */ /* 0x000fe400078e000d */
[----:B------:R-:W-:-:S03]  /*1a5f0*/  IMAD.IADD R17, R6, 0x1, -R15 ;  /* 0x0000000106117824 */ /* 0x000fc600078e0a0f */
[----:B------:R-:W2:Y:S01]  /*1a600*/  @P1 LDC R7, c[0x0][0x450] ;  /* 0x00011400ff071b82 */ /* 0x000ea20000000800 */
[----:B-1----:R-:W-:-:S05]  /*1a610*/  @P1 IMAD.HI.U32 R5, R13, R5, RZ ;  /* 0x000000050d051227 */ /* 0x002fca00078e00ff */
[----:B--2---:R-:W-:Y:S02]  /*1a620*/  @P1 SHF.R.U32.HI R4, RZ, R7, R5 ;  /* 0x00000007ff041219 */ /* 0x004fe40000011605 */
[----:B------:R-:W-:-:S03]  /*1a630*/  SHF.R.S32.HI R7, RZ, 0x1f, R2 ;  /* 0x0000001fff077819 */ /* 0x000fc60000011402 */
[----:B------:R-:W-:Y:S01]  /*1a640*/  IMAD.IADD R6, R17, 0x1, R4 ;  /* 0x0000000111067824 */ /* 0x000fe200078e0204 */
[----:B------:R-:W-:-:S03]  /*1a650*/  LEA.HI R7, R7, R2, RZ, 0x6 ;  /* 0x0000000207077211 */ /* 0x000fc600078f30ff */
[----:B------:R-:W-:Y:S01]  /*1a660*/  VIADD R2, R6, -UR4 ;  /* 0x8000000406027c36 */ /* 0x000fe20008000000 */
[----:B------:R-:W-:-:S04]  /*1a670*/  SHF.R.S32.HI R7, RZ, 0x6, R7 ;  /* 0x00000006ff077819 */ /* 0x000fc80000011407 */
[----:B------:R-:W-:Y:S01]  /*1a680*/  VIMNMX R7, R12, R7, PT ;  /* 0x000000070c077248 */ /* 0x000fe20003fe0100 */
[----:B------:R-:W-:Y:S06]  /*1a690*/  @!P3 BRA `(.L_x_2828) ;  /* 0x000000000044b947 */ /* 0x000fec0003800000 */
[----:B------:R-:W-:Y:S01]  /*1a6a0*/  ISETP.GT.AND P0, PT, R6, -0x1, PT ;  /* 0xffffffff0600780c */ /* 0x000fe20003f04270 */
[----:B------:R-:W-:-:S12]  /*1a6b0*/  BSSY B0, `(.L_x_2829) ;  /* 0x000000d000007945 */ /* 0x000fd80003800000 */
        /* <DEDUP_REMOVED lines=8> */
.L_x_2830:
[----:B------:R-:W-:-:S13]  /*1a740*/  ISETP.NE.AND P0, PT, R3, 0x1, PT ;  /* 0x000000010300780c */ /* 0x000fda0003f05270 */
[----:B------:R-:W1:Y:S02]  /*1a750*/  @P0 LDC.64 R4, c[0x0][0x9e8] ;  /* 0x00027a00ff040b82 */ /* 0x000e640000000a00 */
[----:B-1----:R-:W-:-:S05]  /*1a760*/  @P0 IMAD.HI.U32 R4, R6, R4, RZ ;  /* 0x0000000406040227 */ /* 0x002fca00078e00ff */
[----:B------:R-:W-:-:S07]  /*1a770*/  @P0 SHF.R.U32.HI R6, RZ, R5, R4 ;  /* 0x00000005ff060219 */ /* 0x000fce0000011604 */
.L_x_2831:
[----:B------:R-:W-:Y:S05]  /*1a780*/  BSYNC B0 ;  /* 0x0000000000007941 */ /* 0x000fea0003800000 */
.L_x_2829:
[----:B------:R-:W-:-:S05]  /*1a790*/  IMAD R3, R6, R3, RZ ;  /* 0x0000000306037224 */ /* 0x000fca00078e02ff */
[----:B------:R-:W-:-:S07]  /*1a7a0*/  VIMNMX R2, R2, R3, !PT ;  /* 0x0000000302027248 */ /* 0x000fce0007fe0100 */
.L_x_2828:
[----:B------:R-:W-:Y:S01]  /*1a7b0*/  SHF.R.S32.HI R5, RZ, 0x1f, R2 ;  /* 0x0000001fff057819 */ /* 0x000fe20000011402 */
[----:B------:R-:W-:Y:S01]  /*1a7c0*/  BSSY B0, `(.L_x_2832) ;  /* 0x0000028000007945 */ /* 0x000fe20003800000 */
[----:B------:R-:W-:Y:S02]  /*1a7d0*/  LOP3.LUT R13, R11, 0xff, RZ, 0xc0, !PT ;  /* 0x000000ff0b0d7812 */ /* 0x000fe400078ec0ff */
[----:B------:R-:W-:Y:S01]  /*1a7e0*/  LEA.HI R5, R5, R2, RZ, 0x6 ;  /* 0x0000000205057211 */ /* 0x000fe200078f30ff */
[----:B------:R-:W-:Y:S01]  /*1a7f0*/  IMAD.MOV.U32 R2, RZ, RZ, RZ ;  /* 0x000000ffff027224 */ /* 0x000fe200078e00ff */
[----:B------:R-:W-:Y:S01]  /*1a800*/  SHF.R.U32.HI R4, RZ, 0x10, R11 ;  /* 0x00000010ff047819 */ /* 0x000fe2000001160b */
[----:B------:R1:W-:Y:S01]  /*1a810*/  STL [R1+0x50], R13 ;  /* 0x0000500d01007387 */ /* 0x0003e20000100800 */
[----:B------:R-:W-:-:S04]  /*1a820*/  SHF.R.S32.HI R5, RZ, 0x6, R5 ;  /* 0x00000006ff057819 */ /* 0x000fc80000011405 */
[----:B------:R-:W-:-:S04]  /*1a830*/  VIMNMX R5, RZ, R5, !PT ;  /* 0x00000005ff057248 */ /* 0x000fc80007fe0100 */
[----:B------:R-:W-:-:S13]  /*1a840*/  ISETP.GT.AND P0, PT, R7, R5, PT ;  /* 0x000000050700720c */ /* 0x000fda0003f04270 */
[----:B-1----:R-:W-:Y:S05]  /*1a850*/  @!P0 BRA `(.L_x_2833) ;  /* 0x0000000000788947 */ /* 0x002fea0003800000 */
[----:B------:R-:W-:Y:S01]  /*1a860*/  ISETP.NE.AND P0, PT, R4, RZ, PT ;  /* 0x000000ff0400720c */ /* 0x000fe20003f05270 */
[----:B------:R-:W-:-:S03]  /*1a870*/  ULDC UR4, c[0x0][0x9f0] ;  /* 0x00027c0000047ab9 */ /* 0x000fc60000000800 */
[----:B------:R-:W-:-:S04]  /*1a880*/  SEL R6, R4, UR4, P0 ;  /* 0x0000000404067c07 */ /* 0x000fc80008000000 */
[----:B------:R-:W-:Y:S02]  /*1a890*/  IABS R8, R6 ;  /* 0x0000000600087213 */ /* 0x000fe40000000000 */
[----:B------:R-:W-:Y:S02]  /*1a8a0*/  IADD3 R11, R6, -0x1, R7 ;  /* 0xffffffff060b7810 */ /* 0x000fe40007ffe007 */
[----:B------:R-:W1:Y:S03]  /*1a8b0*/  I2F.RP R2, R8 ;  /* 0x0000000800027306 */ /* 0x000e660000209400 */
[----:B------:R-:W-:-:S05]  /*1a8c0*/  IMAD.IADD R11, R11, 0x1, -R5 ;  /* 0x000000010b0b7824 */ /* 0x000fca00078e0a05 */
        /* <DEDUP_REMOVED lines=23> */
.L_x_2833:
[----:B------:R-:W-:Y:S05]  /*1aa40*/  BSYNC B0 ;  /* 0x0000000000007941 */ /* 0x000fea0003800000 */
.L_x_2832:
[-C--:B------:R-:W-:Y:S01]  /*1aa50*/  IMAD R5, R13, R2.reuse, R5 ;  /* 0x000000020d057224 */ /* 0x080fe200078e0205 */
[----:B------:R-:W-:Y:S04]  /*1aa60*/  BSSY B0, `(.L_x_2834) ;  /* 0x00001b8000007945 */ /* 0x000fe80003800000 */
[C---:B------:R-:W-:Y:S01]  /*1aa70*/  VIADDMNMX R2, R5.reuse, R2, R7, PT ;  /* 0x0000000205027246 */ /* 0x040fe20003800107 */
[----:B------:R-:W-:-:S04]  /*1aa80*/  IMAD R5, R5, 0x40, -R9 ;  /* 0x0000004005057824 */ /* 0x000fc800078e0a09 */
[----:B------:R-:W-:Y:S01]  /*1aa90*/  IMAD R2, R2, 0x40, -R9 ;  /* 0x0000004002027824 */ /* 0x000fe200078e0a09 */
[----:B------:R-:W-:-:S04]  /*1aaa0*/  VIMNMX R5, RZ, R5, !PT ;  /* 0x00000005ff057248 */ /* 0x000fc80007fe0100 */
[----:B------:R-:W-:Y:S02]  /*1aab0*/  VIMNMX R2, R2, R10, PT ;  /* 0x0000000a02027248 */ /* 0x000fe40003fe0100 */
[----:B------:R-:W-:Y:S02]  /*1aac0*/  SHF.R.U32.HI R3, RZ, 0x6, R5 ;  /* 0x00000006ff037819 */ /* 0x000fe40000011605 */
[----:B------:R-:W-:-:S13]  /*1aad0*/  ISETP.GT.AND P0, PT, R2, R5, PT ;  /* 0x000000050200720c */ /* 0x000fda0003f04270 */
[----:B------:R-:W-:-:S05]  /*1aae0*/  @P0 VIADD R2, R2, 0x3f ;  /* 0x0000003f02020836 */ /* 0x000fca0000000000 */
[----:B------:R-:W-:-:S04]  /*1aaf0*/  @P0 SHF.R.S32.HI R5, RZ, 0x1f, R2 ;  /* 0x0000001fff050819 */ /* 0x000fc80000011402 */
[----:B------:R-:W-:Y:S01]  /*1ab00*/  @P0 LEA.HI R2, R5, R2, RZ, 0x6 ;  /* 0x0000000205020211 */ /* 0x000fe200078f30ff */
[----:B------:R-:W-:-:S03]  /*1ab10*/  IMAD.MOV.U32 R5, RZ, RZ, R3 ;  /* 0x000000ffff057224 */ /* 0x000fc600078e0003 */
        /* <DEDUP_REMOVED lines=10> */
[----:B------:R1:W2:Y:S02]  /*1abc0*/  SHFL.IDX PT, R14, R6, RZ, 0x1f ;  /* 0x00001fff060e7589 */ /* 0x0002a400000e0000 */
.L_x_3048:
[----:B--2---:R-:W-:Y:S02]  /*1abd0*/  ISETP.NE.AND P0, PT, R14, RZ, PT ;  /* 0x000000ff0e00720c */ /* 0x004fe40003f05270 */
[----:B------:R-:W-:-:S11]  /*1abe0*/  PLOP3.LUT P6, PT, PT, PT, PT, 0x8, 0x0 ;  /* 0x000000000000781c */ /* 0x000fd60003fce170 */
[----:B------:R-:W-:Y:S05]  /*1abf0*/  @P0 BRA `(.L_x_2837) ;  /* 0x00000000000c0947 */ /* 0x000fea0003800000 */
[----:B------:R-:W-:-:S03]  /*1ac00*/  UMOV UR4, 0xffffffff ;  /* 0xffffffff00047882 */ /* 0x000fc60000000000 */
[----:B------:R-:W-:Y:S05]  /*1ac10*/  BRA.DIV UR4, `(.L_x_2838) ;  /* 0x0000008e04987947 */ /* 0x000fea000b800000 */
[----:B------:R-:W-:-:S13]  /*1ac20*/  ELECT P6, URZ, PT ;  /* 0x00000000003f782f */ /* 0x000fda00038c0000 */
.L_x_2837:
[----:B-1----:R-:W2:Y:S01]  /*1ac30*/  LDL R6, [R1+0x54] ;  /* 0x0000540001067983 */ /* 0x002ea20000100800 */
[----:B------:R-:W-:Y:S01]  /*1ac40*/  BSSY B1, `(.L_x_2839) ;  /* 0x0000008000017945 */ /* 0x000fe20003800000 */
[----:B--2---:R-:W-:-:S05]  /*1ac50*/  VIADD R6, R6, 0x1 ;  /* 0x0000000106067836 */ /* 0x004fca0000000000 */
[----:B------:R-:W-:-:S04]  /*1ac60*/  LEA.HI R7, R6, R6, RZ, 0x1 ;  /* 0x0000000606077211 */ /* 0x000fc800078f08ff */
[----:B------:R-:W-:-:S05]  /*1ac70*/  LOP3.LUT R7, R7, 0xfffffffe, RZ, 0xc0, !PT ;  /* 0xfffffffe07077812 */ /* 0x000fca00078ec0ff */
[----:B------:R-:W-:-:S05]  /*1ac80*/  IMAD.IADD R6, R6, 0x1, -R7 ;  /* 0x0000000106067824 */ /* 0x000fca00078e0a07 */
[----:B------:R-:W-:-:S04]  /*1ac90*/  SHF.L.U32 R6, R6, 0x1f, RZ ;  /* 0x0000001f06067819 */ /* 0x000fc800000006ff */
[----:B------:R-:W1:Y:S02]  /*1aca0*/  SYNCS.PHASECHK.TRANS64.TRYWAIT P0, [R18+URZ+0x28c20], R6 ;  /* 0x028c2006120075a7 */ /* 0x000e64000800017f */
[----:B-1----:R-:W-:Y:S05]  /*1acb0*/  @!P0 BRA `(.L_x_2840) ;  /* 0x0000008c00908947 */ /* 0x002fea0003800000 */
.L_x_3051:
[----:B------:R-:W-:Y:S05]  /*1acc0*/  BSYNC B1 ;  /* 0x0000000000017941 */ /* 0x000fea0003800000 */
.L_x_2839:
[----:B------:R-:W-:Y:S04]  /*1acd0*/  BSSY B1, `(.L_x_2841) ;  /* 0x00000bb000017945 */ /* 0x000fe80003800000 */
[----:B------:R-:W-:Y:S05]  /*1ace0*/  @!P6 BRA `(.L_x_2842) ;  /* 0x0000000800e4e947 */ /* 0x000fea0003800000 */
[----:B------:R-:W2:Y:S04]  /*1acf0*/  LDL R7, [R1+0x10] ;  /* 0x0000100001077983 */ /* 0x000ea80000100800 */
[----:B------:R-:W3:Y:S01]  /*1ad00*/  LDL R9, [R1+0x18] ;  /* 0x0000180001097983 */ /* 0x000ee20000100800 */
[----:B------:R-:W-:Y:S01]  /*1ad10*/  BSSY B2, `(.L_x_2843) ;  /* 0x0000008000027945 */ /* 0x000fe20003800000 */
[----:B------:R-:W4:Y:S02]  /*1ad20*/  S2R R8, SR_TID.X ;  /* 0x0000000000087919 */ /* 0x000f240000002100 */
[----:B----4-:R-:W-:-:S04]  /*1ad30*/  LOP3.LUT R8, R8, 0x7f, RZ, 0xc0, !PT ;  /* 0x0000007f08087812 */ /* 0x010fc800078ec0ff */
[----:B------:R-:W-:Y:S01]  /*1ad40*/  ISETP.NE.AND P1, PT, R8, RZ, PT ;  /* 0x000000ff0800720c */ /* 0x000fe20003f25270 */
[----:B--2---:R-:W-:Y:S01]  /*1ad50*/  IMAD R7, R7, 0x8, R18 ;  /* 0x0000000807077824 */ /* 0x004fe200078e0212 */
[----:B---3--:R-:W-:-:S04]  /*1ad60*/  SHF.L.U32 R10, R9, 0x1f, RZ ;  /* 0x0000001f090a7819 */ /* 0x008fc800000006ff */
[----:B------:R-:W2:Y:S02]  /*1ad70*/  SYNCS.PHASECHK.TRANS64.TRYWAIT P0, [R7+URZ+0x28ca0], R10 ;  /* 0x028ca00a070075a7 */ /* 0x000ea4000800017f */
[----:B--2---:R-:W-:Y:S05]  /*1ad80*/  @!P0 BRA `(.L_x_2844) ;  /* 0x0000008c00708947 */ /* 0x004fea0003800000 */
.L_x_3052:
[----:B------:R-:W-:Y:S05]  /*1ad90*/  BSYNC B2 ;  /* 0x0000000000027941 */ /* 0x000fea0003800000 */
.L_x_2843:
[----:B------:R-:W-:Y:S04]  /*1ada0*/  BSSY B2, `(.L_x_2845) ;  /* 0x0000009000027945 */ /* 0x000fe80003800000 */
[----:B------:R-:W-:Y:S05]  /*1adb0*/  @P1 BRA `(.L_x_2846) ;  /* 0x00000000001c1947 */ /* 0x000fea0003800000 */
[----:B------:R-:W3:Y:S01]  /*1adc0*/  S2R R8, SR_TID.X ;  /* 0x0000000000087919 */ /* 0x000ee20000002100 */
[----:B-1----:R-:W-:-:S04]  /*1add0*/  IMAD.MOV.U32 R6, RZ, RZ, 0x2000 ;  /* 0x00002000ff067424 */ /* 0x002fc800078e00ff */
[----:B------:R4:W-:Y:S01]  /*1ade0*/  SYNCS.ARRIVE.TRANS64 RZ, [R7+URZ+0x28c90], R6 ;  /* 0x028c900607ff79a7 */ /* 0x0009e2000800003f */
[----:B---3--:R-:W-:-:S04]  /*1adf0*/  LOP3.LUT R8, R8, 0x1f, RZ, 0xc0, !PT ;  /* 0x0000001f08087812 */ /* 0x008fc800078ec0ff */
[----:B------:R-:W-:-:S13]  /*1ae00*/  ISETP.NE.AND P0, PT, R8, RZ, PT ;  /* 0x000000ff0800720c */ /* 0x000fda0003f05270 */
[----:B----4-:R-:W-:Y:S05]  /*1ae10*/  @!P0 BRA `(.L_x_2846) ;  /* 0x0000000000048947 */ /* 0x010fea0003800000 */
[----:B------:R-:W-:Y:S01]  /*1ae20*/  BPT.TRAP 0x1 ;  /* 0x000000040000795c */ /* 0x000fe20000300000 */
.L_x_2846:
[----:B------:R-:W-:Y:S05]  /*1ae30*/  BSYNC B2 ;  /* 0x0000000000027941 */ /* 0x000fea0003800000 */
.L_x_2845:
[----:B------:R-:W3:Y:S01]  /*1ae40*/  LDL R8, [R1+0x10] ;  /* 0x0000100001087983 */ /* 0x000ee20000100800 */
[----:B------:R-:W-:Y:S01]  /*1ae50*/  IMAD.MOV.U32 R12, RZ, RZ, RZ ;  /* 0x000000ffff0c7224 */ /* 0x000fe200078e00ff */
[----:B------:R-:W-:Y:S01]  /*1ae60*/  UIADD3 UR4, UP0, UR40, 0x570, URZ ;  /* 0x0000057028047890 */ /* 0x000fe2000ff1e03f */
[----:B-1----:R-:W-:Y:S01]  /*1ae70*/  IMAD R6, R5, 0x40, R0 ;  /* 0x0000004005067824 */ /* 0x002fe200078e0200 */
[----:B------:R-:W-:Y:S01]  /*1ae80*/  PLOP3.LUT P0, PT, PT, PT, PT, 0x80, 0x0 ;  /* 0x000000000000781c */ /* 0x000fe20003f0f070 */
[----:B------:R-:W-:Y:S01]  /*1ae90*/  VIADD R9, R7, 0x28c90 ;  /* 0x00028c9007097836 */ /* 0x000fe20000000000 */
[----:B------:R-:W-:Y:S01]  /*1aea0*/  R2UR UR10, R12 ;  /* 0x000000000c0a72ca */ /* 0x000fe200000e0000 */
[----:B------:R-:W-:Y:S01]  /*1aeb0*/  VIADD R6, R6, 0xffffffc0 ;  /* 0xffffffc006067836 */ /* 0x000fe20000000000 */
[----:B------:R-:W-:Y:S01]  /*1aec0*/  UIADD3.X UR5, URZ, UR41, URZ, UP0, !UPT ;  /* 0x000000293f057290 */ /* 0x000fe200087fe43f */
[----:B------:R-:W-:Y:S01]  /*1aed0*/  UMOV UR6, 0x0 ;  /* 0x0000000000067882 */ /* 0x000fe20000000000 */
[----:B------:R-:W-:Y:S01]  /*1aee0*/  UMOV UR7, 0x12f00000 ;  /* 0x12f0000000077882 */ /* 0x000fe20000000000 */
[----:B---3--:R-:W-:-:S04]  /*1aef0*/  IMAD R8, R8, 0x2000, R18 ;  /* 0x0000200008087824 */ /* 0x008fc800078e0212 */
[----:B------:R-:W-:-:S07]  /*1af00*/  VIADD R8, R8, 0x22400 ;  /* 0x0002240008087836 */ /* 0x000fce0000000000 */
.L_x_2847:
        /* <DEDUP_REMOVED lines=13> */
.L_x_3053:
[----:B------:R-:W-:Y:S05]  /*1afe0*/  BSYNC B2 ;  /* 0x0000000000027941 */ /* 0x000fea0003800000 */
.L_x_2848:
[----:B------:R-:W-:Y:S01]  /*1aff0*/  BSSY B2, `(.L_x_2850) ;  /* 0x000000b000027945 */ /* 0x000fe20003800000 */
[----:B-12---:R-:W-:Y:S02]  /*1b000*/  IMAD.MOV.U32 R10, RZ, RZ, 0x0 ;  /* 0x00000000ff0a7424 */ /* 0x006fe400078e00ff */
[----:B------:R-:W-:Y:S01]  /*1b010*/  IMAD.MOV.U32 R11, RZ, RZ, 0x12f00000 ;  /* 0x12f00000ff0b7424 */ /* 0x000fe200078e00ff */
[----:B------:R-:W-:Y:S06]  /*1b020*/  @P1 BRA `(.L_x_2851) ;  /* 0x00000000001c1947 */ /* 0x000fec0003800000 */
[----:B------:R-:W1:Y:S01]  /*1b030*/  S2R R9, SR_TID.X ;  /* 0x0000000000097919 */ /* 0x000e620000002100 */
[----:B------:R-:W-:-:S04]  /*1b040*/  IMAD.MOV.U32 R8, RZ, RZ, 0x10000 ;  /* 0x00010000ff087424 */ /* 0x000fc800078e00ff */
[----:B------:R2:W-:Y:S01]  /*1b050*/  SYNCS.ARRIVE.TRANS64 RZ, [R7+URZ+0x28cb0], R8 ;  /* 0x028cb00807ff79a7 */ /* 0x0005e2000800003f */
[----:B-1----:R-:W-:-:S04]  /*1b060*/  LOP3.LUT R9, R9, 0x1f, RZ, 0xc0, !PT ;  /* 0x0000001f09097812 */ /* 0x002fc800078ec0ff */
[----:B------:R-:W-:-:S13]  /*1b070*/  ISETP.NE.AND P0, PT, R9, RZ, PT ;  /* 0x000000ff0900720c */ /* 0x000fda0003f05270 */
[----:B--2---:R-:W-:Y:S05]  /*1b080*/  @!P0 BRA `(.L_x_2851) ;  /* 0x0000000000048947 */ /* 0x004fea0003800000 */
[----:B------:R-:W-:Y:S01]  /*1b090*/  BPT.TRAP 0x1 ;  /* 0x000000040000795c */ /* 0x000fe20000300000 */
.L_x_2851:
[----:B------:R-:W-:Y:S05]  /*1b0a0*/  BSYNC B2 ;  /* 0x0000000000027941 */ /* 0x000fea0003800000 */
.L_x_2850:
        /* <DEDUP_REMOVED lines=10> */
.L_x_2852:
        /* <DEDUP_REMOVED lines=10> */
[----:B------:R-:W-:Y:S01]  /*1b1f0*/  R2UR UR6, R10 ;  /* 0x000000000a0672ca */ /* 0x000fe200000e0000 */
[----:B------:R-:W-:Y:S01]  /*1b200*/  VIADD R9, R8, 0x2400 ;  /* 0x0000240008097836 */ /* 0x000fe20000000000 */
[----:B------:R-:W-:Y:S01]  /*1b210*/  R2UR UR7, R11 ;  /* 0x000000000b0772ca */ /* 0x000fe200000e0000 */
[----:B------:R-:W-:Y:S01]  /*1b220*/  UMOV UR10, 0x40 ;  /* 0x00000040000a7882 */ /* 0x000fe20000000000 */
[----:B------:R-:W-:-:S13]  /*1b230*/  PLOP3.LUT P0, PT, PT, PT, PT, 0x80, 0x0 ;  /* 0x000000000000781c */ /* 0x000fda0003f0f070 */
.L_x_2853:
        /* <DEDUP_REMOVED lines=15> */
.L_x_2854:
        /* <DEDUP_REMOVED lines=15> */
.L_x_2855:
        /* <DEDUP_REMOVED lines=15> */
.L_x_2856:
        /* <DEDUP_REMOVED lines=15> */
.L_x_2857:
        /* <DEDUP_REMOVED lines=15> */
.L_x_2858:
        /* <DEDUP_REMOVED lines=15> */
.L_x_2859:
        /* <DEDUP_REMOVED lines=10> */
.L_x_2842:
[----:B------:R-:W-:Y:S05]  /*1b880*/  BSYNC B1 ;  /* 0x0000000000017941 */ /* 0x000fea0003800000 */
.L_x_2841:
[----:B------:R-:W1:Y:S04]  /*1b890*/  LDL.LU R10, [R1+0x10] ;  /* 0x00001000010a7983 */ /* 0x000e680000300800 */
[----:B------:R-:W2:Y:S01]  /*1b8a0*/  LDL.LU R9, [R1+0x18] ;  /* 0x0000180001097983 */ /* 0x000ea20000300800 */
[----:B------:R-:W-:Y:S01]  /*1b8b0*/  VIADD R5, R5, 0xfffffffe ;  /* 0xfffffffe05057836 */ /* 0x000fe20000000000 */
[----:B------:R-:W-:-:S04]  /*1b8c0*/  PLOP3.LUT P0, PT, PT, PT, PT, 0x8, 0x0 ;  /* 0x000000000000781c */ /* 0x000fc80003f0e170 */
[----:B------:R-:W-:Y:S01]  /*1b8d0*/  ISETP.GE.AND P2, PT, R5, R3, PT ;  /* 0x000000030500720c */ /* 0x000fe20003f46270 */
[----:B-1----:R-:W-:-:S05]  /*1b8e0*/  VIADD R6, R10, 0x1 ;  /* 0x000000010a067836 */ /* 0x002fca0000000000 */
[----:B------:R-:W-:-:S04]  /*1b8f0*/  ISETP.NE.AND P1, PT, R6, 0x2, PT ;  /* 0x000000020600780c */ /* 0x000fc80003f25270 */
[----:B------:R-:W-:Y:S02]  /*1b900*/  SEL R7, RZ, 0x1, P1 ;  /* 0x00000001ff077807 */ /* 0x000fe40000800000 */
[----:B------:R-:W-:Y:S02]  /*1b910*/  SEL R6, R6, RZ, P1 ;  /* 0x000000ff06067207 */ /* 0x000fe40000800000 */
[----:B--2---:R-:W-:-:S03]  /*1b920*/  LOP3.LUT R9, R9, R7, RZ, 0x3c, !PT ;  /* 0x0000000709097212 */ /* 0x004fc600078e3cff */
[----:B------:R1:W-:Y:S04]  /*1b930*/  STL [R1+0x10], R6 ;  /* 0x0000100601007387 */ /* 0x0003e80000100800 */
[----:B------:R1:W-:Y:S01]  /*1b940*/  STL [R1+0x18], R9 ;  /* 0x0000180901007387 */ /* 0x0003e20000100800 */
[----:B------:R-:W-:Y:S05]  /*1b950*/  @!P2 BRA `(.L_x_2835) ;  /* 0x0000000c0020a947 */ /* 0x000fea0003800000 */
.L_x_2879:
[----:B------:R-:W-:Y:S05]  /*1b960*/  YIELD ;  /* 0x0000000000007946 */ /* 0x000fea0003800000 */
[----:B------:R-:W-:Y:S04]  /*1b970*/  BSSY B1, `(.L_x_2860) ;  /* 0x00000ba000017945 */ /* 0x000fe80003800000 */
[----:B--2---:R-:W-:Y:S05]  /*1b980*/  @!P6 BRA `(.L_x_2861) ;  /* 0x0000000800e0e947 */ /* 0x004fea0003800000 */
[----:B-1----:R-:W2:Y:S04]  /*1b990*/  LDL R6, [R1+0x10] ;  /* 0x0000100001067983 */ /* 0x002ea80000100800 */
        /* <DEDUP_REMOVED lines=9> */
.L_x_3054:
[----:B------:R-:W-:Y:S05]  /*1ba30*/  BSYNC B2 ;  /* 0x0000000000027941 */ /* 0x000fea0003800000 */
.L_x_2862:
        /* <DEDUP_REMOVED lines=9> */
.L_x_2865:
[----:B------:R-:W-:Y:S05]  /*1bad0*/  BSYNC B2 ;  /* 0x0000000000027941 */ /* 0x000fea0003800000 */
.L_x_2864:
        /* <DEDUP_REMOVED lines=12> */
.L_x_2866:
        /* <DEDUP_REMOVED lines=13> */
.L_x_3055:
[----:B------:R-:W-:Y:S05]  /*1bc70*/  BSYNC B2 ;  /* 0x0000000000027941 */ /* 0x000fea0003800000 */
.L_x_2867:
[----:B------:R-:W-:Y:S01]  /*1bc80*/  BSSY B2, `(.L_x_2869) ;  /* 0x000000b000027945 */ /* 0x000fe20003800000 */
[----:B------:R-:W-:Y:S02]  /*1bc90*/  IMAD.MOV.U32 R10, RZ, RZ, 0x0 ;  /* 0x00000000ff0a7424 */ /* 0x000fe400078e00ff */
[----:B------:R-:W-:Y:S01]  /*1bca0*/  IMAD.MOV.U32 R11, RZ, RZ, 0x12f00000 ;  /* 0x12f00000ff0b7424 */ /* 0x000fe200078e00ff */
[----:B------:R-:W-:Y:S06]  /*1bcb0*/  @P2 BRA `(.L_x_2870) ;  /* 0x00000000001c2947 */ /* 0x000fec0003800000 */
[----:B------:R-:W3:Y:S01]  /*1bcc0*/  S2R R8, SR_TID.X ;  /* 0x0000000000087919 */ /* 0x000ee20000002100 */
[----:B-12---:R-:W-:-:S04]  /*1bcd0*/  IMAD.MOV.U32 R7, RZ, RZ, 0x10000 ;  /* 0x00010000ff077424 */ /* 0x006fc800078e00ff */
[----:B------:R4:W-:Y:S01]  /*1bce0*/  SYNCS.ARRIVE.TRANS64 RZ, [R6+URZ+0x28cb0], R7 ;  /* 0x028cb00706ff79a7 */ /* 0x0009e2000800003f */
[----:B---3--:R-:W-:-:S04]  /*1bcf0*/  LOP3.LUT R8, R8, 0x1f, RZ, 0xc0, !PT ;  /* 0x0000001f08087812 */ /* 0x008fc800078ec0ff */
[----:B------:R-:W-:-:S13]  /*1bd00*/  ISETP.NE.AND P1, PT, R8, RZ, PT ;  /* 0x000000ff0800720c */ /* 0x000fda0003f25270 */
[----:B----4-:R-:W-:Y:S05]  /*1bd10*/  @!P1 BRA `(.L_x_2870) ;  /* 0x0000000000049947 */ /* 0x010fea0003800000 */
[----:B------:R-:W-:Y:S01]  /*1bd20*/  BPT.TRAP 0x1 ;  /* 0x000000040000795c */ /* 0x000fe20000300000 */
.L_x_2870:
[----:B------:R-:W-:Y:S05]  /*1bd30*/  BSYNC B2 ;  /* 0x0000000000027941 */ /* 0x000fea0003800000 */
.L_x_2869:
        /* <DEDUP_REMOVED lines=10> */
.L_x_2871:
        /* <DEDUP_REMOVED lines=15> */
.L_x_2872:
        /* <DEDUP_REMOVED lines=15> */
.L_x_2873:
        /* <DEDUP_REMOVED lines=15> */
.L_x_2874:
        /* <DEDUP_REMOVED lines=15> */
.L_x_2875:
        /* <DEDUP_REMOVED lines=15> */
.L_x_2876:
        /* <DEDUP_REMOVED lines=15> */
.L_x_2877:
        /* <DEDUP_REMOVED lines=15> */
.L_x_2878:
        /* <DEDUP_REMOVED lines=10> */
.L_x_2861:
[----:B------:R-:W-:Y:S05]  /*1c510*/  BSYNC B1 ;  /* 0x0000000000017941 */ /* 0x000fea0003800000 */
.L_x_2860:
[----:B------:R-:W1:Y:S04]  /*1c520*/  LDL.LU R10, [R1+0x10] ;  /* 0x00001000010a7983 */ /* 0x000e680000300800 */
[----:B------:R-:W2:Y:S01]  /*1c530*/  LDL.LU R8, [R1+0x18] ;  /* 0x0000180001087983 */ /* 0x000ea20000300800 */
[C---:B------:R-:W-:Y:S01]  /*1c540*/  ISETP.GT.AND P2, PT, R5.reuse, R3, PT ;  /* 0x000000030500720c */ /* 0x040fe20003f44270 */
[----:B------:R-:W-:Y:S02]  /*1c550*/  VIADD R5, R5, 0xffffffff ;  /* 0xffffffff05057836 */ /* 0x000fe40000000000 */
[----:B-1----:R-:W-:-:S05]  /*1c560*/  VIADD R6, R10, 0x1 ;  /* 0x000000010a067836 */ /* 0x002fca0000000000 */
[----:B------:R-:W-:-:S04]  /*1c570*/  ISETP.NE.AND P1, PT, R6, 0x2, PT ;  /* 0x000000020600780c */ /* 0x000fc80003f25270 */
[----:B------:R-:W-:Y:S02]  /*1c580*/  SEL R7, RZ, 0x1, P1 ;  /* 0x00000001ff077807 */ /* 0x000fe40000800000 */
[----:B------:R-:W-:Y:S02]  /*1c590*/  SEL R6, R6, RZ, P1 ;  /* 0x000000ff06067207 */ /* 0x000fe40000800000 */
[----:B--2---:R-:W-:-:S05]  /*1c5a0*/  LOP3.LUT R8, R8, R7, RZ, 0x3c, !PT ;  /* 0x0000000708087212 */ /* 0x004fca00078e3cff */
[----:B------:R2:W-:Y:S04]  /*1c5b0*/  STL [R1+0x18], R8 ;  /* 0x0000180801007387 */ /* 0x0005e80000100800 */
[----:B------:R2:W-:Y:S01]  /*1c5c0*/  STL [R1+0x10], R6 ;  /* 0x0000100601007387 */ /* 0x0005e20000100800 */
[----:B------:R-:W-:Y:S05]  /*1c5d0*/  @P2 BRA `(.L_x_2879) ;  /* 0xfffffff000e02947 */ /* 0x000fea000383ffff */
.L_x_2835:
[----:B------:R-:W-:Y:S05]  /*1c5e0*/  BSYNC B0 ;  /* 0x0000000000007941 */ /* 0x000fea0003800000 */
.L_x_2834:
[----:B--2---:R-:W2:Y:S01]  /*1c5f0*/  LDL R8, [R1+0x28] ;  /* 0x0000280001087983 */ /* 0x004ea20000100800 */
[----:B------:R-:W3:Y:S01]  /*1c600*/  LDC R0, c[0x0][0x448] ;  /* 0x00011200ff007b82 */ /* 0x000ee20000000800 */
[----:B------:R-:W-:Y:S07]  /*1c610*/  @!P0 WARPSYNC.ALL ;  /* 0x0000000000008948 */ /* 0x000fee0003800000 */
[----:B------:R-:W-:Y:S01]  /*1c620*/  @!P0 BAR.SYNC.DEFER_BLOCKING 0xc, 0x180 ;  /* 0x0306000000008b1d */ /* 0x000fe20000010000 */
[----:B---3--:R-:W-:-:S13]  /*1c630*/  ISETP.NE.AND P1, PT, R0, 0x1, PT ;  /* 0x000000010000780c */ /* 0x008fda0003f25270 */
[----:B------:R-:W3:Y:S08]  /*1c640*/  @P1 LDC R0, c[0x0][0x44c] ;  /* 0x00011300ff001b82 */ /* 0x000ef00000000800 */
[----:B------:R-:W4:Y:S01]  /*1c650*/  @P1 LDC R3, c[0x0][0x450] ;  /* 0x00011400ff031b82 */ /* 0x000f220000000800 */
[----:B--2---:R-:W-:-:S04]  /*1c660*/  VIADD R2, R8, 0x3f ;  /* 0x0000003f08027836 */ /* 0x004fc80000000000 */
[----:B---3--:R-:W-:-:S05]  /*1c670*/  @P1 IMAD.HI.U32 R0, R2, R0, RZ ;  /* 0x0000000002001227 */ /* 0x008fca00078e00ff */
[----:B----4-:R-:W-:-:S05]  /*1c680*/  @P1 SHF.R.U32.HI R2, RZ, R3, R0 ;  /* 0x00000003ff021219 */ /* 0x010fca0000011600 */
[----:B------:R-:W-:Y:S02]  /*1c690*/  IMAD.IADD R0, R20, 0x1, R2 ;  /* 0x0000000114007824 */ /* 0x000fe400078e0202 */
[----:B------:R-:W2:Y:S02]  /*1c6a0*/  LDC.64 R2, c[0x0][0x9e0] ;  /* 0x00027800ff027b82 */ /* 0x000ea40000000a00 */
[----:B--2---:R-:W-:Y:S01]  /*1c6b0*/  ISETP.GE.AND P2, PT, R3, 0x1, PT ;  /* 0x000000010300780c */ /* 0x004fe20003f46270 */
[----:B------:R-:W-:-:S12]  /*1c6c0*/  IMAD.IADD R2, R0, 0x1, R2 ;  /* 0x0000000100027824 */ /* 0x000fd800078e0202 */
[----:B------:R-:W-:Y:S05]  /*1c6d0*/  @!P2 BRA `(.L_x_2880) ;  /* 0x000000000048a947 */ /* 0x000fea0003800000 */
[C---:B------:R-:W-:Y:S01]  /*1c6e0*/  ISETP.GT.AND P0, PT, R0.reuse, RZ, PT ;  /* 0x000000ff0000720c */ /* 0x040fe20003f04270 */
[----:B------:R-:W-:Y:S01]  /*1c6f0*/  BSSY B0, `(.L_x_2881) ;  /* 0x000000e000007945 */ /* 0x000fe20003800000 */
[----:B------:R-:W-:-:S11]  /*1c700*/  VIADD R5, R0, 0xffffffff ;  /* 0xffffffff00057836 */ /* 0x000fd60000000000 */
[----:B------:R-:W-:Y:S05]  /*1c710*/  @P0 BRA `(.L_x_2882) ;  /* 0x00000000001c0947 */ /* 0x000fea0003800000 */
[----:B------:R-:W-:Y:S01]  /*1c720*/  ISETP.NE.AND P0, PT, R3, 0x1, PT ;  /* 0x000000010300780c */ /* 0x000fe20003f05270 */
[----:B------:R-:W-:-:S12]  /*1c730*/  IMAD.MOV R0, RZ, RZ, -R0 ;  /* 0x000000ffff007224 */ /* 0x000fd800078e0a00 */
[----:B-1----:R-:W1:Y:S02]  /*1c740*/  @P0 LDC.64 R6, c[0x0][0x9e8] ;  /* 0x00027a00ff060b82 */ /* 0x002e640000000a00 */
[----:B-1----:R-:W-:-:S05]  /*1c750*/  @P0 IMAD.HI.U32 R6, R0, R6, RZ ;  /* 0x0000000600060227 */ /* 0x002fca00078e00ff */
[----:B------:R-:W-:-:S04]  /*1c760*/  @P0 SHF.R.U32.HI R0, RZ, R7, R6 ;  /* 0x00000007ff000219 */ /* 0x000fc80000011606 */
[----:B------:R-:W-:Y:S01]  /*1c770*/  LOP3.LUT R5, RZ, R0, RZ, 0x33, !PT ;  /* 0x00000000ff057212 */ /* 0x000fe200078e33ff */
[----:B------:R-:W-:Y:S06]  /*1c780*/  BRA `(.L_x_2883) ;  /* 0x0000000000107947 */ /* 0x000fec0003800000 */
.L_x_2882:
[----:B------:R-:W-:-:S13]  /*1c790*/  ISETP.NE.AND P0, PT, R3, 0x1, PT ;  /* 0x000000010300780c */ /* 0x000fda0003f05270 */
[----:B-1----:R-:W1:Y:S02]  /*1c7a0*/  @P0 LDC.64 R6, c[0x0][0x9e8] ;  /* 0x00027a00ff060b82 */ /* 0x002e640000000a00 */
[----:B-1----:R-:W-:-:S05]  /*1c7b0*/  @P0 IMAD.HI.U32 R6, R5, R6, RZ ;  /* 0x0000000605060227 */ /* 0x002fca00078e00ff */
[----:B------:R-:W-:-:S07]  /*1c7c0*/  @P0 SHF.R.U32.HI R5, RZ, R7, R6 ;  /* 0x00000007ff050219 */ /* 0x000fce0000011606 */
.L_x_2883:
[----:B------:R-:W-:Y:S05]  /*1c7d0*/  BSYNC B0 ;  /* 0x0000000000007941 */ /* 0x000fea0003800000 */
.L_x_2881:
[----:B------:R-:W-:-:S05]  /*1c7e0*/  IMAD R5, R5, R3, R3 ;  /* 0x0000000305057224 */ /* 0x000fca00078e0203 */
[----:B------:R-:W-:-:S07]  /*1c7f0*/  VIMNMX R2, R2, R5, PT ;  /* 0x0000000502027248 */ /* 0x000fce0003fe0100 */
.L_x_2880:
[----:B------:R-:W2:Y:S01]  /*1c800*/  LDL R7, [R1+0x5c] ;  /* 0x00005c0001077983 */ /* 0x000ea20000100800 */
[----:B------:R-:W3:Y:S01]  /*1c810*/  @P1 LDC R5, c[0x0][0x44c] ;  /* 0x00011300ff051b82 */ /* 0x000ee20000000800 */
[----:B------:R-:W-:Y:S01]  /*1c820*/  IMAD.MOV.U32 R0, RZ, RZ, R8 ;  /* 0x000000ffff007224 */ /* 0x000fe200078e0008 */
[----:B------:R-:W-:-:S06]  /*1c830*/  ULDC UR4, c[0x0][0x9dc] ;  /* 0x0002770000047ab9 */ /* 0x000fcc0000000800 */
[----:B-1----:R-:W1:Y:S01]  /*1c840*/  @P1 LDC R6, c[0x0][0x450] ;  /* 0x00011400ff061b82 */ /* 0x002e620000000800 */
[----:B---3--:R-:W-:-:S05]  /*1c850*/  @P1 IMAD.HI.U32 R5, R8, R5, RZ ;  /* 0x0000000508051227 */ /* 0x008fca00078e00ff */
[----:B-1----:R-:W-:Y:S01]  /*1c860*/  @P1 SHF.R.U32.HI R0, RZ, R6, R5 ;  /* 0x00000006ff001219 */ /* 0x002fe20000011605 */
[----:B------:R-:W-:-:S04]  /*1c870*/  VIADD R5, R2, 0x3f ;  /* 0x0000003f02057836 */ /* 0x000fc80000000000 */
[----:B------:R-:W-:Y:S01]  /*1c880*/  IMAD.IADD R2, R17, 0x1, R0 ;  /* 0x0000000111027824 */ /* 0x000fe200078e0200 */
[----:B------:R-:W-:-:S04]  /*1c890*/  SHF.R.S32.HI R0, RZ, 0x1f, R5 ;  /* 0x0000001fff007819 */ /* 0x000fc80000011405 */
[----:B------:R-:W-:-:S04]  /*1c8a0*/  LEA.HI R0, R0, R5, RZ, 0x6 ;  /* 0x0000000500007211 */ /* 0x000fc800078f30ff */
[----:B------:R-:W-:Y:S01]  /*1c8b0*/  SHF.R.S32.HI R8, RZ, 0x6, R0 ;  /* 0x00000006ff087819 */ /* 0x000fe20000011400 */
[----:B------:R-:W-:-:S04]  /*1c8c0*/  VIADD R0, R2, -UR4 ;  /* 0x8000000402007c36 */ /* 0x000fc80008000000 */
[----:B------:R1:W-:Y:S01]  /*1c8d0*/  STL [R1+0x58], R8 ;  /* 0x0000580801007387 */ /* 0x0003e20000100800 */
[----:B--2---:R-:W-:Y:S01]  /*1c8e0*/  VIMNMX R5, R7, R8, PT ;  /* 0x0000000807057248 */ /* 0x004fe20003fe0100 */
[----:B-1----:R-:W-:Y:S06]  /*1c8f0*/  @!P2 BRA `(.L_x_2884) ;  /* 0x000000000044a947 */ /* 0x002fec0003800000 */
        /* <DEDUP_REMOVED lines=10> */
.L_x_2886:
[----:B------:R-:W-:-:S13]  /*1c9a0*/  ISETP.NE.AND P0, PT, R3, 0x1, PT ;  /* 0x000000010300780c */ /* 0x000fda0003f05270 */
[----:B------:R-:W1:Y:S02]  /*1c9b0*/  @P0 LDC.64 R6, c[0x0][0x9e8] ;  /* 0x00027a00ff060b82 */ /* 0x000e640000000a00 */
[----:B-1----:R-:W-:-:S05]  /*1c9c0*/  @P0 IMAD.HI.U32 R6, R2, R6, RZ ;  /* 0x0000000602060227 */ /* 0x002fca00078e00ff */
[----:B------:R-:W-:-:S07]  /*1c9d0*/  @P0 SHF.R.U32.HI R2, RZ, R7, R6 ;  /* 0x00000007ff020219 */ /* 0x000fce0000011606 */
.L_x_2887:
[----:B------:R-:W-:Y:S05]  /*1c9e0*/  BSYNC B0 ;  /* 0x0000000000007941 */ /* 0x000fea0003800000 */
.L_x_2885:
[----:B------:R-:W-:-:S05]  /*1c9f0*/  IMAD R2, R2, R3, RZ ;  /* 0x0000000302027224 */ /* 0x000fca00078e02ff */
[----:B------:R-:W-:-:S07]  /*1ca00*/  VIMNMX R0, R0, R2, !PT ;  /* 0x0000000200007248 */ /* 0x000fce0007fe0100 */
.L_x_2884:
[----:B------:R-:W-:Y:S01]  /*1ca10*/  SHF.R.S32.HI R2, RZ, 0x1f, R0 ;  /* 0x0000001fff027819 */ /* 0x000fe20000011400 */
[----:B------:R-:W-:Y:S01]  /*1ca20*/  BSSY B0, `(.L_x_2888) ;  /* 0x0000025000007945 */ /* 0x000fe20003800000 */
[----:B------:R-:W-:Y:S02]  /*1ca30*/  ISETP.NE.AND P1, PT, R4, RZ, PT ;  /* 0x000000ff0400720c */ /* 0x000fe40003f25270 */
[----:B------:R-:W-:-:S04]  /*1ca40*/  LEA.HI R2, R2, R0, RZ, 0x6 ;  /* 0x0000000002027211 */ /* 0x000fc800078f30ff */
[----:B------:R-:W-:-:S04]  /*1ca50*/  SHF.R.S32.HI R2, RZ, 0x6, R2 ;  /* 0x00000006ff027819 */ /* 0x000fc80000011402 */
[----:B------:R-:W-:-:S03]  /*1ca60*/  VIMNMX R8, RZ, R2, !PT ;  /* 0x00000002ff087248 */ /* 0x000fc60007fe0100 */
[----:B------:R-:W1:Y:S01]  /*1ca70*/  @!P1 LDC R4, c[0x0][0x9f0] ;  /* 0x00027c00ff049b82 */ /* 0x000e620000000800 */
[----:B------:R-:W-:Y:S01]  /*1ca80*/  ISETP.GT.AND P0, PT, R5, R8, PT ;  /* 0x000000080500720c */ /* 0x000fe20003f04270 */
[----:B------:R2:W-:Y:S04]  /*1ca90*/  STL [R1+0x34], R8 ;  /* 0x0000340801007387 */ /* 0x0005e80000100800 */
[----:B------:R2:W-:Y:S08]  /*1caa0*/  STL [R1+0x3c], RZ ;  /* 0x00003cff01007387 */ /* 0x0005f00000100800 */
[----:B--2---:R-:W-:Y:S05]  /*1cab0*/  @!P0 BRA `(.L_x_2889) ;  /* 0x00000000006c8947 */ /* 0x004fea0003800000 */
[-C--:B-1----:R-:W-:Y:S02]  /*1cac0*/  IABS R0, R4.reuse ;  /* 0x0000000400007213 */ /* 0x082fe40000000000 */
[----:B------:R-:W-:Y:S02]  /*1cad0*/  IABS R7, R4 ;  /* 0x0000000400077213 */ /* 0x000fe40000000000 */
[----:B------:R-:W1:Y:S03]  /*1cae0*/  I2F.RP R2, R0 ;  /* 0x0000000000027306 */ /* 0x000e660000209400 */
[----:B------:R-:W-:-:S05]  /*1caf0*/  IMAD.MOV R7, RZ, RZ, -R7 ;  /* 0x000000ffff077224 */ /* 0x000fca00078e0a07 */
[----:B-1----:R-:W1:Y:S02]  /*1cb00*/  MUFU.RCP R2, R2 ;  /* 0x0000000200027308 */ /* 0x002e640000001000 */
[----:B-1----:R-:W-:-:S06]  /*1cb10*/  VIADD R2, R2, 0xffffffe ;  /* 0x0ffffffe02027836 */ /* 0x002fcc0000000000 */
[----:B------:R-:W1:Y:S02]  /*1cb20*/  F2I.FTZ.U32.TRUNC.NTZ R3, R2 ;  /* 0x0000000200037305 */ /* 0x000e64000021f000 */
[----:B-1----:R-:W-:-:S04]  /*1cb30*/  IMAD.MOV R2, RZ, RZ, -R3 ;  /* 0x000000ffff027224 */ /* 0x002fc800078e0a03 */
        /* <DEDUP_REMOVED lines=19> */
.L_x_2889:
[----:B------:R-:W-:Y:S05]  /*1cc70*/  BSYNC B0 ;  /* 0x0000000000007941 */ /* 0x000fea0003800000 */
.L_x_2888:
[----:B------:R-:W3:Y:S04]  /*1cc80*/  LDL R0, [R1+0x3c] ;  /* 0x00003c0001007983 */ /* 0x000ee80000100800 */
[----:B--2---:R-:W3:Y:S01]  /*1cc90*/  LDL R2, [R1+0x50] ;  /* 0x0000500001027983 */ /* 0x004ee20000100800 */
[----:B------:R-:W-:Y:S01]  /*1cca0*/  BSSY B7, `(.L_x_2890) ;  /* 0x00004b2000077945 */ /* 0x000fe20003800000 */
[----:B---3--:R-:W-:-:S05]  /*1ccb0*/  IMAD R2, R2, R0, R8 ;  /* 0x0000000002027224 */ /* 0x008fca00078e0208 */
[----:B------:R-:W-:Y:S01]  /*1ccc0*/  VIADDMNMX R0, R2, R0, R5, PT ;  /* 0x0000000002007246 */ /* 0x000fe20003800105 */
        /* <DEDUP_REMOVED lines=10> */
[----:B------:R-:W3:Y:S01]  /*1cd70*/  LDC.64 R2, c[0x0][0xc60] ;  /* 0x00031800ff027b82 */ /* 0x000ee20000000a00 */
[----:B------:R-:W2:Y:S02]  /*1cd80*/  FLO.U32 R0, UR4 ;  /* 0x0000000400007d00 */ /* 0x000ea400080e0000 */
[----:B--2---:R-:W-:-:S06]  /*1cd90*/  ISETP.EQ.U32.AND P0, PT, R0, R5, PT ;  /* 0x000000050000720c */ /* 0x004fcc0003f02070 */
[----:B------:R-:W3:Y:S07]  /*1cda0*/  POPC R5, UR4 ;  /* 0x0000000400057d09 */ /* 0x000eee0008000000 */
[----:B---3--:R-:W2:Y:S01]  /*1cdb0*/  @P0 ATOMG.E.ADD.STRONG.GPU PT, R3, desc[UR42][R2.64], R5 ;  /* 0x00000005020309a8 */ /* 0x008ea200081ee1ea */
[----:B-1----:R-:W1:Y:S02]  /*1cdc0*/  S2R R4, SR_LTMASK ;  /* 0x0000000000047919 */ /* 0x002e640000003900 */
[----:B-1----:R-:W-:-:S04]  /*1cdd0*/  LOP3.LUT R4, R4, UR4, RZ, 0xc0, !PT ;  /* 0x0000000404047c12 */ /* 0x002fc8000f8ec0ff */
[----:B------:R-:W1:Y:S01]  /*1cde0*/  POPC R7, R4 ;  /* 0x0000000400077309 */ /* 0x000e620000000000 */
[----:B--2---:R-:W1:Y:S02]  /*1cdf0*/  SHFL.IDX PT, R0, R3, R0, 0x1f ;  /* 0x00001f0003007589 */ /* 0x004e6400000e0000 */
[----:B-1----:R-:W-:-:S05]  /*1ce00*/  IADD3 R0, R0, UR37, R7 ;  /* 0x0000002500007c10 */ /* 0x002fca000fffe007 */
[----:B------:R2:W-:Y:S01]  /*1ce10*/  STL [R1], R0 ;  /* 0x0000000001007387 */ /* 0x0005e20000100800 */
[----:B------:R-:W-:Y:S05]  /*1ce20*/  BRA `(.L_x_2892) ;  /* 0x0000004800647947 */ /* 0x000fea0003800000 */
.L_x_2891:
        /* <DEDUP_REMOVED lines=19> */
[----:B01----:R-:W-:Y:S05]  /*1cf60*/  CALL.ABS.NOINC R2 ;  /* 0x0000000002007343 */ /* 0x003fea0003c00000 */
.L_x_2894:
[----:B------:R-:W-:Y:S05]  /*1cf70*/  BSYNC B6 ;  /* 0x0000000000067941 */ /* 0x000fea0003800000 */
.L_x_2893:
        /* <DEDUP_REMOVED lines=8> */
[----:B------:R2:W3:Y:S01]  /*1d000*/  LDC.64 R2, c[0x4][R17] ;  /* 0x0100000011027b82 */ /* 0x0004e20000000a00 */
[----:B-1----:R-:W-:Y:S02]  /*1d010*/  IMAD.U32 R4, RZ, RZ, UR6 ;  /* 0x00000006ff047e24 */ /* 0x002fe4000f8e00ff */
[----:B------:R-:W-:Y:S02]  /*1d020*/  IMAD.U32 R5, RZ, RZ, UR7 ;  /* 0x00000007ff057e24 */ /* 0x000fe4000f8e00ff */
[----:B------:R-:W-:Y:S02]  /*1d030*/  IMAD.U32 R6, RZ, RZ, UR8 ;  /* 0x00000008ff067e24 */ /* 0x000fe4000f8e00ff */
[----:B------:R-:W-:-:S02]  /*1d040*/  IMAD.U32 R7, RZ, RZ, UR9 ;  /* 0x00000009ff077e24 */ /* 0x000fc4000f8e00ff */
[----:B------:R-:W-:Y:S02]  /*1d050*/  IMAD.U32 R10, RZ, RZ, UR4 ;  /* 0x00000004ff0a7e24 */ /* 0x000fe4000f8e00ff */
[----:B------:R-:W-:Y:S02]  /*1d060*/  IMAD.U32 R11, RZ, RZ, UR5 ;  /* 0x00000005ff0b7e24 */ /* 0x000fe4000f8e00ff */
[----:B------:R-:W-:Y:S02]  /*1d070*/  IMAD.MOV.U32 R8, RZ, RZ, 0x70 ;  /* 0x00000070ff087424 */ /* 0x000fe400078e00ff */
[----:B------:R-:W-:Y:S02]  /*1d080*/  IMAD.MOV.U32 R12, RZ, RZ, 0x1 ;  /* 0x00000001ff0c7424 */ /* 0x000fe400078e00ff */
[----:B--2---:R-:W-:-:S07]  /*1d090*/  IMAD.MOV.U32 R13, RZ, RZ, RZ ;  /* 0x000000ffff0d7224 */ /* 0x004fce00078e00ff */
[----:B------:R-:W-:-:S07]  /*1d0a0*/  LEPC R20, `(.L_x_2897) ;  /* 0x000000001014794e */ /* 0x000fce0000000000 */
[----:B0--3--:R-:W-:Y:S05]  /*1d0b0*/  CALL.ABS.NOINC R2 ;  /* 0x0000000002007343 */ /* 0x009fea0003c00000 */
.L_x_2897:
        /* <DEDUP_REMOVED lines=15> */
.L_x_2896:
[----:B------:R-:W-:Y:S05]  /*1d1b0*/  BSYNC B6 ;  /* 0x0000000000067941 */ /* 0x000fea0003800000 */
.L_x_2895:
[----:B------:R-:W2:Y:S01]  /*1d1c0*/  LDL R0, [R1+0xc] ;  /* 0x00000c0001007983 */ /* 0x000ea20000100800 */
[----:B------:R-:W-:Y:S02]  /*1d1d0*/  ULDC.64 UR4, c[0x0][0x9f8] ;  /* 0x00027e0000047ab9 */ /* 0x000fe40000000a00 */
[----:B------:R-:W-:Y:S01]  /*1d1e0*/  ISETP.NE.U32.AND P0, PT, RZ, UR4, PT ;  /* 0x00000004ff007c0c */ /* 0x000fe2000bf05070 */
[----:B------:R-:W3:Y:S03]  /*1d1f0*/  LDL R17, [R1+0x30] ;  /* 0x0000300001117983 */ /* 0x000ee60000100800 */
[----:B------:R-:W-:Y:S01]  /*1d200*/  ISETP.NE.AND.EX P0, PT, RZ, UR5, PT, P0 ;  /* 0x00000005ff007c0c */ /* 0x000fe2000bf05300 */
[----:B------:R-:W-:-:S12]  /*1d210*/  ULDC.64 UR4, c[0x0][0xa08] ;  /* 0x0002820000047ab9 */ /* 0x000fd80000000a00 */
[----:B------:R-:W4:Y:S01]  /*1d220*/  @P0 LDC.64 R2, c[0x0][0x9f8] ;  /* 0x00027e00ff020b82 */ /* 0x000f220000000a00 */
[----:B--2---:R-:W-:Y:S02]  /*1d230*/  IMAD.MOV.U32 R7, RZ, RZ, R0 ;  /* 0x000000ffff077224 */ /* 0x004fe400078e0000 */
[----:B----4-:R-:W-:-:S05]  /*1d240*/  @P0 IMAD.WIDE R2, R0, 0x4, R2 ;  /* 0x0000000400020825 */ /* 0x010fca00078e0202 */
[----:B------:R2:W4:Y:S01]  /*1d250*/  @P0 LDG.E R7, desc[UR42][R2.64] ;  /* 0x0000002a02070981 */ /* 0x000522000c1e1900 */
[----:B---3--:R-:W-:Y:S01]  /*1d260*/  VIADD R0, R17, 0xffffffff ;  /* 0xffffffff11007836 */ /* 0x008fe20000000000 */
[----:B--2---:R-:W2:Y:S02]  /*1d270*/  LDC.64 R2, c[0x0][0x418] ;  /* 0x00010600ff027b82 */ /* 0x004ea40000000a00 */
[----:B--2---:R-:W-:Y:S01]  /*1d280*/  LOP3.LUT P0, RZ, R2, UR4, RZ, 0xfc, !PT ;  /* 0x0000000402ff7c12 */ /* 0x004fe2000f80fcff */
[----:B------:R-:W-:-:S03]  /*1d290*/  UMOV UR4, 0xffffffff ;  /* 0xffffffff00047882 */ /* 0x000fc60000000000 */
[----:B------:R-:W-:Y:S02]  /*1d2a0*/  LOP3.LUT P0, RZ, R3, UR5, RZ, 0xfc, P0 ;  /* 0x0000000503ff7c12 */ /* 0x000fe4000800fcff */
[----:B----4-:R-:W-:Y:S01]  /*1d2b0*/  SHF.R.S32.HI R8, RZ, 0x1f, R7 ;  /* 0x0000001fff087819 */ /* 0x010fe20000011407 */
        /* <DEDUP_REMOVED lines=8> */
.L_x_3058:
[----:B-1----:R-:W4:Y:S01]  /*1d340*/  LDL.LU R4, [R1+0x1c] ;  /* 0x00001c0001047983 */ /* 0x002f220000300800 */
[----:B------:R-:W-:Y:S02]  /*1d350*/  PLOP3.LUT P1, PT, PT, PT, PT, 0x8, 0x0 ;  /* 0x000000000000781c */ /* 0x000fe40003f2e170 */
[----:B---3--:R-:W-:Y:S01]  /*1d360*/  ISETP.NE.AND P0, PT, R14, RZ, PT ;  /* 0x000000ff0e00720c */ /* 0x008fe20003f05270 */
[----:B------:R1:W-:Y:S01]  /*1d370*/  STL [R1+0x2c], R0 ;  /* 0x00002c0001007387 */ /* 0x0003e20000100800 */
[----:B----4-:R-:W-:-:S09]  /*1d380*/  LOP3.LUT R4, R4, 0xfffffffe, RZ, 0xc0, !PT ;  /* 0xfffffffe04047812 */ /* 0x010fd200078ec0ff */
[----:B------:R-:W-:-:S05]  /*1d390*/  @P1 LOP3.LUT R4, R4, 0x1, RZ, 0xfc, !PT ;  /* 0x0000000104041812 */ /* 0x000fca00078efcff */
[----:B------:R1:W-:Y:S01]  /*1d3a0*/  STL [R1+0x1c], R4 ;  /* 0x00001c0401007387 */ /* 0x0003e20000100800 */
[----:B------:R-:W-:Y:S05]  /*1d3b0*/  @P0 BRA `(.L_x_2899) ;  /* 0x00000004000c0947 */ /* 0x000fea0003800000 */
[----:B------:R-:W-:-:S03]  /*1d3c0*/  UMOV UR4, 0xffffffff ;  /* 0xffffffff00047882 */ /* 0x000fc60000000000 */
[----:B------:R-:W-:Y:S05]  /*1d3d0*/  BRA.DIV UR4, `(.L_x_2900) ;  /* 0x0000006a04607947 */ /* 0x000fea000b800000 */
[----:B------:R-:W-:-:S13]  /*1d3e0*/  ELECT P6, URZ, PT ;  /* 0x00000000003f782f */ /* 0x000fda00038c0000 */
.L_x_3061:
[----:B------:R-:W-:Y:S05]  /*1d3f0*/  @!P6 BRA `(.L_x_2899) ;  /* 0x0000000000fce947 */ /* 0x000fea0003800000 */
[----:B------:R-:W-:-:S04]  /*1d400*/  ISETP.NE.U32.AND P0, PT, R2, RZ, PT ;  /* 0x000000ff0200720c */ /* 0x000fc80003f05070 */
[----:B------:R-:W-:-:S13]  /*1d410*/  ISETP.NE.AND.EX P0, PT, R3, RZ, PT, P0 ;  /* 0x000000ff0300720c */ /* 0x000fda0003f05300 */
[----:B------:R-:W-:Y:S05]  /*1d420*/  @!P0 BRA `(.L_x_2901) ;  /* 0x0000000000508947 */ /* 0x000fea0003800000 */
[----:B------:R-:W3:Y:S01]  /*1d430*/  LDC R6, c[0x0][0x43c] ;  /* 0x00010f00ff067b82 */ /* 0x000ee20000000800 */
[----:B------:R-:W-:Y:S01]  /*1d440*/  IMAD.MOV.U32 R9, RZ, RZ, R0 ;  /* 0x000000ffff097224 */ /* 0x000fe200078e0000 */
[----:B------:R-:W-:-:S03]  /*1d450*/  ULDC.64 UR4, c[0x0][0x428] ;  /* 0x00010a0000047ab9 */ /* 0x000fc60000000a00 */
[----:B-1----:R-:W-:Y:S01]  /*1d460*/  IMAD.MOV.U32 R0, RZ, RZ, R9 ;  /* 0x000000ffff007224 */ /* 0x002fe200078e0009 */
[----:B---3--:R-:W-:-:S13]  /*1d470*/  ISETP.NE.AND P0, PT, R6, 0x1, PT ;  /* 0x000000010600780c */ /* 0x008fda0003f05270 */
        /* <DEDUP_REMOVED lines=15> */
.L_x_2901:
[----:B---3--:R-:W3:Y:S01]  /*1d570*/  LDL R2, [R1+0x14] ;  /* 0x0000140001027983 */ /* 0x008ee20000100800 */
[----:B-1----:R-:W-:Y:S01]  /*1d580*/  IMAD R0, R19, 0x8, R18 ;  /* 0x0000000813007824 */ /* 0x002fe200078e0212 */
[----:B---3--:R-:W-:-:S04]  /*1d590*/  SHF.L.U32 R2, R2, 0x1f, RZ ;  /* 0x0000001f02027819 */ /* 0x008fc800000006ff */
[----:B------:R-:W1:Y:S02]  /*1d5a0*/  SYNCS.PHASECHK.TRANS64.TRYWAIT P0, [R0+URZ+0x28c40], R2 ;  /* 0x028c4002000075a7 */ /* 0x000e64000800017f */
[----:B-1----:R-:W-:Y:S05]  /*1d5b0*/  @!P0 BRA `(.L_x_2902) ;  /* 0x0000006800088947 */ /* 0x002fea0003800000 */
.L_x_3062:
[----:B------:R-:W3:Y:S02]  /*1d5c0*/  S2R R3, SR_TID.X ;  /* 0x0000000000037919 */ /* 0x000ee40000002100 */
[----:B---3--:R-:W-:-:S04]  /*1d5d0*/  LOP3.LUT R3, R3, 0x7f, RZ, 0xc0, !PT ;  /* 0x0000007f03037812 */ /* 0x008fc800078ec0ff */
[----:B------:R-:W-:-:S13]  /*1d5e0*/  ISETP.NE.AND P0, PT, R3, RZ, PT ;  /* 0x000000ff0300720c */ /* 0x000fda0003f05270 */
        /* <DEDUP_REMOVED lines=8> */
.L_x_2903:
[----:B------:R-:W3:Y:S04]  /*1d670*/  LDL R4, [R1+0x2c] ;  /* 0x00002c0001047983 */ /* 0x000ee80000100800 */
[----:B------:R-:W4:Y:S04]  /*1d680*/  LDL R3, [R1+0x20] ;  /* 0x0000200001037983 */ /* 0x000f280000100800 */
[----:B-1----:R-:W2:Y:S01]  /*1d690*/  LDL.LU R2, [R1+0x1c] ;  /* 0x00001c0001027983 */ /* 0x002ea20000300800 */
        /* <DEDUP_REMOVED lines=12> */
[----:B---3--:R-:W-:Y:S02]  /*1d760*/  R2UR UR11, R4 ;  /* 0x00000000040b72ca */ /* 0x008fe400000e0000 */
[----:B----4-:R-:W-:Y:S02]  /*1d770*/  R2UR UR4, R3 ;  /* 0x00000000030472ca */ /* 0x010fe400000e0000 */
[----:B--2---:R-:W-:-:S04]  /*1d780*/  LOP3.LUT R2, R2, 0xfffffffe, RZ, 0xc0, !PT ;  /* 0xfffffffe02027812 */ /* 0x004fc800078ec0ff */
[----:B------:R-:W-:-:S07]  /*1d790*/  @P0 LOP3.LUT R2, R2, 0x1, RZ, 0xfc, !PT ;  /* 0x0000000102020812 */ /* 0x000fce00078efcff */
[----:B------:R-:W-:Y:S01]  /*1d7a0*/  ULEA UR11, UR11, UR4, 0x6 ;  /* 0x000000040b0b7291 */ /* 0x000fe2000f8e303f */
[----:B------:R3:W-:Y:S02]  /*1d7b0*/  STL [R1+0x1c], R2 ;  /* 0x00001c0201007387 */ /* 0x0007e40000100800 */
[----:B------:R-:W-:-:S06]  /*1d7c0*/  UMOV UR4, 0x0 ;  /* 0x0000000000047882 */ /* 0x000fcc0000000000 */
[----:B------:R3:W-:Y:S01]  /*1d7d0*/  UTMALDG.4D [UR8], [UR6], desc[UR4] ;  /* 0x00000408060075b4 */ /* 0x0007e20008019000 */
[----:B------:R-:W-:Y:S02]  /*1d7e0*/  NOP ;  /* 0x0000000000007918 */ /* 0x000fe40000000000 */
.L_x_2899:
[----:B------:R-:W1:Y:S01]  /*1d7f0*/  LDL.LU R3, [R1+0x40] ;  /* 0x0000400001037983 */ /* 0x000e620000300800 */
[----:B------:R-:W-:Y:S05]  /*1d800*/  WARPSYNC.ALL ;  /* 0x0000000000007948 */ /* 0x000fea0003800000 */
[----:B---3--:R-:W-:Y:S01]  /*1d810*/  ULDC.64 UR4, c[0x0][0x298] ;  /* 0x0000a60000047ab9 */ /* 0x008fe20000000a00 */
[----:B------:R-:W-:Y:S01]  /*1d820*/  BSSY B6, `(.L_x_2904) ;  /* 0x000001c000067945 */ /* 0x000fe20003800000 */
[----:B------:R-:W-:Y:S01]  /*1d830*/  BAR.SYNC.DEFER_BLOCKING 0x8, 0x100 ;  /* 0x0204000000007b1d */ /* 0x000fe20000010000 */
[----:B-1----:R-:W-:Y:S01]  /*1d840*/  SHF.R.S32.HI R0, RZ, 0x1f, R3 ;  /* 0x0000001fff007819 */ /* 0x002fe20000011403 */
[----:B------:R-:W-:-:S04]  /*1d850*/  IMAD.WIDE.U32 R4, R3, UR4, RZ ;  /* 0x0000000403047c25 */ /* 0x000fc8000f8e00ff */
        /* <DEDUP_REMOVED lines=17> */
[----:B------:R-:W-:Y:S02]  /*1d970*/  IMAD.U32 R10, RZ, RZ, UR8 ;  /* 0x00000008ff0a7e24 */ /* 0x000fe4000f8e00ff */
[----:B------:R-:W-:Y:S02]  /*1d980*/  IMAD.U32 R11, RZ, RZ, UR9 ;  /* 0x00000009ff0b7e24 */ /* 0x000fe4000f8e00ff */
[----:B------:R-:W-:Y:S02]  /*1d990*/  IMAD.MOV.U32 R8, RZ, RZ, 0x70 ;  /* 0x00000070ff087424 */ /* 0x000fe400078e00ff */
[----:B------:R-:W-:Y:S02]  /*1d9a0*/  IMAD.MOV.U32 R12, RZ, RZ, 0x1 ;  /* 0x00000001ff0c7424 */ /* 0x000fe400078e00ff */
[----:B------:R-:W-:-:S07]  /*1d9b0*/  IMAD.MOV.U32 R13, RZ, RZ, RZ ;  /* 0x000000ffff0d7224 */ /* 0x000fce00078e00ff */
[----:B------:R-:W-:-:S07]  /*1d9c0*/  LEPC R20, `(.L_x_2905) ;  /* 0x000000001014794e */ /* 0x000fce0000000000 */
[----:B01----:R-:W-:Y:S05]  /*1d9d0*/  CALL.ABS.NOINC R2 ;  /* 0x0000000002007343 */ /* 0x003fea0003c00000 */
.L_x_2905:
[----:B------:R-:W-:Y:S05]  /*1d9e0*/  BSYNC B6 ;  /* 0x0000000000067941 */ /* 0x000fea0003800000 */
.L_x_2904:
[----:B-1----:R-:W3:Y:S01]  /*1d9f0*/  LDL.LU R0, [R1+0x40] ;  /* 0x0000400001007983 */ /* 0x002ee20000300800 */
[----:B------:R-:W-:Y:S01]  /*1da00*/  ULDC.64 UR6, c[0x0][0xa00] ;  /* 0x0002800000067ab9 */ /* 0x000fe20000000a00 */
[----:B------:R-:W-:Y:S01]  /*1da10*/  ULDC.64 UR4, c[0x0][0x2d8] ;  /* 0x0000b60000047ab9 */ /* 0x000fe20000000a00 */
[----:B--2---:R-:W1:Y:S01]  /*1da20*/  LDC R7, c[0x0][0x448] ;  /* 0x00011200ff077b82 */ /* 0x004e620000000800 */
[----:B------:R-:W3:Y:S04]  /*1da30*/  LDL.LU.64 R2, [R1+0x48] ;  /* 0x0000480001027983 */ /* 0x000ee80000300a00 */
[----:B------:R-:W2:Y:S04]  /*1da40*/  LDL R5, [R1+0xc] ;  /* 0x00000c0001057983 */ /* 0x000ea80000100800 */
[----:B------:R-:W4:Y:S01]  /*1da50*/  LDL R12, [R1+0x28] ;  /* 0x00002800010c7983 */ /* 0x000f220000100800 */
[----:B------:R-:W-:Y:S01]  /*1da60*/  ISETP.NE.U32.AND P0, PT, RZ, UR6, PT ;  /* 0x00000006ff007c0c */ /* 0x000fe2000bf05070 */
[----:B------:R-:W-:-:S03]  /*1da70*/  ULDC UR6, c[0x0][0x2b8] ;  /* 0x0000ae0000067ab9 */ /* 0x000fc60000000800 */
[----:B------:R-:W-:Y:S01]  /*1da80*/  ISETP.NE.AND.EX P0, PT, RZ, UR7, PT, P0 ;  /* 0x00000007ff007c0c */ /* 0x000fe2000bf05300 */
[----:B------:R-:W0:Y:S02]  /*1da90*/  S2R R8, SR_TID.X ;  /* 0x0000000000087919 */ /* 0x000e240000002100 */
[----:B0-----:R-:W-:Y:S02]  /*1daa0*/  IMAD.SHL.U32 R8, R8, 0x10, RZ ;  /* 0x0000001008087824 */ /* 0x001fe400078e00ff */
[----:B---3--:R-:W-:Y:S01]  /*1dab0*/  IMAD.MOV.U32 R3, RZ, RZ, R0 ;  /* 0x000000ffff037224 */ /* 0x008fe200078e0000 */
[----:B--2---:R-:W-:-:S04]  /*1dac0*/  SHF.R.S32.HI R0, RZ, 0x1f, R5 ;  /* 0x0000001fff007819 */ /* 0x004fc80000011405 */
[----:B------:R-:W-:Y:S02]  /*1dad0*/  SEL R4, R0, RZ, !P0 ;  /* 0x000000ff00047207 */ /* 0x000fe40004000000 */
[----:B------:R-:W-:Y:S02]  /*1dae0*/  SEL R0, R5, RZ, !P0 ;  /* 0x000000ff05007207 */ /* 0x000fe40004000000 */
[----:B------:R-:W0:Y:S01]  /*1daf0*/  S2R R5, SR_TID.X ;  /* 0x0000000000057919 */ /* 0x000e220000002100 */
[----:B------:R-:W-:-:S04]  /*1db00*/  IMAD.WIDE.U32 R2, R16, UR4, R2 ;  /* 0x0000000410027c25 */ /* 0x000fc8000f8e0002 */
[----:B------:R-:W-:Y:S01]  /*1db10*/  IMAD R3, R16, UR5, R3 ;  /* 0x0000000510037c24 */ /* 0x000fe2000f8e0203 */
[----:B------:R-:W-:Y:S02]  /*1db20*/  ULDC.64 UR4, c[0x0][0x2e0] ;  /* 0x0000b80000047ab9 */ /* 0x000fe40000000a00 */
[----:B------:R-:W-:Y:S02]  /*1db30*/  IMAD R4, R4, UR4, RZ ;  /* 0x0000000404047c24 */ /* 0x000fe4000f8e02ff */
[----:B------:R-:W-:-:S04]  /*1db40*/  IMAD.WIDE.U32 R2, R0, UR4, R2 ;  /* 0x0000000400027c25 */ /* 0x000fc8000f8e0002 */
[----:B------:R-:W-:Y:S01]  /*1db50*/  IMAD R0, R0, UR5, R4 ;  /* 0x0000000500007c24 */ /* 0x000fe2000f8e0204 */
[----:B-1----:R-:W-:Y:S01]  /*1db60*/  ISETP.NE.AND P0, PT, R7, 0x1, PT ;  /* 0x000000010700780c */ /* 0x002fe20003f05270 */
[----:B------:R-:W1:Y:S01]  /*1db70*/  S2R R9, SR_TID.X ;  /* 0x0000000000097919 */ /* 0x000e620000002100 */
[----:B------:R-:W-:-:S11]  /*1db80*/  ULDC.64 UR4, c[0x0][0x2d0] ;  /* 0x0000b40000047ab9 */ /* 0x000fd60000000a00 */
[----:B------:R-:W2:Y:S01]  /*1db90*/  @P0 LDC R6, c[0x0][0x450] ;  /* 0x00011400ff060b82 */ /* 0x000ea20000000800 */
[----:B0-----:R-:W-:-:S04]  /*1dba0*/  LOP3.LUT R5, R5, 0x7f, RZ, 0xc0, !PT ;  /* 0x0000007f05057812 */ /* 0x001fc800078ec0ff */
[----:B------:R-:W-:-:S04]  /*1dbb0*/  SHF.R.U32.HI R5, RZ, 0x3, R5 ;  /* 0x00000003ff057819 */ /* 0x000fc80000011605 */
[----:B------:R-:W-:Y:S02]  /*1dbc0*/  LOP3.LUT R8, R5, 0x70, R8, 0xf8, !PT ;  /* 0x0000007005087812 */ /* 0x000fe400078ef808 */
[----:B------:R-:W0:Y:S03]  /*1dbd0*/  @P0 LDC R5, c[0x0][0x44c] ;  /* 0x00011300ff050b82 */ /* 0x000e260000000800 */
[----:B----4-:R-:W-:Y:S02]  /*1dbe0*/  IMAD.IADD R4, R8, 0x1, R12 ;  /* 0x0000000108047824 */ /* 0x010fe400078e020c */
[----:B------:R3:W5:Y:S01]  /*1dbf0*/  LDL R8, [R1+0x60] ;  /* 0x0000600001087983 */ /* 0x0007620000100800 */
[----:B------:R-:W-:Y:S02]  /*1dc00*/  IMAD.IADD R3, R3, 0x1, R0 ;  /* 0x0000000103037824 */ /* 0x000fe400078e0200 */
[----:B------:R-:W-:Y:S01]  /*1dc10*/  IMAD.MOV.U32 R0, RZ, RZ, R4 ;  /* 0x000000ffff007224 */ /* 0x000fe200078e0004 */
[----:B------:R-:W4:Y:S01]  /*1dc20*/  S2R R10, SR_TID.X ;  /* 0x00000000000a7919 */ /* 0x000f220000002100 */
[----:B0-----:R-:W-:-:S05]  /*1dc30*/  @P0 IMAD.HI.U32 R5, R4, R5, RZ ;  /* 0x0000000504050227 */ /* 0x001fca00078e00ff */
[----:B--2---:R-:W-:-:S05]  /*1dc40*/  @P0 SHF.R.U32.HI R0, RZ, R6, R5 ;  /* 0x00000006ff000219 */ /* 0x004fca0000011605 */
        /* <DEDUP_REMOVED lines=9> */
[----:B-1----:R-:W-:-:S04]  /*1dce0*/  IMAD.SHL.U32 R9, R9, 0x8, RZ ;  /* 0x0000000809097824 */ /* 0x002fc800078e00ff */
        /* <DEDUP_REMOVED lines=12> */
[----:B---3--:R-:W-:Y:S08]  /*1ddb0*/  BRA.DIV UR4, `(.L_x_2906) ;  /* 0x00000062041c7947 */ /* 0x008ff0000b800000 */
        /* <DEDUP_REMOVED lines=34> */
.L_x_3071:
        /* <DEDUP_REMOVED lines=10> */
.L_x_2907:
        /* <DEDUP_REMOVED lines=18> */
.L_x_3072:
[----:B------:R-:W-:Y:S05]  /*1e1a0*/  BSYNC B0 ;  /* 0x0000000000007941 */ /* 0x000fea0003800000 */
.L_x_2908:
        /* <DEDUP_REMOVED lines=13> */
.L_x_3073:
[----:B------:R-:W-:Y:S05]  /*1e280*/  BSYNC B1 ;  /* 0x0000000000017941 */ /* 0x000fea0003800000 */
.L_x_2912:
        /* <DEDUP_REMOVED lines=9> */
.L_x_2915:
[----:B------:R-:W-:Y:S05]  /*1e320*/  BSYNC B1 ;  /* 0x0000000000017941 */ /* 0x000fea0003800000 */
.L_x_2914:
        /* <DEDUP_REMOVED lines=12> */
.L_x_2916:
        /* <DEDUP_REMOVED lines=15> */
.L_x_2917:
        /* <DEDUP_REMOVED lines=15> */
.L_x_2918:
        /* <DEDUP_REMOVED lines=15> */
.L_x_2919:
        /* <DEDUP_REMOVED lines=15> */
.L_x_2920:
        /* <DEDUP_REMOVED lines=15> */
.L_x_2921:
        /* <DEDUP_REMOVED lines=15> */
.L_x_2922:
        /* <DEDUP_REMOVED lines=15> */
.L_x_2923:
        /* <DEDUP_REMOVED lines=10> */
.L_x_2911:
[----:B------:R-:W-:Y:S05]  /*1eb20*/  BSYNC B0 ;  /* 0x0000000000007941 */ /* 0x000fea0003800000 */
.L_x_2910:
        /* <DEDUP_REMOVED lines=8> */
[----:B------:R-:W4:Y:S04]  /*1ebb0*/  LDL.LU R7, [R1+0x58] ;  /* 0x0000580001077983 */ /* 0x000f280000300800 */
[----:B------:R-:W5:Y:S04]  /*1ebc0*/  LDL.LU R6, [R1+0x34] ;  /* 0x0000340001067983 */ /* 0x000f680000300800 */
[----:B------:R-:W5:Y:S01]  /*1ebd0*/  LDL.LU R4, [R1+0x5c] ;  /* 0x00005c0001047983 */ /* 0x000f620000300800 */
[----:B------:R-:W-:Y:S01]  /*1ebe0*/  BSSY B2, `(.L_x_2926) ;  /* 0x00000e9000027945 */ /* 0x000fe20003800000 */
[----:B--2---:R-:W-:-:S04]  /*1ebf0*/  VIADD R2, R9, 0x1 ;  /* 0x0000000109027836 */ /* 0x004fc80000000000 */
[----:B---3--:R-:W-:Y:S01]  /*1ec00*/  IMAD R2, R2, R8, RZ ;  /* 0x0000000802027224 */ /* 0x008fe200078e02ff */
[----:B------:R-:W-:Y:S02]  /*1ec10*/  LOP3.LUT R8, RZ, R5, RZ, 0x33, !PT ;  /* 0x00000005ff087212 */ /* 0x000fe400078e33ff */
[----:B----4-:R-:W-:Y:S02]  /*1ec20*/  LOP3.LUT R3, RZ, R7, RZ, 0x33, !PT ;  /* 0x00000007ff037212 */ /* 0x010fe400078e33ff */
        /* <DEDUP_REMOVED lines=44> */
.L_x_2930:
        /* <DEDUP_REMOVED lines=8> */
.L_x_3074:
[----:B------:R-:W-:Y:S05]  /*1ef70*/  BSYNC B3 ;  /* 0x0000000000037941 */ /* 0x000fea0003800000 */
.L_x_2931:
        /* <DEDUP_REMOVED lines=9> */
.L_x_2934:
[----:B------:R-:W-:Y:S05]  /*1f010*/  BSYNC B3 ;  /* 0x0000000000037941 */ /* 0x000fea0003800000 */
.L_x_2933:
        /* <DEDUP_REMOVED lines=12> */
.L_x_2935:
        /* <DEDUP_REMOVED lines=13> */
.L_x_3075:
[----:B------:R-:W-:Y:S05]  /*1f1b0*/  BSYNC B3 ;  /* 0x0000000000037941 */ /* 0x000fea0003800000 */
.L_x_2936:
        /* <DEDUP_REMOVED lines=11> */
.L_x_2939:
[----:B------:R-:W-:Y:S05]  /*1f270*/  BSYNC B3 ;  /* 0x0000000000037941 */ /* 0x000fea0003800000 */
.L_x_2938:
        /* <DEDUP_REMOVED lines=9> */
.L_x_2940:
        /* <DEDUP_REMOVED lines=15> */
.L_x_2941:
        /* <DEDUP_REMOVED lines=15> */
.L_x_2942:
        /* <DEDUP_REMOVED lines=15> */
.L_x_2943:
        /* <DEDUP_REMOVED lines=15> */
.L_x_2944:
        /* <DEDUP_REMOVED lines=15> */
.L_x_2945:
        /* <DEDUP_REMOVED lines=15> */
.L_x_2946:
        /* <DEDUP_REMOVED lines=15> */
.L_x_2947:
        /* <DEDUP_REMOVED lines=10> */
.L_x_2929:
[----:B------:R-:W-:Y:S05]  /*1fa40*/  BSYNC B1 ;  /* 0x0000000000017941 */ /* 0x000fea0003800000 */
.L_x_2928:
[----:B------:R-:W2:Y:S02]  /*1fa50*/  LDL.LU R5, [R1+0x30] ;  /* 0x0000300001057983 */ /* 0x000ea40000300800 */
[----:B--2---:R-:W-:-:S07]  /*1fa60*/  VIADD R0, R5, 0xfffffffd ;  /* 0xfffffffd05007836 */ /* 0x004fce0000000000 */
.L_x_2927:
[----:B------:R-:W-:Y:S05]  /*1fa70*/  BSYNC B2 ;  /* 0x0000000000027941 */ /* 0x000fea0003800000 */
.L_x_2926:
[----:B------:R-:W-:-:S05]  /*1fa80*/  VIADD R8, R8, 0xfffffffe ;  /* 0xfffffffe08087836 */ /* 0x000fca0000000000 */
[----:B------:R-:W-:-:S13]  /*1fa90*/  ISETP.NE.AND P0, PT, R8, R4, PT ;  /* 0x000000040800720c */ /* 0x000fda0003f05270 */
[----:B------:R-:W-:Y:S05]  /*1faa0*/  @!P0 BRA `(.L_x_2925) ;  /* 0x0000001800d88947 */ /* 0x000fea0003800000 */
.L_x_2988:
        /* <DEDUP_REMOVED lines=35> */
.L_x_2950:
        /* <DEDUP_REMOVED lines=8> */
.L_x_3076:
[----:B------:R-:W-:Y:S05]  /*1fd60*/  BSYNC B2 ;  /* 0x0000000000027941 */ /* 0x000fea0003800000 */
.L_x_2951:
        /* <DEDUP_REMOVED lines=9> */
.L_x_2954:
[----:B------:R-:W-:Y:S05]  /*1fe00*/  BSYNC B2 ;  /* 0x0000000000027941 */ /* 0x000fea0003800000 */
.L_x_2953:
        /* <DEDUP_REMOVED lines=12> */
.L_x_2955:
        /* <DEDUP_REMOVED lines=13> */
.L_x_3077:
[----:B------:R-:W-:Y:S05]  /*1ffa0*/  BSYNC B2 ;  /* 0x0000000000027941 */ /* 0x000fea0003800000 */
.L_x_2956:
        /* <DEDUP_REMOVED lines=11> */
.L_x_2959:
[----:B------:R-:W-:Y:S05]  /*20060*/  BSYNC B2 ;  /* 0x0000000000027941 */ /* 0x000fea0003800000 */
.L_x_2958:
        /* <DEDUP_REMOVED lines=9> */
.L_x_2960:
        /* <DEDUP_REMOVED lines=15> */
.L_x_2961:
        /* <DEDUP_REMOVED lines=15> */
.L_x_2962:
        /* <DEDUP_REMOVED lines=15> */
.L_x_2963:
        /* <DEDUP_REMOVED lines=15> */
.L_x_2964:
        /* <DEDUP_REMOVED lines=15> */
.L_x_2965:
        /* <DEDUP_REMOVED lines=15> */
.L_x_2966:
        /* <DEDUP_REMOVED lines=15> */
.L_x_2967:
        /* <DEDUP_REMOVED lines=10> */
.L_x_2949:
[----:B------:R-:W-:Y:S05]  /*20830*/  BSYNC B1 ;  /* 0x0000000000017941 */ /* 0x000fea0003800000 */
.L_x_2948:
        /* <DEDUP_REMOVED lines=35> */
.L_x_2970:
        /* <DEDUP_REMOVED lines=8> */
.L_x_3078:
[----:B------:R-:W-:Y:S05]  /*20af0*/  BSYNC B2 ;  /* 0x0000000000027941 */ /* 0x000fea0003800000 */
.L_x_2971:
        /* <DEDUP_REMOVED lines=9> */
.L_x_2974:
[----:B------:R-:W-:Y:S05]  /*20b90*/  BSYNC B2 ;  /* 0x0000000000027941 */ /* 0x000fea0003800000 */
.L_x_2973:
        /* <DEDUP_REMOVED lines=12> */
.L_x_2975:
        /* <DEDUP_REMOVED lines=13> */
.L_x_3079:
[----:B------:R-:W-:Y:S05]  /*20d30*/  BSYNC B2 ;  /* 0x0000000000027941 */ /* 0x000fea0003800000 */
.L_x_2976:
        /* <DEDUP_REMOVED lines=11> */
.L_x_2979:
[----:B------:R-:W-:Y:S05]  /*20df0*/  BSYNC B2 ;  /* 0x0000000000027941 */ /* 0x000fea0003800000 */
.L_x_2978:
        /* <DEDUP_REMOVED lines=9> */
.L_x_2980:
        /* <DEDUP_REMOVED lines=15> */
.L_x_2981:
        /* <DEDUP_REMOVED lines=15> */
.L_x_2982:
        /* <DEDUP_REMOVED lines=15> */
.L_x_2983:
        /* <DEDUP_REMOVED lines=15> */
.L_x_2984:
        /* <DEDUP_REMOVED lines=15> */
.L_x_2985:
        /* <DEDUP_REMOVED lines=15> */
.L_x_2986:
        /* <DEDUP_REMOVED lines=15> */
.L_x_2987:
        /* <DEDUP_REMOVED lines=10> */
.L_x_2969:
[----:B------:R-:W-:Y:S05]  /*215c0*/  BSYNC B1 ;  /* 0x0000000000017941 */ /* 0x000fea0003800000 */
.L_x_2968:
[----:B------:R-:W2:Y:S01]  /*215d0*/  LDL R5, [R1+0x24] ;  /* 0x0000240001057983 */ /* 0x000ea20000100800 */
[----:B------:R-:W-:Y:S01]  /*215e0*/  VIADD R0, R0, 0xfffffffe ;  /* 0xfffffffe00007836 */ /* 0x000fe20000000000 */
[----:B--2---:R-:W-:-:S13]  /*215f0*/  ISETP.GT.AND P0, PT, R6, R5, PT ;  /* 0x000000050600720c */ /* 0x004fda0003f04270 */
[----:B------:R-:W-:Y:S05]  /*21600*/  @P0 BRA `(.L_x_2988) ;  /* 0xffffffe400280947 */ /* 0x000fea000383ffff */
.L_x_2925:
[----:B------:R-:W-:Y:S05]  /*21610*/  BSYNC B0 ;  /* 0x0000000000007941 */ /* 0x000fea0003800000 */
.L_x_2924:
        /* <DEDUP_REMOVED lines=24> */
.L_x_2990:
[----:B------:R-:W-:Y:S05]  /*217a0*/  BSYNC B0 ;  /* 0x0000000000007941 */ /* 0x000fea0003800000 */
.L_x_2989:
[----:B------:R-:W-:-:S07]  /*217b0*/  SEL R19, R19, RZ, P0 ;  /* 0x000000ff13137207 */ /* 0x000fce0000000000 */
.L_x_2892:
[----:B------:R-:W-:Y:S05]  /*217c0*/  BSYNC B7 ;  /* 0x0000000000077941 */ /* 0x000fea0003800000 */
.L_x_2890:
[----:B--2---:R-:W2:Y:S02]  /*217d0*/  LDL R0, [R1+0x1c] ;  /* 0x00001c0001007983 */ /* 0x004ea40000100800 */
        /* <DEDUP_REMOVED lines=13> */
.L_x_2991:
[----:B------:R-:W2:Y:S01]  /*218b0*/  S2R R16, SR_TID.X ;  /* 0x0000000000107919 */ /* 0x000ea20000002100 */
[----:B------:R-:W-:Y:S01]  /*218c0*/  UMOV UR4, 0xffffffff ;  /* 0xffffffff00047882 */ /* 0x000fe20000000000 */
[----:B--2---:R-:W-:-:S04]  /*218d0*/  LOP3.LUT R16, R16, 0x1f, RZ, 0xc0, !PT ;  /* 0x0000001f10107812 */ /* 0x004fc800078ec0ff */
[----:B------:R-:W-:Y:S01]  /*218e0*/  ISETP.NE.AND P0, PT, R16, 0x1f, PT ;  /* 0x0000001f1000780c */ /* 0x000fe20003f05270 */
[----:B------:R-:W-:-:S12]  /*218f0*/  BRA.DIV UR4, `(.L_x_2993) ;  /* 0x0000002e04307947 */ /* 0x000fd8000b800000 */
[----:B-1----:R-:W2:Y:S01]  /*21900*/  LDL.LU R2, [R1] ;  /* 0x0000000001027983 */ /* 0x002ea20000300800 */
        /* <DEDUP_REMOVED lines=15> */
[----:B------:R-:W-:Y:S01]  /*21a00*/  SHFL.IDX PT, R0, R10, 0x1, 0x1f ;  /* 0x00201f000a007f89 */ /* 0x000fe200000e0000 */
        /* <DEDUP_REMOVED lines=10> */
[----:B------:R-:W-:Y:S04]  /*21ab0*/  SHFL.IDX PT, R5, R10, RZ, 0x1f ;  /* 0x00001fff0a057589 */ /* 0x000fe800000e0000 */
        /* <DEDUP_REMOVED lines=13> */
.L_x_3089:
[----:B------:R-:W-:Y:S02]  /*21b90*/  ULDC UR4, c[0x0][0xc38] ;  /* 0x00030e0000047ab9 */ /* 0x000fe40000000800 */
[----:B------:R-:W-:-:S04]  /*21ba0*/  IMAD.U32 R2, RZ, RZ, UR4 ;  /* 0x00000004ff027e24 */ /* 0x000fc8000f8e00ff */
[----:B-1----:R-:W-:-:S04]  /*21bb0*/  IMAD R9, R9, R2, RZ ;  /* 0x0000000209097224 */ /* 0x002fc800078e02ff */
[----:B------:R-:W-:-:S05]  /*21bc0*/  IMAD.IADD R0, R0, 0x1, R9 ;  /* 0x0000000100007824 */ /* 0x000fca00078e0209 */
[----:B------:R-:W-:-:S13]  /*21bd0*/  ISETP.GT.AND P6, PT, R0, R5, PT ;  /* 0x000000050000720c */ /* 0x000fda0003fc4270 */
[----:B------:R-:W-:Y:S05]  /*21be0*/  @P6 BRA `(.L_x_2994) ;  /* 0x0000000000ac6947 */ /* 0x000fea0003800000 */
.L_x_2997:
        /* <DEDUP_REMOVED lines=37> */
.L_x_3097:
[----:B------:R-:W-:Y:S02]  /*21e40*/  ULDC UR4, c[0x0][0xc38] ;  /* 0x00030e0000047ab9 */ /* 0x000fe40000000800 */
[----:B------:R-:W-:-:S04]  /*21e50*/  IMAD.U32 R2, RZ, RZ, UR4 ;  /* 0x00000004ff027e24 */ /* 0x000fc8000f8e00ff */
[----:B-1----:R-:W-:-:S04]  /*21e60*/  IMAD R9, R9, R2, RZ ;  /* 0x0000000209097224 */ /* 0x002fc800078e02ff */
[----:B------:R-:W-:-:S05]  /*21e70*/  IMAD.IADD R0, R9, 0x1, R0 ;  /* 0x0000000109007824 */ /* 0x000fca00078e0200 */
[----:B------:R-:W-:-:S13]  /*21e80*/  ISETP.GT.AND P6, PT, R0, R5, PT ;  /* 0x000000050000720c */ /* 0x000fda0003fc4270 */
[----:B------:R-:W-:Y:S05]  /*21e90*/  @!P6 BRA `(.L_x_2997) ;  /* 0xfffffffc0054e947 */ /* 0x000fea000383ffff */
.L_x_2994:
        /* <DEDUP_REMOVED lines=8> */
[----:B-1----:R1:W3:Y:S04]  /*21f20*/  SHFL.IDX PT, R4, R4, R7, 0x1f ;  /* 0x00001f0704047589 */ /* 0x0022e800000e0000 */
[----:B------:R1:W4:Y:S01]  /*21f30*/  SHFL.IDX PT, R6, R6, R7, 0x1f ;  /* 0x00001f0706067589 */ /* 0x00032200000e0000 */
[----:B--2---:R-:W-:-:S05]  /*21f40*/  IMAD.IADD R10, R7, 0x1, R10 ;  /* 0x00000001070a7824 */ /* 0x004fca00078e020a */
[----:B---34-:R1:W-:Y:S02]  /*21f50*/  STL [R1+0xc], R10 ;  /* 0x00000c0a01007387 */ /* 0x0183e40000100800 */
.L_x_3102:
[----:B------:R-:W-:-:S13]  /*21f60*/  ISETP.NE.AND P0, PT, R0, RZ, PT ;  /* 0x000000ff0000720c */ /* 0x000fda0003f05270 */
[----:B------:R-:W-:Y:S05]  /*21f70*/  @!P0 BRA `(.L_x_2999) ;  /* 0x0000000000108947 */ /* 0x000fea0003800000 */
[----:B------:R-:W-:Y:S01]  /*21f80*/  UMOV UR4, 0xffffffff ;  /* 0xffffffff00047882 */ /* 0x000fe20000000000 */
[----:B-1----:R-:W-:Y:S02]  /*21f90*/  VIADD R7, R7, 0xffffffff ;  /* 0xffffffff07077836 */ /* 0x002fe40000000000 */
[----:B------:R-:W-:Y:S05]  /*21fa0*/  BRA.DIV UR4, `(.L_x_3000) ;  /* 0x0000003204247947 */ /* 0x000fea000b800000 */
[----:B------:R3:W4:Y:S02]  /*21fb0*/  SHFL.IDX PT, R8, R3, R7, 0x1f ;  /* 0x00001f0703087589 */ /* 0x00072400000e0000 */
.L_x_2999:
[----:B------:R-:W-:Y:S01]  /*21fc0*/  ISETP.NE.AND P0, PT, R6, 0x1, PT ;  /* 0x000000010600780c */ /* 0x000fe20003f05270 */
[----:B----4-:R-:W-:-:S05]  /*21fd0*/  IMAD R0, R8, R2, R9 ;  /* 0x0000000208007224 */ /* 0x010fca00078e0209 */
[----:B------:R4:W-:Y:S02]  /*21fe0*/  STL [R1], R0 ;  /* 0x0000000001007387 */ /* 0x0009e40000100800 */
[----:B----4-:R-:W-:-:S05]  /*21ff0*/  IMAD.IADD R0, R5, 0x1, -R0 ;  /* 0x0000000105007824 */ /* 0x010fca00078e0a00 */
[----:B------:R-:W-:Y:S05]  /*22000*/  @!P0 BRA `(.L_x_3001) ;  /* 0x0000000000e48947 */ /* 0x000fea0003800000 */
[----:B------:R-:W-:-:S04]  /*22010*/  IABS R5, R4 ;  /* 0x0000000400057213 */ /* 0x000fc80000000000 */
[----:B-1-3--:R-:W1:Y:S08]  /*22020*/  I2F.RP R7, R5 ;  /* 0x0000000500077306 */ /* 0x00ae700000209400 */
[----:B-1----:R-:W1:Y:S02]  /*22030*/  MUFU.RCP R7, R7 ;  /* 0x0000000700077308 */ /* 0x002e640000001000 */
[----:B-1----:R-:W-:-:S06]  /*22040*/  VIADD R9, R7, 0xffffffe ;  /* 0x0ffffffe07097836 */ /* 0x002fcc0000000000 */
[----:B0-----:R-:W0:Y:S02]  /*22050*/  F2I.FTZ.U32.TRUNC.NTZ R3, R9 ;  /* 0x0000000900037305 */ /* 0x001e24000021f000 */
        /* <DEDUP_REMOVED lines=39> */
[----:B------:R-:W-:-:S04]  /*222d0*/  IMAD.MOV R2, RZ, RZ, -R3 ;  /* 0x000000ffff027224 */ /* 0x000fc800078e0a03 */
[----:B------:R-:W-:Y:S01]  /*222e0*/  IMAD R0, R4, R2, R0 ;  /* 0x0000000204007224 */ /* 0x000fe200078e0200 */
[----:B------:R-:W-:-:S04]  /*222f0*/  LOP3.LUT R2, R3, R6, RZ, 0x3c, !PT ;  /* 0x0000000603027212 */ /* 0x000fc800078e3cff */
[----:B------:R-:W-:-:S03]  /*22300*/  ISETP.GE.AND P2, PT, R2, RZ, PT ;  /* 0x000000ff0200720c */ /* 0x000fc60003f46270 */
[----:B------:R-:W-:-:S10]  /*22310*/  @P0 VIADD R7, R7, 0x1 ;  /* 0x0000000107070836 */ /* 0x000fd40000000000 */
        /* <DEDUP_REMOVED lines=8> */
.L_x_3001:
[----:B0--3--:R-:W3:Y:S01]  /*223a0*/  LDL R3, [R1+0xc] ;  /* 0x00000c0001037983 */ /* 0x009ee20000100800 */
[----:B-1----:R-:W3:Y:S02]  /*223b0*/  LDC.64 R6, c[0x0][0xc90] ;  /* 0x00032400ff067b82 */ /* 0x002ee40000000a00 */
[----:B---3--:R-:W-:-:S05]  /*223c0*/  IMAD.WIDE R6, R3, 0x4, R6 ;  /* 0x0000000403067825 */ /* 0x008fca00078e0206 */
[----:B------:R-:W3:Y:S02]  /*223d0*/  LDG.E R3, desc[UR42][R6.64] ;  /* 0x0000002a06037981 */ /* 0x000ee4000c1e1900 */
[----:B---3--:R-:W-:-:S05]  /*223e0*/  IMAD R5, R4, R3, RZ ;  /* 0x0000000304057224 */ /* 0x008fca00078e02ff */
        /* <DEDUP_REMOVED lines=34> */
[----:B------:R0:W1:Y:S02]  /*22610*/  F2I.FTZ.U32.TRUNC.NTZ R3, R2 ;  /* 0x0000000200037305 */ /* 0x000064000021f000 */
[----:B0-----:R-:W-:Y:S02]  /*22620*/  IMAD.MOV.U32 R2, RZ, RZ, RZ ;  /* 0x000000ffff027224 */ /* 0x001fe400078e00ff */
[----:B-1----:R-:W-:-:S04]  /*22630*/  IMAD.MOV R0, RZ, RZ, -R3 ;  /* 0x000000ffff007224 */ /* 0x002fc800078e0a03 */
[----:B------:R-:W-:-:S04]  /*22640*/  IMAD R0, R0, R9, RZ ;  /* 0x0000000900007224 */ /* 0x000fc800078e02ff */
        /* <DEDUP_REMOVED lines=13> */
[----:B------:R-:W-:-:S04]  /*22720*/  @P0 VIADD R2, R2, 0x1 ;  /* 0x0000000102020836 */ /* 0x000fc80000000000 */
[----:B------:R-:W-:-:S04]  /*22730*/  IMAD.MOV.U32 R0, RZ, RZ, R2 ;  /* 0x000000ffff007224 */ /* 0x000fc800078e0002 */
[----:B------:R-:W-:Y:S01]  /*22740*/  @!P2 IMAD.MOV R0, RZ, RZ, -R0 ;  /* 0x000000ffff00a224 */ /* 0x000fe200078e0a00 */
[----:B------:R-:W-:Y:S01]  /*22750*/  @!P1 LOP3.LUT R0, RZ, R8, RZ, 0x33, !PT ;  /* 0x00000008ff009212 */ /* 0x000fe200078e33ff */
[----:B------:R-:W-:-:S04]  /*22760*/  IMAD.MOV R8, RZ, RZ, -R8 ;  /* 0x000000ffff087224 */ /* 0x000fc800078e0a08 */
[----:B------:R-:W-:-:S05]  /*22770*/  IMAD R2, R0, R8, R7 ;  /* 0x0000000800027224 */ /* 0x000fca00078e0207 */
[----:B------:R0:W-:Y:S02]  /*22780*/  STL [R1+0x8], R2 ;  /* 0x0000080201007387 */ /* 0x0001e40000100800 */
.L_x_3002:
[----:B------:R-:W-:-:S05]  /*22790*/  LOP3.LUT R3, RZ, R0, RZ, 0x33, !PT ;  /* 0x00000000ff037212 */ /* 0x000fca00078e33ff */
[----:B------:R-:W-:-:S05]  /*227a0*/  IMAD.IADD R0, R4, 0x1, R3 ;  /* 0x0000000104007824 */ /* 0x000fca00078e0203 */
[----:B------:R3:W-:Y:S01]  /*227b0*/  STL [R1+0x4], R0 ;  /* 0x0000040001007387 */ /* 0x0007e20000100800 */
[----:B------:R-:W-:Y:S05]  /*227c0*/  BRA `(.L_x_3003) ;  /* 0x0000000000287947 */ /* 0x000fea0003800000 */
.L_x_2995:
        /* <DEDUP_REMOVED lines=10> */
.L_x_3003:
[----:B0-----:R-:W4:Y:S04]  /*22870*/  LDL R3, [R1+0x8] ;  /* 0x0000080001037983 */ /* 0x001f280000100800 */
[----:B-1----:R-:W5:Y:S04]  /*22880*/  LDL R2, [R1+0xc] ;  /* 0x00000c0001027983 */ /* 0x002f680000100800 */
[----:B------:R-:W2:Y:S04]  /*22890*/  LDL R5, [R1+0x4] ;  /* 0x0000040001057983 */ /* 0x000ea80000100800 */
[----:B------:R-:W2:Y:S01]  /*228a0*/  LDL R4, [R1] ;  /* 0x0000000001047983 */ /* 0x000ea20000100800 */
[----:B---3--:R-:W0:Y:S01]  /*228b0*/  S2R R0, SR_TID.X ;  /* 0x0000000000007919 */ /* 0x008e220000002100 */
[----:B------:R-:W-:Y:S05]  /*228c0*/  WARPSYNC.ALL ;  /* 0x0000000000007948 */ /* 0x000fea0003800000 */
[----:B0-----:R-:W-:Y:S01]  /*228d0*/  LOP3.LUT R0, R0, 0x1f, RZ, 0xc0, !PT ;  /* 0x0000001f00007812 */ /* 0x001fe200078ec0ff */
[----:B------:R-:W-:Y:S03]  /*228e0*/  BAR.SYNC.DEFER_BLOCKING 0x4, 0x180 ;  /* 0x0106000000007b1d */ /* 0x000fe60000010000 */
[----:B------:R-:W-:-:S13]  /*228f0*/  ISETP.NE.AND P0, PT, R0, RZ, PT ;  /* 0x000000ff0000720c */ /* 0x000fda0003f05270 */
[----:B------:R-:W-:Y:S01]  /*22900*/  @!P0 MOV R0, 0x400 ;  /* 0x0000040000008802 */ /* 0x000fe20000000f00 */
[----:B----4-:R-:W-:Y:S02]  /*22910*/  IMAD.MOV.U32 R6, RZ, RZ, R3 ;  /* 0x000000ffff067224 */ /* 0x010fe400078e0003 */
[----:B------:R-:W0:Y:S01]  /*22920*/  @!P0 S2R R3, SR_CgaCtaId ;  /* 0x0000000000038919 */ /* 0x000e220000008800 */
[----:B-----5:R-:W-:Y:S01]  /*22930*/  IMAD.MOV.U32 R7, RZ, RZ, R2 ;  /* 0x000000ffff077224 */ /* 0x020fe200078e0002 */
[----:B0-----:R-:W-:-:S05]  /*22940*/  @!P0 LEA R18, R3, R0, 0x18 ;  /* 0x0000000003128211 */ /* 0x001fca00078ec0ff */
[----:B--2---:R0:W-:Y:S01]  /*22950*/  @!P0 STS.128 [R18+0x28cd0], R4 ;  /* 0x028cd00412008388 */ /* 0x0041e20000000c00 */
[----:B------:R-:W-:Y:S06]  /*22960*/  BAR.ARV 0x5, 0x180 ;  /* 0x0146000000007b1d */ /* 0x000fec0000002000 */
.L_x_2992:
[----:B------:R-:W2:Y:S01]  /*22970*/  LDL R0, [R1+0xc] ;  /* 0x00000c0001007983 */ /* 0x000ea20000100800 */
[----:B------:R-:W-:Y:S02]  /*22980*/  ULDC UR4, c[0x0][0xc3c] ;  /* 0x00030f0000047ab9 */ /* 0x000fe40000000800 */
[----:B--2---:R-:W-:-:S13]  /*22990*/  ISETP.GE.AND P0, PT, R0, UR4, PT ;  /* 0x0000000400007c0c */ /* 0x004fda000bf06270 */
[----:B------:R-:W-:Y:S05]  /*229a0*/  @!P0 BRA `(.L_x_3004) ;  /* 0xffffff7400208947 */ /* 0x000fea000383ffff */
[----:B------:R-:W-:Y:S05]  /*229b0*/  BSYNC B8 ;  /* 0x0000000000087941 */ /* 0x000fea0003800000 */
.L_x_2820:
        /* <DEDUP_REMOVED lines=12> */
.L_x_3105:
[----:B------:R-:W-:Y:S05]  /*22a80*/  BSYNC B0 ;  /* 0x0000000000007941 */ /* 0x000fea0003800000 */
.L_x_3005:
[----:B------:R-:W-:-:S03]  /*22a90*/  UMOV UR4, 0xffffffff ;  /* 0xffffffff00047882 */ /* 0x000fc60000000000 */
[----:B------:R-:W-:Y:S05]  /*22aa0*/  BRA.DIV UR4, `(.L_x_3007) ;  /* 0x0000002604a47947 */ /* 0x000fea000b800000 */
[----:B------:R-:W1:Y:S02]  /*22ab0*/  S2R R2, SR_TID.X ;  /* 0x0000000000027919 */ /* 0x000e640000002100 */
[----:B-1----:R-:W-:-:S04]  /*22ac0*/  SHF.R.U32.HI R2, RZ, 0x5, R2 ;  /* 0x00000005ff027819 */ /* 0x002fc80000011602 */
[----:B------:R-:W-:-:S05]  /*22ad0*/  LOP3.LUT R2, R2, 0x3, RZ, 0xc0, !PT ;  /* 0x0000000302027812 */ /* 0x000fca00078ec0ff */
[----:B------:R1:W2:Y:S02]  /*22ae0*/  SHFL.IDX PT, R14, R2, RZ, 0x1f ;  /* 0x00001fff020e7589 */ /* 0x0002a400000e0000 */
.L_x_3108:
[----:B--2---:R-:W-:-:S13]  /*22af0*/  ISETP.NE.AND P0, PT, R14, RZ, PT ;  /* 0x000000ff0e00720c */ /* 0x004fda0003f05270 */
[----:B------:R-:W-:Y:S05]  /*22b00*/  @P0 BRA `(.L_x_2592) ;  /* 0x00000000008c0947 */ /* 0x000fea0003800000 */
[----:B------:R-:W-:-:S03]  /*22b10*/  UMOV UR4, 0xffffffff ;  /* 0xffffffff00047882 */ /* 0x000fc60000000000 */
[----:B------:R-:W-:Y:S05]  /*22b20*/  BRA.DIV UR4, `(.L_x_3008) ;  /* 0x0000002604b87947 */ /* 0x000fea000b800000 */
[----:B------:R-:W-:-:S13]  /*22b30*/  ELECT P6, URZ, PT ;  /* 0x00000000003f782f */ /* 0x000fda00038c0000 */
.L_x_3111:
[----:B------:R-:W-:Y:S05]  /*22b40*/  @!P6 BRA `(.L_x_2592) ;  /* 0x00000000007ce947 */ /* 0x000fea0003800000 */
[----:B------:R-:W-:-:S06]  /*22b50*/  ULOP3.LUT UR4, UR36, 0x2, URZ, 0xfc, !UPT ;  /* 0x0000000224047892 */ /* 0x000fcc000f8efc3f */
[----:B-1----:R-:W-:-:S05]  /*22b60*/  IMAD.U32 R2, RZ, RZ, UR4 ;  /* 0x00000004ff027e24 */ /* 0x002fca000f8e00ff */
[----:B------:R-:W-:-:S13]  /*22b70*/  ISETP.NE.AND P2, PT, R2, 0x3, PT ;  /* 0x000000030200780c */ /* 0x000fda0003f45270 */
[----:B------:R-:W-:Y:S05]  /*22b80*/  @!P2 BRA `(.L_x_3009) ;  /* 0x000000000004a947 */ /* 0x000fea0003800000 */
[----:B------:R-:W-:Y:S01]  /*22b90*/  BPT.TRAP 0x1 ;  /* 0x000000040000795c */ /* 0x000fe20000300000 */
.L_x_3009:
        /* <DEDUP_REMOVED lines=13> */
.L_x_3112:
[----:B------:R-:W1:Y:S02]  /*22c70*/  SYNCS.PHASECHK.TRANS64.TRYWAIT P0, [R7+URZ], R2 ;  /* 0x00000002070075a7 */ /* 0x000e64000800017f */
[----:B-1----:R-:W-:Y:S05]  /*22c80*/  @!P0 BRA `(.L_x_3011) ;  /* 0x0000002400948947 */ /* 0x002fea0003800000 */
.L_x_3113:
[----:B------:R-:W-:Y:S05]  /*22c90*/  @!P2 BRA `(.L_x_3012) ;  /* 0x000000000004a947 */ /* 0x000fea0003800000 */
[----:B------:R-:W-:Y:S01]  /*22ca0*/  BPT.TRAP 0x1 ;  /* 0x000000040000795c */ /* 0x000fe20000300000 */
.L_x_3012:
[----:B------:R-:W-:-:S04]  /*22cb0*/  VIADD R0, R0, 0x28c60 ;  /* 0x00028c6000007836 */ /* 0x000fc80000000000 */
[----:B------:R-:W-:-:S04]  /*22cc0*/  IMAD R4, R19, 0x8, R0 ;  /* 0x0000000813047824 */ /* 0x000fc800078e0200 */
[----:B------:R-:W2:Y:S02]  /*22cd0*/  SYNCS.PHASECHK.TRANS64.TRYWAIT P0, [R4+URZ], R5 ;  /* 0x00000005040075a7 */ /* 0x000ea4000800017f */
[----:B--2---:R-:W-:Y:S05]  /*22ce0*/  @!P0 BRA `(.L_x_3013) ;  /* 0x0000002400908947 */ /* 0x004fea0003800000 */
.L_x_3114:
[----:B------:R-:W-:-:S07]  /*22cf0*/  IMAD R3, R3, 0x8, R0 ;  /* 0x0000000803037824 */ /* 0x000fce00078e0200 */
.L_x_3014:
[----:B----4-:R4:W0:Y:S02]  /*22d00*/  SYNCS.PHASECHK.TRANS64.TRYWAIT P0, [R3+URZ], R2 ;  /* 0x00000002030075a7 */ /* 0x010824000800017f */
[----:B0-----:R-:W-:Y:S05]  /*22d10*/  @!P0 NANOSLEEP.SYNCS 0x989680 ;  /* 0x009896800000895d */ /* 0x001fea0003900000 */
[----:B------:R-:W0:Y:S02]  /*22d20*/  @!P0 SYNCS.PHASECHK.TRANS64 P0, [R3+URZ], R2 ;  /* 0x00000002030085a7 */ /* 0x000e24000800007f */
[----:B0-----:R-:W-:Y:S05]  /*22d30*/  @!P0 BRA `(.L_x_3014) ;  /* 0xfffffffc00f08947 */ /* 0x001fea000383ffff */
.L_x_2592:
[----:B------:R-:W-:Y:S05]  /*22d40*/  BSYNC B9 ;  /* 0x0000000000097941 */ /* 0x000fea0003800000 */
.L_x_2589:
[----:B------:R-:W-:Y:S05]  /*22d50*/  EXIT ;  /* 0x000000000000794d */ /* 0x000fea0003800000 */
.L_x_2618:
[----:B0-----:R0:W1:Y:S02]  /*22d60*/  SYNCS.PHASECHK.TRANS64.TRYWAIT P5, [R74+URZ+0x28c90], R77 ;  /* 0x028c904d4a0075a7 */ /* 0x00106400080a017f */
[----:B-1----:R-:W-:Y:S05]  /*22d70*/  @!P5 NANOSLEEP.SYNCS 0x989680 ;  /* 0x009896800000d95d */ /* 0x002fea0003900000 */
[----:B------:R-:W1:Y:S02]  /*22d80*/  @!P5 SYNCS.PHASECHK.TRANS64 P5, [R74+URZ+0x28c90], R77 ;  /* 0x028c904d4a00d5a7 */ /* 0x000e6400080a007f */
[----:B-1----:R-:W-:Y:S05]  /*22d90*/  @!P5 BRA `(.L_x_2618) ;  /* 0xfffffffc00f0d947 */ /* 0x002fea000383ffff */
[----:B------:R-:W-:Y:S05]  /*22da0*/  BRA `(.L_x_3015) ;  /* 0xfffffe0000b47947 */ /* 0x000fea000383ffff */
.L_x_2628:
[----:B0-----:R0:W1:Y:S02]  /*22db0*/  SYNCS.PHASECHK.TRANS64.TRYWAIT P5, [R74+URZ+0x28c90], R77 ;  /* 0x028c904d4a0075a7 */ /* 0x00106400080a017f */
[----:B-1----:R-:W-:Y:S05]  /*22dc0*/  @!P5 NANOSLEEP.SYNCS 0x989680 ;  /* 0x009896800000d95d */ /* 0x002fea0003900000 */
[----:B------:R-:W1:Y:S02]  /*22dd0*/  @!P5 SYNCS.PHASECHK.TRANS64 P5, [R74+URZ+0x28c90], R77 ;  /* 0x028c904d4a00d5a7 */ /* 0x000e6400080a007f */
[----:B-1----:R-:W-:Y:S05]  /*22de0*/  @!P5 BRA `(.L_x_2628) ;  /* 0xfffffffc00f0d947 */ /* 0x002fea000383ffff */
[----:B------:R-:W-:Y:S05]  /*22df0*/  BRA `(.L_x_3016) ;  /* 0xfffffe0c00287947 */ /* 0x000fea000383ffff */
.L_x_2633:
[----:B0-----:R0:W1:Y:S02]  /*22e00*/  SYNCS.PHASECHK.TRANS64.TRYWAIT P5, [R74+URZ+0x28c90], R77 ;  /* 0x028c904d4a0075a7 */ /* 0x00106400080a017f */
[----:B-1----:R-:W-:Y:S05]  /*22e10*/  @!P5 NANOSLEEP.SYNCS 0x989680 ;  /* 0x009896800000d95d */ /* 0x002fea0003900000 */
[----:B------:R-:W1:Y:S02]  /*22e20*/  @!P5 SYNCS.PHASECHK.TRANS64 P5, [R74+URZ+0x28c90], R77 ;  /* 0x028c904d4a00d5a7 */ /* 0x000e6400080a007f */
[----:B-1----:R-:W-:Y:S05]  /*22e30*/  @!P5 BRA `(.L_x_2633) ;  /* 0xfffffffc00f0d947 */ /* 0x002fea000383ffff */
[----:B------:R-:W-:Y:S05]  /*22e40*/  BRA `(.L_x_3017) ;  /* 0xfffffe1400607947 */ /* 0x000fea000383ffff */
.L_x_2637:
[----:B------:R0:W0:Y:S02]  /*22e50*/  SYNCS.PHASECHK.TRANS64.TRYWAIT P5, [R74+URZ+0x28cb0], R77 ;  /* 0x028cb04d4a0075a7 */ /* 0x00002400080a017f */
[----:B0-----:R-:W-:Y:S05]  /*22e60*/  @!P5 NANOSLEEP.SYNCS 0x989680 ;  /* 0x009896800000d95d */ /* 0x001fea0003900000 */
[----:B------:R-:W0:Y:S02]  /*22e70*/  @!P5 SYNCS.PHASECHK.TRANS64 P5, [R74+URZ+0x28cb0], R77 ;  /* 0x028cb04d4a00d5a7 */ /* 0x000e2400080a007f */
[----:B0-----:R-:W-:Y:S05]  /*22e80*/  @!P5 BRA `(.L_x_2637) ;  /* 0xfffffffc00f0d947 */ /* 0x001fea000383ffff */
[----:B------:R-:W-:Y:S05]  /*22e90*/  BRA `(.L_x_3018) ;  /* 0xfffffe1400dc7947 */ /* 0x000fea000383ffff */
.L_x_2658:
[----:B0-----:R0:W1:Y:S02]  /*22ea0*/  SYNCS.PHASECHK.TRANS64.TRYWAIT P1, [R9+URZ+0x28c50], R10 ;  /* 0x028c500a090075a7 */ /* 0x001064000802017f */
[----:B-1----:R-:W-:Y:S05]  /*22eb0*/  @!P1 NANOSLEEP.SYNCS 0x989680 ;  /* 0x009896800000995d */ /* 0x002fea0003900000 */
[----:B------:R-:W1:Y:S02]  /*22ec0*/  @!P1 SYNCS.PHASECHK.TRANS64 P1, [R9+URZ+0x28c50], R10 ;  /* 0x028c500a090095a7 */ /* 0x000e64000802007f */
[----:B-1----:R-:W-:Y:S05]  /*22ed0*/  @!P1 BRA `(.L_x_2658) ;  /* 0xfffffffc00f09947 */ /* 0x002fea000383ffff */
[----:B------:R-:W-:Y:S05]  /*22ee0*/  BRA `(.L_x_3019) ;  /* 0xfffffe2800947947 */ /* 0x000fea000383ffff */
.L_x_2665:
[----:B-1----:R1:W2:Y:S02]  /*22ef0*/  SYNCS.PHASECHK.TRANS64.TRYWAIT P2, [R21+URZ+0x28c50], R8 ;  /* 0x028c5008150075a7 */ /* 0x0022a4000804017f */
[----:B--2---:R-:W-:Y:S05]  /*22f00*/  @!P2 NANOSLEEP.SYNCS 0x989680 ;  /* 0x009896800000a95d */ /* 0x004fea0003900000 */
[----:B------:R-:W2:Y:S02]  /*22f10*/  @!P2 SYNCS.PHASECHK.TRANS64 P2, [R21+URZ+0x28c50], R8 ;  /* 0x028c50081500a5a7 */ /* 0x000ea4000804007f */
[----:B--2---:R-:W-:Y:S05]  /*22f20*/  @!P2 BRA `(.L_x_2665) ;  /* 0xfffffffc00f0a947 */ /* 0x004fea000383ffff */
[----:B------:R-:W-:Y:S05]  /*22f30*/  BRA `(.L_x_2664) ;  /* 0xfffffe3400c47947 */ /* 0x000fea000383ffff */
.L_x_2688:
        /* <DEDUP_REMOVED lines=8> */
.L_x_3021:
[----:B------:R-:W-:Y:S05]  /*22fc0*/  BSYNC B1 ;  /* 0x0000000000017941 */ /* 0x000fea0003800000 */
.L_x_3020:
        /* <DEDUP_REMOVED lines=8> */
.L_x_3022:
[----:B------:R-:W-:Y:S02]  /*23050*/  IMAD.MOV.U32 R13, RZ, RZ, R7 ;  /* 0x000000ffff0d7224 */ /* 0x000fe400078e0007 */
[----:B------:R-:W-:-:S07]  /*23060*/  IMAD.MOV.U32 R0, RZ, RZ, R14 ;  /* 0x000000ffff007224 */ /* 0x000fce00078e000e */
[----:B------:R-:W-:Y:S05]  /*23070*/  WARPSYNC.COLLECTIVE R15, `(.L_x_3023) ;  /* 0x000000000f087348 */ /* 0x000fea0003c00000 */
[----:B------:R0:W1:Y:S02]  /*23080*/  SHFL.IDX P6, R14, R13, R12, R11 ;  /* 0x0000000c0d0e7389 */ /* 0x00006400000c000b */
[----:B01----:R-:W-:Y:S01]  /*23090*/  ENDCOLLECTIVE ;  /* 0x000000000000791b */ /* 0x003fe20003800000 */
.L_x_3023:
[----:B------:R-:W-:Y:S02]  /*230a0*/  IMAD.MOV.U32 R13, RZ, RZ, R30 ;  /* 0x000000ffff0d7224 */ /* 0x000fe400078e001e */
[----:B------:R-:W-:-:S07]  /*230b0*/  IMAD.MOV.U32 R5, RZ, RZ, R14 ;  /* 0x000000ffff057224 */ /* 0x000fce00078e000e */
[----:B------:R-:W-:Y:S05]  /*230c0*/  WARPSYNC.COLLECTIVE R15, `(.L_x_3024) ;  /* 0x000000000f087348 */ /* 0x000fea0003c00000 */
[----:B------:R0:W1:Y:S02]  /*230d0*/  SHFL.IDX P6, R14, R13, R12, R11 ;  /* 0x0000000c0d0e7389 */ /* 0x00006400000c000b */
[----:B01----:R-:W-:Y:S01]  /*230e0*/  ENDCOLLECTIVE ;  /* 0x000000000000791b */ /* 0x003fe20003800000 */
.L_x_3024:
[----:B------:R-:W-:Y:S05]  /*230f0*/  BRA `(.L_x_3025) ;  /* 0xfffffe5000f87947 */ /* 0x000fea000383ffff */
.L_x_2691:
[----:B------:R-:W-:Y:S01]  /*23100*/  BSSY B1, `(.L_x_3026) ;  /* 0x0000008000017945 */ /* 0x000fe20003800000 */
[----:B------:R-:W-:Y:S02]  /*23110*/  IMAD.MOV.U32 R13, RZ, RZ, R6 ;  /* 0x000000ffff0d7224 */ /* 0x000fe400078e0006 */
[----:B------:R-:W-:Y:S02]  /*23120*/  IMAD.MOV.U32 R12, RZ, RZ, 0x1 ;  /* 0x00000001ff0c7424 */ /* 0x000fe400078e00ff */
[----:B------:R-:W-:Y:S02]  /*23130*/  IMAD.MOV.U32 R11, RZ, RZ, 0x1c1f ;  /* 0x00001c1fff0b7424 */ /* 0x000fe400078e00ff */
[----:B------:R-:W-:-:S07]  /*23140*/  IMAD.MOV.U32 R15, RZ, RZ, -0x1 ;  /* 0xffffffffff0f7424 */ /* 0x000fce00078e00ff */
[----:B0---4-:R-:W-:Y:S05]  /*23150*/  WARPSYNC.COLLECTIVE R15, `(.L_x_3027) ;  /* 0x000000000f087348 */ /* 0x011fea0003c00000 */
[----:B----4-:R1:W2:Y:S02]  /*23160*/  SHFL.IDX P6, R14, R13, R12, R11 ;  /* 0x0000000c0d0e7389 */ /* 0x0102a400000c000b */
[----:B012---:R-:W-:Y:S01]  /*23170*/  ENDCOLLECTIVE ;  /* 0x000000000000791b */ /* 0x007fe20003800000 */
.L_x_3027:
[----:B------:R-:W-:Y:S05]  /*23180*/  BSYNC B1 ;  /* 0x0000000000017941 */ /* 0x000fea0003800000 */
.L_x_3026:
[----:B------:R-:W-:Y:S02]  /*23190*/  IMAD.MOV.U32 R13, RZ, RZ, R4 ;  /* 0x000000ffff0d7224 */ /* 0x000fe400078e0004 */
[----:B------:R-:W-:Y:S02]  /*231a0*/  IMAD.MOV.U32 R12, RZ, RZ, 0x1 ;  /* 0x00000001ff0c7424 */ /* 0x000fe400078e00ff */
[----:B------:R-:W-:Y:S02]  /*231b0*/  IMAD.MOV.U32 R11, RZ, RZ, 0x1c1f ;  /* 0x00001c1fff0b7424 */ /* 0x000fe400078e00ff */
[----:B------:R-:W-:Y:S02]  /*231c0*/  IMAD.MOV.U32 R15, RZ, RZ, -0x1 ;  /* 0xffffffffff0f7424 */ /* 0x000fe400078e00ff */
[----:B------:R-:W-:-:S07]  /*231d0*/  IMAD.MOV.U32 R3, RZ, RZ, R14 ;  /* 0x000000ffff037224 */ /* 0x000fce00078e000e */
[----:B------:R-:W-:Y:S05]  /*231e0*/  WARPSYNC.COLLECTIVE R15, `(.L_x_3028) ;  /* 0x000000000f087348 */ /* 0x000fea0003c00000 */
[----:B------:R0:W1:Y:S02]  /*231f0*/  SHFL.IDX P6, R14, R13, R12, R11 ;  /* 0x0000000c0d0e7389 */ /* 0x00006400000c000b */
[----:B01----:R-:W-:Y:S01]  /*23200*/  ENDCOLLECTIVE ;  /* 0x000000000000791b */ /* 0x003fe20003800000 */
.L_x_3028:
[----:B------:R-:W-:Y:S02]  /*23210*/  IMAD.MOV.U32 R13, RZ, RZ, R7 ;  /* 0x000000ffff0d7224 */ /* 0x000fe400078e0007 */
[----:B------:R-:W-:-:S07]  /*23220*/  IMAD.MOV.U32 R4, RZ, RZ, R14 ;  /* 0x000000ffff047224 */ /* 0x000fce00078e000e */
[----:B------:R-:W-:Y:S05]  /*23230*/  WARPSYNC.COLLECTIVE R15, `(.L_x_3029) ;  /* 0x000000000f087348 */ /* 0x000fea0003c00000 */
[----:B------:R0:W1:Y:S02]  /*23240*/  SHFL.IDX P6, R14, R13, R12, R11 ;  /* 0x0000000c0d0e7389 */ /* 0x00006400000c000b */
[----:B01----:R-:W-:Y:S01]  /*23250*/  ENDCOLLECTIVE ;  /* 0x000000000000791b */ /* 0x003fe20003800000 */
.L_x_3029:
[----:B------:R-:W-:Y:S02]  /*23260*/  IMAD.MOV.U32 R13, RZ, RZ, R30 ;  /* 0x000000ffff0d7224 */ /* 0x000fe400078e001e */
[----:B------:R-:W-:-:S07]  /*23270*/  IMAD.MOV.U32 R7, RZ, RZ, R14 ;  /* 0x000000ffff077224 */ /* 0x000fce00078e000e */
[----:B------:R-:W-:Y:S05]  /*23280*/  WARPSYNC.COLLECTIVE R15, `(.L_x_3030) ;  /* 0x000000000f087348 */ /* 0x000fea0003c00000 */
[----:B------:R0:W1:Y:S02]  /*23290*/  SHFL.IDX P6, R14, R13, R12, R11 ;  /* 0x0000000c0d0e7389 */ /* 0x00006400000c000b */
[----:B01----:R-:W-:Y:S01]  /*232a0*/  ENDCOLLECTIVE ;  /* 0x000000000000791b */ /* 0x003fe20003800000 */
.L_x_3030:
[----:B------:R-:W-:Y:S01]  /*232b0*/  IMAD.MOV.U32 R0, RZ, RZ, R14 ;  /* 0x000000ffff007224 */ /* 0x000fe200078e000e */
[----:B------:R-:W-:Y:S06]  /*232c0*/  BRA `(.L_x_3031) ;  /* 0xfffffe5400587947 */ /* 0x000fec000383ffff */
.L_x_2695:
[----:B0-----:R0:W1:Y:S02]  /*232d0*/  SYNCS.PHASECHK.TRANS64.TRYWAIT P0, [R2+URZ+0x28c00], R35 ;  /* 0x028c0023020075a7 */ /* 0x001064000800017f */
[----:B-1----:R-:W-:Y:S05]  /*232e0*/  @!P0 NANOSLEEP.SYNCS 0x989680 ;  /* 0x009896800000895d */ /* 0x002fea0003900000 */
[----:B------:R-:W1:Y:S02]  /*232f0*/  @!P0 SYNCS.PHASECHK.TRANS64 P0, [R2+URZ+0x28c00], R35 ;  /* 0x028c0023020085a7 */ /* 0x000e64000800007f */
[----:B-1----:R-:W-:Y:S05]  /*23300*/  @!P0 BRA `(.L_x_2695) ;  /* 0xfffffffc00f08947 */ /* 0x002fea000383ffff */
[----:B------:R-:W-:Y:S05]  /*23310*/  BRA `(.L_x_3032) ;  /* 0xfffffe58003c7947 */ /* 0x000fea000383ffff */
.L_x_2703:
        /* <DEDUP_REMOVED lines=8> */
.L_x_3034:
[----:B------:R-:W-:Y:S05]  /*233a0*/  BSYNC B1 ;  /* 0x0000000000017941 */ /* 0x000fea0003800000 */
.L_x_3033:
        /* <DEDUP_REMOVED lines=8> */
.L_x_3035:
[----:B------:R-:W-:Y:S02]  /*23430*/  IMAD.MOV.U32 R13, RZ, RZ, R7 ;  /* 0x000000ffff0d7224 */ /* 0x000fe400078e0007 */
[----:B------:R-:W-:-:S07]  /*23440*/  IMAD.MOV.U32 R0, RZ, RZ, R14 ;  /* 0x000000ffff007224 */ /* 0x000fce00078e000e */
[----:B------:R-:W-:Y:S05]  /*23450*/  WARPSYNC.COLLECTIVE R15, `(.L_x_3036) ;  /* 0x000000000f087348 */ /* 0x000fea0003c00000 */
[----:B------:R0:W1:Y:S02]  /*23460*/  SHFL.IDX P6, R14, R13, R12, R11 ;  /* 0x0000000c0d0e7389 */ /* 0x00006400000c000b */
[----:B01----:R-:W-:Y:S01]  /*23470*/  ENDCOLLECTIVE ;  /* 0x000000000000791b */ /* 0x003fe20003800000 */
.L_x_3036:
[----:B------:R-:W-:Y:S02]  /*23480*/  IMAD.MOV.U32 R10, RZ, RZ, R0 ;  /* 0x000000ffff0a7224 */ /* 0x000fe400078e0000 */
[----:B------:R-:W-:Y:S02]  /*23490*/  IMAD.MOV.U32 R13, RZ, RZ, R9 ;  /* 0x000000ffff0d7224 */ /* 0x000fe400078e0009 */
[----:B------:R-:W-:-:S07]  /*234a0*/  IMAD.MOV.U32 R5, RZ, RZ, R14 ;  /* 0x000000ffff057224 */ /* 0x000fce00078e000e */
[----:B------:R-:W-:Y:S05]  /*234b0*/  WARPSYNC.COLLECTIVE R15, `(.L_x_3037) ;  /* 0x000000000f087348 */ /* 0x000fea0003c00000 */
[----:B------:R0:W1:Y:S02]  /*234c0*/  SHFL.IDX P6, R14, R13, R12, R11 ;  /* 0x0000000c0d0e7389 */ /* 0x00006400000c000b */
[----:B01----:R-:W-:Y:S01]  /*234d0*/  ENDCOLLECTIVE ;  /* 0x000000000000791b */ /* 0x003fe20003800000 */
.L_x_3037:
[----:B------:R-:W-:Y:S01]  /*234e0*/  IMAD.MOV.U32 R11, RZ, RZ, R3 ;  /* 0x000000ffff0b7224 */ /* 0x000fe200078e0003 */
[----:B------:R-:W-:Y:S06]  /*234f0*/  BRA `(.L_x_3038) ;  /* 0xfffffe6400907947 */ /* 0x000fec000383ffff */
.L_x_2706:
[----:B------:R-:W-:Y:S01]  /*23500*/  BSSY B1, `(.L_x_3039) ;  /* 0x0000008000017945 */ /* 0x000fe20003800000 */
[----:B------:R-:W-:Y:S02]  /*23510*/  IMAD.MOV.U32 R13, RZ, RZ, R8 ;  /* 0x000000ffff0d7224 */ /* 0x000fe400078e0008 */
[----:B------:R-:W-:Y:S02]  /*23520*/  IMAD.MOV.U32 R12, RZ, RZ, 0x1 ;  /* 0x00000001ff0c7424 */ /* 0x000fe400078e00ff */
[----:B0-----:R-:W-:Y:S02]  /*23530*/  IMAD.MOV.U32 R11, RZ, RZ, 0x1c1f ;  /* 0x00001c1fff0b7424 */ /* 0x001fe400078e00ff */
[----:B------:R-:W-:-:S07]  /*23540*/  IMAD.MOV.U32 R15, RZ, RZ, -0x1 ;  /* 0xffffffffff0f7424 */ /* 0x000fce00078e00ff */
[----:B----4-:R-:W-:Y:S05]  /*23550*/  WARPSYNC.COLLECTIVE R15, `(.L_x_3040) ;  /* 0x000000000f087348 */ /* 0x010fea0003c00000 */
[----:B----4-:R0:W1:Y:S02]  /*23560*/  SHFL.IDX P6, R14, R13, R12, R11 ;  /* 0x0000000c0d0e7389 */ /* 0x01006400000c000b */
[----:B01----:R-:W-:Y:S01]  /*23570*/  ENDCOLLECTIVE ;  /* 0x000000000000791b */ /* 0x003fe20003800000 */
.L_x_3040:
[----:B------:R-:W-:Y:S05]  /*23580*/  BSYNC B1 ;  /* 0x0000000000017941 */ /* 0x000fea0003800000 */
.L_x_3039:
        /* <DEDUP_REMOVED lines=8> */
.L_x_3041:
[----:B------:R-:W-:Y:S02]  /*23610*/  IMAD.MOV.U32 R13, RZ, RZ, R7 ;  /* 0x000000ffff0d7224 */ /* 0x000fe400078e0007 */
[----:B------:R-:W-:-:S07]  /*23620*/  IMAD.MOV.U32 R0, RZ, RZ, R14 ;  /* 0x000000ffff007224 */ /* 0x000fce00078e000e */
[----:B------:R-:W-:Y:S05]  /*23630*/  WARPSYNC.COLLECTIVE R15, `(.L_x_3042) ;  /* 0x000000000f087348 */ /* 0x000fea0003c00000 */
[----:B------:R0:W1:Y:S02]  /*23640*/  SHFL.IDX P6, R14, R13, R12, R11 ;  /* 0x0000000c0d0e7389 */ /* 0x00006400000c000b */
[----:B01----:R-:W-:Y:S01]  /*23650*/  ENDCOLLECTIVE ;  /* 0x000000000000791b */ /* 0x003fe20003800000 */
.L_x_3042:
[----:B------:R-:W-:Y:S02]  /*23660*/  IMAD.MOV.U32 R13, RZ, RZ, R9 ;  /* 0x000000ffff0d7224 */ /* 0x000fe400078e0009 */
[----:B------:R-:W-:-:S07]  /*23670*/  IMAD.MOV.U32 R7, RZ, RZ, R14 ;  /* 0x000000ffff077224 */ /* 0x000fce00078e000e */
[----:B------:R-:W-:Y:S05]  /*23680*/  WARPSYNC.COLLECTIVE R15, `(.L_x_3043) ;  /* 0x000000000f087348 */ /* 0x000fea0003c00000 */
[----:B------:R0:W1:Y:S02]  /*23690*/  SHFL.IDX P6, R14, R13, R12, R11 ;  /* 0x0000000c0d0e7389 */ /* 0x00006400000c000b */
[----:B01----:R-:W-:Y:S01]  /*236a0*/  ENDCOLLECTIVE ;  /* 0x000000000000791b */ /* 0x003fe20003800000 */
.L_x_3043:
[----:B------:R-:W-:Y:S02]  /*236b0*/  IMAD.MOV.U32 R12, RZ, RZ, R0 ;  /* 0x000000ffff0c7224 */ /* 0x000fe400078e0000 */
[----:B------:R-:W-:Y:S01]  /*236c0*/  IMAD.MOV.U32 R13, RZ, RZ, R3 ;  /* 0x000000ffff0d7224 */ /* 0x000fe200078e0003 */
[----:B------:R-:W-:Y:S06]  /*236d0*/  BRA `(.L_x_3044) ;  /* 0xfffffe6400bc7947 */ /* 0x000fec000383ffff */
.L_x_2710:
[----:B0-----:R0:W1:Y:S02]  /*236e0*/  SYNCS.PHASECHK.TRANS64.TRYWAIT P1, [R2+URZ+0x28c00], R21 ;  /* 0x028c0015020075a7 */ /* 0x001064000802017f */
[----:B-1----:R-:W-:Y:S05]  /*236f0*/  @!P1 NANOSLEEP.SYNCS 0x989680 ;  /* 0x009896800000995d */ /* 0x002fea0003900000 */
[----:B------:R-:W1:Y:S02]  /*23700*/  @!P1 SYNCS.PHASECHK.TRANS64 P1, [R2+URZ+0x28c00], R21 ;  /* 0x028c0015020095a7 */ /* 0x000e64000802007f */
[----:B-1----:R-:W-:Y:S05]  /*23710*/  @!P1 BRA `(.L_x_2710) ;  /* 0xfffffffc00f09947 */ /* 0x002fea000383ffff */
[----:B------:R-:W-:Y:S05]  /*23720*/  BRA `(.L_x_3045) ;  /* 0xfffffe6800587947 */ /* 0x000fea000383ffff */
.L_x_2716:
[----:B--2---:R2:W4:Y:S02]  /*23730*/  SYNCS.PHASECHK.TRANS64.TRYWAIT P2, [R14+URZ+0x28c30], R57 ;  /* 0x028c30390e0075a7 */ /* 0x004524000804017f */
[----:B----4-:R-:W-:Y:S05]  /*23740*/  @!P2 NANOSLEEP.SYNCS 0x989680 ;  /* 0x009896800000a95d */ /* 0x010fea0003900000 */
[----:B------:R-:W4:Y:S02]  /*23750*/  @!P2 SYNCS.PHASECHK.TRANS64 P2, [R14+URZ+0x28c30], R57 ;  /* 0x028c30390e00a5a7 */ /* 0x000f24000804007f */
[----:B----4-:R-:W-:Y:S05]  /*23760*/  @!P2 BRA `(.L_x_2716) ;  /* 0xfffffffc00f0a947 */ /* 0x010fea000383ffff */
[----:B------:R-:W-:Y:S05]  /*23770*/  BRA `(.L_x_2715) ;  /* 0xfffffe7800087947 */ /* 0x000fea000383ffff */
.L_x_2729:
[----:B----4-:R4:W0:Y:S02]  /*23780*/  SYNCS.PHASECHK.TRANS64.TRYWAIT P3, [R14+URZ+0x28c50], R57 ;  /* 0x028c50390e0075a7 */ /* 0x010824000806017f */
[----:B0-----:R-:W-:Y:S05]  /*23790*/  @!P3 NANOSLEEP.SYNCS 0x989680 ;  /* 0x009896800000b95d */ /* 0x001fea0003900000 */
[----:B------:R-:W0:Y:S02]  /*237a0*/  @!P3 SYNCS.PHASECHK.TRANS64 P3, [R14+URZ+0x28c50], R57 ;  /* 0x028c50390e00b5a7 */ /* 0x000e24000806007f */
[----:B0-----:R-:W-:Y:S05]  /*237b0*/  @!P3 BRA `(.L_x_2729) ;  /* 0xfffffffc00f0b947 */ /* 0x001fea000383ffff */
[----:B------:R-:W-:Y:S05]  /*237c0*/  BRA `(.L_x_2728) ;  /* 0xfffffe9000f47947 */ /* 0x000fea000383ffff */
.L_x_2741:
[----:B-1----:R1:W2:Y:S02]  /*237d0*/  SYNCS.PHASECHK.TRANS64.TRYWAIT P3, [R212+URZ+0x28c30], R213 ;  /* 0x028c30d5d40075a7 */ /* 0x0022a4000806017f */
[----:B--2---:R-:W-:Y:S05]  /*237e0*/  @!P3 NANOSLEEP.SYNCS 0x989680 ;  /* 0x009896800000b95d */ /* 0x004fea0003900000 */
[----:B------:R-:W2:Y:S02]  /*237f0*/  @!P3 SYNCS.PHASECHK.TRANS64 P3, [R212+URZ+0x28c30], R213 ;  /* 0x028c30d5d400b5a7 */ /* 0x000ea4000806007f */
[----:B--2---:R-:W-:Y:S05]  /*23800*/  @!P3 BRA `(.L_x_2741) ;  /* 0xfffffffc00f0b947 */ /* 0x004fea000383ffff */
[----:B------:R-:W-:Y:S05]  /*23810*/  BRA `(.L_x_2740) ;  /* 0xfffffe9800687947 */ /* 0x000fea000383ffff */
.L_x_2754:
[----:B---3--:R3:W4:Y:S02]  /*23820*/  SYNCS.PHASECHK.TRANS64.TRYWAIT P3, [R212+URZ+0x28c50], R213 ;  /* 0x028c50d5d40075a7 */ /* 0x008724000806017f */
[----:B----4-:R-:W-:Y:S05]  /*23830*/  @!P3 NANOSLEEP.SYNCS 0x989680 ;  /* 0x009896800000b95d */ /* 0x010fea0003900000 */
[----:B------:R-:W4:Y:S02]  /*23840*/  @!P3 SYNCS.PHASECHK.TRANS64 P3, [R212+URZ+0x28c50], R213 ;  /* 0x028c50d5d400b5a7 */ /* 0x000f24000806007f */
[----:B----4-:R-:W-:Y:S05]  /*23850*/  @!P3 BRA `(.L_x_2754) ;  /* 0xfffffffc00f0b947 */ /* 0x010fea000383ffff */
[----:B------:R-:W-:Y:S05]  /*23860*/  BRA `(.L_x_2753) ;  /* 0xfffffeb800687947 */ /* 0x000fea000383ffff */
.L_x_2767:
[----:B--2---:R2:W3:Y:S02]  /*23870*/  SYNCS.PHASECHK.TRANS64.TRYWAIT P3, [R14+URZ+0x28c30], R207 ;  /* 0x028c30cf0e0075a7 */ /* 0x0044e4000806017f */
[----:B---3--:R-:W-:Y:S05]  /*23880*/  @!P3 NANOSLEEP.SYNCS 0x989680 ;  /* 0x009896800000b95d */ /* 0x008fea0003900000 */
[----:B------:R-:W3:Y:S02]  /*23890*/  @!P3 SYNCS.PHASECHK.TRANS64 P3, [R14+URZ+0x28c30], R207 ;  /* 0x028c30cf0e00b5a7 */ /* 0x000ee4000806007f */
[----:B---3--:R-:W-:Y:S05]  /*238a0*/  @!P3 BRA `(.L_x_2767) ;  /* 0xfffffffc00f0b947 */ /* 0x008fea000383ffff */
[----:B------:R-:W-:Y:S05]  /*238b0*/  BRA `(.L_x_2766) ;  /* 0xfffffec0002c7947 */ /* 0x000fea000383ffff */
.L_x_2772:
[----:B----4-:R4:W0:Y:S02]  /*238c0*/  SYNCS.PHASECHK.TRANS64.TRYWAIT P3, [R14+URZ+0x28c50], R207 ;  /* 0x028c50cf0e0075a7 */ /* 0x010824000806017f */
[----:B0-----:R-:W-:Y:S05]  /*238d0*/  @!P3 NANOSLEEP.SYNCS 0x989680 ;  /* 0x009896800000b95d */ /* 0x001fea0003900000 */
[----:B------:R-:W0:Y:S02]  /*238e0*/  @!P3 SYNCS.PHASECHK.TRANS64 P3, [R14+URZ+0x28c50], R207 ;  /* 0x028c50cf0e00b5a7 */ /* 0x000e24000806007f */
[----:B0-----:R-:W-:Y:S05]  /*238f0*/  @!P3 BRA `(.L_x_2772) ;  /* 0xfffffffc00f0b947 */ /* 0x001fea000383ffff */
[----:B------:R-:W-:Y:S05]  /*23900*/  BRA `(.L_x_2771) ;  /* 0xfffffed400847947 */ /* 0x000fea000383ffff */
.L_x_2780:
[----:B--2---:R2:W3:Y:S02]  /*23910*/  SYNCS.PHASECHK.TRANS64.TRYWAIT P2, [R206+URZ+0x28c30], R207 ;  /* 0x028c30cfce0075a7 */ /* 0x0044e4000804017f */
[----:B---3--:R-:W-:Y:S05]  /*23920*/  @!P2 NANOSLEEP.SYNCS 0x989680 ;  /* 0x009896800000a95d */ /* 0x008fea0003900000 */
[----:B------:R-:W3:Y:S02]  /*23930*/  @!P2 SYNCS.PHASECHK.TRANS64 P2, [R206+URZ+0x28c30], R207 ;  /* 0x028c30cfce00a5a7 */ /* 0x000ee4000804007f */
[----:B---3--:R-:W-:Y:S05]  /*23940*/  @!P2 BRA `(.L_x_2780) ;  /* 0xfffffffc00f0a947 */ /* 0x008fea000383ffff */
[----:B------:R-:W-:Y:S05]  /*23950*/  BRA `(.L_x_2779) ;  /* 0xfffffed800947947 */ /* 0x000fea000383ffff */
.L_x_2793:
[----:B----4-:R4:W0:Y:S02]  /*23960*/  SYNCS.PHASECHK.TRANS64.TRYWAIT P2, [R206+URZ+0x28c50], R207 ;  /* 0x028c50cfce0075a7 */ /* 0x010824000804017f */
[----:B0-----:R-:W-:Y:S05]  /*23970*/  @!P2 NANOSLEEP.SYNCS 0x989680 ;  /* 0x009896800000a95d */ /* 0x001fea0003900000 */
[----:B------:R-:W0:Y:S02]  /*23980*/  @!P2 SYNCS.PHASECHK.TRANS64 P2, [R206+URZ+0x28c50], R207 ;  /* 0x028c50cfce00a5a7 */ /* 0x000e24000804007f */
[----:B0-----:R-:W-:Y:S05]  /*23990*/  @!P2 BRA `(.L_x_2793) ;  /* 0xfffffffc00f0a947 */ /* 0x001fea000383ffff */
[----:B------:R-:W-:Y:S05]  /*239a0*/  BRA `(.L_x_2792) ;  /* 0xfffffef8009c7947 */ /* 0x000fea000383ffff */
.L_x_2836:
[----:B------:R-:W1:Y:S01]  /*239b0*/  S2R R6, SR_TID.X ;  /* 0x0000000000067919 */ /* 0x000e620000002100 */
[----:B------:R-:W-:Y:S01]  /*239c0*/  BSSY B1, `(.L_x_3046) ;  /* 0x000000a000017945 */ /* 0x000fe20003800000 */
[----:B------:R-:W-:Y:S02]  /*239d0*/  IMAD.MOV.U32 R12, RZ, RZ, RZ ;  /* 0x000000ffff0c7224 */ /* 0x000fe400078e00ff */
[----:B------:R-:W-:Y:S02]  /*239e0*/  IMAD.MOV.U32 R11, RZ, RZ, 0x1f ;  /* 0x0000001fff0b7424 */ /* 0x000fe400078e00ff */
[----:B0-----:R-:W-:Y:S01]  /*239f0*/  IMAD.MOV.U32 R15, RZ, RZ, -0x1 ;  /* 0xffffffffff0f7424 */ /* 0x001fe200078e00ff */
[----:B-1----:R-:W-:-:S04]  /*23a00*/  SHF.R.U32.HI R6, RZ, 0x5, R6 ;  /* 0x00000005ff067819 */ /* 0x002fc80000011606 */
[----:B------:R-:W-:-:S05]  /*23a10*/  LOP3.LUT R6, R6, 0x3, RZ, 0xc0, !PT ;  /* 0x0000000306067812 */ /* 0x000fca00078ec0ff */
[----:B------:R-:W-:-:S07]  /*23a20*/  IMAD.MOV.U32 R13, RZ, RZ, R6 ;  /* 0x000000ffff0d7224 */ /* 0x000fce00078e0006 */
[----:B------:R-:W-:Y:S05]  /*23a30*/  WARPSYNC.COLLECTIVE R15, `(.L_x_3047) ;  /* 0x000000000f087348 */ /* 0x000fea0003c00000 */
[----:B------:R0:W1:Y:S02]  /*23a40*/  SHFL.IDX P6, R14, R13, R12, R11 ;  /* 0x0000000c0d0e7389 */ /* 0x00006400000c000b */
[----:B01----:R-:W-:Y:S01]  /*23a50*/  ENDCOLLECTIVE ;  /* 0x000000000000791b */ /* 0x003fe20003800000 */
.L_x_3047:
[----:B------:R-:W-:Y:S05]  /*23a60*/  BSYNC B1 ;  /* 0x0000000000017941 */ /* 0x000fea0003800000 */
.L_x_3046:
[----:B------:R-:W-:Y:S05]  /*23a70*/  BRA `(.L_x_3048) ;  /* 0xffffff7000547947 */ /* 0x000fea000383ffff */
.L_x_2838:
[----:B------:R-:W-:Y:S01]  /*23a80*/  BSSY B1, `(.L_x_3049) ;  /* 0x0000006000017945 */ /* 0x000fe20003800000 */
[----:B0-----:R-:W-:-:S07]  /*23a90*/  IMAD.MOV.U32 R15, RZ, RZ, -0x1 ;  /* 0xffffffffff0f7424 */ /* 0x001fce00078e00ff */
[----:B-1----:R-:W-:Y:S05]  /*23aa0*/  WARPSYNC.COLLECTIVE R15, `(.L_x_3050) ;  /* 0x000000000f0c7348 */ /* 0x002fea0003c00000 */
[----:B------:R-:W-:Y:S02]  /*23ab0*/  ELECT P6, UR62, PT ;  /* 0x00000000003e782f */ /* 0x000fe400038c0000 */
[----:B------:R-:W-:Y:S01]  /*23ac0*/  MOV R14, UR62 ;  /* 0x0000003e000e7c02 */ /* 0x000fe20008000f00 */
[----:B-1----:R-:W-:Y:S10]  /*23ad0*/  ENDCOLLECTIVE ;  /* 0x000000000000791b */ /* 0x002ff40003800000 */
.L_x_3050:
[----:B------:R-:W-:Y:S05]  /*23ae0*/  BSYNC B1 ;  /* 0x0000000000017941 */ /* 0x000fea0003800000 */
.L_x_3049:
[----:B------:R-:W-:Y:S05]  /*23af0*/  BRA `(.L_x_2837) ;  /* 0xffffff70004c7947 */ /* 0x000fea000383ffff */
.L_x_2840:
[----:B-1----:R1:W2:Y:S02]  /*23b00*/  SYNCS.PHASECHK.TRANS64.TRYWAIT P0, [R18+URZ+0x28c20], R6 ;  /* 0x028c2006120075a7 */ /* 0x0022a4000800017f */
[----:B--2---:R-:W-:Y:S05]  /*23b10*/  @!P0 NANOSLEEP.SYNCS 0x989680 ;  /* 0x009896800000895d */ /* 0x004fea0003900000 */
[----:B------:R-:W2:Y:S02]  /*23b20*/  @!P0 SYNCS.PHASECHK.TRANS64 P0, [R18+URZ+0x28c20], R6 ;  /* 0x028c2006120085a7 */ /* 0x000ea4000800007f */
[----:B--2---:R-:W-:Y:S05]  /*23b30*/  @!P0 BRA `(.L_x_2840) ;  /* 0xfffffffc00f08947 */ /* 0x004fea000383ffff */
[----:B------:R-:W-:Y:S05]  /*23b40*/  BRA `(.L_x_3051) ;  /* 0xffffff70005c7947 */ /* 0x000fea000383ffff */
.L_x_2844:
[----:B--2---:R2:W3:Y:S02]  /*23b50*/  SYNCS.PHASECHK.TRANS64.TRYWAIT P0, [R7+URZ+0x28ca0], R10 ;  /* 0x028ca00a070075a7 */ /* 0x0044e4000800017f */
[----:B---3--:R-:W-:Y:S05]  /*23b60*/  @!P0 NANOSLEEP.SYNCS 0x989680 ;  /* 0x009896800000895d */ /* 0x008fea0003900000 */
[----:B------:R-:W3:Y:S02]  /*23b70*/  @!P0 SYNCS.PHASECHK.TRANS64 P0, [R7+URZ+0x28ca0], R10 ;  /* 0x028ca00a070085a7 */ /* 0x000ee4000800007f */
[----:B---3--:R-:W-:Y:S05]  /*23b80*/  @!P0 BRA `(.L_x_2844) ;  /* 0xfffffffc00f08947 */ /* 0x008fea000383ffff */
[----:B------:R-:W-:Y:S05]  /*23b90*/  BRA `(.L_x_3052) ;  /* 0xffffff70007c7947 */ /* 0x000fea000383ffff */
.L_x_2849:
[----:B-1----:R1:W3:Y:S02]  /*23ba0*/  SYNCS.PHASECHK.TRANS64.TRYWAIT P0, [R7+URZ+0x28cc0], R10 ;  /* 0x028cc00a070075a7 */ /* 0x0022e4000800017f */
[----:B---3--:R-:W-:Y:S05]  /*23bb0*/  @!P0 NANOSLEEP.SYNCS 0x989680 ;  /* 0x009896800000895d */ /* 0x008fea0003900000 */
[----:B------:R-:W3:Y:S02]  /*23bc0*/  @!P0 SYNCS.PHASECHK.TRANS64 P0, [R7+URZ+0x28cc0], R10 ;  /* 0x028cc00a070085a7 */ /* 0x000ee4000800007f */
[----:B---3--:R-:W-:Y:S05]  /*23bd0*/  @!P0 BRA `(.L_x_2849) ;  /* 0xfffffffc00f08947 */ /* 0x008fea000383ffff */
[----:B------:R-:W-:Y:S05]  /*23be0*/  BRA `(.L_x_3053) ;  /* 0xffffff7000fc7947 */ /* 0x000fea000383ffff */
.L_x_2863:
[----:B-1----:R1:W2:Y:S02]  /*23bf0*/  SYNCS.PHASECHK.TRANS64.TRYWAIT P1, [R6+URZ+0x28ca0], R7 ;  /* 0x028ca007060075a7 */ /* 0x0022a4000802017f */
[----:B--2---:R-:W-:Y:S05]  /*23c00*/  @!P1 NANOSLEEP.SYNCS 0x989680 ;  /* 0x009896800000995d */ /* 0x004fea0003900000 */
[----:B------:R-:W2:Y:S02]  /*23c10*/  @!P1 SYNCS.PHASECHK.TRANS64 P1, [R6+URZ+0x28ca0], R7 ;  /* 0x028ca007060095a7 */ /* 0x000ea4000802007f */
[----:B--2---:R-:W-:Y:S05]  /*23c20*/  @!P1 BRA `(.L_x_2863) ;  /* 0xfffffffc00f09947 */ /* 0x004fea000383ffff */
[----:B------:R-:W-:Y:S05]  /*23c30*/  BRA `(.L_x_3054) ;  /* 0xffffff7c007c7947 */ /* 0x000fea000383ffff */
.L_x_2868:
[----:B--2---:R2:W3:Y:S02]  /*23c40*/  SYNCS.PHASECHK.TRANS64.TRYWAIT P1, [R6+URZ+0x28cc0], R7 ;  /* 0x028cc007060075a7 */ /* 0x0044e4000802017f */
[----:B---3--:R-:W-:Y:S05]  /*23c50*/  @!P1 NANOSLEEP.SYNCS 0x989680 ;  /* 0x009896800000995d */ /* 0x008fea0003900000 */
[----:B------:R-:W3:Y:S02]  /*23c60*/  @!P1 SYNCS.PHASECHK.TRANS64 P1, [R6+URZ+0x28cc0], R7 ;  /* 0x028cc007060095a7 */ /* 0x000ee4000802007f */
[----:B---3--:R-:W-:Y:S05]  /*23c70*/  @!P1 BRA `(.L_x_2868) ;  /* 0xfffffffc00f09947 */ /* 0x008fea000383ffff */
[----:B------:R-:W-:Y:S05]  /*23c80*/  BRA `(.L_x_3055) ;  /* 0xffffff7c00f87947 */ /* 0x000fea000383ffff */
.L_x_2898:
[----:B-1----:R-:W1:Y:S01]  /*23c90*/  S2R R4, SR_TID.X ;  /* 0x0000000000047919 */ /* 0x002e620000002100 */
[----:B------:R-:W-:Y:S01]  /*23ca0*/  BSSY B0, `(.L_x_3056) ;  /* 0x000000a000007945 */ /* 0x000fe20003800000 */
[----:B------:R-:W-:Y:S02]  /*23cb0*/  IMAD.MOV.U32 R12, RZ, RZ, RZ ;  /* 0x000000ffff0c7224 */ /* 0x000fe400078e00ff */
[----:B------:R-:W-:Y:S02]  /*23cc0*/  IMAD.MOV.U32 R11, RZ, RZ, 0x1f ;  /* 0x0000001fff0b7424 */ /* 0x000fe400078e00ff */
[----:B0-----:R-:W-:Y:S01]  /*23cd0*/  IMAD.MOV.U32 R15, RZ, RZ, -0x1 ;  /* 0xffffffffff0f7424 */ /* 0x001fe200078e00ff */
[----:B-1----:R-:W-:-:S04]  /*23ce0*/  SHF.R.U32.HI R4, RZ, 0x5, R4 ;  /* 0x00000005ff047819 */ /* 0x002fc80000011604 */
[----:B------:R-:W-:-:S05]  /*23cf0*/  LOP3.LUT R4, R4, 0x3, RZ, 0xc0, !PT ;  /* 0x0000000304047812 */ /* 0x000fca00078ec0ff */
[----:B------:R-:W-:-:S07]  /*23d00*/  IMAD.MOV.U32 R13, RZ, RZ, R4 ;  /* 0x000000ffff0d7224 */ /* 0x000fce00078e0004 */
[----:B--2---:R-:W-:Y:S05]  /*23d10*/  WARPSYNC.COLLECTIVE R15, `(.L_x_3057) ;  /* 0x000000000f087348 */ /* 0x004fea0003c00000 */
[----:B------:R0:W1:Y:S02]  /*23d20*/  SHFL.IDX P6, R14, R13, R12, R11 ;  /* 0x0000000c0d0e7389 */ /* 0x00006400000c000b */
[----:B012---:R-:W-:Y:S01]  /*23d30*/  ENDCOLLECTIVE ;  /* 0x000000000000791b */ /* 0x007fe20003800000 */
.L_x_3057:
[----:B------:R-:W-:Y:S05]  /*23d40*/  BSYNC B0 ;  /* 0x0000000000007941 */ /* 0x000fea0003800000 */
.L_x_3056:
[----:B------:R-:W-:Y:S05]  /*23d50*/  BRA `(.L_x_3058) ;  /* 0xffffff9400787947 */ /* 0x000fea000383ffff */
.L_x_2900:
[----:B------:R-:W-:Y:S01]  /*23d60*/  BSSY B0, `(.L_x_3059) ;  /* 0x0000006000007945 */ /* 0x000fe20003800000 */
[----:B0-----:R-:W-:-:S07]  /*23d70*/  IMAD.MOV.U32 R15, RZ, RZ, -0x1 ;  /* 0xffffffffff0f7424 */ /* 0x001fce00078e00ff */
[----:B-12---:R-:W-:Y:S05]  /*23d80*/  WARPSYNC.COLLECTIVE R15, `(.L_x_3060) ;  /* 0x000000000f0c7348 */ /* 0x006fea0003c00000 */
[----:B------:R-:W-:Y:S02]  /*23d90*/  ELECT P6, UR62, PT ;  /* 0x00000000003e782f */ /* 0x000fe400038c0000 */
[----:B------:R-:W-:Y:S01]  /*23da0*/  MOV R14, UR62 ;  /* 0x0000003e000e7c02 */ /* 0x000fe20008000f00 */
[----:B-12---:R-:W-:Y:S10]  /*23db0*/  ENDCOLLECTIVE ;  /* 0x000000000000791b */ /* 0x006ff40003800000 */
.L_x_3060:
[----:B------:R-:W-:Y:S05]  /*23dc0*/  BSYNC B0 ;  /* 0x0000000000007941 */ /* 0x000fea0003800000 */
.L_x_3059:
[----:B------:R-:W-:Y:S05]  /*23dd0*/  BRA `(.L_x_3061) ;  /* 0xffffff9400847947 */ /* 0x000fea000383ffff */
.L_x_2902:
[----:B-1----:R1:W3:Y:S02]  /*23de0*/  SYNCS.PHASECHK.TRANS64.TRYWAIT P0, [R0+URZ+0x28c40], R2 ;  /* 0x028c4002000075a7 */ /* 0x0022e4000800017f */
[----:B---3--:R-:W-:Y:S05]  /*23df0*/  @!P0 NANOSLEEP.SYNCS 0x989680 ;  /* 0x009896800000895d */ /* 0x008fea0003900000 */
[----:B------:R-:W3:Y:S02]  /*23e00*/  @!P0 SYNCS.PHASECHK.TRANS64 P0, [R0+URZ+0x28c40], R2 ;  /* 0x028c4002000085a7 */ /* 0x000ee4000800007f */
[----:B---3--:R-:W-:Y:S05]  /*23e10*/  @!P0 BRA `(.L_x_2902) ;  /* 0xfffffffc00f08947 */ /* 0x008fea000383ffff */
[----:B------:R-:W-:Y:S05]  /*23e20*/  BRA `(.L_x_3062) ;  /* 0xffffff9400e47947 */ /* 0x000fea000383ffff */
.L_x_2906:
        /* <DEDUP_REMOVED lines=13> */
.L_x_3063:
[----:B------:R-:W-:Y:S02]  /*23f00*/  IMAD.MOV.U32 R13, RZ, RZ, R4 ;  /* 0x000000ffff0d7224 */ /* 0x000fe400078e0004 */
[----:B------:R-:W-:-:S07]  /*23f10*/  IMAD.MOV.U32 R6, RZ, RZ, R14 ;  /* 0x000000ffff067224 */ /* 0x000fce00078e000e */
[----:B------:R-:W-:Y:S05]  /*23f20*/  WARPSYNC.COLLECTIVE R15, `(.L_x_3064) ;  /* 0x000000000f087348 */ /* 0x000fea0003c00000 */
[----:B------:R0:W1:Y:S02]  /*23f30*/  SHFL.IDX P6, R14, R13, R12, R11 ;  /* 0x0000000c0d0e7389 */ /* 0x00006400000c000b */
[----:B01----:R-:W-:Y:S01]  /*23f40*/  ENDCOLLECTIVE ;  /* 0x000000000000791b */ /* 0x003fe20003800000 */
.L_x_3064:
[----:B------:R-:W-:Y:S02]  /*23f50*/  IMAD.MOV.U32 R13, RZ, RZ, R3 ;  /* 0x000000ffff0d7224 */ /* 0x000fe400078e0003 */
[----:B------:R-:W-:Y:S02]  /*23f60*/  IMAD.MOV.U32 R12, RZ, RZ, 0x1 ;  /* 0x00000001ff0c7424 */ /* 0x000fe400078e00ff */
[----:B------:R-:W-:-:S07]  /*23f70*/  IMAD.MOV.U32 R7, RZ, RZ, R14 ;  /* 0x000000ffff077224 */ /* 0x000fce00078e000e */
[----:B------:R-:W-:Y:S05]  /*23f80*/  WARPSYNC.COLLECTIVE R15, `(.L_x_3065) ;  /* 0x000000000f087348 */ /* 0x000fea0003c00000 */
[----:B------:R0:W1:Y:S02]  /*23f90*/  SHFL.IDX P6, R14, R13, R12, R11 ;  /* 0x0000000c0d0e7389 */ /* 0x00006400000c000b */
[----:B01----:R-:W-:Y:S01]  /*23fa0*/  ENDCOLLECTIVE ;  /* 0x000000000000791b */ /* 0x003fe20003800000 */
.L_x_3065:
        /* <DEDUP_REMOVED lines=15> */
.L_x_3066:
[----:B------:R-:W-:Y:S02]  /*240a0*/  IMAD.MOV.U32 R13, RZ, RZ, R3 ;  /* 0x000000ffff0d7224 */ /* 0x000fe400078e0003 */
[----:B------:R-:W-:Y:S02]  /*240b0*/  IMAD.MOV.U32 R12, RZ, RZ, 0x2 ;  /* 0x00000002ff0c7424 */ /* 0x000fe400078e00ff */
[----:B------:R-:W-:-:S07]  /*240c0*/  IMAD.MOV.U32 R5, RZ, RZ, R14 ;  /* 0x000000ffff057224 */ /* 0x000fce00078e000e */
[----:B------:R-:W-:Y:S05]  /*240d0*/  WARPSYNC.COLLECTIVE R15, `(.L_x_3067) ;  /* 0x000000000f087348 */ /* 0x000fea0003c00000 */
[----:B------:R0:W1:Y:S02]  /*240e0*/  SHFL.IDX P6, R14, R13, R12, R11 ;  /* 0x0000000c0d0e7389 */ /* 0x00006400000c000b */
[----:B01----:R-:W-:Y:S01]  /*240f0*/  ENDCOLLECTIVE ;  /* 0x000000000000791b */ /* 0x003fe20003800000 */
.L_x_3067:
        /* <DEDUP_REMOVED lines=15> */
.L_x_3068:
[----:B------:R-:W-:Y:S02]  /*241f0*/  IMAD.MOV.U32 R13, RZ, RZ, R3 ;  /* 0x000000ffff0d7224 */ /* 0x000fe400078e0003 */
[----:B------:R-:W-:Y:S02]  /*24200*/  IMAD.MOV.U32 R12, RZ, RZ, 0x3 ;  /* 0x00000003ff0c7424 */ /* 0x000fe400078e00ff */
[----:B------:R-:W-:-:S07]  /*24210*/  IMAD.MOV.U32 R5, RZ, RZ, R14 ;  /* 0x000000ffff057224 */ /* 0x000fce00078e000e */
[----:B------:R-:W-:Y:S05]  /*24220*/  WARPSYNC.COLLECTIVE R15, `(.L_x_3069) ;  /* 0x000000000f087348 */ /* 0x000fea0003c00000 */
[----:B------:R0:W1:Y:S02]  /*24230*/  SHFL.IDX P6, R14, R13, R12, R11 ;  /* 0x0000000c0d0e7389 */ /* 0x00006400000c000b */
[----:B01----:R-:W-:Y:S01]  /*24240*/  ENDCOLLECTIVE ;  /* 0x000000000000791b */ /* 0x003fe20003800000 */
.L_x_3069:
        /* <DEDUP_REMOVED lines=13> */
.L_x_3070:
[----:B------:R-:W-:Y:S01]  /*24320*/  IMAD.MOV.U32 R3, RZ, RZ, R14 ;  /* 0x000000ffff037224 */ /* 0x000fe200078e000e */
[----:B------:R-:W-:Y:S06]  /*24330*/  BRA `(.L_x_3071) ;  /* 0xffffff9c00287947 */ /* 0x000fec000383ffff */
.L_x_2909:
[----:B0-----:R0:W1:Y:S02]  /*24340*/  SYNCS.PHASECHK.TRANS64.TRYWAIT P0, [R18+URZ+0x28c20], R0 ;  /* 0x028c2000120075a7 */ /* 0x001064000800017f */
[----:B-1----:R-:W-:Y:S05]  /*24350*/  @!P0 NANOSLEEP.SYNCS 0x989680 ;  /* 0x009896800000895d */ /* 0x002fea0003900000 */
[----:B------:R-:W1:Y:S02]  /*24360*/  @!P0 SYNCS.PHASECHK.TRANS64 P0, [R18+URZ+0x28c20], R0 ;  /* 0x028c2000120085a7 */ /* 0x000e64000800007f */
[----:B-1----:R-:W-:Y:S05]  /*24370*/  @!P0 BRA `(.L_x_2909) ;  /* 0xfffffffc00f08947 */ /* 0x002fea000383ffff */
[----:B------:R-:W-:Y:S05]  /*24380*/  BRA `(.L_x_3072) ;  /* 0xffffff9c00847947 */ /* 0x000fea000383ffff */
.L_x_2913:
[----:B0-----:R0:W1:Y:S02]  /*24390*/  SYNCS.PHASECHK.TRANS64.TRYWAIT P0, [R0+URZ+0x28c60], R2 ;  /* 0x028c6002000075a7 */ /* 0x001064000800017f */
[----:B-1----:R-:W-:Y:S05]  /*243a0*/  @!P0 NANOSLEEP.SYNCS 0x989680 ;  /* 0x009896800000895d */ /* 0x002fea0003900000 */
[----:B------:R-:W1:Y:S02]  /*243b0*/  @!P0 SYNCS.PHASECHK.TRANS64 P0, [R0+URZ+0x28c60], R2 ;  /* 0x028c6002000085a7 */ /* 0x000e64000800007f */
[----:B-1----:R-:W-:Y:S05]  /*243c0*/  @!P0 BRA `(.L_x_2913) ;  /* 0xfffffffc00f08947 */ /* 0x002fea000383ffff */
[----:B------:R-:W-:Y:S05]  /*243d0*/  BRA `(.L_x_3073) ;  /* 0xffffff9c00a87947 */ /* 0x000fea000383ffff */
.L_x_2932:
[----:B-1----:R1:W2:Y:S02]  /*243e0*/  SYNCS.PHASECHK.TRANS64.TRYWAIT P0, [R2+URZ+0x28c40], R6 ;  /* 0x028c4006020075a7 */ /* 0x0022a4000800017f */
[----:B--2---:R-:W-:Y:S05]  /*243f0*/  @!P0 NANOSLEEP.SYNCS 0x989680 ;  /* 0x009896800000895d */ /* 0x004fea0003900000 */
[----:B------:R-:W2:Y:S02]  /*24400*/  @!P0 SYNCS.PHASECHK.TRANS64 P0, [R2+URZ+0x28c40], R6 ;  /* 0x028c4006020085a7 */ /* 0x000ea4000800007f */
[----:B--2---:R-:W-:Y:S05]  /*24410*/  @!P0 BRA `(.L_x_2932) ;  /* 0xfffffffc00f08947 */ /* 0x004fea000383ffff */
[----:B------:R-:W-:Y:S05]  /*24420*/  BRA `(.L_x_3074) ;  /* 0xffffffa800d07947 */ /* 0x000fea000383ffff */
.L_x_2937:
[----:B0-----:R0:W2:Y:S02]  /*24430*/  SYNCS.PHASECHK.TRANS64.TRYWAIT P0, [R2+URZ+0x28c60], R6 ;  /* 0x028c6006020075a7 */ /* 0x0010a4000800017f */
[----:B--2---:R-:W-:Y:S05]  /*24440*/  @!P0 NANOSLEEP.SYNCS 0x989680 ;  /* 0x009896800000895d */ /* 0x004fea0003900000 */
[----:B------:R-:W2:Y:S02]  /*24450*/  @!P0 SYNCS.PHASECHK.TRANS64 P0, [R2+URZ+0x28c60], R6 ;  /* 0x028c6006020085a7 */ /* 0x000ea4000800007f */
[----:B--2---:R-:W-:Y:S05]  /*24460*/  @!P0 BRA `(.L_x_2937) ;  /* 0xfffffffc00f08947 */ /* 0x004fea000383ffff */
[----:B------:R-:W-:Y:S05]  /*24470*/  BRA `(.L_x_3075) ;  /* 0xffffffac004c7947 */ /* 0x000fea000383ffff */
.L_x_2952:
[----:B-1----:R1:W2:Y:S02]  /*24480*/  SYNCS.PHASECHK.TRANS64.TRYWAIT P0, [R2+URZ+0x28c40], R3 ;  /* 0x028c4003020075a7 */ /* 0x0022a4000800017f */
[----:B--2---:R-:W-:Y:S05]  /*24490*/  @!P0 NANOSLEEP.SYNCS 0x989680 ;  /* 0x009896800000895d */ /* 0x004fea0003900000 */
[----:B------:R-:W2:Y:S02]  /*244a0*/  @!P0 SYNCS.PHASECHK.TRANS64 P0, [R2+URZ+0x28c40], R3 ;  /* 0x028c4003020085a7 */ /* 0x000ea4000800007f */
[----:B--2---:R-:W-:Y:S05]  /*244b0*/  @!P0 BRA `(.L_x_2952) ;  /* 0xfffffffc00f08947 */ /* 0x004fea000383ffff */
[----:B------:R-:W-:Y:S05]  /*244c0*/  BRA `(.L_x_3076) ;  /* 0xffffffb800247947 */ /* 0x000fea000383ffff */
.L_x_2957:
[----:B--2---:R2:W3:Y:S02]  /*244d0*/  SYNCS.PHASECHK.TRANS64.TRYWAIT P0, [R2+URZ+0x28c60], R3 ;  /* 0x028c6003020075a7 */ /* 0x0044e4000800017f */
[----:B---3--:R-:W-:Y:S05]  /*244e0*/  @!P0 NANOSLEEP.SYNCS 0x989680 ;  /* 0x009896800000895d */ /* 0x008fea0003900000 */
[----:B------:R-:W3:Y:S02]  /*244f0*/  @!P0 SYNCS.PHASECHK.TRANS64 P0, [R2+URZ+0x28c60], R3 ;  /* 0x028c6003020085a7 */ /* 0x000ee4000800007f */
[----:B---3--:R-:W-:Y:S05]  /*24500*/  @!P0 BRA `(.L_x_2957) ;  /* 0xfffffffc00f08947 */ /* 0x008fea000383ffff */
[----:B------:R-:W-:Y:S05]  /*24510*/  BRA `(.L_x_3077) ;  /* 0xffffffb800a07947 */ /* 0x000fea000383ffff */
.L_x_2972:
[----:B-1----:R1:W2:Y:S02]  /*24520*/  SYNCS.PHASECHK.TRANS64.TRYWAIT P0, [R3+URZ+0x28c40], R2 ;  /* 0x028c4002030075a7 */ /* 0x0022a4000800017f */
[----:B--2---:R-:W-:Y:S05]  /*24530*/  @!P0 NANOSLEEP.SYNCS 0x989680 ;  /* 0x009896800000895d */ /* 0x004fea0003900000 */
[----:B------:R-:W2:Y:S02]  /*24540*/  @!P0 SYNCS.PHASECHK.TRANS64 P0, [R3+URZ+0x28c40], R2 ;  /* 0x028c4002030085a7 */ /* 0x000ea4000800007f */
[----:B--2---:R-:W-:Y:S05]  /*24550*/  @!P0 BRA `(.L_x_2972) ;  /* 0xfffffffc00f08947 */ /* 0x004fea000383ffff */
[----:B------:R-:W-:Y:S05]  /*24560*/  BRA `(.L_x_3078) ;  /* 0xffffffc400607947 */ /* 0x000fea000383ffff */
.L_x_2977:
[----:B--2---:R2:W3:Y:S02]  /*24570*/  SYNCS.PHASECHK.TRANS64.TRYWAIT P0, [R3+URZ+0x28c60], R2 ;  /* 0x028c6002030075a7 */ /* 0x0044e4000800017f */
[----:B---3--:R-:W-:Y:S05]  /*24580*/  @!P0 NANOSLEEP.SYNCS 0x989680 ;  /* 0x009896800000895d */ /* 0x008fea0003900000 */
[----:B------:R-:W3:Y:S02]  /*24590*/  @!P0 SYNCS.PHASECHK.TRANS64 P0, [R3+URZ+0x28c60], R2 ;  /* 0x028c6002030085a7 */ /* 0x000ee4000800007f */
[----:B---3--:R-:W-:Y:S05]  /*245a0*/  @!P0 BRA `(.L_x_2977) ;  /* 0xfffffffc00f08947 */ /* 0x008fea000383ffff */
[----:B------:R-:W-:Y:S05]  /*245b0*/  BRA `(.L_x_3079) ;  /* 0xffffffc400dc7947 */ /* 0x000fea000383ffff */
.L_x_2993:
[----:B------:R-:W2:Y:S01]  /*245c0*/  LDL R0, [R1] ;  /* 0x0000000001007983 */ /* 0x000ea20000100800 */
[----:B------:R-:W-:Y:S01]  /*245d0*/  BSSY B0, `(.L_x_3080) ;  /* 0x0000008000007945 */ /* 0x000fe20003800000 */
[----:B------:R-:W-:Y:S02]  /*245e0*/  IMAD.MOV.U32 R12, RZ, RZ, RZ ;  /* 0x000000ffff0c7224 */ /* 0x000fe400078e00ff */
[----:B------:R-:W-:Y:S02]  /*245f0*/  IMAD.MOV.U32 R11, RZ, RZ, 0x1f ;  /* 0x0000001fff0b7424 */ /* 0x000fe400078e00ff */
[----:B0-----:R-:W-:Y:S02]  /*24600*/  IMAD.MOV.U32 R15, RZ, RZ, -0x1 ;  /* 0xffffffffff0f7424 */ /* 0x001fe400078e00ff */
[----:B--2---:R-:W-:-:S07]  /*24610*/  IMAD.MOV.U32 R13, RZ, RZ, R0 ;  /* 0x000000ffff0d7224 */ /* 0x004fce00078e0000 */
[----:B-1----:R-:W-:Y:S05]  /*24620*/  WARPSYNC.COLLECTIVE R15, `(.L_x_3081) ;  /* 0x000000000f087348 */ /* 0x002fea0003c00000 */
[----:B------:R0:W2:Y:S02]  /*24630*/  SHFL.IDX P6, R14, R13, R12, R11 ;  /* 0x0000000c0d0e7389 */ /* 0x0000a400000c000b */
[----:B012---:R-:W-:Y:S01]  /*24640*/  ENDCOLLECTIVE ;  /* 0x000000000000791b */ /* 0x007fe20003800000 */
.L_x_3081:
[----:B------:R-:W-:Y:S05]  /*24650*/  BSYNC B0 ;  /* 0x0000000000007941 */ /* 0x000fea0003800000 */
.L_x_3080:
        /* <DEDUP_REMOVED lines=9> */
.L_x_3082:
        /* <DEDUP_REMOVED lines=26> */
.L_x_3083:
        /* <DEDUP_REMOVED lines=8> */
.L_x_3084:
        /* <DEDUP_REMOVED lines=8> */
.L_x_3085:
        /* <DEDUP_REMOVED lines=8> */
.L_x_3086:
        /* <DEDUP_REMOVED lines=8> */
.L_x_3087:
        /* <DEDUP_REMOVED lines=9> */
.L_x_3088:
[----:B------:R-:W-:Y:S01]  /*24b20*/  IMAD.MOV.U32 R9, RZ, RZ, R14 ;  /* 0x000000ffff097224 */ /* 0x000fe200078e000e */
[----:B------:R-:W-:Y:S06]  /*24b30*/  BRA `(.L_x_3089) ;  /* 0xffffffd000147947 */ /* 0x000fec000383ffff */
.L_x_2996:
        /* <DEDUP_REMOVED lines=8> */
.L_x_3091:
[----:B------:R-:W-:Y:S05]  /*24bc0*/  BSYNC B0 ;  /* 0x0000000000007941 */ /* 0x000fea0003800000 */
.L_x_3090:
        /* <DEDUP_REMOVED lines=10> */
.L_x_3092:
        /* <DEDUP_REMOVED lines=8> */
.L_x_3093:
        /* <DEDUP_REMOVED lines=8> */
.L_x_3094:
        /* <DEDUP_REMOVED lines=8> */
.L_x_3095:
        /* <DEDUP_REMOVED lines=9> */
.L_x_3096:
[----:B------:R-:W-:Y:S01]  /*24e80*/  IMAD.MOV.U32 R9, RZ, RZ, R14 ;  /* 0x000000ffff097224 */ /* 0x000fe200078e000e */
[----:B------:R-:W-:Y:S06]  /*24e90*/  BRA `(.L_x_3097) ;  /* 0xffffffcc00e87947 */ /* 0x000fec000383ffff */
.L_x_2998:
[----:B------:R-:W-:Y:S01]  /*24ea0*/  BSSY B0, `(.L_x_3098) ;  /* 0x0000006000007945 */ /* 0x000fe20003800000 */
[----:B------:R-:W-:Y:S01]  /*24eb0*/  PLOP3.LUT P6, PT, P6, PT, PT, 0x8, 0x0 ;  /* 0x000000000000781c */ /* 0x000fe200037ce170 */
[----:B------:R-:W-:-:S12]  /*24ec0*/  IMAD.MOV.U32 R15, RZ, RZ, -0x1 ;  /* 0xffffffffff0f7424 */ /* 0x000fd800078e00ff */
[----:B0-----:R-:W-:Y:S05]  /*24ed0*/  WARPSYNC.COLLECTIVE R15, `(.L_x_3099) ;  /* 0x000000000f087348 */ /* 0x001fea0003c00000 */
[----:B------:R-:W-:Y:S01]  /*24ee0*/  VOTE.ANY R14, PT, P6 ;  /* 0x00000000000e7806 */ /* 0x000fe200030e0100 */
[----:B0-----:R-:W-:Y:S06]  /*24ef0*/  ENDCOLLECTIVE ;  /* 0x000000000000791b */ /* 0x001fec0003800000 */
.L_x_3099:
[----:B------:R-:W-:Y:S05]  /*24f00*/  BSYNC B0 ;  /* 0x0000000000007941 */ /* 0x000fea0003800000 */
.L_x_3098:
        /* <DEDUP_REMOVED lines=10> */
.L_x_3100:
[----:B------:R-:W-:Y:S02]  /*24fb0*/  IMAD.MOV.U32 R13, RZ, RZ, R6 ;  /* 0x000000ffff0d7224 */ /* 0x000fe400078e0006 */
[----:B------:R-:W-:-:S07]  /*24fc0*/  IMAD.MOV.U32 R4, RZ, RZ, R14 ;  /* 0x000000ffff047224 */ /* 0x000fce00078e000e */
[----:B------:R-:W-:Y:S05]  /*24fd0*/  WARPSYNC.COLLECTIVE R15, `(.L_x_3101) ;  /* 0x000000000f087348 */ /* 0x000fea0003c00000 */
[----:B------:R0:W1:Y:S02]  /*24fe0*/  SHFL.IDX P6, R14, R13, R12, R11 ;  /* 0x0000000c0d0e7389 */ /* 0x00006400000c000b */
[----:B01----:R-:W-:Y:S01]  /*24ff0*/  ENDCOLLECTIVE ;  /* 0x000000000000791b */ /* 0x003fe20003800000 */
.L_x_3101:
[----:B------:R-:W-:Y:S02]  /*25000*/  IMAD.MOV.U32 R6, RZ, RZ, R14 ;  /* 0x000000ffff067224 */ /* 0x000fe400078e000e */
[----:B------:R-:W-:-:S05]  /*25010*/  IMAD.IADD R10, R7, 0x1, R10 ;  /* 0x00000001070a7824 */ /* 0x000fca00078e020a */
[----:B------:R2:W-:Y:S01]  /*25020*/  STL [R1+0xc], R10 ;  /* 0x00000c0a01007387 */ /* 0x0005e20000100800 */
[----:B------:R-:W-:Y:S05]  /*25030*/  BRA `(.L_x_3102) ;  /* 0xffffffcc00c87947 */ /* 0x000fea000383ffff */
.L_x_3000:
[----:B------:R-:W-:Y:S01]  /*25040*/  BSSY B0, `(.L_x_3103) ;  /* 0x0000008000007945 */ /* 0x000fe20003800000 */
[----:B------:R-:W-:Y:S02]  /*25050*/  IMAD.MOV.U32 R13, RZ, RZ, R3 ;  /* 0x000000ffff0d7224 */ /* 0x000fe400078e0003 */
[----:B------:R-:W-:Y:S02]  /*25060*/  IMAD.MOV.U32 R12, RZ, RZ, R7 ;  /* 0x000000ffff0c7224 */ /* 0x000fe400078e0007 */
[----:B------:R-:W-:Y:S02]  /*25070*/  IMAD.MOV.U32 R11, RZ, RZ, 0x1f ;  /* 0x0000001fff0b7424 */ /* 0x000fe400078e00ff */
[----:B------:R-:W-:-:S07]  /*25080*/  IMAD.MOV.U32 R15, RZ, RZ, -0x1 ;  /* 0xffffffffff0f7424 */ /* 0x000fce00078e00ff */
[----:B0-2---:R-:W-:Y:S05]  /*25090*/  WARPSYNC.COLLECTIVE R15, `(.L_x_3104) ;  /* 0x000000000f087348 */ /* 0x005fea0003c00000 */
[----:B------:R1:W3:Y:S02]  /*250a0*/  SHFL.IDX P6, R14, R13, R12, R11 ;  /* 0x0000000c0d0e7389 */ /* 0x0002e400000c000b */
[----:B0123--:R-:W-:Y:S01]  /*250b0*/  ENDCOLLECTIVE ;  /* 0x000000000000791b */ /* 0x00ffe20003800000 */
.L_x_3104:
[----:B------:R-:W-:Y:S05]  /*250c0*/  BSYNC B0 ;  /* 0x0000000000007941 */ /* 0x000fea0003800000 */
.L_x_3103:
[----:B------:R-:W-:Y:S01]  /*250d0*/  IMAD.MOV.U32 R8, RZ, RZ, R14 ;  /* 0x000000ffff087224 */ /* 0x000fe200078e000e */
[----:B------:R-:W-:Y:S06]  /*250e0*/  BRA `(.L_x_2999) ;  /* 0xffffffcc00b47947 */ /* 0x000fec000383ffff */
.L_x_3006:
[----:B0-----:R0:W1:Y:S02]  /*250f0*/  SYNCS.PHASECHK.TRANS64.TRYWAIT P0, [R0+URZ+0x28c20], R3 ;  /* 0x028c2003000075a7 */ /* 0x001064000800017f */
[----:B-1----:R-:W-:Y:S05]  /*25100*/  @!P0 NANOSLEEP.SYNCS 0x989680 ;  /* 0x009896800000895d */ /* 0x002fea0003900000 */
[----:B------:R-:W1:Y:S02]  /*25110*/  @!P0 SYNCS.PHASECHK.TRANS64 P0, [R0+URZ+0x28c20], R3 ;  /* 0x028c2003000085a7 */ /* 0x000e64000800007f */
[----:B-1----:R-:W-:Y:S05]  /*25120*/  @!P0 BRA `(.L_x_3006) ;  /* 0xfffffffc00f08947 */ /* 0x002fea000383ffff */
[----:B------:R-:W-:Y:S05]  /*25130*/  BRA `(.L_x_3105) ;  /* 0xffffffd800507947 */ /* 0x000fea000383ffff */
.L_x_3007:
[----:B------:R-:W1:Y:S01]  /*25140*/  S2R R2, SR_TID.X ;  /* 0x0000000000027919 */ /* 0x000e620000002100 */
[----:B------:R-:W-:Y:S01]  /*25150*/  BSSY B0, `(.L_x_3106) ;  /* 0x000000a000007945 */ /* 0x000fe20003800000 */
[----:B------:R-:W-:Y:S02]  /*25160*/  IMAD.MOV.U32 R12, RZ, RZ, RZ ;  /* 0x000000ffff0c7224 */ /* 0x000fe400078e00ff */
[----:B---3--:R-:W-:Y:S02]  /*25170*/  IMAD.MOV.U32 R11, RZ, RZ, 0x1f ;  /* 0x0000001fff0b7424 */ /* 0x008fe400078e00ff */
[----:B------:R-:W-:Y:S01]  /*25180*/  IMAD.MOV.U32 R15, RZ, RZ, -0x1 ;  /* 0xffffffffff0f7424 */ /* 0x000fe200078e00ff */
[----:B-1----:R-:W-:-:S04]  /*25190*/  SHF.R.U32.HI R2, RZ, 0x5, R2 ;  /* 0x00000005ff027819 */ /* 0x002fc80000011602 */
[----:B------:R-:W-:-:S05]  /*251a0*/  LOP3.LUT R2, R2, 0x3, RZ, 0xc0, !PT ;  /* 0x0000000302027812 */ /* 0x000fca00078ec0ff */
[----:B------:R-:W-:-:S07]  /*251b0*/  IMAD.MOV.U32 R13, RZ, RZ, R2 ;  /* 0x000000ffff0d7224 */ /* 0x000fce00078e0002 */
[----:B0-----:R-:W-:Y:S05]  /*251c0*/  WARPSYNC.COLLECTIVE R15, `(.L_x_3107) ;  /* 0x000000000f087348 */ /* 0x001fea0003c00000 */
[----:B------:R1:W2:Y:S02]  /*251d0*/  SHFL.IDX P6, R14, R13, R12, R11 ;  /* 0x0000000c0d0e7389 */ /* 0x0002a400000c000b */
[----:B012---:R-:W-:Y:S01]  /*251e0*/  ENDCOLLECTIVE ;  /* 0x000000000000791b */ /* 0x007fe20003800000 */
.L_x_3107:
[----:B------:R-:W-:Y:S05]  /*251f0*/  BSYNC B0 ;  /* 0x0000000000007941 */ /* 0x000fea0003800000 */
.L_x_3106:
[----:B------:R-:W-:Y:S05]  /*25200*/  BRA `(.L_x_3108) ;  /* 0xffffffd800387947 */ /* 0x000fea000383ffff */
.L_x_3008:
[----:B------:R-:W-:Y:S01]  /*25210*/  BSSY B0, `(.L_x_3109) ;  /* 0x0000006000007945 */ /* 0x000fe20003800000 */
[----:B------:R-:W-:-:S07]  /*25220*/  IMAD.MOV.U32 R15, RZ, RZ, -0x1 ;  /* 0xffffffffff0f7424 */ /* 0x000fce00078e00ff */
[----:B01-3--:R-:W-:Y:S05]  /*25230*/  WARPSYNC.COLLECTIVE R15, `(.L_x_3110) ;  /* 0x000000000f0c7348 */ /* 0x00bfea0003c00000 */
[----:B------:R-:W-:Y:S02]  /*25240*/  ELECT P6, UR62, PT ;  /* 0x00000000003e782f */ /* 0x000fe400038c0000 */
[----:B------:R-:W-:Y:S01]  /*25250*/  MOV R14, UR62 ;  /* 0x0000003e000e7c02 */ /* 0x000fe20008000f00 */
[----:B01-3--:R-:W-:Y:S10]  /*25260*/  ENDCOLLECTIVE ;  /* 0x000000000000791b */ /* 0x00bff40003800000 */
.L_x_3110:
[----:B------:R-:W-:Y:S05]  /*25270*/  BSYNC B0 ;  /* 0x0000000000007941 */ /* 0x000fea0003800000 */
.L_x_3109:
[----:B------:R-:W-:Y:S05]  /*25280*/  BRA `(.L_x_3111) ;  /* 0xffffffd8002c7947 */ /* 0x000fea000383ffff */
.L_x_3010:
[----:B0-----:R0:W1:Y:S02]  /*25290*/  SYNCS.PHASECHK.TRANS64.TRYWAIT P0, [R6+URZ], R5 ;  /* 0x00000005060075a7 */ /* 0x001064000800017f */
[----:B-1----:R-:W-:Y:S05]  /*252a0*/  @!P0 NANOSLEEP.SYNCS 0x989680 ;  /* 0x009896800000895d */ /* 0x002fea0003900000 */
[----:B------:R-:W1:Y:S02]  /*252b0*/  @!P0 SYNCS.PHASECHK.TRANS64 P0, [R6+URZ], R5 ;  /* 0x00000005060085a7 */ /* 0x000e64000800007f */
[----:B-1----:R-:W-:Y:S05]  /*252c0*/  @!P0 BRA `(.L_x_3010) ;  /* 0xfffffffc00f08947 */ /* 0x002fea000383ffff */
[----:B------:R-:W-:Y:S05]  /*252d0*/  BRA `(.L_x_3112) ;  /* 0xffffffd800647947 */ /* 0x000fea000383ffff */
.L_x_3011:
[----:B-1----:R1:W2:Y:S02]  /*252e0*/  SYNCS.PHASECHK.TRANS64.TRYWAIT P0, [R7+URZ], R2 ;  /* 0x00000002070075a7 */ /* 0x0022a4000800017f */
[----:B--2---:R-:W-:Y:S05]  /*252f0*/  @!P0 NANOSLEEP.SYNCS 0x989680 ;  /* 0x009896800000895d */ /* 0x004fea0003900000 */
[----:B------:R-:W2:Y:S02]  /*25300*/  @!P0 SYNCS.PHASECHK.TRANS64 P0, [R7+URZ], R2 ;  /* 0x00000002070085a7 */ /* 0x000ea4000800007f */
[----:B--2---:R-:W-:Y:S05]  /*25310*/  @!P0 BRA `(.L_x_3011) ;  /* 0xfffffffc00f08947 */ /* 0x004fea000383ffff */
[----:B------:R-:W-:Y:S05]  /*25320*/  BRA `(.L_x_3113) ;  /* 0xffffffd800587947 */ /* 0x000fea000383ffff */
.L_x_3013:
[----:B--2---:R2:W4:Y:S02]  /*25330*/  SYNCS.PHASECHK.TRANS64.TRYWAIT P0, [R4+URZ], R5 ;  /* 0x00000005040075a7 */ /* 0x004524000800017f */
[----:B----4-:R-:W-:Y:S05]  /*25340*/  @!P0 NANOSLEEP.SYNCS 0x989680 ;  /* 0x009896800000895d */ /* 0x010fea0003900000 */
[----:B------:R-:W4:Y:S02]  /*25350*/  @!P0 SYNCS.PHASECHK.TRANS64 P0, [R4+URZ], R5 ;  /* 0x00000005040085a7 */ /* 0x000f24000800007f */
[----:B----4-:R-:W-:Y:S05]  /*25360*/  @!P0 BRA `(.L_x_3013) ;  /* 0xfffffffc00f08947 */ /* 0x010fea000383ffff */
[----:B------:R-:W-:Y:S05]  /*25370*/  BRA `(.L_x_3114) ;  /* 0xffffffd8005c7947 */ /* 0x000fea000383ffff */
.L_x_3115:
        /* <DEDUP_REMOVED lines=16> */
.L_x_5875:


//--------------------- .text._ZN7cutlass13device_kernelIN5flash11enable_sm90INS1_16FlashAttnFwdSm90INS1_25CollectiveMainloopFwdSm90ILi2EN4cute5tupleIJNS5_1CILi1EEES8_S8_EEENS6_IJNS7_ILi64EEESA_SA_EEELi512ENS_10bfloat16_tEfNS_4arch4Sm90ELb0ELb1ELb0ELb1ELb0ELb0ELb1ELb0ELb0ELb1ELb1ELb0EEENS1_21CollectiveEpilogueFwdINS6_IJSA_NS7_ILi512EEESA_EEES9_SC_SE_Li256ELb1ELb1ELb1ELb0EEENS1_36VarlenDynamicPersistentTileSchedulerILi64ELi64ELi256ELi128ELb1ELb1ELb1ELb1ELb0ELb1EEEEEEEEEvNT_6ParamsE --------------------------
	.section	.text._ZN7cutlass13device_kernelIN5flash11enable_sm90INS1_16FlashAttnFwdSm90INS1_25CollectiveMainloopFwdSm90ILi2EN4cute5tupleIJNS5_1CILi1EEES8_S8_EEENS6_IJNS7_ILi64EEESA_SA_EEELi512ENS_10bfloat16_tEfNS_4arch4Sm90ELb0ELb1ELb0ELb1ELb0ELb0ELb1ELb0ELb0ELb1ELb1ELb0EEENS1_21CollectiveEpilogueFwdINS6_IJSA_NS7_ILi512EEESA_EEES9_SC_SE_Li256ELb1ELb1ELb1ELb0EEENS1_36VarlenDynamicPersistentTileSchedulerILi64ELi64ELi256ELi128ELb1ELb1ELb1ELb1ELb0ELb1EEEEEEEEEvNT_6ParamsE,"ax",@progbits
	.align	128
.text._ZN7cutlass13device_kernelIN5flash11enable_sm90INS1_16FlashAttnFwdSm90INS1_25CollectiveMainloopFwdSm90ILi2EN4cute5tupleIJNS5_1CILi1EEES8_S8_EEENS6_IJNS7_ILi64EEESA_SA_EEELi512ENS_10bfloat16_tEfNS_4arch4Sm90ELb0ELb1ELb0ELb1ELb0ELb0ELb1ELb0ELb0ELb1ELb1ELb0EEENS1_21CollectiveEpilogueFwdINS6_IJSA_NS7_ILi512EEESA_EEES9_SC_SE_Li256ELb1ELb1ELb1ELb0EEENS1_36VarlenDynamicPersistentTileSchedulerILi64ELi64ELi256ELi128ELb1ELb1ELb1ELb1ELb0ELb1EEEEEEEEEvNT_6ParamsE:
        .type           _ZN7cutlass13device_kernelIN5flash11enable_sm90INS1_16FlashAttnFwdSm90INS1_25CollectiveMainloopFwdSm90ILi2EN4cute5tupleIJNS5_1CILi1EEES8_S8_EEENS6_IJNS7_ILi64EEESA_SA_EEELi512ENS_10bfloat16_tEfNS_4arch4Sm90ELb0ELb1ELb0ELb1ELb0ELb0ELb1ELb0ELb0ELb1ELb1ELb0EEENS1_21CollectiveEpilogueFwdINS6_IJSA_NS7_ILi512EEESA_EEES9_SC_SE_Li256ELb1ELb1ELb1ELb0EEENS1_36VarlenDynamicPersistentTileSchedulerILi64ELi64ELi256ELi128ELb1ELb1ELb1ELb1ELb0ELb1EEEEEEEEEvNT_6ParamsE,@function
        .size           _ZN7cutlass13device_kernelIN5flash11enable_sm90INS1_16FlashAttnFwdSm90INS1_25CollectiveMainloopFwdSm90ILi2EN4cute5tupleIJNS5_1CILi1EEES8_S8_EEENS6_IJNS7_ILi64EEESA_SA_EEELi512ENS_10bfloat16_tEfNS_4arch4Sm90ELb0ELb1ELb0ELb1ELb0ELb0ELb1ELb0ELb0ELb1ELb1ELb0EEENS1_21CollectiveEpilogueFwdINS6_IJSA_NS7_ILi512EEESA_EEES9_SC_SE_Li256ELb1ELb1ELb1ELb0EEENS1_36VarlenDynamicPersistentTileSchedulerILi64ELi64ELi256ELi128ELb1ELb1ELb1ELb1ELb0ELb1EEEEEEEEEvNT_6ParamsE,(.L_x_5876 - _ZN7cutlass13device_kernelIN5flash11enable_sm90INS1_16FlashAttnFwdSm90INS1_25CollectiveMainloopFwdSm90ILi2EN4cute5tupleIJNS5_1CILi1EEES8_S8_EEENS6_IJNS7_ILi64EEESA_SA_EEELi512ENS_10bfloat16_tEfNS_4arch4Sm90ELb0ELb1ELb0ELb1ELb0ELb0ELb1ELb0ELb0ELb1ELb1ELb0EEENS1_21CollectiveEpilogueFwdINS6_IJSA_NS7_ILi512EEESA_EEES9_SC_SE_Li256ELb1ELb1ELb1ELb0EEENS1_36VarlenDynamicPersistentTileSchedulerILi64ELi64ELi256ELi128ELb1ELb1ELb1ELb1ELb0ELb1EEEEEEEEEvNT_6ParamsE)
        .other          _ZN7cutlass13device_kernelIN5flash11enable_sm90INS1_16FlashAttnFwdSm90INS1_25CollectiveMainloopFwdSm90ILi2EN4cute5tupleIJNS5_1CILi1EEES8_S8_EEENS6_IJNS7_ILi64EEESA_SA_EEELi512ENS_10bfloat16_tEfNS_4arch4Sm90ELb0ELb1ELb0ELb1ELb0ELb0ELb1ELb0ELb0ELb1ELb1ELb0EEENS1_21CollectiveEpilogueFwdINS6_IJSA_NS7_ILi512EEESA_EEES9_SC_SE_Li256ELb1ELb1ELb1ELb0EEENS1_36VarlenDynamicPersistentTileSchedulerILi64ELi64ELi256ELi128ELb1ELb1ELb1ELb1ELb0ELb1EEEEEEEEEvNT_6ParamsE,@"STO_CUDA_ENTRY STV_DEFAULT"
_ZN7cutlass13device_kernelIN5flash11enable_sm90INS1_16FlashAttnFwdSm90INS1_25CollectiveMainloopFwdSm90ILi2EN4cute5tupleIJNS5_1CILi1EEES8_S8_EEENS6_IJNS7_ILi64EEESA_SA_EEELi512ENS_10bfloat16_tEfNS_4arch4Sm90ELb0ELb1ELb0ELb1ELb0ELb0ELb1ELb0ELb0ELb1ELb1ELb0EEENS1_21CollectiveEpilogueFwdINS6_IJSA_NS7_ILi512EEESA_EEES9_SC_SE_Li256ELb1ELb1ELb1ELb0EEENS1_36VarlenDynamicPersistentTileSchedulerILi64ELi64ELi256ELi128ELb1ELb1ELb1ELb1ELb0ELb1EEEEEEEEEvNT_6ParamsE:
        /* <DEDUP_REMOVED lines=18> */
.L_x_3117:
[----:B------:R-:W-:Y:S05]  /*0120*/  BSYNC B0 ;  /* 0x0000000000007941 */ /* 0x000fea0003800000 */
.L_x_3116:
        /* <DEDUP_REMOVED lines=39> */
.L_x_3118:
        /* <DEDUP_REMOVED lines=22> */
.L_x_3119:
        /* <DEDUP_REMOVED lines=18> */
.L_x_3120:
        /* <DEDUP_REMOVED lines=22> */
.L_x_3121:
        /* <DEDUP_REMOVED lines=22> */
.L_x_3122:
[----:B------:R-:W-:Y:S01]  /*08e0*/  PLOP3.LUT P0, PT, PT, PT, UP0, 0x80, 0x0 ;  /* 0x000000000000781c */ /* 0x000fe20003f0f008 */
[----:B------:R-:W-:Y:S01]  /*08f0*/  UMOV UR36, 0x1 ;  /* 0x0000000100247882 */ /* 0x000fe20000000000 */
[----:B------:R-:W-:Y:S01]  /*0900*/  NOP ;  /* 0x0000000000007918 */ /* 0x000fe20000000000 */
[----:B------:R-:W-:Y:S01]  /*0910*/  USEL UR36, UR36, 0x2, !UP0 ;  /* 0x0000000224247887 */ /* 0x000fe2000c000000 */
[----:B------:R-:W-:Y:S01]  /*0920*/  ULDC.64 UR38, c[0x0][0x208] ;  /* 0x0000820000267ab9 */ /* 0x000fe20000000a00 */
[----:B0123--:R-:W-:Y:S08]  /*0930*/  BAR.SYNC.DEFER_BLOCKING 0x0 ;  /* 0x0000000000007b1d */ /* 0x00fff00000010000 */
[----:B------:R-:W-:Y:S05]  /*0940*/  @!P0 BRA `(.L_x_3123) ;  /* 0x0000015400988947 */ /* 0x000fea0003800000 */
.L_x_3124:
        /* <DEDUP_REMOVED lines=21> */
[----:B------:R-:W-:Y:S01]  /*0aa0*/  UMOV UR37, URZ ;  /* 0x0000003f00257c82 */ /* 0x000fe20008000000 */
[----:B------:R-:W-:Y:S01]  /*0ab0*/  IMAD.MOV.U32 R227, RZ, RZ, RZ ;  /* 0x000000ffffe37224 */ /* 0x000fe200078e00ff */
[----:B------:R-:W-:-:S04]  /*0ac0*/  SHF.R.S32.HI R3, RZ, 0x1f, R6 ;  /* 0x0000001fff037819 */ /* 0x000fc80000011406 */
[CC--:B------:R-:W-:Y:S02]  /*0ad0*/  LEA.HI R2, R3.reuse, R6.reuse, RZ, 0x5 ;  /* 0x0000000603027211 */ /* 0x0c0fe400078f28ff */
[CC--:B------:R-:W-:Y:S02]  /*0ae0*/  LEA.HI R0, R3.reuse, R6.reuse, RZ, 0x4 ;  /* 0x0000000603007211 */ /* 0x0c0fe400078f20ff */
[CC--:B------:R-:W-:Y:S02]  /*0af0*/  LEA.HI R7, R3.reuse, R6.reuse, RZ, 0x7 ;  /* 0x0000000603077211 */ /* 0x0c0fe400078f38ff */
[CC--:B------:R-:W-:Y:S02]  /*0b00*/  LEA.HI R5, R3.reuse, R6.reuse, RZ, 0x3 ;  /* 0x0000000603057211 */ /* 0x0c0fe400078f18ff */
[----:B------:R-:W-:Y:S02]  /*0b10*/  LEA.HI R3, R3, R6, RZ, 0x2 ;  /* 0x0000000603037211 */ /* 0x000fe400078f10ff */
[----:B------:R-:W-:-:S02]  /*0b20*/  LOP3.LUT R13, R5, 0xfffffff8, RZ, 0xc0, !PT ;  /* 0xfffffff8050d7812 */ /* 0x000fc400078ec0ff */
[----:B------:R-:W-:Y:S02]  /*0b30*/  LOP3.LUT R15, R3, 0xfffffffc, RZ, 0xc0, !PT ;  /* 0xfffffffc030f7812 */ /* 0x000fe400078ec0ff */
[----:B------:R-:W-:Y:S01]  /*0b40*/  LOP3.LUT R3, R0, 0xfffffff0, RZ, 0xc0, !PT ;  /* 0xfffffff000037812 */ /* 0x000fe200078ec0ff */
[C---:B------:R-:W-:Y:S01]  /*0b50*/  IMAD.IADD R13, R6.reuse, 0x1, -R13 ;  /* 0x00000001060d7824 */ /* 0x040fe200078e0a0d */
[----:B------:R-:W-:Y:S01]  /*0b60*/  LOP3.LUT R11, R7, 0xffffff80, RZ, 0xc0, !PT ;  /* 0xffffff80070b7812 */ /* 0x000fe200078ec0ff */
[C---:B------:R-:W-:Y:S01]  /*0b70*/  IMAD.IADD R15, R6.reuse, 0x1, -R15 ;  /* 0x00000001060f7824 */ /* 0x040fe200078e0a0f */
[--C-:B------:R-:W-:Y:S01]  /*0b80*/  SHF.R.S32.HI R4, RZ, 0x5, R2.reuse ;  /* 0x00000005ff047819 */ /* 0x100fe20000011402 */
[C---:B------:R-:W-:Y:S01]  /*0b90*/  IMAD.IADD R3, R6.reuse, 0x1, -R3 ;  /* 0x0000000106037824 */ /* 0x040fe200078e0a03 */
[----:B------:R-:W-:Y:S01]  /*0ba0*/  SHF.R.S32.HI R9, RZ, 0x1f, R2 ;  /* 0x0000001fff097819 */ /* 0x000fe20000011402 */
[----:B------:R-:W-:Y:S01]  /*0bb0*/  IMAD.IADD R11, R6, 0x1, -R11 ;  /* 0x00000001060b7824 */ /* 0x000fe200078e0a0b */
[----:B------:R-:W-:Y:S01]  /*0bc0*/  SHF.R.S32.HI R5, RZ, 0x4, R0 ;  /* 0x00000004ff057819 */ /* 0x000fe20000011400 */
[----:B------:R-:W-:Y:S01]  /*0bd0*/  IMAD.SHL.U32 R22, R13, 0x8, RZ ;  /* 0x000000080d167824 */ /* 0x000fe200078e00ff */
[----:B------:R-:W-:-:S02]  /*0be0*/  LEA.HI R9, R9, R4, RZ, 0x2 ;  /* 0x0000000409097211 */ /* 0x000fc400078f10ff */
[----:B------:R-:W-:Y:S01]  /*0bf0*/  LEA.HI R0, R0, R5, RZ, 0x1 ;  /* 0x0000000500007211 */ /* 0x000fe200078f08ff */
[----:B------:R-:W-:Y:S01]  /*0c00*/  VIADD R194, R22, 0x40 ;  /* 0x0000004016c27836 */ /* 0x000fe20000000000 */
[----:B------:R-:W-:Y:S02]  /*0c10*/  SHF.R.S32.HI R6, RZ, 0x1f, R3 ;  /* 0x0000001fff067819 */ /* 0x000fe40000011403 */
[----:B------:R-:W-:Y:S02]  /*0c20*/  LOP3.LUT R0, R0, 0x1ffffffe, RZ, 0xc0, !PT ;  /* 0x1ffffffe00007812 */ /* 0x000fe400078ec0ff */
[----:B------:R-:W-:Y:S02]  /*0c30*/  SHF.R.S32.HI R228, RZ, 0x7, R7 ;  /* 0x00000007ffe47819 */ /* 0x000fe40000011407 */
[----:B------:R-:W-:Y:S01]  /*0c40*/  LOP3.LUT R9, R9, 0x3ffffc, RZ, 0xc0, !PT ;  /* 0x003ffffc09097812 */ /* 0x000fe200078ec0ff */
[----:B------:R-:W-:Y:S01]  /*0c50*/  IMAD.IADD R0, R5, 0x1, -R0 ;  /* 0x0000000105007824 */ /* 0x000fe200078e0a00 */
[----:B------:R-:W-:Y:S01]  /*0c60*/  LEA.HI R8, R15, R15, RZ, 0x1 ;  /* 0x0000000f0f087211 */ /* 0x000fe200078f08ff */
[----:B------:R-:W-:Y:S01]  /*0c70*/  IMAD R10, R228, 0x100, R3 ;  /* 0x00000100e40a7824 */ /* 0x000fe200078e0203 */
[----:B------:R-:W-:Y:S01]  /*0c80*/  LEA.HI R6, R6, R3, RZ, 0x3 ;  /* 0x0000000306067211 */ /* 0x000fe200078f18ff */
[----:B------:R-:W-:Y:S01]  /*0c90*/  IMAD.IADD R9, R4, 0x1, -R9 ;  /* 0x0000000104097824 */ /* 0x000fe200078e0a09 */
[----:B------:R-:W-:Y:S01]  /*0ca0*/  SHF.R.S32.HI R2, RZ, 0x1f, R11 ;  /* 0x0000001fff027819 */ /* 0x000fe2000001140b */
[----:B------:R-:W-:Y:S01]  /*0cb0*/  IMAD.SHL.U32 R0, R0, 0x8, RZ ;  /* 0x0000000800007824 */ /* 0x000fe200078e00ff */
[----:B------:R-:W-:Y:S01]  /*0cc0*/  LOP3.LUT R12, R8, 0x1ffffffe, RZ, 0xc0, !PT ;  /* 0x1ffffffe080c7812 */ /* 0x000fe200078ec0ff */
[----:B------:R-:W-:Y:S01]  /*0cd0*/  IMAD R19, R9, 0x10, R10 ;  /* 0x0000001009137824 */ /* 0x000fe200078e020a */
[C---:B------:R-:W-:Y:S01]  /*0ce0*/  LOP3.LUT R8, R6.reuse, 0xfffffff8, RZ, 0xc0, !PT ;  /* 0xfffffff806087812 */ /* 0x040fe200078ec0ff */
[----:B------:R-:W-:Y:S01]  /*0cf0*/  IMAD.SHL.U32 R9, R6, 0x40, RZ ;  /* 0x0000004006097824 */ /* 0x000fe200078e00ff */
[----:B------:R-:W-:Y:S01]  /*0d00*/  LEA.HI R5, R2, R11, RZ, 0x2 ;  /* 0x0000000b02057211 */ /* 0x000fe200078f10ff */
[----:B------:R-:W-:Y:S01]  /*0d10*/  IMAD.IADD R12, R15, 0x1, -R12 ;  /* 0x000000010f0c7824 */ /* 0x000fe200078e0a0c */
[----:B------:R-:W-:Y:S01]  /*0d20*/  LEA.HI R7, R7, R228, RZ, 0x1 ;  /* 0x000000e407077211 */ /* 0x000fe200078f08ff */
[----:B------:R-:W-:Y:S01]  /*0d30*/  IMAD.IADD R8, R3, 0x1, -R8 ;  /* 0x0000000103087824 */ /* 0x000fe200078e0a08 */
[----:B------:R-:W-:-:S02]  /*0d40*/  LOP3.LUT R10, R5, 0x7ffffffc, RZ, 0xc0, !PT ;  /* 0x7ffffffc050a7812 */ /* 0x000fc400078ec0ff */
[----:B------:R-:W-:Y:S01]  /*0d50*/  LEA.HI R3, R2, R11, RZ, 0x5 ;  /* 0x0000000b02037211 */ /* 0x000fe200078f28ff */
[----:B------:R-:W-:Y:S01]  /*0d60*/  IMAD.SHL.U32 R6, R8, 0x40, RZ ;  /* 0x0000004008067824 */ /* 0x000fe200078e00ff */
[----:B------:R-:W-:Y:S01]  /*0d70*/  LOP3.LUT R7, R7, 0xfffffe, RZ, 0xc0, !PT ;  /* 0x00fffffe07077812 */ /* 0x000fe200078ec0ff */
[----:B------:R-:W-:Y:S01]  /*0d80*/  IMAD.IADD R10, R11, 0x1, -R10 ;  /* 0x000000010b0a7824 */ /* 0x000fe200078e0a0a */
[----:B------:R-:W-:Y:S02]  /*0d90*/  LOP3.LUT R11, R9, 0x7ffffe00, RZ, 0xc0, !PT ;  /* 0x7ffffe00090b7812 */ /* 0x000fe400078ec0ff */
[----:B------:R-:W-:Y:S01]  /*0da0*/  LOP3.LUT R9, R6, 0x1c0, RZ, 0xc0, !PT ;  /* 0x000001c006097812 */ /* 0x000fe200078ec0ff */
[----:B------:R-:W-:Y:S01]  /*0db0*/  IMAD.IADD R7, R228, 0x1, -R7 ;  /* 0x00000001e4077824 */ /* 0x000fe200078e0a07 */
[----:B------:R-:W-:Y:S01]  /*0dc0*/  SHF.R.S32.HI R2, RZ, 0x2, R5 ;  /* 0x00000002ff027819 */ /* 0x000fe20000011405 */
[----:B------:R-:W-:Y:S01]  /*0dd0*/  IMAD R11, R4, 0x400, R11 ;  /* 0x00000400040b7824 */ /* 0x000fe200078e020b */
[----:B------:R-:W-:Y:S01]  /*0de0*/  SHF.R.S32.HI R5, RZ, 0x1f, R5 ;  /* 0x0000001fff057819 */ /* 0x000fe20000011405 */
[--C-:B------:R-:W-:Y:S01]  /*0df0*/  IMAD.U32 R4, R19, 0x40, R0.reuse ;  /* 0x0000004013047824 */ /* 0x100fe200078e0000 */
[----:B------:R-:W-:Y:S01]  /*0e00*/  LOP3.LUT R0, R9, 0x8, R0, 0xf8, !PT ;  /* 0x0000000809007812 */ /* 0x000fe200078ef800 */
[----:B------:R-:W-:Y:S01]  /*0e10*/  IMAD.SHL.U32 R19, R10, 0x2, RZ ;  /* 0x000000020a137824 */ /* 0x000fe200078e00ff */
[----:B------:R-:W-:Y:S01]  /*0e20*/  SHF.R.U32.HI R9, RZ, 0x3, R9 ;  /* 0x00000003ff097819 */ /* 0x000fe20000011609 */
[----:B------:R-:W-:Y:S01]  /*0e30*/  IMAD.MOV.U32 R6, RZ, RZ, R18 ;  /* 0x000000ffff067224 */ /* 0x000fe200078e0012 */
[----:B------:R-:W-:Y:S01]  /*0e40*/  LEA.HI R5, R5, R2, RZ, 0x3 ;  /* 0x0000000205057211 */ /* 0x000fe200078f18ff */
[----:B------:R0:W-:Y:S01]  /*0e50*/  STL [R1+0x68], R4 ;  /* 0x0000680401007387 */ /* 0x0001e20000100800 */
[----:B------:R-:W-:-:S02]  /*0e60*/  LOP3.LUT R0, R0, R9, RZ, 0x3c, !PT ;  /* 0x0000000900007212 */ /* 0x000fc400078e3cff */
[----:B------:R-:W-:Y:S02]  /*0e70*/  LOP3.LUT R5, R5, 0xfffffff8, RZ, 0xc0, !PT ;  /* 0xfffffff805057812 */ /* 0x000fe400078ec0ff */
[----:B------:R-:W-:Y:S01]  /*0e80*/  R2P PR, R8, 0x6 ;  /* 0x0000000608007804 */ /* 0x000fe20000000000 */
[----:B------:R-:W-:Y:S01]  /*0e90*/  IMAD.IADD R0, R11, 0x1, R0 ;  /* 0x000000010b007824 */ /* 0x000fe200078e0200 */
[----:B------:R-:W-:Y:S01]  /*0ea0*/  SHF.R.S32.HI R3, RZ, 0x5, R3 ;  /* 0x00000005ff037819 */ /* 0x000fe20000011403 */
[----:B------:R-:W-:Y:S02]  /*0eb0*/  IMAD.IADD R2, R2, 0x1, -R5 ;  /* 0x0000000102027824 */ /* 0x000fe400078e0a05 */
[----:B0-----:R-:W-:Y:S01]  /*0ec0*/  IMAD.SHL.U32 R4, R7, 0x100, RZ ;  /* 0x0000010007047824 */ /* 0x001fe200078e00ff */
[----:B------:R-:W-:Y:S01]  /*0ed0*/  LEA R186, R0, UR41, 0x1 ;  /* 0x0000002900ba7c11 */ /* 0x000fe2000f8e08ff */
[----:B------:R-:W-:Y:S01]  /*0ee0*/  IMAD R23, R3, 0x10, R2 ;  /* 0x0000001003177824 */ /* 0x000fe200078e0202 */
[----:B------:R-:W-:Y:S01]  /*0ef0*/  SEL R188, R188, 0xffffffc0, !P2 ;  /* 0xffffffc0bcbc7807 */ /* 0x000fe20005000000 */
[----:B------:R-:W-:Y:S01]  /*0f00*/  IMAD.IADD R184, R19, 0x1, R4 ;  /* 0x0000000113b87824 */ /* 0x000fe200078e0204 */
[----:B------:R0:W-:Y:S01]  /*0f10*/  STL [R1+0x64], R4 ;  /* 0x0000640401007387 */ /* 0x0001e20000100800 */
[----:B------:R-:W-:-:S02]  /*0f20*/  VIADD R189, R186, 0x36400 ;  /* 0x00036400babd7836 */ /* 0x000fc40000000000 */
[C---:B------:R-:W-:Y:S01]  /*0f30*/  VIADD R226, R184.reuse, 0x8 ;  /* 0x00000008b8e27836 */ /* 0x040fe20000000000 */
[----:B------:R-:W-:Y:S01]  /*0f40*/  SHF.R.S32.HI R3, RZ, 0x1f, R184 ;  /* 0x0000001fff037819 */ /* 0x000fe200000114b8 */
[C---:B------:R-:W-:Y:S02]  /*0f50*/  VIADD R225, R184.reuse, 0x10 ;  /* 0x00000010b8e17836 */ /* 0x040fe40000000000 */
        /* <DEDUP_REMOVED lines=63> */
[----:B------:R-:W-:Y:S01]  /*1350*/  IMAD.MOV.U32 R5, RZ, RZ, R17 ;  /* 0x000000ffff057224 */ /* 0x000fe200078e0011 */
[----:B------:R-:W-:Y:S01]  /*1360*/  SHF.R.S32.HI R229, RZ, 0x1f, R196 ;  /* 0x0000001fffe57819 */ /* 0x000fe200000114c4 */
[----:B------:R-:W-:-:S02]  /*1370*/  IMAD.MOV.U32 R2, RZ, RZ, RZ ;  /* 0x000000ffff027224 */ /* 0x000fc400078e00ff */
[----:B------:R-:W-:Y:S02]  /*1380*/  IMAD R190, R12, 0x8, R23 ;  /* 0x000000080cbe7824 */ /* 0x000fe400078e0217 */
[----:B------:R-:W-:-:S07]  /*1390*/  IMAD.IADD R188, R188, 0x1, R187 ;  /* 0x00000001bcbc7824 */ /* 0x000fce00078e02bb */
.L_x_3232:
[----:B------:R-:W-:Y:S01]  /*13a0*/  ULDC.64 UR6, c[0x0][0xb20] ;  /* 0x0002c80000067ab9 */ /* 0x000fe20000000a00 */
[----:B012-4-:R-:W0:Y:S01]  /*13b0*/  LDC R17, c[0x0][0x288] ;  /* 0x0000a200ff117b82 */ /* 0x017e220000000800 */
[----:B------:R-:W-:Y:S01]  /*13c0*/  UISETP.NE.U32.AND UP0, UPT, UR6, URZ, UPT ;  /* 0x0000003f0600728c */ /* 0x000fe2000bf05070 */
[----:B------:R-:W-:-:S03]  /*13d0*/  IMAD.MOV.U32 R13, RZ, RZ, RZ ;  /* 0x000000ffff0d7224 */ /* 0x000fc600078e00ff */
[----:B------:R-:W-:-:S03]  /*13e0*/  UISETP.NE.AND.EX UP0, UPT, UR7, URZ, UPT, UP0 ;  /* 0x0000003f0700728c */ /* 0x000fc6000bf05300 */
[----:B------:R-:W-:Y:S01]  /*13f0*/  ULDC.64 UR6, c[0x0][0xb10] ;  /* 0x0002c40000067ab9 */ /* 0x000fe20000000a00 */
[----:B------:R-:W1:Y:S01]  /*1400*/  LDC.64 R14, c[0x0][0x418] ;  /* 0x00010600ff0e7b82 */ /* 0x000e620000000a00 */
[----:B------:R-:W-:Y:S01]  /*1410*/  UISETP.NE.U32.AND UP1, UPT, UR6, URZ, UPT ;  /* 0x0000003f0600728c */ /* 0x000fe2000bf25070 */
[----:B------:R-:W-:-:S03]  /*1420*/  PLOP3.LUT P0, PT, PT, PT, UP0, 0x80, 0x0 ;  /* 0x000000000000781c */ /* 0x000fc60003f0f008 */
[----:B------:R-:W-:-:S03]  /*1430*/  UISETP.NE.AND.EX UP1, UPT, UR7, URZ, UPT, UP1 ;  /* 0x0000003f0700728c */ /* 0x000fc6000bf25310 */
[----:B------:R-:W-:Y:S01]  /*1440*/  @UP0 ULDC.64 UR6, c[0x0][0xb20] ;  /* 0x0002c80000060ab9 */ /* 0x000fe20000000a00 */
[----:B------:R-:W2:Y:S01]  /*1450*/  LDC R3, c[0x0][0x424] ;  /* 0x00010900ff037b82 */ /* 0x000ea20000000800 */
[----:B------:R-:W-:Y:S01]  /*1460*/  @UP0 UIMAD.WIDE UR6, UR4, 0x4, UR6 ;  /* 0x00000004040608a5 */ /* 0x000fe2000f8e0206 */
[----:B------:R-:W-:-:S05]  /*1470*/  PLOP3.LUT P2, PT, PT, PT, UP1, 0x80, 0x0 ;  /* 0x000000000000781c */ /* 0x000fca0003f4f018 */
[----:B------:R-:W-:Y:S01]  /*1480*/  @UP1 ULDC.64 UR8, c[0x0][0xb10] ;  /* 0x0002c40000081ab9 */ /* 0x000fe20000000a00 */
[----:B------:R-:W-:Y:S01]  /*1490*/  IMAD.U32 R8, RZ, RZ, UR6 ;  /* 0x00000006ff087e24 */ /* 0x000fe2000f8e00ff */
[----:B---3--:R-:W3:Y:S01]  /*14a0*/  LDC R16, c[0x0][0x2f0] ;  /* 0x0000bc00ff107b82 */ /* 0x008ee20000000800 */
[----:B------:R-:W-:Y:S01]  /*14b0*/  IMAD.U32 R9, RZ, RZ, UR7 ;  /* 0x00000007ff097e24 */ /* 0x000fe2000f8e00ff */
[----:B------:R-:W-:-:S04]  /*14c0*/  @UP1 UIMAD.WIDE UR6, UR4, 0x4, UR8 ;  /* 0x00000004040618a5 */ /* 0x000fc8000f8e0208 */
[----:B------:R4:W5:Y:S02]  /*14d0*/  @P0 LDG.E R13, desc[UR38][R8.64] ;  /* 0x00000026080d0981 */ /* 0x000964000c1e1900 */
[----:B------:R-:W-:Y:S02]  /*14e0*/  IMAD.U32 R10, RZ, RZ, UR6 ;  /* 0x00000006ff0a7e24 */ /* 0x000fe4000f8e00ff */
[----:B------:R-:W-:Y:S01]  /*14f0*/  IMAD.U32 R11, RZ, RZ, UR7 ;  /* 0x00000007ff0b7e24 */ /* 0x000fe2000f8e00ff */
[----:B-1----:R-:W-:Y:S01]  /*1500*/  ISETP.NE.U32.AND P0, PT, R14, RZ, PT ;  /* 0x000000ff0e00720c */ /* 0x002fe20003f05070 */
[----:B------:R-:W-:-:S03]  /*1510*/  ULDC.64 UR6, c[0x0][0xb18] ;  /* 0x0002c60000067ab9 */ /* 0x000fc60000000a00 */
[----:B0-----:R4:W5:Y:S01]  /*1520*/  @P2 LDG.E R17, desc[UR38][R10.64] ;  /* 0x000000260a112981 */ /* 0x001962000c1e1900 */
[----:B------:R-:W-:Y:S02]  /*1530*/  ISETP.NE.AND.EX P0, PT, R15, RZ, PT, P0 ;  /* 0x000000ff0f00720c */ /* 0x000fe40003f05300 */
[C---:B------:R-:W-:Y:S02]  /*1540*/  LOP3.LUT R0, R6.reuse, 0xff000000, RZ, 0xc0, !PT ;  /* 0xff00000006007812 */ /* 0x040fe400078ec0ff */
[----:B------:R-:W-:Y:S02]  /*1550*/  ISETP.NE.U32.AND P1, PT, RZ, UR6, PT ;  /* 0x00000006ff007c0c */ /* 0x000fe4000bf25070 */
[----:B--2---:R-:W-:Y:S02]  /*1560*/  SEL R3, R3, 0x1, P0 ;  /* 0x0000000103037807 */ /* 0x004fe40000000000 */
[----:B------:R-:W-:Y:S02]  /*1570*/  LOP3.LUT R195, R6, 0xff0000, RZ, 0xc0, !PT ;  /* 0x00ff000006c37812 */ /* 0x000fe400078ec0ff */
[----:B------:R-:W-:Y:S01]  /*1580*/  SHF.R.U32.HI R0, RZ, 0x8, R0 ;  /* 0x00000008ff007819 */ /* 0x000fe20000011600 */
[----:B---3--:R-:W-:Y:S01]  /*1590*/  IMAD R16, R3, R16, RZ ;  /* 0x0000001003107224 */ /* 0x008fe200078e02ff */
[----:B------:R-:W-:-:S02]  /*15a0*/  ISETP.NE.AND.EX P1, PT, RZ, UR7, PT, P1 ;  /* 0x00000007ff007c0c */ /* 0x000fc4000bf25310 */
[----:B------:R-:W-:Y:S01]  /*15b0*/  LEA.HI R195, R195, R0, RZ, 0x10 ;  /* 0x00000000c3c37211 */ /* 0x000fe200078f80ff */
[----:B----4-:R-:W-:Y:S10]  /*15c0*/  @P2 BRA `(.L_x_3125) ;  /* 0x00000000002c2947 */ /* 0x010ff40003800000 */
        /* <DEDUP_REMOVED lines=8> */
[----:B-----5:R-:W2:Y:S04]  /*1650*/  LDG.E R17, desc[UR38][R8.64] ;  /* 0x0000002608117981 */ /* 0x020ea8000c1e1900 */
[----:B------:R-:W2:Y:S02]  /*1660*/  LDG.E R0, desc[UR38][R8.64+0x4] ;  /* 0x0000042608007981 */ /* 0x000ea4000c1e1900 */
[----:B--2---:R-:W-:-:S07]  /*1670*/  IMAD.IADD R17, R0, 0x1, -R17 ;  /* 0x0000000100117824 */ /* 0x004fce00078e0a11 */
.L_x_3125:
[----:B------:R-:W-:Y:S01]  /*1680*/  LOP3.LUT R192, R6, 0xffff, RZ, 0xc0, !PT ;  /* 0x0000ffff06c07812 */ /* 0x000fe200078ec0ff */
[----:B------:R-:W-:Y:S01]  /*1690*/  IMAD.U32 R193, RZ, RZ, UR4 ;  /* 0x00000004ffc17e24 */ /* 0x000fe2000f8e00ff */
[----:B------:R-:W-:Y:S06]  /*16a0*/  @!P1 BRA `(.L_x_3126) ;  /* 0x0000000000189947 */ /* 0x000fec0003800000 */
[----:B------:R-:W-:Y:S02]  /*16b0*/  ULDC.64 UR6, c[0x0][0xb18] ;  /* 0x0002c60000067ab9 */ /* 0x000fe40000000a00 */
[----:B------:R-:W-:-:S06]  /*16c0*/  UIMAD.WIDE UR4, UR4, 0x4, UR6 ;  /* 0x00000004040478a5 */ /* 0x000fcc000f8e0206 */
[----:B------:R-:W-:Y:S02]  /*16d0*/  IMAD.U32 R6, RZ, RZ, UR4 ;  /* 0x00000004ff067e24 */ /* 0x000fe4000f8e00ff */
[----:B------:R-:W-:-:S05]  /*16e0*/  IMAD.U32 R7, RZ, RZ, UR5 ;  /* 0x00000005ff077e24 */ /* 0x000fca000f8e00ff */
[----:B------:R0:W5:Y:S01]  /*16f0*/  LDG.E R16, desc[UR38][R6.64] ;  /* 0x0000002606107981 */ /* 0x000162000c1e1900 */
[----:B------:R-:W-:Y:S05]  /*1700*/  BRA `(.L_x_3127) ;  /* 0x00000000002c7947 */ /* 0x000fea0003800000 */
.L_x_3126:
        /* <DEDUP_REMOVED lines=9> */
[----:B------:R-:W2:Y:S02]  /*17a0*/  LDG.E R3, desc[UR38][R6.64+0x4] ;  /* 0x0000042606037981 */ /* 0x000ea4000c1e1900 */
[----:B--2---:R-:W-:-:S07]  /*17b0*/  IMAD.IADD R16, R3, 0x1, -R16 ;  /* 0x0000000103107824 */ /* 0x004fce00078e0a10 */
.L_x_3127:
[----:B------:R-:W-:Y:S01]  /*17c0*/  UISETP.NE.AND UP0, UPT, UR40, 0x1, UPT ;  /* 0x000000012800788c */ /* 0x000fe2000bf05270 */
[----:B-----5:R-:W-:Y:S02]  /*17d0*/  IMAD.IADD R16, R16, 0x1, -R13 ;  /* 0x0000000110107824 */ /* 0x020fe400078e0a0d */
[----:B------:R-:W-:Y:S02]  /*17e0*/  IMAD.SHL.U32 R185, R5, 0x40, RZ ;  /* 0x0000004005b97824 */ /* 0x000fe400078e00ff */
[----:B------:R-:W-:Y:S01]  /*17f0*/  VIADD R0, R16, 0x3f ;  /* 0x0000003f10007836 */ /* 0x000fe20000000000 */
[----:B------:R-:W-:-:S04]  /*1800*/  PLOP3.LUT P0, PT, PT, PT, UP0, 0x80, 0x0 ;  /* 0x000000000000781c */ /* 0x000fc80003f0f008 */
[----:B------:R-:W-:-:S04]  /*1810*/  SHF.R.S32.HI R3, RZ, 0x1f, R0 ;  /* 0x0000001fff037819 */ /* 0x000fc80000011400 */
[----:B------:R-:W-:-:S04]  /*1820*/  LEA.HI R3, R3, R0, RZ, 0x6 ;  /* 0x0000000003037211 */ /* 0x000fc800078f30ff */
[----:B------:R-:W-:Y:S01]  /*1830*/  SHF.R.S32.HI R8, RZ, 0x6, R3 ;  /* 0x00000006ff087819 */ /* 0x000fe20000011403 */
[----:B------:R-:W-:Y:S06]  /*1840*/  @!P0 BRA `(.L_x_3128) ;  /* 0x0000002000788947 */ /* 0x000fec0003800000 */
[----:B------:R-:W1:Y:S01]  /*1850*/  LDC R0, c[0x0][0x448] ;  /* 0x00011200ff007b82 */ /* 0x000e620000000800 */
[----:B0-----:R-:W-:-:S07]  /*1860*/  IADD3 R7, R16, 0x1, -R17 ;  /* 0x0000000110077810 */ /* 0x001fce0007ffe811 */
[----:B------:R-:W0:Y:S01]  /*1870*/  LDC.64 R4, c[0x0][0xad8] ;  /* 0x0002b600ff047b82 */ /* 0x000e220000000a00 */
[----:B-1----:R-:W-:Y:S01]  /*1880*/  ISETP.NE.AND P1, PT, R0, 0x1, PT ;  /* 0x000000010000780c */ /* 0x002fe20003f25270 */
[----:B------:R-:W-:Y:S01]  /*1890*/  VIADD R0, R185, 0x3f ;  /* 0x0000003fb9007836 */ /* 0x000fe20000000000 */
[----:B0-----:R-:W-:-:S11]  /*18a0*/  ISETP.GE.AND P2, PT, R5, 0x1, PT ;  /* 0x000000010500780c */ /* 0x001fd60003f46270 */
        /* <DEDUP_REMOVED lines=8> */
[----:B------:R-:W-:-:S12]  /*1930*/  VIADD R0, R3, 0xffffffff ;  /* 0xffffffff03007836 */ /* 0x000fd80000000000 */
        /* <DEDUP_REMOVED lines=8> */
.L_x_3130:
[----:B------:R-:W-:-:S13]  /*19c0*/  ISETP.NE.AND P0, PT, R5, 0x1, PT ;  /* 0x000000010500780c */ /* 0x000fda0003f05270 */
[----:B------:R-:W0:Y:S02]  /*19d0*/  @P0 LDC.64 R6, c[0x0][0xae0] ;  /* 0x0002b800ff060b82 */ /* 0x000e240000000a00 */
[----:B0-----:R-:W-:-:S05]  /*19e0*/  @P0 IMAD.HI.U32 R6, R0, R6, RZ ;  /* 0x0000000600060227 */ /* 0x001fca00078e00ff */
[----:B------:R-:W-:-:S07]  /*19f0*/  @P0 SHF.R.U32.HI R0, RZ, R7, R6 ;  /* 0x00000007ff000219 */ /* 0x000fce0000011606 */
.L_x_3131:
[----:B------:R-:W-:-:S05]  /*1a00*/  IMAD R3, R0, R5, R5 ;  /* 0x0000000500037224 */ /* 0x000fca00078e0205 */
[----:B------:R-:W-:-:S07]  /*1a10*/  VIMNMX R4, R4, R3, PT ;  /* 0x0000000304047248 */ /* 0x000fce0003fe0100 */
.L_x_3129:
[----:B------:R-:W0:Y:S01]  /*1a20*/  @P1 LDC R6, c[0x0][0x44c] ;  /* 0x00011300ff061b82 */ /* 0x000e220000000800 */
[----:B------:R-:W-:Y:S01]  /*1a30*/  VIADD R4, R4, 0x3f ;  /* 0x0000003f04047836 */ /* 0x000fe20000000000 */
[----:B------:R-:W-:Y:S01]  /*1a40*/  ULDC UR4, c[0x0][0xad4] ;  /* 0x0002b50000047ab9 */ /* 0x000fe20000000800 */
[----:B------:R-:W-:-:S03]  /*1a50*/  IMAD.MOV.U32 R0, RZ, RZ, R185 ;  /* 0x000000ffff007224 */ /* 0x000fc600078e00b9 */
[----:B------:R-:W-:Y:S02]  /*1a60*/  SHF.R.S32.HI R3, RZ, 0x1f, R4 ;  /* 0x0000001fff037819 */ /* 0x000fe40000011404 */
[----:B------:R-:W1:Y:S02]  /*1a70*/  @P1 LDC R7, c[0x0][0x450] ;  /* 0x00011400ff071b82 */ /* 0x000e640000000800 */
[----:B------:R-:W-:-:S04]  /*1a80*/  LEA.HI R3, R3, R4, RZ, 0x6 ;  /* 0x0000000403037211 */ /* 0x000fc800078f30ff */
[----:B------:R-:W-:-:S04]  /*1a90*/  SHF.R.S32.HI R3, RZ, 0x6, R3 ;  /* 0x00000006ff037819 */ /* 0x000fc80000011403 */
[----:B------:R-:W-:Y:S01]  /*1aa0*/  VIMNMX R11, R8, R3, PT ;  /* 0x00000003080b7248 */ /* 0x000fe20003fe0100 */
[----:B0-----:R-:W-:-:S05]  /*1ab0*/  @P1 IMAD.HI.U32 R6, R185, R6, RZ ;  /* 0x00000006b9061227 */ /* 0x001fca00078e00ff */
[----:B-1----:R-:W-:-:S04]  /*1ac0*/  @P1 SHF.R.U32.HI R0, RZ, R7, R6 ;  /* 0x00000007ff001219 */ /* 0x002fc80000011606 */
[----:B------:R-:W-:-:S05]  /*1ad0*/  IADD3 R16, R0, R16, -R17 ;  /* 0x0000001000107210 */ /* 0x000fca0007ffe811 */
[----:B------:R-:W-:Y:S01]  /*1ae0*/  VIADD R0, R16, -UR4 ;  /* 0x8000000410007c36 */ /* 0x000fe20008000000 */
[----:B------:R-:W-:Y:S06]  /*1af0*/  @!P2 BRA `(.L_x_3132) ;  /* 0x00000000003ca947 */ /* 0x000fec0003800000 */
[----:B------:R-:W-:-:S13]  /*1b00*/  ISETP.GT.AND P0, PT, R16, -0x1, PT ;  /* 0xffffffff1000780c */ /* 0x000fda0003f04270 */
        /* <DEDUP_REMOVED lines=8> */
.L_x_3133:
[----:B------:R-:W-:-:S13]  /*1b90*/  ISETP.NE.AND P0, PT, R5, 0x1, PT ;  /* 0x000000010500780c */ /* 0x000fda0003f05270 */
[----:B------:R-:W0:Y:S02]  /*1ba0*/  @P0 LDC.64 R6, c[0x0][0xae0] ;  /* 0x0002b800ff060b82 */ /* 0x000e240000000a00 */
[----:B0-----:R-:W-:-:S05]  /*1bb0*/  @P0 IMAD.HI.U32 R4, R16, R6, RZ ;  /* 0x0000000610040227 */ /* 0x001fca00078e00ff */
[----:B------:R-:W-:-:S07]  /*1bc0*/  @P0 SHF.R.U32.HI R16, RZ, R7, R4 ;  /* 0x00000007ff100219 */ /* 0x000fce0000011604 */
.L_x_3134:
[----:B------:R-:W-:-:S05]  /*1bd0*/  IMAD R5, R16, R5, RZ ;  /* 0x0000000510057224 */ /* 0x000fca00078e02ff */
[----:B------:R-:W-:-:S07]  /*1be0*/  VIMNMX R0, R0, R5, !PT ;  /* 0x0000000500007248 */ /* 0x000fce0007fe0100 */
.L_x_3132:
[----:B------:R-:W-:Y:S02]  /*1bf0*/  SHF.R.S32.HI R3, RZ, 0x1f, R0 ;  /* 0x0000001fff037819 */ /* 0x000fe40000011400 */
[----:B------:R-:W-:Y:S02]  /*1c00*/  LOP3.LUT R8, R195, 0xff, RZ, 0xc0, !PT ;  /* 0x000000ffc3087812 */ /* 0x000fe400078ec0ff */
[----:B------:R-:W-:-:S04]  /*1c10*/  LEA.HI R3, R3, R0, RZ, 0x6 ;  /* 0x0000000003037211 */ /* 0x000fc800078f30ff */
[----:B------:R-:W-:-:S04]  /*1c20*/  SHF.R.S32.HI R3, RZ, 0x6, R3 ;  /* 0x00000006ff037819 */ /* 0x000fc80000011403 */
[----:B------:R-:W-:Y:S01]  /*1c30*/  VIMNMX R10, RZ, R3, !PT ;  /* 0x00000003ff0a7248 */ /* 0x000fe20007fe0100 */
[----:B------:R-:W-:-:S03]  /*1c40*/  IMAD.MOV.U32 R3, RZ, RZ, RZ ;  /* 0x000000ffff037224 */ /* 0x000fc600078e00ff */
[----:B------:R-:W-:-:S13]  /*1c50*/  ISETP.GT.AND P0, PT, R11, R10, PT ;  /* 0x0000000a0b00720c */ /* 0x000fda0003f04270 */
[----:B------:R-:W-:Y:S05]  /*1c60*/  @!P0 BRA `(.L_x_3135) ;  /* 0x00000000007c8947 */ /* 0x000fea0003800000 */
[----:B------:R-:W-:-:S04]  /*1c70*/  SHF.R.U32.HI R0, RZ, 0x10, R195 ;  /* 0x00000010ff007819 */ /* 0x000fc800000116c3 */
[----:B------:R-:W-:-:S13]  /*1c80*/  ISETP.NE.AND P0, PT, R0, RZ, PT ;  /* 0x000000ff0000720c */ /* 0x000fda0003f05270 */
[----:B------:R-:W0:Y:S02]  /*1c90*/  @!P0 LDC R0, c[0x0][0xae8] ;  /* 0x0002ba00ff008b82 */ /* 0x000e240000000800 */
[-C--:B0-----:R-:W-:Y:S02]  /*1ca0*/  IABS R7, R0.reuse ;  /* 0x0000000000077213 */ /* 0x081fe40000000000 */
[----:B------:R-:W-:Y:S02]  /*1cb0*/  IADD3 R3, R0, -0x1, R11 ;  /* 0xffffffff00037810 */ /* 0x000fe40007ffe00b */
[----:B------:R-:W0:Y:S01]  /*1cc0*/  I2F.RP R6, R7 ;  /* 0x0000000700067306 */ /* 0x000e220000209400 */
[----:B------:R-:W-:Y:S02]  /*1cd0*/  IABS R13, R0 ;  /* 0x00000000000d7213 */ /* 0x000fe40000000000 */
[----:B------:R-:W-:-:S05]  /*1ce0*/  IMAD.IADD R3, R3, 0x1, -R10 ;  /* 0x0000000103037824 */ /* 0x000fca00078e0a0a */
        /* <DEDUP_REMOVED lines=8> */
[----:B------:R-:W-:Y:S01]  /*1d70*/  LOP3.LUT R3, R3, R0, RZ, 0x3c, !PT ;  /* 0x0000000003037212 */ /* 0x000fe200078e3cff */
        /* <DEDUP_REMOVED lines=14> */
.L_x_3135:
[-C--:B------:R-:W-:Y:S01]  /*1e60*/  IMAD R0, R8, R3.reuse, R10 ;  /* 0x0000000308007224 */ /* 0x080fe200078e020a */
        /* <DEDUP_REMOVED lines=8> */
[----:B------:R-:W-:Y:S02]  /*1ef0*/  R2UR UR16, R11 ;  /* 0x000000000b1072ca */ /* 0x000fe400000e0000 */
        /* <DEDUP_REMOVED lines=120> */
.L_x_3138:
[----:B------:R-:W-:Y:S01]  /*2680*/  BAR.SYNC.DEFER_BLOCKING 0xe, 0x100 ;  /* 0x0384000000007b1d */ /* 0x000fe20000010000 */
[----:B------:R-:W-:Y:S01]  /*2690*/  IMAD.U32 R4, RZ, RZ, UR37 ;  /* 0x00000025ff047e24 */ /* 0x000fe2000f8e00ff */
[----:B------:R-:W-:Y:S01]  /*26a0*/  UIADD3 UR37, UR37, 0x1, URZ ;  /* 0x0000000125257890 */ /* 0x000fe2000fffe03f */
[----:B------:R-:W-:Y:S01]  /*26b0*/  ISETP.LT.AND P0, PT, R0, UR20, PT ;  /* 0x0000001400007c0c */ /* 0x000fe2000bf01270 */
[----:B------:R-:W-:Y:S01]  /*26c0*/  UIADD3 UR20, UR20, -0x1, URZ ;  /* 0xffffffff14147890 */ /* 0x000fe2000fffe03f */
[----:B01----:R-:W-:Y:S01]  /*26d0*/  IMAD R3, R4, 0x40, R23 ;  /* 0x0000004004037824 */ /* 0x003fe200078e0217 */
        /* <DEDUP_REMOVED lines=147> */
[----:B------:R-:W-:-:S06]  /*3010*/  USEL UR6, URZ, 0x1, UP0 ;  /* 0x000000013f067887 */ /* 0x000fcc0008000000 */
[----:B------:R-:W-:Y:S01]  /*3020*/  LOP3.LUT R2, R2, UR6, RZ, 0x3c, !PT ;  /* 0x0000000602027c12 */ /* 0x000fe2000f8e3cff */
        /* <DEDUP_REMOVED lines=16> */
.L_x_3137:
[----:B------:R-:W-:Y:S01]  /*3130*/  BAR.SYNC.DEFER_BLOCKING 0xe, 0x100 ;  /* 0x0384000000007b1d */ /* 0x000fe20000010000 */
[----:B------:R-:W-:Y:S01]  /*3140*/  IMAD.U32 R0, RZ, RZ, UR37 ;  /* 0x00000025ff007e24 */ /* 0x000fe2000f8e00ff */
[----:B------:R-:W-:Y:S01]  /*3150*/  UIADD3 UR37, UR37, 0x1, URZ ;  /* 0x0000000125257890 */ /* 0x000fe2000fffe03f */
[----:B------:R-:W-:Y:S01]  /*3160*/  PLOP3.LUT P0, PT, PT, PT, PT, 0x8, 0x0 ;  /* 0x000000000000781c */ /* 0x000fe20003f0e170 */
[----:B------:R-:W-:Y:S02]  /*3170*/  IMAD.MOV.U32 R20, RZ, RZ, RZ ;  /* 0x000000ffff147224 */ /* 0x000fe400078e00ff */
[----:B------:R-:W-:Y:S01]  /*3180*/  IMAD R0, R0, 0x40, R23 ;  /* 0x0000004000007824 */ /* 0x000fe200078e0217 */
[----:B------:R-:W-:-:S04]  /*3190*/  UISETP.NE.AND UP0, UPT, UR37, 0x2, UPT ;  /* 0x000000022500788c */ /* 0x000fc8000bf05270 */
[----:B------:R-:W-:Y:S01]  /*31a0*/  LEA R4, R0, UR41, 0x2 ;  /* 0x0000002900047c11 */ /* 0x000fe2000f8e10ff */
[----:B------:R-:W-:Y:S02]  /*31b0*/  USEL UR4, URZ, 0x1, UP0 ;  /* 0x000000013f047887 */ /* 0x000fe40008000000 */
[----:B------:R-:W-:-:S04]  /*31c0*/  USEL UR37, UR37, URZ, UP0 ;  /* 0x0000003f25257287 */ /* 0x000fc80008000000 */
[----:B------:R-:W-:Y:S01]  /*31d0*/  LOP3.LUT R2, R2, UR4, RZ, 0x3c, !PT ;  /* 0x0000000402027c12 */ /* 0x000fe2000f8e3cff */
[----:B01----:R-:W0:Y:S04]  /*31e0*/  LDS R3, [R4+0x38400] ;  /* 0x0384000004037984 */ /* 0x003e280000000800 */
        /* <DEDUP_REMOVED lines=132> */
.L_x_3128:
        /* <DEDUP_REMOVED lines=23> */
.L_x_3140:
[----:B------:R-:W-:-:S13]  /*3ba0*/  ISETP.NE.AND P0, PT, R5, 0x1, PT ;  /* 0x000000010500780c */ /* 0x000fda0003f05270 */
[----:B------:R-:W0:Y:S02]  /*3bb0*/  @P0 LDC.64 R6, c[0x0][0xae0] ;  /* 0x0002b800ff060b82 */ /* 0x000e240000000a00 */
[----:B0-----:R-:W-:-:S05]  /*3bc0*/  @P0 IMAD.HI.U32 R6, R0, R6, RZ ;  /* 0x0000000600060227 */ /* 0x001fca00078e00ff */
[----:B------:R-:W-:-:S07]  /*3bd0*/  @P0 SHF.R.U32.HI R0, RZ, R7, R6 ;  /* 0x00000007ff000219 */ /* 0x000fce0000011606 */
.L_x_3141:
[----:B------:R-:W-:-:S05]  /*3be0*/  IMAD R3, R0, R5, R5 ;  /* 0x0000000500037224 */ /* 0x000fca00078e0205 */
[----:B------:R-:W-:-:S07]  /*3bf0*/  VIMNMX R4, R4, R3, PT ;  /* 0x0000000304047248 */ /* 0x000fce0003fe0100 */
.L_x_3139:
[----:B------:R-:W0:Y:S01]  /*3c00*/  @P1 LDC R0, c[0x0][0x44c] ;  /* 0x00011300ff001b82 */ /* 0x000e220000000800 */
[----:B------:R-:W-:Y:S01]  /*3c10*/  VIADD R4, R4, 0x3f ;  /* 0x0000003f04047836 */ /* 0x000fe20000000000 */
[----:B------:R-:W-:Y:S01]  /*3c20*/  ULDC UR4, c[0x0][0xad4] ;  /* 0x0002b50000047ab9 */ /* 0x000fe20000000800 */
[----:B------:R-:W-:-:S03]  /*3c30*/  IMAD.IADD R7, R16, 0x1, -R17 ;  /* 0x0000000110077824 */ /* 0x000fc600078e0a11 */
[----:B------:R-:W-:Y:S02]  /*3c40*/  SHF.R.S32.HI R3, RZ, 0x1f, R4 ;  /* 0x0000001fff037819 */ /* 0x000fe40000011404 */
[----:B------:R-:W1:Y:S02]  /*3c50*/  @P1 LDC R9, c[0x0][0x450] ;  /* 0x00011400ff091b82 */ /* 0x000e640000000800 */
[----:B------:R-:W-:-:S04]  /*3c60*/  LEA.HI R3, R3, R4, RZ, 0x6 ;  /* 0x0000000403037211 */ /* 0x000fc800078f30ff */
[----:B------:R-:W-:-:S04]  /*3c70*/  SHF.R.S32.HI R3, RZ, 0x6, R3 ;  /* 0x00000006ff037819 */ /* 0x000fc80000011403 */
[----:B------:R-:W-:Y:S01]  /*3c80*/  VIMNMX R8, R8, R3, PT ;  /* 0x0000000308087248 */ /* 0x000fe20003fe0100 */
[----:B0-----:R-:W-:-:S04]  /*3c90*/  @P1 IMAD.HI.U32 R6, R185, R0, RZ ;  /* 0x00000000b9061227 */ /* 0x001fc800078e00ff */
[----:B------:R-:W-:Y:S01]  /*3ca0*/  IMAD.MOV.U32 R0, RZ, RZ, R185 ;  /* 0x000000ffff007224 */ /* 0x000fe200078e00b9 */
[----:B-1----:R-:W-:-:S05]  /*3cb0*/  @P1 SHF.R.U32.HI R0, RZ, R9, R6 ;  /* 0x00000009ff001219 */ /* 0x002fca0000011606 */
[----:B------:R-:W-:-:S04]  /*3cc0*/  IMAD.IADD R0, R7, 0x1, R0 ;  /* 0x0000000107007824 */ /* 0x000fc800078e0200 */
        /* <DEDUP_REMOVED lines=11> */
.L_x_3143:
[----:B------:R-:W-:-:S13]  /*3d80*/  ISETP.NE.AND P0, PT, R5, 0x1, PT ;  /* 0x000000010500780c */ /* 0x000fda0003f05270 */
[----:B------:R-:W0:Y:S02]  /*3d90*/  @P0 LDC.64 R6, c[0x0][0xae0] ;  /* 0x0002b800ff060b82 */ /* 0x000e240000000a00 */
[----:B0-----:R-:W-:-:S05]  /*3da0*/  @P0 IMAD.HI.U32 R4, R0, R6, RZ ;  /* 0x0000000600040227 */ /* 0x001fca00078e00ff */
[----:B------:R-:W-:-:S07]  /*3db0*/  @P0 SHF.R.U32.HI R0, RZ, R7, R4 ;  /* 0x00000007ff000219 */ /* 0x000fce0000011604 */
.L_x_3144:
[----:B------:R-:W-:-:S05]  /*3dc0*/  IMAD R0, R0, R5, RZ ;  /* 0x0000000500007224 */ /* 0x000fca00078e02ff */
[----:B------:R-:W-:-:S07]  /*3dd0*/  VIMNMX R3, R3, R0, !PT ;  /* 0x0000000003037248 */ /* 0x000fce0007fe0100 */
.L_x_3142:
[----:B------:R-:W-:Y:S01]  /*3de0*/  SHF.R.S32.HI R0, RZ, 0x1f, R3 ;  /* 0x0000001fff007819 */ /* 0x000fe20000011403 */
[----:B------:R-:W-:Y:S01]  /*3df0*/  IMAD.MOV.U32 R168, RZ, RZ, RZ ;  /* 0x000000ffffa87224 */ /* 0x000fe200078e00ff */
[----:B------:R-:W-:Y:S02]  /*3e00*/  LOP3.LUT R10, R195, 0xff, RZ, 0xc0, !PT ;  /* 0x000000ffc30a7812 */ /* 0x000fe400078ec0ff */
[----:B------:R-:W-:-:S04]  /*3e10*/  LEA.HI R0, R0, R3, RZ, 0x6 ;  /* 0x0000000300007211 */ /* 0x000fc800078f30ff */
[----:B------:R-:W-:-:S04]  /*3e20*/  SHF.R.S32.HI R0, RZ, 0x6, R0 ;  /* 0x00000006ff007819 */ /* 0x000fc80000011400 */
[----:B------:R-:W-:-:S04]  /*3e30*/  VIMNMX R191, RZ, R0, !PT ;  /* 0x00000000ffbf7248 */ /* 0x000fc80007fe0100 */
        /* <DEDUP_REMOVED lines=33> */
.L_x_3145:
        /* <DEDUP_REMOVED lines=101> */
.L_x_3146:
[----:B------:R-:W-:Y:S02]  /*46a0*/  LEA.HI R0, R227, R227, RZ, 0x1 ;  /* 0x000000e3e3007211 */ /* 0x000fe400078f08ff */
[----:B------:R-:W-:Y:S02]  /*46b0*/  ISETP.NE.AND P0, PT, RZ, UR40, PT ;  /* 0x00000028ff007c0c */ /* 0x000fe4000bf05270 */
[----:B------:R-:W-:-:S05]  /*46c0*/  LOP3.LUT R0, R0, 0xfffffffe, RZ, 0xc0, !PT ;  /* 0xfffffffe00007812 */ /* 0x000fca00078ec0ff */
[----:B------:R-:W-:-:S05]  /*46d0*/  IMAD.IADD R0, R227, 0x1, -R0 ;  /* 0x00000001e3007824 */ /* 0x000fca00078e0a00 */
[----:B------:R-:W-:Y:S01]  /*46e0*/  SHF.L.U32 R3, R0, 0x1f, RZ ;  /* 0x0000001f00037819 */ /* 0x000fe200000006ff */
[----:B------:R-:W-:-:S03]  /*46f0*/  IMAD.MOV.U32 R0, RZ, RZ, 0x1 ;  /* 0x00000001ff007424 */ /* 0x000fc600078e00ff */
[----:B------:R-:W0:Y:S02]  /*4700*/  SYNCS.PHASECHK.TRANS64.TRYWAIT P1, [UR41+0x38800], R3 ;  /* 0x03880003ff0075a7 */ /* 0x000e240008020169 */
[----:B------:R-:W-:-:S04]  /*4710*/  SEL R0, R0, 0x2, !P0 ;  /* 0x0000000200007807 */ /* 0x000fc80004000000 */
[----:B------:R-:W-:-:S04]  /*4720*/  LOP3.LUT R0, R0, 0x1, RZ, 0xfc, !PT ;  /* 0x0000000100007812 */ /* 0x000fc800078efcff */
[----:B------:R-:W-:Y:S01]  /*4730*/  ISETP.NE.AND P0, PT, R0, 0x3, PT ;  /* 0x000000030000780c */ /* 0x000fe20003f05270 */
[----:B0-----:R-:W-:-:S12]  /*4740*/  @!P1 BRA `(.L_x_3147) ;  /* 0x000001a400fc9947 */ /* 0x001fd80003800000 */
.L_x_3389:
[----:B------:R-:W-:Y:S05]  /*4750*/  @!P0 BRA `(.L_x_3148) ;  /* 0x0000000000048947 */ /* 0x000fea0003800000 */
[----:B------:R-:W-:Y:S01]  /*4760*/  BPT.TRAP 0x1 ;  /* 0x000000040000795c */ /* 0x000fe20000300000 */
.L_x_3148:
[----:B------:R-:W-:Y:S01]  /*4770*/  IMAD.U32 R7, RZ, RZ, UR37 ;  /* 0x00000025ff077e24 */ /* 0x000fe2000f8e00ff */
[----:B------:R-:W-:-:S04]  /*4780*/  SHF.L.U32 R4, R2, 0x1f, RZ ;  /* 0x0000001f02047819 */ /* 0x000fc800000006ff */
[----:B------:R-:W-:-:S04]  /*4790*/  LEA R7, R7, UR41, 0x3 ;  /* 0x0000002907077c11 */ /* 0x000fc8000f8e18ff */
[----:B------:R1:W2:Y:S01]  /*47a0*/  SYNCS.PHASECHK.TRANS64.TRYWAIT P1, [R7+URZ+0x38830], R4 ;  /* 0x03883004070075a7 */ /* 0x0002a2000802017f */
[----:B------:R-:W-:Y:S05]  /*47b0*/  @!P0 BRA `(.L_x_3149) ;  /* 0x0000000000048947 */ /* 0x000fea0003800000 */
[----:B------:R-:W-:Y:S01]  /*47c0*/  BPT.TRAP 0x1 ;  /* 0x000000040000795c */ /* 0x000fe20000300000 */
.L_x_3149:
[----:B--2---:R-:W-:Y:S05]  /*47d0*/  @P1 BRA `(.L_x_3150) ;  /* 0x0000000000081947 */ /* 0x004fea0003800000 */
[----:B------:R-:W2:Y:S02]  /*47e0*/  SYNCS.PHASECHK.TRANS64.TRYWAIT P1, [R7+URZ+0x38830], R4 ;  /* 0x03883004070075a7 */ /* 0x000ea4000802017f */
[----:B--2---:R-:W-:Y:S05]  /*47f0*/  @!P1 BRA `(.L_x_3151) ;  /* 0x000001a400e89947 */ /* 0x004fea0003800000 */
.L_x_3150:
        /* <DEDUP_REMOVED lines=40> */
.L_x_3390:
[----:B------:R-:W-:Y:S05]  /*4a80*/  @!P0 BRA `(.L_x_3153) ;  /* 0x0000000000048947 */ /* 0x000fea0003800000 */
[----:B------:R-:W-:Y:S01]  /*4a90*/  BPT.TRAP 0x1 ;  /* 0x000000040000795c */ /* 0x000fe20000300000 */
.L_x_3153:
[----:B------:R3:W4:Y:S01]  /*4aa0*/  SYNCS.PHASECHK.TRANS64.TRYWAIT P1, [R7+URZ+0x38850], R4 ;  /* 0x03885004070075a7 */ /* 0x000722000802017f */
[----:B------:R-:W-:Y:S05]  /*4ab0*/  @!P0 BRA `(.L_x_3154) ;  /* 0x0000000000048947 */ /* 0x000fea0003800000 */
[----:B------:R-:W-:Y:S01]  /*4ac0*/  BPT.TRAP 0x1 ;  /* 0x000000040000795c */ /* 0x000fe20000300000 */
.L_x_3154:
[----:B----4-:R-:W-:Y:S05]  /*4ad0*/  @P1 BRA `(.L_x_3155) ;  /* 0x0000000000081947 */ /* 0x010fea0003800000 */
[----:B------:R-:W4:Y:S02]  /*4ae0*/  SYNCS.PHASECHK.TRANS64.TRYWAIT P1, [R7+URZ+0x38850], R4 ;  /* 0x03885004070075a7 */ /* 0x000f24000802017f */
[----:B----4-:R-:W-:Y:S05]  /*4af0*/  @!P1 BRA `(.L_x_3156) ;  /* 0x000001a400549947 */ /* 0x010fea0003800000 */
.L_x_3155:
[----:B------:R-:W-:Y:S01]  /*4b00*/  UIADD3 UR4, UR41, 0x400, URZ ;  /* 0x0000040029047890 */ /* 0x000fe2000fffe03f */
[----:B------:R-:W-:Y:S01]  /*4b10*/  WARPGROUP.ARRIVE ;  /* 0x00000000000079c5 */ /* 0x000fe20000000000 */
[----:B------:R-:W-:-:S05]  /*4b20*/  UIADD3 UR5, UR41, 0x26400, URZ ;  /* 0x0002640029057890 */ /* 0x000fca000fffe03f */
[----:B0-----:R-:W0:Y:S01]  /*4b30*/  S2R R3, SR_TID.X ;  /* 0x0000000000037919 */ /* 0x001e220000002100 */
[----:B------:R-:W-:Y:S01]  /*4b40*/  USHF.R.U32.HI UR4, URZ, 0x4, UR4 ;  /* 0x000000043f047899 */ /* 0x000fe20008011604 */
[----:B------:R-:W-:Y:S01]  /*4b50*/  LEA R9, R168, 0xffffffc0, 0x6 ;  /* 0xffffffc0a8097811 */ /* 0x000fe200078e30ff */
[----:B------:R-:W-:Y:S01]  /*4b60*/  USHF.R.U32.HI UR5, URZ, 0x4, UR5 ;  /* 0x000000043f057899 */ /* 0x000fe20008011605 */
[----:B-1234-:R-:W1:Y:S01]  /*4b70*/  S2R R4, SR_TID.X ;  /* 0x0000000000047919 */ /* 0x01ee620000002100 */
[----:B------:R-:W-:Y:S01]  /*4b80*/  ULOP3.LUT UR4, UR4, 0x3fff, URZ, 0xc0, !UPT ;  /* 0x00003fff04047892 */ /* 0x000fe2000f8ec03f */
[----:B------:R-:W-:Y:S01]  /*4b90*/  IADD3 R8, -R19, R16, -R9 ;  /* 0x0000001013087210 */ /* 0x000fe20007ffe909 */
[----:B------:R-:W-:Y:S02]  /*4ba0*/  ULOP3.LUT UR5, UR5, 0x3fff, URZ, 0xc0, !UPT ;  /* 0x00003fff05057892 */ /* 0x000fe4000f8ec03f */
[----:B------:R-:W-:Y:S02]  /*4bb0*/  ULOP3.LUT UR4, UR4, 0x10000, URZ, 0xfc, !UPT ;  /* 0x0001000004047892 */ /* 0x000fe4000f8efc3f */
[----:B------:R-:W-:-:S02]  /*4bc0*/  ULOP3.LUT UR6, UR5, 0x10000, URZ, 0xfc, !UPT ;  /* 0x0001000005067892 */ /* 0x000fc4000f8efc3f */
[----:B------:R-:W-:Y:S01]  /*4bd0*/  ULEA UR26, UR37, UR4, 0xc ;  /* 0x00000004251a7291 */ /* 0x000fe2000f8e603f */
[----:B------:R-:W-:Y:S01]  /*4be0*/  UMOV UR25, 0x40000040 ;  /* 0x4000004000197882 */ /* 0x000fe20000000000 */
[----:B------:R-:W-:Y:S01]  /*4bf0*/  UMOV UR27, 0x40000040 ;  /* 0x40000040001b7882 */ /* 0x000fe20000000000 */
[----:B------:R-:W-:Y:S02]  /*4c00*/  UIADD3 UR28, UR6, 0x2, URZ ;  /* 0x00000002061c7890 */ /* 0x000fe4000fffe03f */
[----:B------:R-:W-:Y:S01]  /*4c10*/  UMOV UR24, UR6 ;  /* 0x0000000600187c82 */ /* 0x000fe20008000000 */
[----:B------:R-:W-:-:S03]  /*4c20*/  UIADD3 UR30, UR26, 0x2, URZ ;  /* 0x000000021a1e7890 */ /* 0x000fc6000fffe03f */
[----:B------:R-:W-:Y:S01]  /*4c30*/  HGMMA.64x64x16.F32.BF16 R24, gdesc[UR24], R24, gsb0 ;  /* 0x00e00000181879f0 */ /* 0x000fe20008001818 */
[----:B------:R-:W-:Y:S01]  /*4c40*/  UMOV UR29, 0x40000040 ;  /* 0x40000040001d7882 */ /* 0x000fe20000000000 */
[----:B------:R-:W-:Y:S01]  /*4c50*/  UMOV UR31, 0x40000040 ;  /* 0x40000040001f7882 */ /* 0x000fe20000000000 */
[----:B------:R-:W-:Y:S02]  /*4c60*/  UIADD3 UR11, UR6, 0x800, URZ ;  /* 0x00000800060b7890 */ /* 0x000fe4000fffe03f */
[----:B------:R-:W-:Y:S01]  /*4c70*/  UIADD3 UR14, UR26, 0x800, URZ ;  /* 0x000008001a0e7890 */ /* 0x000fe2000fffe03f */
[----:B0-----:R-:W-:Y:S02]  /*4c80*/  SHF.R.U32.HI R3, RZ, 0x7, R3 ;  /* 0x00000007ff037819 */ /* 0x001fe40000011603 */
[----:B-1----:R-:W-:-:S04]  /*4c90*/  LOP3.LUT R4, R4, 0x7f, RZ, 0xc0, !PT ;  /* 0x0000007f04047812 */ /* 0x002fc800078ec0ff */
[----:B------:R-:W0:Y:S01]  /*4ca0*/  SHFL.IDX PT, R3, R3, RZ, 0x1f ;  /* 0x00001fff03037589 */ /* 0x000e2200000e0000 */
[----:B------:R-:W-:Y:S02]  /*4cb0*/  ISETP.NE.AND P1, PT, R4, RZ, PT ;  /* 0x000000ff0400720c */ /* 0x000fe40003f25270 */
[----:B0-----:R-:W-:Y:S01]  /*4cc0*/  R2UR UR5, R3 ;  /* 0x00000000030572ca */ /* 0x001fe200000e0000 */
[----:B------:R-:W-:-:S04]  /*4cd0*/  IMAD.IADD R3, R190, 0x1, R185 ;  /* 0x00000001be037824 */ /* 0x000fc800078e02b9 */
[----:B------:R-:W-:-:S08]  /*4ce0*/  IMAD.MOV.U32 R4, RZ, RZ, R3 ;  /* 0x000000ffff047224 */ /* 0x000fd000078e0003 */
        /* <DEDUP_REMOVED lines=236> */
[----:B------:R-:W-:Y:S01]  /*5bb0*/  ULDC.64 UR10, c[0x0][0xad8] ;  /* 0x0002b600000a7ab9 */ /* 0x000fe20000000a00 */
[----:B------:R-:W-:Y:S02]  /*5bc0*/  USEL UR5, UR5, 0x3e, UP0 ;  /* 0x0000003e05057887 */ /* 0x000fe40008000000 */
[----:B------:R-:W-:-:S02]  /*5bd0*/  UISETP.GE.AND UP1, UPT, UR11, 0x1, UPT ;  /* 0x000000010b00788c */ /* 0x000fc4000bf26270 */
        /* <DEDUP_REMOVED lines=9> */
[----:B------:R-:W-:Y:S01]  /*5c70*/  ULDC UR26, c[0x0][0xad4] ;  /* 0x0002b500001a7ab9 */ /* 0x000fe20000000800 */
[----:B------:R-:W-:-:S06]  /*5c80*/  UISETP.NE.AND UP0, UPT, UR5, 0x1, UPT ;  /* 0x000000010500788c */ /* 0x000fcc000bf05270 */
[----:B------:R-:W-:Y:S02]  /*5c90*/  PLOP3.LUT P2, PT, PT, PT, UP0, 0x80, 0x0 ;  /* 0x000000000000781c */ /* 0x000fe40003f4f008 */
[----:B------:R-:W-:-:S03]  /*5ca0*/  PLOP3.LUT P3, PT, PT, PT, UP0, 0x80, 0x0 ;  /* 0x000000000000781c */ /* 0x000fc60003f6f008 */
[----:B------:R-:W-:-:S08]  /*5cb0*/  @UP0 ULDC UR5, c[0x0][0x44c] ;  /* 0x0001130000050ab9 */ /* 0x000fd00000000800 */
[----:B------:R-:W-:Y:S01]  /*5cc0*/  @P2 IMAD.HI.U32 R5, R3, UR5, RZ ;  /* 0x0000000503052c27 */ /* 0x000fe2000f8e00ff */
[----:B------:R-:W-:Y:S01]  /*5cd0*/  @UP0 ULDC UR5, c[0x0][0x450] ;  /* 0x0001140000050ab9 */ /* 0x000fe20000000800 */
[----:B------:R-:W-:Y:S02]  /*5ce0*/  PLOP3.LUT P2, PT, PT, PT, UP1, 0x40, 0x0 ;  /* 0x000000000000781c */ /* 0x000fe40003f4e818 */
[----:B------:R-:W-:Y:S01]  /*5cf0*/  @!P1 VIADD R3, R7, 0x38840 ;  /* 0x0003884007039836 */ /* 0x000fe20000000000 */
[----:B------:R-:W-:Y:S01]  /*5d00*/  @P3 SHF.R.U32.HI R4, RZ, UR5, R5 ;  /* 0x00000005ff043c19 */ /* 0x000fe20008011605 */
[----:B------:R-:W-:Y:S01]  /*5d10*/  IMAD.MOV.U32 R5, RZ, RZ, -0x40 ;  /* 0xffffffc0ff057424 */ /* 0x000fe200078e00ff */
[----:B------:R-:W-:Y:S02]  /*5d20*/  ULOP3.LUT UR5, URZ, UR26, URZ, 0x33, !UPT ;  /* 0x0000001a3f057292 */ /* 0x000fe4000f8e333f */
[----:B------:R-:W-:Y:S01]  /*5d30*/  @!P1 PRMT R3, RZ, 0x654, R3 ;  /* 0x00000654ff039816 */ /* 0x000fe20000000003 */
[----:B------:R-:W0:Y:S01]  /*5d40*/  SHFL.IDX PT, R13, R4, RZ, 0x1c1f ;  /* 0x001c1fff040d7589 */ /* 0x000e2200000e0000 */
[----:B------:R-:W-:-:S04]  /*5d50*/  IMAD R5, R168, R5, 0x41 ;  /* 0x00000041a8057424 */ /* 0x000fc800078e0205 */
[----:B------:R-:W-:Y:S01]  /*5d60*/  VIADD R12, R5, 0xffffffff ;  /* 0xffffffff050c7836 */ /* 0x000fe20000000000 */
[----:B------:R-:W-:-:S05]  /*5d70*/  IADD3 R6, -R19, R5, R16 ;  /* 0x0000000513067210 */ /* 0x000fca0007ffe110 */
[----:B------:R-:W-:-:S04]  /*5d80*/  IMAD.IADD R6, R6, 0x1, -R17 ;  /* 0x0000000106067824 */ /* 0x000fc800078e0a11 */
[C---:B------:R-:W-:Y:S02]  /*5d90*/  VIADD R11, R6.reuse, UR10 ;  /* 0x0000000a060b7c36 */ /* 0x040fe40008000000 */
[----:B------:R-:W-:-:S04]  /*5da0*/  VIADD R10, R6, UR5 ;  /* 0x00000005060a7c36 */ /* 0x000fc80008000000 */
[----:B0-----:R-:W-:Y:S01]  /*5db0*/  IMAD.IADD R5, R10, 0x1, R13 ;  /* 0x000000010a057824 */ /* 0x001fe200078e020d */
[----:B------:R-:W-:Y:S02]  /*5dc0*/  WARPGROUP.DEPBAR.LE gsb0, 0x0 ;  /* 0x00008000000079c5 */ /* 0x000fe40000010000 */
[----:B------:R-:W-:-:S06]  /*5dd0*/  WARPGROUP.ARRIVE ;  /* 0x00000000000079c5 */ /* 0x000fcc0000000000 */
[----:B------:R-:W-:Y:S03]  /*5de0*/  HGMMA.64x64x16.F32.BF16 R24, gdesc[UR28], R24, gsb0 ;  /* 0x00e000001c1879f0 */ /* 0x000fe60008001818 */
[----:B------:R-:W-:Y:S02]  /*5df0*/  WARPGROUP.DEPBAR.LE gsb0, 0x0 ;  /* 0x00008000000079c5 */ /* 0x000fe40000010000 */
[----:B------:R0:W-:Y:S02]  /*5e00*/  @!P1 SYNCS.ARRIVE.TRANS64.RED.A1T0 RZ, [R3+URZ], RZ ;  /* 0x000000ff03ff99a7 */ /* 0x0001e4000810043f */
[----:B0-----:R-:W-:Y:S01]  /*5e10*/  VIADDMNMX R3, R13, R11, R8, PT ;  /* 0x0000000b0d037246 */ /* 0x001fe20003800108 */
        /* <DEDUP_REMOVED lines=13> */
.L_x_3159:
[----:B------:R-:W-:-:S06]  /*5ef0*/  UISETP.NE.AND UP2, UPT, UR11, 0x1, UPT ;  /* 0x000000010b00788c */ /* 0x000fcc000bf45270 */
[----:B------:R-:W-:-:S05]  /*5f00*/  PLOP3.LUT P2, PT, PT, PT, UP2, 0x80, 0x0 ;  /* 0x000000000000781c */ /* 0x000fca0003f4f028 */
[----:B------:R-:W-:-:S08]  /*5f10*/  @UP2 ULDC.64 UR14, c[0x0][0xae0] ;  /* 0x0002b800000e2ab9 */ /* 0x000fd00000000a00 */
[----:B------:R-:W-:-:S05]  /*5f20*/  @P2 IMAD.HI.U32 R13, R6, UR14, RZ ;  /* 0x0000000e060d2c27 */ /* 0x000fca000f8e00ff */
[----:B------:R-:W-:-:S07]  /*5f30*/  @P2 SHF.R.U32.HI R6, RZ, UR15, R13 ;  /* 0x0000000fff062c19 */ /* 0x000fce000801160d */
.L_x_3160:
[----:B------:R-:W-:Y:S05]  /*5f40*/  BSYNC B0 ;  /* 0x0000000000007941 */ /* 0x000fea0003800000 */
.L_x_3158:
[----:B------:R-:W-:-:S04]  /*5f50*/  IMAD R6, R6, UR11, -R9 ;  /* 0x0000000b06067c24 */ /* 0x000fc8000f8e0a09 */
[----:B------:R-:W-:-:S05]  /*5f60*/  IMAD.IADD R6, R6, 0x1, -R19 ;  /* 0x0000000106067824 */ /* 0x000fca00078e0a13 */
[----:B------:R-:W-:Y:S02]  /*5f70*/  VIMNMX R5, R5, R6, !PT ;  /* 0x0000000605057248 */ /* 0x000fe40007fe0100 */
[----:B------:R-:W-:-:S07]  /*5f80*/  VIADDMNMX R3, R6, UR11, R3, PT ;  /* 0x0000000b06037c46 */ /* 0x000fce000b800103 */
.L_x_3157:
        /* <DEDUP_REMOVED lines=94> */
.L_x_3163:
[----:B------:R-:W-:-:S06]  /*6570*/  UISETP.NE.AND UP2, UPT, UR11, 0x1, UPT ;  /* 0x000000010b00788c */ /* 0x000fcc000bf45270 */
[----:B------:R-:W-:-:S05]  /*6580*/  PLOP3.LUT P6, PT, PT, PT, UP2, 0x80, 0x0 ;  /* 0x000000000000781c */ /* 0x000fca0003fcf028 */
[----:B------:R-:W-:-:S08]  /*6590*/  @UP2 ULDC.64 UR14, c[0x0][0xae0] ;  /* 0x0002b800000e2ab9 */ /* 0x000fd00000000a00 */
[----:B------:R-:W-:Y:S01]  /*65a0*/  @P6 IMAD.HI.U32 R5, R4, UR14, RZ ;  /* 0x0000000e04056c27 */ /* 0x000fe2000f8e00ff */
[----:B------:R-:W-:-:S13]  /*65b0*/  PLOP3.LUT P6, PT, PT, PT, UP2, 0x80, 0x0 ;  /* 0x000000000000781c */ /* 0x000fda0003fcf028 */
[----:B------:R-:W-:-:S07]  /*65c0*/  @P6 SHF.R.U32.HI R4, RZ, UR15, R5 ;  /* 0x0000000fff046c19 */ /* 0x000fce0008011605 */
.L_x_3164:
[----:B------:R-:W-:Y:S05]  /*65d0*/  BSYNC B0 ;  /* 0x0000000000007941 */ /* 0x000fea0003800000 */
.L_x_3162:
[----:B------:R-:W-:-:S04]  /*65e0*/  IMAD R4, R4, UR11, -R9 ;  /* 0x0000000b04047c24 */ /* 0x000fc8000f8e0a09 */
[----:B------:R-:W-:-:S05]  /*65f0*/  IMAD.IADD R4, R4, 0x1, -R19 ;  /* 0x0000000104047824 */ /* 0x000fca00078e0a13 */
[----:B------:R-:W-:Y:S02]  /*6600*/  VIMNMX R6, R6, R4, !PT ;  /* 0x0000000406067248 */ /* 0x000fe40007fe0100 */
[----:B------:R-:W-:-:S07]  /*6610*/  VIADDMNMX R3, R4, UR11, R3, PT ;  /* 0x0000000b04037c46 */ /* 0x000fce000b800103 */
.L_x_3161:
[----:B------:R-:W-:Y:S01]  /*6620*/  ISETP.GT.AND P2, PT, R6, 0x1, !P2 ;  /* 0x000000010600780c */ /* 0x000fe20005744270 */
[----:B------:R-:W-:Y:S01]  /*6630*/  ULDC UR19, c[0x0][0xa80] ;  /* 0x0002a00000137ab9 */ /* 0x000fe20000000800 */
[----:B------:R-:W-:Y:S01]  /*6640*/  FMNMX.FTZ R4, R24, R14, !PT ;  /* 0x0000000e18047209 */ /* 0x000fe20007810000 */
[----:B------:R-:W-:Y:S01]  /*6650*/  ULEA UR14, UR37, UR42, 0xc ;  /* 0x0000002a250e7291 */ /* 0x000fe2000f8e603f */
[----:B------:R-:W-:Y:S01]  /*6660*/  ISETP.LT.OR P2, PT, R3, 0x2, P2 ;  /* 0x000000020300780c */ /* 0x000fe20001741670 */
[----:B------:R-:W-:Y:S01]  /*6670*/  UMOV UR15, 0x40000040 ;  /* 0x40000040000f7882 */ /* 0x000fe20000000000 */
[----:B------:R-:W-:Y:S01]  /*6680*/  FMNMX.FTZ R4, R28, R4, !PT ;  /* 0x000000041c047209 */ /* 0x000fe20007810000 */
[----:B------:R-:W-:Y:S01]  /*6690*/  UIADD3 UR18, UR14, 0x80, URZ ;  /* 0x000000800e127890 */ /* 0x000fe2000fffe03f */
[----:B------:R-:W-:Y:S01]  /*66a0*/  FSEL R27, R27, -INF , !P2 ;  /* 0xff8000001b1b7808 */ /* 0x000fe20005000000 */
[----:B------:R-:W-:Y:S01]  /*66b0*/  UMOV UR23, 0x40000040 ;  /* 0x4000004000177882 */ /* 0x000fe20000000000 */
[----:B------:R-:W-:Y:S01]  /*66c0*/  ISETP.NE.AND P2, PT, R15, RZ, PT ;  /* 0x000000ff0f00720c */ /* 0x000fe20003f45270 */
[----:B------:R-:W-:Y:S01]  /*66d0*/  @!P1 VIADD R7, R7, 0x38860 ;  /* 0x0003886007079836 */ /* 0x000fe20000000000 */
[----:B------:R-:W-:-:S02]  /*66e0*/  FMNMX.FTZ R4, R20, R4, !PT ;  /* 0x0000000414047209 */ /* 0x000fc40007810000 */
[----:B------:R-:W-:Y:S01]  /*66f0*/  ISETP.GT.AND P2, PT, R6, 0x9, !P2 ;  /* 0x000000090600780c */ /* 0x000fe20005744270 */
[----:B------:R-:W-:Y:S01]  /*6700*/  UMOV UR22, UR18 ;  /* 0x0000001200167c82 */ /* 0x000fe20008000000 */
[----:B------:R-:W-:Y:S01]  /*6710*/  FMNMX.FTZ R4, R32, R4, !PT ;  /* 0x0000000420047209 */ /* 0x000fe20007810000 */
[----:B------:R-:W-:Y:S01]  /*6720*/  UIADD3 UR18, UR14, 0x100, URZ ;  /* 0x000001000e127890 */ /* 0x000fe2000fffe03f */
[----:B------:R-:W-:Y:S02]  /*6730*/  ISETP.LT.OR P2, PT, R3, 0xa, P2 ;  /* 0x0000000a0300780c */ /* 0x000fe40001741670 */
        /* <DEDUP_REMOVED lines=21> */
[----:B------:R-:W-:Y:S02]  /*6890*/  ISETP.GT.AND P3, PT, R6, 0x8, !P3 ;  /* 0x000000080600780c */ /* 0x000fe40005f64270 */
[----:B------:R-:W-:Y:S02]  /*68a0*/  FSEL R38, R38, -INF , !P2 ;  /* 0xff80000026267808 */ /* 0x000fe40005000000 */
[----:B------:R-:W-:Y:S02]  /*68b0*/  ISETP.NE.AND P2, PT, R33, RZ, PT ;  /* 0x000000ff2100720c */ /* 0x000fe40003f45270 */
[----:B------:R-:W-:Y:S02]  /*68c0*/  FMNMX.FTZ R5, R52, R5, !PT ;  /* 0x0000000534057209 */ /* 0x000fe40007810000 */
[----:B------:R-:W-:Y:S02]  /*68d0*/  ISETP.GT.AND P2, PT, R6, 0x19, !P2 ;  /* 0x000000190600780c */ /* 0x000fe40005744270 */
[----:B------:R-:W-:-:S02]  /*68e0*/  ISETP.LT.OR P3, PT, R3, 0x9, P3 ;  /* 0x000000090300780c */ /* 0x000fc40001f61670 */
[----:B------:R-:W-:Y:S02]  /*68f0*/  ISETP.LT.OR P2, PT, R3, 0x1a, P2 ;  /* 0x0000001a0300780c */ /* 0x000fe40001741670 */
[----:B------:R-:W-:Y:S02]  /*6900*/  FMNMX.FTZ R8, R66, R5, !PT ;  /* 0x0000000542087209 */ /* 0x000fe40007810000 */
[----:B------:R-:W-:Y:S02]  /*6910*/  FSEL R39, R39, -INF , !P2 ;  /* 0xff80000027277808 */ /* 0x000fe40005000000 */
[----:B------:R-:W-:Y:S01]  /*6920*/  ISETP.NE.AND P2, PT, R37, RZ, PT ;  /* 0x000000ff2500720c */ /* 0x000fe20003f45270 */
[----:B------:R-:W0:Y:S01]  /*6930*/  SHFL.BFLY PT, R5, R8, 0x2, 0x1f ;  /* 0x0c401f0008057f89 */ /* 0x000e2200000e0000 */
[----:B------:R-:W-:Y:S02]  /*6940*/  FSEL R30, R30, -INF , !P3 ;  /* 0xff8000001e1e7808 */ /* 0x000fe40005800000 */
[----:B------:R-:W-:-:S02]  /*6950*/  ISETP.GT.AND P2, PT, R6, 0x20, !P2 ;  /* 0x000000200600780c */ /* 0x000fc40005744270 */
[----:B------:R-:W-:Y:S01]  /*6960*/  ISETP.NE.AND P3, PT, R41, RZ, PT ;  /* 0x000000ff2900720c */ /* 0x000fe20003f65270 */
[----:B------:R-:W-:Y:S01]  /*6970*/  BAR.SYNC.DEFER_BLOCKING 0xf, 0x100 ;  /* 0x03c4000000007b1d */ /* 0x000fe20000010000 */
[----:B------:R-:W-:Y:S02]  /*6980*/  ISETP.LT.OR P2, PT, R3, 0x21, P2 ;  /* 0x000000210300780c */ /* 0x000fe40001741670 */
[----:B------:R-:W-:Y:S02]  /*6990*/  ISETP.NE.AND P6, PT, R13, RZ, PT ;  /* 0x000000ff0d00720c */ /* 0x000fe40003fc5270 */
[----:B------:R-:W-:Y:S02]  /*69a0*/  FSEL R42, R42, -INF , !P2 ;  /* 0xff8000002a2a7808 */ /* 0x000fe40005000000 */
[----:B------:R-:W-:Y:S02]  /*69b0*/  ISETP.NE.AND P2, PT, R57, RZ, PT ;  /* 0x000000ff3900720c */ /* 0x000fe40003f45270 */
[----:B------:R-:W-:-:S02]  /*69c0*/  ISETP.GT.AND P4, PT, R6, 0x31, !P4 ;  /* 0x000000310600780c */ /* 0x000fc40006784270 */
[C---:B------:R-:W-:Y:S02]  /*69d0*/  ISETP.GT.AND P2, PT, R6.reuse, 0x21, !P2 ;  /* 0x000000210600780c */ /* 0x040fe40005744270 */
[C---:B------:R-:W-:Y:S02]  /*69e0*/  ISETP.GT.AND P5, PT, R6.reuse, 0x38, !P5 ;  /* 0x000000380600780c */ /* 0x040fe40006fa4270 */
[C---:B------:R-:W-:Y:S02]  /*69f0*/  ISETP.LT.OR P2, PT, R3.reuse, 0x22, P2 ;  /* 0x000000220300780c */ /* 0x040fe40001741670 */
[----:B------:R-:W-:Y:S02]  /*6a00*/  ISETP.LT.OR P4, PT, R3, 0x32, P4 ;  /* 0x000000320300780c */ /* 0x000fe40002781670 */
[----:B------:R-:W-:Y:S02]  /*6a10*/  FSEL R43, R43, -INF , !P2 ;  /* 0xff8000002b2b7808 */ /* 0x000fe40005000000 */
[----:B------:R-:W-:-:S02]  /*6a20*/  ISETP.GT.AND P2, PT, R6, 0x28, !P3 ;  /* 0x000000280600780c */ /* 0x000fc40005f44270 */
[----:B0-----:R-:W-:Y:S02]  /*6a30*/  FMNMX.FTZ R10, R8, R5, !PT ;  /* 0x00000005080a7209 */ /* 0x001fe40007810000 */
[----:B------:R-:W-:Y:S02]  /*6a40*/  ISETP.LT.OR P2, PT, R3, 0x29, P2 ;  /* 0x000000290300780c */ /* 0x000fe40001741670 */
[----:B------:R-:W-:Y:S01]  /*6a50*/  ISETP.NE.AND P3, PT, R45, RZ, PT ;  /* 0x000000ff2d00720c */ /* 0x000fe20003f65270 */
[----:B------:R-:W0:Y:S01]  /*6a60*/  SHFL.BFLY PT, R11, R10, 0x1, 0x1f ;  /* 0x0c201f000a0b7f89 */ /* 0x000e2200000e0000 */
[----:B------:R-:W-:Y:S02]  /*6a70*/  FSEL R46, R46, -INF , !P2 ;  /* 0xff8000002e2e7808 */ /* 0x000fe40005000000 */
[C---:B------:R-:W-:Y:S02]  /*6a80*/  ISETP.GT.AND P2, PT, R6.reuse, RZ, !P6 ;  /* 0x000000ff0600720c */ /* 0x040fe40007744270 */
[----:B------:R-:W-:-:S02]  /*6a90*/  ISETP.GT.AND P3, PT, R6, 0x30, !P3 ;  /* 0x000000300600780c */ /* 0x000fc40005f64270 */
[C---:B------:R-:W-:Y:S02]  /*6aa0*/  ISETP.LT.OR P2, PT, R3.reuse, 0x1, P2 ;  /* 0x000000010300780c */ /* 0x040fe40001741670 */
[----:B------:R-:W-:Y:S02]  /*6ab0*/  ISETP.LT.OR P3, PT, R3, 0x31, P3 ;  /* 0x000000310300780c */ /* 0x000fe40001f61670 */
[----:B------:R-:W-:Y:S02]  /*6ac0*/  FSEL R26, R26, -INF , !P2 ;  /* 0xff8000001a1a7808 */ /* 0x000fe40005000000 */
[----:B------:R-:W-:Y:S02]  /*6ad0*/  ISETP.NE.AND P2, PT, R59, RZ, PT ;  /* 0x000000ff3b00720c */ /* 0x000fe40003f45270 */
[----:B------:R-:W-:Y:S02]  /*6ae0*/  FMNMX.FTZ R5, R26, R27, !PT ;  /* 0x0000001b1a057209 */ /* 0x000fe40007810000 */
[----:B------:R-:W-:-:S02]  /*6af0*/  ISETP.GT.AND P2, PT, R6, 0x29, !P2 ;  /* 0x000000290600780c */ /* 0x000fc40005744270 */
[----:B------:R-:W-:Y:S02]  /*6b00*/  FMNMX.FTZ R4, R30, R5, !PT ;  /* 0x000000051e047209 */ /* 0x000fe40007810000 */
[----:B------:R-:W-:Y:S02]  /*6b10*/  ISETP.LT.OR P2, PT, R3, 0x2a, P2 ;  /* 0x0000002a0300780c */ /* 0x000fe40001741670 */
[----:B------:R-:W-:Y:S02]  /*6b20*/  FMNMX.FTZ R5, R31, R4, !PT ;  /* 0x000000041f057209 */ /* 0x000fe40007810000 */
[----:B------:R-:W-:Y:S02]  /*6b30*/  FSEL R47, R47, -INF , !P2 ;  /* 0xff8000002f2f7808 */ /* 0x000fe40005000000 */
[----:B------:R-:W-:Y:S02]  /*6b40*/  FMNMX.FTZ R4, R34, R5, !PT ;  /* 0x0000000522047209 */ /* 0x000fe40007810000 */
[----:B0-----:R-:W-:-:S02]  /*6b50*/  FMNMX.FTZ R5, R10, R11, !PT ;  /* 0x0000000b0a057209 */ /* 0x001fc40007810000 */
[----:B------:R-:W-:Y:S02]  /*6b60*/  FMNMX.FTZ R9, R35, R4, !PT ;  /* 0x0000000423097209 */ /* 0x000fe40007810000 */
[C---:B------:R-:W-:Y:S01]  /*6b70*/  FSETP.NEU.FTZ.AND P2, PT, R5.reuse, -INF , PT ;  /* 0xff8000000500780b */ /* 0x040fe20003f5d000 */
[----:B------:R-:W-:Y:S01]  /*6b80*/  FMUL.FTZ R8, R5, UR19 ;  /* 0x0000001305087c20 */ /* 0x000fe20008410000 */
[----:B------:R-:W-:Y:S02]  /*6b90*/  FMNMX.FTZ R4, R38, R9, !PT ;  /* 0x0000000926047209 */ /* 0x000fe40007810000 */
[----:B------:R-:W-:Y:S02]  /*6ba0*/  ISETP.NE.AND P6, PT, R12, RZ, PT ;  /* 0x000000ff0c00720c */ /* 0x000fe40003fc5270 */
[----:B------:R-:W-:Y:S02]  /*6bb0*/  FMNMX.FTZ R9, R39, R4, !PT ;  /* 0x0000000427097209 */ /* 0x000fe40007810000 */
[----:B------:R-:W-:-:S02]  /*6bc0*/  FSEL R50, R50, -INF , !P3 ;  /* 0xff80000032327808 */ /* 0x000fc40005800000 */
        /* <DEDUP_REMOVED lines=16> */
[----:B------:R1:W2:Y:S01]  /*6cd0*/  MUFU.EX2 R9, R8 ;  /* 0x0000000800097308 */ /* 0x0002a20000000800 */
[----:B------:R-:W-:Y:S01]  /*6ce0*/  FSEL R54, R54, -INF , !P5 ;  /* 0xff80000036367808 */ /* 0x000fe20006800000 */
[--C-:B0-----:R-:W-:Y:S01]  /*6cf0*/  FFMA.FTZ R6, R28, UR19, -R11.reuse ;  /* 0x000000131c067c23 */ /* 0x101fe2000801080b */
[----:B------:R-:W-:Y:S01]  /*6d00*/  FMNMX.FTZ R3, R51, R4, !PT ;  /* 0x0000000433037209 */ /* 0x000fe20007810000 */
[--C-:B------:R-:W-:Y:S01]  /*6d10*/  FFMA.FTZ R20, R58, UR19, -R11.reuse ;  /* 0x000000133a147c23 */ /* 0x100fe2000801080b */
[----:B------:R-:W-:Y:S01]  /*6d20*/  FSEL R55, R55, -INF , !P2 ;  /* 0xff80000037377808 */ /* 0x000fe20005000000 */
[--C-:B------:R-:W-:Y:S01]  /*6d30*/  FFMA.FTZ R24, R40, UR19, -R11.reuse ;  /* 0x0000001328187c23 */ /* 0x100fe2000801080b */
[----:B------:R-:W-:Y:S01]  /*6d40*/  FMNMX.FTZ R4, R54, R3, !PT ;  /* 0x0000000336047209 */ /* 0x000fe20007810000 */
[----:B------:R-:W-:Y:S01]  /*6d50*/  MUFU.EX2 R154, R6 ;  /* 0x00000006009a7308 */ /* 0x000fe20000000800 */
[--C-:B-1----:R-:W-:Y:S01]  /*6d60*/  FFMA.FTZ R8, R56, UR19, -R11.reuse ;  /* 0x0000001338087c23 */ /* 0x102fe2000801080b */
[--C-:B------:R-:W-:Y:S01]  /*6d70*/  FFMA.FTZ R28, R64, UR19, -R11.reuse ;  /* 0x00000013401c7c23 */ /* 0x100fe2000801080b */
[----:B------:R-:W-:Y:S01]  /*6d80*/  FMNMX.FTZ R4, R55, R4, !PT ;  /* 0x0000000437047209 */ /* 0x000fe20007810000 */
[----:B------:R-:W-:Y:S01]  /*6d90*/  FFMA.FTZ R52, R52, UR19, -R11 ;  /* 0x0000001334347c23 */ /* 0x000fe2000801080b */
[----:B------:R-:W-:-:S02]  /*6da0*/  R2UR UR5, R185 ;  /* 0x00000000b90572ca */ /* 0x000fc400000e0000 */
[----:B------:R-:W-:Y:S01]  /*6db0*/  @!P1 PRMT R7, RZ, 0x654, R7 ;  /* 0x00000654ff079816 */ /* 0x000fe20000000007 */
[----:B------:R-:W0:Y:S01]  /*6dc0*/  SHFL.BFLY PT, R3, R4, 0x2, 0x1f ;  /* 0x0c401f0004037f89 */ /* 0x000e2200000e0000 */
[----:B------:R1:W-:Y:S01]  /*6dd0*/  MUFU.EX2 R13, R10 ;  /* 0x0000000a000d7308 */ /* 0x0003e20000000800 */
[----:B--2---:R-:W-:Y:S01]  /*6de0*/  FADD.FTZ R37, R152, R9 ;  /* 0x0000000998257221 */ /* 0x004fe20000010000 */
[----:B------:R-:W-:-:S06]  /*6df0*/  F2FP.BF16.F32.PACK_AB R152, R9, R152 ;  /* 0x000000980998723e */ /* 0x000fcc00000010ff */
[----:B------:R-:W-:Y:S01]  /*6e00*/  MUFU.EX2 R12, R12 ;  /* 0x0000000c000c7308 */ /* 0x000fe20000000800 */
[----:B-1----:R-:W-:-:S07]  /*6e10*/  FFMA.FTZ R10, R62, UR19, -R11 ;  /* 0x000000133e0a7c23 */ /* 0x002fce000801080b */
[----:B------:R1:W2:Y:S01]  /*6e20*/  MUFU.EX2 R15, R8 ;  /* 0x00000008000f7308 */ /* 0x0002a20000000800 */
[----:B0-----:R-:W-:Y:S01]  /*6e30*/  FMNMX.FTZ R3, R4, R3, !PT ;  /* 0x0000000304037209 */ /* 0x001fe20007810000 */
[----:B------:R-:W-:-:S06]  /*6e40*/  FFMA.FTZ R4, R60, UR19, -R11 ;  /* 0x000000133c047c23 */ /* 0x000fcc000801080b */
[----:B------:R-:W-:Y:S01]  /*6e50*/  MUFU.EX2 R14, R14 ;  /* 0x0000000e000e7308 */ /* 0x000fe20000000800 */
[----:B-1----:R-:W-:Y:S01]  /*6e60*/  FFMA.FTZ R8, R44, UR19, -R11 ;  /* 0x000000132c087c23 */ /* 0x002fe2000801080b */
[----:B------:R-:W0:Y:S06]  /*6e70*/  SHFL.BFLY PT, R6, R3, 0x1, 0x1f ;  /* 0x0c201f0003067f89 */ /* 0x000e2c00000e0000 */
[----:B------:R1:W-:Y:S01]  /*6e80*/  MUFU.EX2 R25, R4 ;  /* 0x0000000400197308 */ /* 0x0003e20000000800 */
[----:B--2---:R-:W-:-:S07]  /*6e90*/  F2FP.BF16.F32.PACK_AB R156, R15, R12 ;  /* 0x0000000c0f9c723e */ /* 0x004fce00000010ff */
[----:B------:R2:W3:Y:S01]  /*6ea0*/  MUFU.EX2 R21, R20 ;  /* 0x0000001400157308 */ /* 0x0004e20000000800 */
[----:B-1----:R-:W-:Y:S01]  /*6eb0*/  FADD.FTZ R4, R154, R37 ;  /* 0x000000259a047221 */ /* 0x002fe20000010000 */
[----:B------:R-:W-:-:S03]  /*6ec0*/  F2FP.BF16.F32.PACK_AB R154, R13, R154 ;  /* 0x0000009a0d9a723e */ /* 0x000fc600000010ff */
[----:B------:R-:W-:-:S03]  /*6ed0*/  FADD.FTZ R37, R13, R4 ;  /* 0x000000040d257221 */ /* 0x000fc60000010000 */
[----:B------:R-:W1:Y:S01]  /*6ee0*/  MUFU.EX2 R24, R24 ;  /* 0x0000001800187308 */ /* 0x000e620000000800 */
[----:B------:R-:W-:Y:S01]  /*6ef0*/  FADD.FTZ R4, R12, R37 ;  /* 0x000000250c047221 */ /* 0x000fe20000010000 */
[--C-:B--2---:R-:W-:Y:S01]  /*6f00*/  FFMA.FTZ R20, R48, UR19, -R11.reuse ;  /* 0x0000001330147c23 */ /* 0x104fe2000801080b */
[----:B0-----:R-:W-:Y:S01]  /*6f10*/  FMNMX.FTZ R6, R3, R6, !PT ;  /* 0x0000000603067209 */ /* 0x001fe20007810000 */
[----:B------:R-:W-:Y:S01]  /*6f20*/  FFMA.FTZ R11, R66, UR19, -R11 ;  /* 0x00000013420b7c23 */ /* 0x000fe2000801080b */
[----:B------:R-:W-:Y:S02]  /*6f30*/  FADD.FTZ R41, R15, R4 ;  /* 0x000000040f297221 */ /* 0x000fe40000010000 */
[C---:B------:R-:W-:Y:S01]  /*6f40*/  FSETP.NEU.FTZ.AND P2, PT, R6.reuse, -INF , PT ;  /* 0xff8000000600780b */ /* 0x040fe20003f5d000 */
[----:B------:R-:W-:Y:S01]  /*6f50*/  FMUL.FTZ R3, R6, UR19 ;  /* 0x0000001306037c20 */ /* 0x000fe20008410000 */
[----:B------:R-:W-:Y:S01]  /*6f60*/  MUFU.EX2 R8, R8 ;  /* 0x0000000800087308 */ /* 0x000fe20000000800 */
[----:B---3--:R-:W-:-:S03]  /*6f70*/  F2FP.BF16.F32.PACK_AB R158, R21, R14 ;  /* 0x0000000e159e723e */ /* 0x008fc600000010ff */
[----:B------:R-:W-:Y:S02]  /*6f80*/  FSEL R3, R3, RZ, P2 ;  /* 0x000000ff03037208 */ /* 0x000fe40001000000 */
[----:B------:R-:W-:Y:S02]  /*6f90*/  PLOP3.LUT P2, PT, PT, PT, UP1, 0x40, 0x0 ;  /* 0x000000000000781c */ /* 0x000fe40003f4e818 */
[----:B------:R0:W2:Y:S01]  /*6fa0*/  MUFU.EX2 R29, R10 ;  /* 0x0000000a001d7308 */ /* 0x0000a20000000800 */
        /* <DEDUP_REMOVED lines=9> */
[----:B------:R-:W-:Y:S01]  /*7040*/  FFMA.FTZ R42, R42, UR19, -R3 ;  /* 0x000000132a2a7c23 */ /* 0x000fe20008010803 */
[----:B0-----:R-:W-:Y:S01]  /*7050*/  FADD.FTZ R10, R14, R41 ;  /* 0x000000290e0a7221 */ /* 0x001fe20000010000 */
[--C-:B------:R-:W-:Y:S01]  /*7060*/  FFMA.FTZ R43, R43, UR19, -R3.reuse ;  /* 0x000000132b2b7c23 */ /* 0x100fe20008010803 */
[--C-:B------:R-:W-:Y:S01]  /*7070*/  FFMA.FTZ R46, R46, UR19, -R3.reuse ;  /* 0x000000132e2e7c23 */ /* 0x100fe20008010803 */
[--C-:B------:R-:W-:Y:S01]  /*7080*/  FFMA.FTZ R47, R47, UR19, -R3.reuse ;  /* 0x000000132f2f7c23 */ /* 0x100fe20008010803 */
[----:B------:R-:W-:Y:S01]  /*7090*/  FADD.FTZ R41, R21, R10 ;  /* 0x0000000a15297221 */ /* 0x000fe20000010000 */
[----:B------:R-:W0:Y:S01]  /*70a0*/  MUFU.EX2 R27, R27 ;  /* 0x0000001b001b7308 */ /* 0x000e220000000800 */
[--C-:B------:R-:W-:Y:S01]  /*70b0*/  FFMA.FTZ R50, R50, UR19, -R3.reuse ;  /* 0x0000001332327c23 */ /* 0x100fe20008010803 */
[----:B------:R-:W-:Y:S01]  /*70c0*/  FFMA.FTZ R51, R51, UR19, -R3 ;  /* 0x0000001333337c23 */ /* 0x000fe20008010803 */
[----:B-1----:R-:W-:Y:S01]  /*70d0*/  FADD.FTZ R10, R24, R41 ;  /* 0x00000029180a7221 */ /* 0x002fe20000010000 */
[--C-:B------:R-:W-:Y:S01]  /*70e0*/  FFMA.FTZ R54, R54, UR19, -R3.reuse ;  /* 0x0000001336367c23 */ /* 0x100fe20008010803 */
[----:B------:R-:W-:Y:S01]  /*70f0*/  FFMA.FTZ R55, R55, UR19, -R3 ;  /* 0x0000001337377c23 */ /* 0x000fe20008010803 */
[C---:B------:R-:W-:Y:S01]  /*7100*/  F2FP.BF16.F32.PACK_AB R160, R25.reuse, R24 ;  /* 0x0000001819a0723e */ /* 0x040fe200000010ff */
[----:B------:R-:W-:Y:S01]  /*7110*/  FADD.FTZ R41, R25, R10 ;  /* 0x0000000a19297221 */ /* 0x000fe20000010000 */
[----:B------:R-:W1:Y:S01]  /*7120*/  MUFU.EX2 R30, R30 ;  /* 0x0000001e001e7308 */ /* 0x000e620000000800 */
[----:B--2---:R-:W-:-:S02]  /*7130*/  F2FP.BF16.F32.PACK_AB R162, R29, R8 ;  /* 0x000000081da2723e */ /* 0x004fc400000010ff */
[----:B------:R-:W-:Y:S01]  /*7140*/  FADD.FTZ R10, R8, R41 ;  /* 0x00000029080a7221 */ /* 0x000fe20000010000 */
[----:B------:R-:W-:-:S03]  /*7150*/  IMAD.IADD R8, R16, 0x1, -R17 ;  /* 0x0000000110087824 */ /* 0x000fc600078e0a11 */
[----:B------:R-:W-:Y:S01]  /*7160*/  FADD.FTZ R3, R29, R10 ;  /* 0x0000000a1d037221 */ /* 0x000fe20000010000 */
[----:B------:R-:W2:Y:S01]  /*7170*/  MUFU.EX2 R31, R31 ;  /* 0x0000001f001f7308 */ /* 0x000ea20000000800 */
[----:B0-----:R-:W-:Y:S01]  /*7180*/  FADD.FTZ R37, R26, R27 ;  /* 0x0000001b1a257221 */ /* 0x001fe20000010000 */
[----:B------:R-:W-:Y:S02]  /*7190*/  F2FP.BF16.F32.PACK_AB R153, R27, R26 ;  /* 0x0000001a1b99723e */ /* 0x000fe400000010ff */
[----:B------:R-:W-:-:S04]  /*71a0*/  R2UR UR7, R8 ;  /* 0x00000000080772ca */ /* 0x000fc800000e0000 */
[----:B------:R-:W0:Y:S01]  /*71b0*/  MUFU.EX2 R34, R34 ;  /* 0x0000002200227308 */ /* 0x000e220000000800 */
[----:B-1----:R-:W-:-:S07]  /*71c0*/  FADD.FTZ R4, R30, R37 ;  /* 0x000000251e047221 */ /* 0x002fce0000010000 */
[----:B------:R-:W1:Y:S01]  /*71d0*/  MUFU.EX2 R35, R35 ;  /* 0x0000002300237308 */ /* 0x000e620000000800 */
[C---:B--2---:R-:W-:Y:S01]  /*71e0*/  FADD.FTZ R37, R31.reuse, R4 ;  /* 0x000000041f257221 */ /* 0x044fe20000010000 */
[----:B------:R-:W-:-:S05]  /*71f0*/  F2FP.BF16.F32.PACK_AB R155, R31, R30 ;  /* 0x0000001e1f9b723e */ /* 0x000fca00000010ff */
[----:B------:R2:W-:Y:S01]  /*7200*/  STSM.16.M88.4 [R186+0x36400], R152 ;  /* 0x03640098ba007844 */ /* 0x0005e20000000200 */
[----:B------:R-:W3:Y:S01]  /*7210*/  MUFU.EX2 R38, R38 ;  /* 0x0000002600267308 */ /* 0x000ee20000000800 */
[----:B0-----:R-:W-:-:S07]  /*7220*/  FADD.FTZ R4, R34, R37 ;  /* 0x0000002522047221 */ /* 0x001fce0000010000 */
[----:B------:R-:W0:Y:S01]  /*7230*/  MUFU.EX2 R39, R39 ;  /* 0x0000002700277308 */ /* 0x000e220000000800 */
[C---:B-1----:R-:W-:Y:S01]  /*7240*/  FADD.FTZ R37, R35.reuse, R4 ;  /* 0x0000000423257221 */ /* 0x042fe20000010000 */
[----:B------:R-:W-:-:S06]  /*7250*/  F2FP.BF16.F32.PACK_AB R157, R35, R34 ;  /* 0x00000022239d723e */ /* 0x000fcc00000010ff */
[----:B------:R-:W1:Y:S01]  /*7260*/  MUFU.EX2 R42, R42 ;  /* 0x0000002a002a7308 */ /* 0x000e620000000800 */
[----:B---3--:R-:W-:-:S07]  /*7270*/  FADD.FTZ R4, R38, R37 ;  /* 0x0000002526047221 */ /* 0x008fce0000010000 */
[----:B------:R-:W3:Y:S01]  /*7280*/  MUFU.EX2 R20, R20 ;  /* 0x0000001400147308 */ /* 0x000ee20000000800 */
[C---:B0-----:R-:W-:Y:S01]  /*7290*/  FADD.FTZ R37, R39.reuse, R4 ;  /* 0x0000000427257221 */ /* 0x041fe20000010000 */
[----:B------:R-:W-:-:S05]  /*72a0*/  F2FP.BF16.F32.PACK_AB R159, R39, R38 ;  /* 0x00000026279f723e */ /* 0x000fca00000010ff */
[----:B------:R2:W-:Y:S01]  /*72b0*/  STSM.16.M88.4 [R187], R156 ;  /* 0x0000009cbb007844 */ /* 0x0005e20000000200 */
[----:B------:R-:W0:Y:S01]  /*72c0*/  MUFU.EX2 R43, R43 ;  /* 0x0000002b002b7308 */ /* 0x000e220000000800 */
[----:B-1----:R-:W-:-:S07]  /*72d0*/  FADD.FTZ R4, R42, R37 ;  /* 0x000000252a047221 */ /* 0x002fce0000010000 */
[----:B------:R-:W1:Y:S01]  /*72e0*/  MUFU.EX2 R33, R28 ;  /* 0x0000001c00217308 */ /* 0x000e620000000800 */
[----:B---3--:R-:W-:-:S07]  /*72f0*/  FADD.FTZ R10, R20, R3 ;  /* 0x00000003140a7221 */ /* 0x008fce0000010000 */
[----:B------:R-:W3:Y:S01]  /*7300*/  MUFU.EX2 R46, R46 ;  /* 0x0000002e002e7308 */ /* 0x000ee20000000800 */
[C---:B0-----:R-:W-:Y:S01]  /*7310*/  FADD.FTZ R3, R43.reuse, R4 ;  /* 0x000000042b037221 */ /* 0x041fe20000010000 */
[----:B------:R-:W-:-:S06]  /*7320*/  F2FP.BF16.F32.PACK_AB R161, R43, R42 ;  /* 0x0000002a2ba1723e */ /* 0x000fcc00000010ff */
[----:B------:R-:W0:Y:S01]  /*7330*/  MUFU.EX2 R52, R52 ;  /* 0x0000003400347308 */ /* 0x000e220000000800 */
[C---:B-1----:R-:W-:Y:S01]  /*7340*/  FADD.FTZ R9, R33.reuse, R10 ;  /* 0x0000000a21097221 */ /* 0x042fe20000010000 */
[----:B------:R-:W-:-:S06]  /*7350*/  F2FP.BF16.F32.PACK_AB R164, R33, R20 ;  /* 0x0000001421a4723e */ /* 0x000fcc00000010ff */
[----:B------:R-:W1:Y:S01]  /*7360*/  MUFU.EX2 R47, R47 ;  /* 0x0000002f002f7308 */ /* 0x000e620000000800 */
[----:B---3--:R-:W-:-:S07]  /*7370*/  FADD.FTZ R4, R46, R3 ;  /* 0x000000032e047221 */ /* 0x008fce0000010000 */
[----:B------:R-:W3:Y:S01]  /*7380*/  MUFU.EX2 R50, R50 ;  /* 0x0000003200327308 */ /* 0x000ee20000000800 */
[----:B0-----:R-:W-:-:S07]  /*7390*/  FADD.FTZ R10, R52, R9 ;  /* 0x00000009340a7221 */ /* 0x001fce0000010000 */
[----:B------:R-:W0:Y:S01]  /*73a0*/  MUFU.EX2 R51, R51 ;  /* 0x0000003300337308 */ /* 0x000e220000000800 */
[C---:B-1----:R-:W-:Y:S01]  /*73b0*/  FADD.FTZ R9, R47.reuse, R4 ;  /* 0x000000042f097221 */ /* 0x042fe20000010000 */
[----:B------:R-:W-:-:S05]  /*73c0*/  F2FP.BF16.F32.PACK_AB R163, R47, R46 ;  /* 0x0000002e2fa3723e */ /* 0x000fca00000010ff */
[----:B------:R2:W-:Y:S01]  /*73d0*/  STSM.16.M88.4 [R189], R160 ;  /* 0x000000a0bd007844 */ /* 0x0005e20000000200 */
[----:B------:R-:W1:Y:S01]  /*73e0*/  MUFU.EX2 R11, R11 ;  /* 0x0000000b000b7308 */ /* 0x000e620000000800 */
[----:B---3--:R-:W-:-:S07]  /*73f0*/  FADD.FTZ R4, R50, R9 ;  /* 0x0000000932047221 */ /* 0x008fce0000010000 */
[----:B------:R-:W3:Y:S01]  /*7400*/  MUFU.EX2 R54, R54 ;  /* 0x0000003600367308 */ /* 0x000ee20000000800 */
[C---:B0-----:R-:W-:Y:S01]  /*7410*/  FADD.FTZ R9, R51.reuse, R4 ;  /* 0x0000000433097221 */ /* 0x041fe20000010000 */
[----:B------:R-:W-:-:S06]  /*7420*/  F2FP.BF16.F32.PACK_AB R165, R51, R50 ;  /* 0x0000003233a5723e */ /* 0x000fcc00000010ff */
[----:B------:R-:W0:Y:S01]  /*7430*/  MUFU.EX2 R55, R55 ;  /* 0x0000003700377308 */ /* 0x000e220000000800 */
[C---:B-1----:R-:W-:Y:S01]  /*7440*/  F2FP.BF16.F32.PACK_AB R166, R11.reuse, R52 ;  /* 0x000000340ba6723e */ /* 0x042fe200000010ff */
[----:B------:R-:W-:Y:S01]  /*7450*/  FADD.FTZ R3, R11, R10 ;  /* 0x0000000a0b037221 */ /* 0x000fe20000010000 */
[----:B---3--:R-:W-:Y:S01]  /*7460*/  FADD.FTZ R4, R54, R9 ;  /* 0x0000000936047221 */ /* 0x008fe20000010000 */
[----:B0-----:R-:W-:-:S03]  /*7470*/  F2FP.BF16.F32.PACK_AB R167, R55, R54 ;  /* 0x0000003637a7723e */ /* 0x001fc600000010ff */
[----:B------:R-:W-:Y:S02]  /*7480*/  FADD.FTZ R4, R55, R4 ;  /* 0x0000000437047221 */ /* 0x000fe40000010000 */
        /* <DEDUP_REMOVED lines=11> */
[----:B------:R-:W-:Y:S01]  /*7540*/  @UP0 ULDC UR18, c[0x0][0x450] ;  /* 0x0001140000120ab9 */ /* 0x000fe20000000800 */
[----:B------:R-:W-:Y:S02]  /*7550*/  WARPGROUP.DEPBAR.LE gsb0, 0x0 ;  /* 0x00008000000079c5 */ /* 0x000fe40000010000 */
[----:B------:R-:W-:-:S15]  /*7560*/  WARPGROUP.ARRIVE ;  /* 0x00000000000079c5 */ /* 0x000fde0000000000 */
[----:B------:R-:W-:-:S07]  /*7570*/  NOP ;  /* 0x0000000000007918 */ /* 0x000fce0000000000 */
[----:B------:R-:W-:Y:S03]  /*7580*/  HGMMA.64x256x16.F32.BF16 R24, R160, gdesc[UR20].tnspB, R24, gsb0 ;  /* 0x43e00014a0187df0 */ /* 0x000fe60008001818 */
[----:B------:R-:W-:Y:S02]  /*7590*/  WARPGROUP.DEPBAR.LE gsb0, 0x0 ;  /* 0x00008000000079c5 */ /* 0x000fe40000010000 */
[----:B------:R-:W-:-:S15]  /*75a0*/  WARPGROUP.ARRIVE ;  /* 0x00000000000079c5 */ /* 0x000fde0000000000 */
[----:B------:R-:W-:-:S08]  /*75b0*/  NOP ;  /* 0x0000000000007918 */ /* 0x000fd00000000000 */
[----:B------:R-:W-:Y:S01]  /*75c0*/  HGMMA.64x256x16.F32.BF16 R24, R164, gdesc[UR12].tnspB, R24, gsb0 ;  /* 0x43e0000ca4187df0 */ /* 0x000fe20008001818 */
[----:B------:R-:W-:Y:S02]  /*75d0*/  @UP0 ULDC UR14, c[0x0][0x44c] ;  /* 0x00011300000e0ab9 */ /* 0x000fe40000000800 */
[----:B------:R-:W-:-:S04]  /*75e0*/  UIMAD.WIDE.U32 UR14, UR5, UR14, URZ ;  /* 0x0000000e050e72a5 */ /* 0x000fc8000f8e003f */
[----:B------:R-:W-:-:S04]  /*75f0*/  @UP0 USHF.R.U32.HI UR5, URZ, UR18, UR15 ;  /* 0x000000123f050299 */ /* 0x000fc8000801160f */
[----:B------:R-:W-:-:S04]  /*7600*/  UIADD3 UR7, UR7, UR5, URZ ;  /* 0x0000000507077290 */ /* 0x000fc8000fffe03f */
[----:B------:R-:W-:Y:S01]  /*7610*/  UIADD3 UR10, UR7, UR10, URZ ;  /* 0x0000000a070a7290 */ /* 0x000fe2000fffe03f */
[----:B------:R-:W-:Y:S02]  /*7620*/  WARPGROUP.DEPBAR.LE gsb0, 0x0 ;  /* 0x00008000000079c5 */ /* 0x000fe40000010000 */
[----:B------:R-:W-:Y:S01]  /*7630*/  @!PT LDS RZ, [RZ] ;  /* 0x00000000fffff984 */ /* 0x000fe20000000800 */
[----:B------:R0:W-:Y:S06]  /*7640*/  MEMBAR.ALL.CTA ;  /* 0x0000000000007992 */ /* 0x0001ec0000008000 */
[----:B0-----:R-:W0:Y:S02]  /*7650*/  FENCE.VIEW.ASYNC.S ;  /* 0x00000000000073c6 */ /* 0x001e240000000000 */
[----:B0-----:R-:W-:Y:S01]  /*7660*/  NOP ;  /* 0x0000000000007918 */ /* 0x001fe20000000000 */
[----:B------:R-:W-:Y:S06]  /*7670*/  BAR.ARV 0xe, 0x100 ;  /* 0x0384000000007b1d */ /* 0x000fec0000002000 */
[----:B------:R0:W-:Y:S02]  /*7680*/  @!P1 SYNCS.ARRIVE.TRANS64.RED.A1T0 RZ, [R7+URZ], RZ ;  /* 0x000000ff07ff99a7 */ /* 0x0001e4000810043f */
[----:B0-----:R-:W-:Y:S01]  /*7690*/  VIADD R7, R168, 0xfffffffe ;  /* 0xfffffffea8077836 */ /* 0x001fe20000000000 */
[----:B--2---:R-:W-:Y:S06]  /*76a0*/  @P2 BRA `(.L_x_3165) ;  /* 0x0000000000442947 */ /* 0x004fec0003800000 */
        /* <DEDUP_REMOVED lines=10> */
.L_x_3166:
[----:B------:R-:W-:-:S11]  /*7750*/  UISETP.NE.AND UP2, UPT, UR11, 0x1, UPT ;  /* 0x000000010b00788c */ /* 0x000fd6000bf45270 */
[----:B------:R-:W-:Y:S02]  /*7760*/  @UP2 ULDC.64 UR22, c[0x0][0xae0] ;  /* 0x0002b80000162ab9 */ /* 0x000fe40000000a00 */
[----:B------:R-:W-:-:S04]  /*7770*/  UIMAD.WIDE.U32 UR14, UR5, UR22, URZ ;  /* 0x00000016050e72a5 */ /* 0x000fc8000f8e003f */
[----:B------:R-:W-:-:S12]  /*7780*/  @UP2 USHF.R.U32.HI UR5, URZ, UR23, UR15 ;  /* 0x000000173f052299 */ /* 0x000fd8000801160f */
.L_x_3167:
[----:B------:R-:W-:-:S04]  /*7790*/  UIMAD UR5, UR5, UR11, UR11 ;  /* 0x0000000b050572a4 */ /* 0x000fc8000f8e020b */
[----:B------:R-:W-:-:S04]  /*77a0*/  UISETP.LT.AND UP2, UPT, UR10, UR5, UPT ;  /* 0x000000050a00728c */ /* 0x000fc8000bf41270 */
[----:B------:R-:W-:-:S12]  /*77b0*/  USEL UR10, UR10, UR5, UP2 ;  /* 0x000000050a0a7287 */ /* 0x000fd80009000000 */
.L_x_3165:
[----:B------:R-:W-:Y:S01]  /*77c0*/  R2UR UR32, R191 ;  /* 0x00000000bf2072ca */ /* 0x000fe200000e0000 */
[----:B------:R-:W-:-:S04]  /*77d0*/  USHF.R.S32.HI UR5, URZ, 0x1f, UR10 ;  /* 0x0000001f3f057899 */ /* 0x000fc8000801140a */
[----:B------:R-:W-:-:S04]  /*77e0*/  ULEA.HI UR5, UR5, UR10, URZ, 0x6 ;  /* 0x0000000a05057291 */ /* 0x000fc8000f8f303f */
[----:B------:R-:W-:-:S04]  /*77f0*/  USHF.R.S32.HI UR5, URZ, 0x6, UR5 ;  /* 0x000000063f057899 */ /* 0x000fc80008011405 */
[----:B------:R-:W-:-:S04]  /*7800*/  UISETP.LT.AND UP2, UPT, UR32, UR5, UPT ;  /* 0x000000052000728c */ /* 0x000fc8000bf41270 */
[----:B------:R-:W-:-:S06]  /*7810*/  USEL UR32, UR32, UR5, !UP2 ;  /* 0x0000000520207287 */ /* 0x000fcc000d000000 */
[----:B------:R-:W-:-:S13]  /*7820*/  ISETP.GE.AND P2, PT, R7, UR32, PT ;  /* 0x0000002007007c0c */ /* 0x000fda000bf46270 */
[----:B------:R-:W-:Y:S05]  /*7830*/  @!P2 BRA `(.L_x_3168) ;  /* 0x000000340060a947 */ /* 0x000fea0003800000 */
.L_x_3185:
[----:B------:R-:W-:-:S04]  /*7840*/  UIADD3 UR7, UR37, 0x1, URZ ;  /* 0x0000000125077890 */ /* 0x000fc8000fffe03f */
[----:B------:R-:W-:-:S04]  /*7850*/  UISETP.NE.AND UP2, UPT, UR7, 0x2, UPT ;  /* 0x000000020700788c */ /* 0x000fc8000bf45270 */
[----:B------:R-:W-:Y:S02]  /*7860*/  USEL UR5, URZ, 0x1, UP2 ;  /* 0x000000013f057887 */ /* 0x000fe40009000000 */
[----:B------:R-:W-:-:S04]  /*7870*/  USEL UR7, UR7, URZ, UP2 ;  /* 0x0000003f07077287 */ /* 0x000fc80009000000 */
[----:B------:R-:W-:Y:S01]  /*7880*/  LOP3.LUT R2, R2, UR5, RZ, 0x3c, !PT ;  /* 0x0000000502027c12 */ /* 0x000fe2000f8e3cff */
[----:B--2---:R-:W-:Y:S07]  /*7890*/  @!P0 BRA `(.L_x_3169) ;  /* 0x0000000000048947 */ /* 0x004fee0003800000 */
[----:B------:R-:W-:Y:S01]  /*78a0*/  BPT.TRAP 0x1 ;  /* 0x000000040000795c */ /* 0x000fe20000300000 */
.L_x_3169:
[----:B------:R-:W-:Y:S01]  /*78b0*/  ULEA UR5, UR7, UR41, 0x3 ;  /* 0x0000002907057291 */ /* 0x000fe2000f8e183f */
[----:B------:R-:W-:-:S08]  /*78c0*/  SHF.L.U32 R8, R2, 0x1f, RZ ;  /* 0x0000001f02087819 */ /* 0x000fd000000006ff */
[----:B------:R0:W1:Y:S01]  /*78d0*/  SYNCS.PHASECHK.TRANS64.TRYWAIT P2, [UR5+0x38830], R8 ;  /* 0x03883008ff0075a7 */ /* 0x0000620008040145 */
[----:B------:R-:W-:Y:S05]  /*78e0*/  @!P0 BRA `(.L_x_3170) ;  /* 0x0000000000048947 */ /* 0x000fea0003800000 */
[----:B------:R-:W-:Y:S01]  /*78f0*/  BPT.TRAP 0x1 ;  /* 0x000000040000795c */ /* 0x000fe20000300000 */
.L_x_3170:
[----:B-1----:R-:W-:Y:S05]  /*7900*/  @P2 BRA `(.L_x_3171) ;  /* 0x0000000000082947 */ /* 0x002fea0003800000 */
[----:B------:R-:W1:Y:S02]  /*7910*/  SYNCS.PHASECHK.TRANS64.TRYWAIT P2, [UR5+0x38830], R8 ;  /* 0x03883008ff0075a7 */ /* 0x000e640008040145 */
[----:B-1----:R-:W-:Y:S05]  /*7920*/  @!P2 BRA `(.L_x_3172) ;  /* 0x0000017400dca947 */ /* 0x002fea0003800000 */
.L_x_3171:
[----:B------:R-:W-:Y:S01]  /*7930*/  R2UR UR10, R0 ;  /* 0x00000000000a72ca */ /* 0x000fe200000e0000 */
[----:B------:R-:W-:Y:S01]  /*7940*/  WARPGROUP.ARRIVE ;  /* 0x00000000000079c5 */ /* 0x000fe20000000000 */
[----:B------:R-:W-:Y:S01]  /*7950*/  UMOV UR11, 0x40000040 ;  /* 0x40000040000b7882 */ /* 0x000fe20000000000 */
[----:B------:R-:W-:Y:S01]  /*7960*/  UMOV UR15, 0x40000040 ;  /* 0x40000040000f7882 */ /* 0x000fe20000000000 */
[----:B------:R-:W-:Y:S01]  /*7970*/  UMOV UR19, 0x40000040 ;  /* 0x4000004000137882 */ /* 0x000fe20000000000 */
[----:B------:R-:W-:-:S08]  /*7980*/  UMOV UR23, 0x40000040 ;  /* 0x4000004000177882 */ /* 0x000fd00000000000 */
        /* <DEDUP_REMOVED lines=17> */
.L_x_3173:
[----:B------:R2:W3:Y:S01]  /*7aa0*/  SYNCS.PHASECHK.TRANS64.TRYWAIT P2, [UR5+0x38850], R8 ;  /* 0x03885008ff0075a7 */ /* 0x0004e20008040145 */
[----:B------:R-:W-:Y:S05]  /*7ab0*/  @!P0 BRA `(.L_x_3174) ;  /* 0x0000000000048947 */ /* 0x000fea0003800000 */
[----:B------:R-:W-:Y:S01]  /*7ac0*/  BPT.TRAP 0x1 ;  /* 0x000000040000795c */ /* 0x000fe20000300000 */
.L_x_3174:
[----:B---3--:R-:W-:Y:S05]  /*7ad0*/  @P2 BRA `(.L_x_3175) ;  /* 0x0000000000082947 */ /* 0x008fea0003800000 */
[----:B------:R-:W3:Y:S02]  /*7ae0*/  SYNCS.PHASECHK.TRANS64.TRYWAIT P2, [UR5+0x38850], R8 ;  /* 0x03885008ff0075a7 */ /* 0x000ee40008040145 */
[----:B---3--:R-:W-:Y:S05]  /*7af0*/  @!P2 BRA `(.L_x_3176) ;  /* 0x000001740080a947 */ /* 0x008fea0003800000 */
.L_x_3175:
[----:B------:R-:W-:Y:S01]  /*7b00*/  ULEA UR26, UR7, UR4, 0xc ;  /* 0x00000004071a7291 */ /* 0x000fe2000f8e603f */
[----:B------:R-:W-:Y:S01]  /*7b10*/  WARPGROUP.ARRIVE ;  /* 0x00000000000079c5 */ /* 0x000fe20000000000 */
[----:B------:R-:W-:Y:S01]  /*7b20*/  UMOV UR27, 0x40000040 ;  /* 0x40000040001b7882 */ /* 0x000fe20000000000 */
[----:B------:R-:W-:-:S04]  /*7b30*/  UIADD3 UR28, UR6, 0x2, URZ ;  /* 0x00000002061c7890 */ /* 0x000fc8000fffe03f */
[----:B-1----:R-:W1:Y:S01]  /*7b40*/  S2R R9, SR_TID.X ;  /* 0x0000000000097919 */ /* 0x002e620000002100 */
[----:B------:R-:W-:Y:S01]  /*7b50*/  UIADD3 UR30, UR26, 0x2, URZ ;  /* 0x000000021a1e7890 */ /* 0x000fe2000fffe03f */
[----:B------:R-:W-:Y:S01]  /*7b60*/  PLOP3.LUT P2, PT, PT, PT, UP0, 0x80, 0x0 ;  /* 0x000000000000781c */ /* 0x000fe20003f4f008 */
[----:B------:R-:W-:Y:S01]  /*7b70*/  UMOV UR29, 0x40000040 ;  /* 0x40000040001d7882 */ /* 0x000fe20000000000 */
[----:B------:R-:W-:Y:S01]  /*7b80*/  UMOV UR31, 0x40000040 ;  /* 0x40000040001f7882 */ /* 0x000fe20000000000 */
[----:B------:R-:W-:Y:S01]  /*7b90*/  HGMMA.64x64x16.F32.BF16 R152, gdesc[UR24], R152, gsb0 ;  /* 0x00e00000189879f0 */ /* 0x000fe20008001898 */
[----:B------:R-:W-:Y:S01]  /*7ba0*/  UIADD3 UR18, UR6, 0x800, URZ ;  /* 0x0000080006127890 */ /* 0x000fe2000fffe03f */
[----:B------:R-:W-:Y:S01]  /*7bb0*/  PLOP3.LUT P3, PT, PT, PT, UP0, 0x80, 0x0 ;  /* 0x000000000000781c */ /* 0x000fe20003f6f008 */
[----:B------:R-:W-:Y:S01]  /*7bc0*/  UIADD3 UR15, UR26, 0x800, URZ ;  /* 0x000008001a0f7890 */ /* 0x000fe2000fffe03f */
[----:B------:R-:W-:Y:S02]  /*7bd0*/  IMAD.IADD R20, R190, 0x1, R185 ;  /* 0x00000001be147824 */ /* 0x000fe400078e02b9 */
[----:B------:R-:W-:-:S02]  /*7be0*/  IMAD.SHL.U32 R11, R7, 0x40, RZ ;  /* 0x00000040070b7824 */ /* 0x000fc400078e00ff */
[----:B------:R-:W-:-:S03]  /*7bf0*/  IMAD.U32 R10, RZ, RZ, UR5 ;  /* 0x00000005ff0a7e24 */ /* 0x000fc6000f8e00ff */
[----:B------:R-:W-:-:S04]  /*7c00*/  IADD3 R14, -R19, 0x1, -R11 ;  /* 0x00000001130e7810 */ /* 0x000fc80007ffe90b */
[----:B------:R-:W-:Y:S02]  /*7c10*/  IADD3 R14, -R17, R14, R16 ;  /* 0x0000000e110e7210 */ /* 0x000fe40007ffe110 */
[----:B-1----:R-:W-:-:S05]  /*7c20*/  SHF.R.U32.HI R9, RZ, 0x7, R9 ;  /* 0x00000007ff097819 */ /* 0x002fca0000011609 */
[----:B0-2---:R-:W0:Y:S02]  /*7c30*/  SHFL.IDX PT, R8, R9, RZ, 0x1f ;  /* 0x00001fff09087589 */ /* 0x005e2400000e0000 */
[----:B0-----:R-:W-:-:S13]  /*7c40*/  R2UR UR10, R8 ;  /* 0x00000000080a72ca */ /* 0x001fda00000e0000 */
[----:B------:R-:W-:-:S03]  /*7c50*/  UISETP.GT.AND UP2, UPT, UR10, 0x7f, UPT ;  /* 0x0000007f0a00788c */ /* 0x000fc6000bf44270 */
[----:B------:R-:W-:Y:S01]  /*7c60*/  UMOV UR10, 0x4 ;  /* 0x00000004000a7882 */ /* 0x000fe20000000000 */
[----:B------:R-:W-:Y:S02]  /*7c70*/  USEL UR14, URZ, 0x2, !UP2 ;  /* 0x000000023f0e7887 */ /* 0x000fe4000d000000 */
[----:B------:R-:W-:Y:S01]  /*7c80*/  USEL UR11, UR10, 0x2, UP2 ;  /* 0x000000020a0b7887 */ /* 0x000fe20009000000 */
[----:B------:R-:W-:Y:S02]  /*7c90*/  WARPGROUP.DEPBAR.LE gsb0, 0x0 ;  /* 0x00008000000079c5 */ /* 0x000fe40000010000 */
[----:B------:R-:W-:Y:S01]  /*7ca0*/  WARPGROUP.ARRIVE ;  /* 0x00000000000079c5 */ /* 0x000fe20000000000 */
[----:B------:R-:W-:-:S05]  /*7cb0*/  USEL UR10, UR10, 0x6, !UP2 ;  /* 0x000000060a0a7887 */ /* 0x000fca000d000000 */
        /* <DEDUP_REMOVED lines=238> */
[----:B------:R-:W-:Y:S01]  /*8ba0*/  @UP0 ULDC UR10, c[0x0][0x44c] ;  /* 0x00011300000a0ab9 */ /* 0x000fe20000000800 */
[----:B------:R-:W-:Y:S01]  /*8bb0*/  ULDC UR26, c[0x0][0xad4] ;  /* 0x0002b500001a7ab9 */ /* 0x000fe20000000800 */
[----:B------:R-:W-:Y:S01]  /*8bc0*/  @P2 IMAD.HI.U32 R8, R20, UR10, RZ ;  /* 0x0000000a14082c27 */ /* 0x000fe2000f8e00ff */
[----:B------:R-:W-:Y:S01]  /*8bd0*/  @UP0 ULDC UR10, c[0x0][0x450] ;  /* 0x00011400000a0ab9 */ /* 0x000fe20000000800 */
[----:B------:R-:W-:Y:S01]  /*8be0*/  PLOP3.LUT P2, PT, PT, PT, UP1, 0x40, 0x0 ;  /* 0x000000000000781c */ /* 0x000fe20003f4e818 */
[----:B------:R-:W-:-:S02]  /*8bf0*/  ULOP3.LUT UR5, URZ, UR26, URZ, 0x33, !UPT ;  /* 0x0000001a3f057292 */ /* 0x000fc4000f8e333f */
[----:B------:R-:W-:Y:S01]  /*8c00*/  @P3 SHF.R.U32.HI R20, RZ, UR10, R8 ;  /* 0x0000000aff143c19 */ /* 0x000fe20008011608 */
[----:B------:R-:W-:Y:S01]  /*8c10*/  @!P1 VIADD R8, R10, 0x38840 ;  /* 0x000388400a089836 */ /* 0x000fe20000000000 */
[----:B------:R-:W-:Y:S02]  /*8c20*/  ULDC UR10, c[0x0][0xad8] ;  /* 0x0002b600000a7ab9 */ /* 0x000fe40000000800 */
[C---:B------:R-:W-:Y:S01]  /*8c30*/  VIADD R15, R14.reuse, UR10 ;  /* 0x0000000a0e0f7c36 */ /* 0x040fe20008000000 */
[----:B------:R-:W0:Y:S01]  /*8c40*/  SHFL.IDX PT, R21, R20, RZ, 0x1c1f ;  /* 0x001c1fff14157589 */ /* 0x000e2200000e0000 */
[----:B------:R-:W-:Y:S01]  /*8c50*/  @!P1 PRMT R8, RZ, 0x654, R8 ;  /* 0x00000654ff089816 */ /* 0x000fe20000000008 */
[----:B------:R-:W-:Y:S01]  /*8c60*/  VIADD R14, R14, UR5 ;  /* 0x000000050e0e7c36 */ /* 0x000fe20008000000 */
[----:B------:R-:W-:Y:S01]  /*8c70*/  ULDC UR5, c[0x0][0xadc] ;  /* 0x0002b70000057ab9 */ /* 0x000fe20000000800 */
[C---:B0-----:R-:W-:Y:S02]  /*8c80*/  IMAD.IADD R13, R21.reuse, 0x1, R15 ;  /* 0x00000001150d7824 */ /* 0x041fe400078e020f */
[----:B------:R-:W-:Y:S01]  /*8c90*/  IMAD.IADD R12, R21, 0x1, R14 ;  /* 0x00000001150c7824 */ /* 0x000fe200078e020e */
[----:B------:R-:W-:-:S02]  /*8ca0*/  WARPGROUP.DEPBAR.LE gsb0, 0x0 ;  /* 0x00008000000079c5 */ /* 0x000fc40000010000 */
[----:B------:R-:W-:-:S06]  /*8cb0*/  WARPGROUP.ARRIVE ;  /* 0x00000000000079c5 */ /* 0x000fcc0000000000 */
[----:B------:R-:W-:Y:S03]  /*8cc0*/  HGMMA.64x64x16.F32.BF16 R152, gdesc[UR28], R152, gsb0 ;  /* 0x00e000001c9879f0 */ /* 0x000fe60008001898 */
[----:B------:R-:W-:Y:S02]  /*8cd0*/  WARPGROUP.DEPBAR.LE gsb0, 0x0 ;  /* 0x00008000000079c5 */ /* 0x000fe40000010000 */
[----:B------:R0:W-:Y:S01]  /*8ce0*/  @!P1 SYNCS.ARRIVE.TRANS64.RED.A1T0 RZ, [R8+URZ], RZ ;  /* 0x000000ff08ff99a7 */ /* 0x0001e2000810043f */
[----:B------:R-:W-:Y:S05]  /*8cf0*/  @P2 BRA `(.L_x_3177) ;  /* 0x0000000000582947 */ /* 0x000fea0003800000 */
[----:B------:R-:W-:Y:S01]  /*8d00*/  IADD3 R21, -R17, R16, R21 ;  /* 0x0000001011157210 */ /* 0x000fe20007ffe115 */
[----:B------:R-:W-:Y:S03]  /*8d10*/  BSSY B0, `(.L_x_3178) ;  /* 0x0000010000007945 */ /* 0x000fe60003800000 */
[----:B------:R-:W-:-:S13]  /*8d20*/  ISETP.GT.AND P2, PT, R21, -0x1, PT ;  /* 0xffffffff1500780c */ /* 0x000fda0003f44270 */
[----:B------:R-:W-:Y:S05]  /*8d30*/  @P2 BRA `(.L_x_3179) ;  /* 0x0000000000202947 */ /* 0x000fea0003800000 */
[----:B------:R-:W-:Y:S01]  /*8d40*/  IMAD.U32 R234, RZ, RZ, UR5 ;  /* 0x00000005ffea7e24 */ /* 0x000fe2000f8e00ff */
[----:B------:R-:W-:-:S04]  /*8d50*/  LOP3.LUT R21, RZ, R21, RZ, 0x33, !PT ;  /* 0x00000015ff157212 */ /* 0x000fc800078e33ff */
[----:B------:R-:W-:-:S13]  /*8d60*/  ISETP.NE.AND P2, PT, R234, 0x1, PT ;  /* 0x00000001ea00780c */ /* 0x000fda0003f45270 */
[----:B0-----:R-:W0:Y:S02]  /*8d70*/  @P2 LDC.64 R8, c[0x0][0xae0] ;  /* 0x0002b800ff082b82 */ /* 0x001e240000000a00 */
[----:B0-----:R-:W-:-:S05]  /*8d80*/  @P2 IMAD.HI.U32 R8, R21, R8, RZ ;  /* 0x0000000815082227 */ /* 0x001fca00078e00ff */
[----:B------:R-:W-:-:S04]  /*8d90*/  @P2 SHF.R.U32.HI R21, RZ, R9, R8 ;  /* 0x00000009ff152219 */ /* 0x000fc80000011608 */
[----:B------:R-:W-:Y:S01]  /*8da0*/  LOP3.LUT R21, RZ, R21, RZ, 0x33, !PT ;  /* 0x00000015ff157212 */ /* 0x000fe200078e33ff */
[----:B------:R-:W-:Y:S06]  /*8db0*/  BRA `(.L_x_3180) ;  /* 0x0000000000147947 */ /* 0x000fec0003800000 */
.L_x_3179:
[----:B------:R-:W-:-:S05]  /*8dc0*/  IMAD.U32 R234, RZ, RZ, UR5 ;  /* 0x00000005ffea7e24 */ /* 0x000fca000f8e00ff */
[----:B------:R-:W-:-:S13]  /*8dd0*/  ISETP.NE.AND P2, PT, R234, 0x1, PT ;  /* 0x00000001ea00780c */ /* 0x000fda0003f45270 */
[----:B0-----:R-:W0:Y:S02]  /*8de0*/  @P2 LDC.64 R8, c[0x0][0xae0] ;  /* 0x0002b800ff082b82 */ /* 0x001e240000000a00 */
[----:B0-----:R-:W-:-:S05]  /*8df0*/  @P2 IMAD.HI.U32 R8, R21, R8, RZ ;  /* 0x0000000815082227 */ /* 0x001fca00078e00ff */
[----:B------:R-:W-:-:S07]  /*8e00*/  @P2 SHF.R.U32.HI R21, RZ, R9, R8 ;  /* 0x00000009ff152219 */ /* 0x000fce0000011608 */
.L_x_3180:
[----:B------:R-:W-:Y:S05]  /*8e10*/  BSYNC B0 ;  /* 0x0000000000007941 */ /* 0x000fea0003800000 */
.L_x_3178:
[----:B------:R-:W-:-:S04]  /*8e20*/  IMAD R21, R21, R234, -R11 ;  /* 0x000000ea15157224 */ /* 0x000fc800078e0a0b */
[----:B------:R-:W-:-:S05]  /*8e30*/  IMAD.IADD R21, R21, 0x1, -R19 ;  /* 0x0000000115157824 */ /* 0x000fca00078e0a13 */
[----:B------:R-:W-:Y:S02]  /*8e40*/  VIMNMX R12, R12, R21, !PT ;  /* 0x000000150c0c7248 */ /* 0x000fe40007fe0100 */
[----:B------:R-:W-:-:S07]  /*8e50*/  VIADDMNMX R13, R21, R234, R13, PT ;  /* 0x000000ea150d7246 */ /* 0x000fce000380010d */
.L_x_3177:
[----:B------:R-:W-:Y:S01]  /*8e60*/  ISETP.GT.AND P2, PT, R7, -0x1, PT ;  /* 0xffffffff0700780c */ /* 0x000fe20003f44270 */
[----:B0-----:R-:W0:Y:S03]  /*8e70*/  SHFL.IDX PT, R8, R20, 0x1, 0x1c1f ;  /* 0x003c1f0014087f89 */ /* 0x001e2600000e0000 */
        /* <DEDUP_REMOVED lines=11> */
[--C-:B0-----:R-:W-:Y:S01]  /*8f30*/  IMAD.IADD R15, R15, 0x1, R8.reuse ;  /* 0x000000010f0f7824 */ /* 0x101fe200078e0208 */
[C---:B------:R-:W-:Y:S01]  /*8f40*/  ISETP.LT.OR P6, PT, R13.reuse, 0x9, P6 ;  /* 0x000000090d00780c */ /* 0x040fe200037c1670 */
[----:B------:R-:W-:Y:S01]  /*8f50*/  IMAD.IADD R14, R14, 0x1, R8 ;  /* 0x000000010e0e7824 */ /* 0x000fe200078e0208 */
        /* <DEDUP_REMOVED lines=36> */
[----:B------:R-:W-:Y:S01]  /*91a0*/  FSEL R181, R181, -INF , !P3 ;  /* 0xff800000b5b57808 */ /* 0x000fe20005800000 */
        /* <DEDUP_REMOVED lines=13> */
.L_x_3183:
[----:B------:R-:W-:-:S05]  /*9280*/  IMAD.U32 R13, RZ, RZ, UR5 ;  /* 0x00000005ff0d7e24 */ /* 0x000fca000f8e00ff */
[----:B------:R-:W-:-:S13]  /*9290*/  ISETP.NE.AND P3, PT, R13, 0x1, PT ;  /* 0x000000010d00780c */ /* 0x000fda0003f65270 */
[----:B------:R-:W0:Y:S02]  /*92a0*/  @P3 LDC.64 R8, c[0x0][0xae0] ;  /* 0x0002b800ff083b82 */ /* 0x000e240000000a00 */
[----:B0-----:R-:W-:-:S05]  /*92b0*/  @P3 IMAD.HI.U32 R8, R12, R8, RZ ;  /* 0x000000080c083227 */ /* 0x001fca00078e00ff */
[----:B------:R-:W-:-:S07]  /*92c0*/  @P3 SHF.R.U32.HI R12, RZ, R9, R8 ;  /* 0x00000009ff0c3219 */ /* 0x000fce0000011608 */
.L_x_3184:
[----:B------:R-:W-:Y:S05]  /*92d0*/  BSYNC B0 ;  /* 0x0000000000007941 */ /* 0x000fea0003800000 */
.L_x_3182:
[----:B------:R-:W-:-:S04]  /*92e0*/  IMAD R11, R12, R13, -R11 ;  /* 0x0000000d0c0b7224 */ /* 0x000fc800078e0a0b */
[----:B------:R-:W-:-:S05]  /*92f0*/  IMAD.IADD R11, R11, 0x1, -R19 ;  /* 0x000000010b0b7824 */ /* 0x000fca00078e0a13 */
[----:B------:R-:W-:Y:S02]  /*9300*/  VIMNMX R14, R14, R11, !PT ;  /* 0x0000000b0e0e7248 */ /* 0x000fe40007fe0100 */
[----:B------:R-:W-:-:S07]  /*9310*/  VIADDMNMX R15, R11, R13, R15, PT ;  /* 0x0000000d0b0f7246 */ /* 0x000fce000380010f */
.L_x_3181:
[----:B------:R-:W-:Y:S01]  /*9320*/  FMNMX.FTZ R8, R152, R5, !PT ;  /* 0x0000000598087209 */ /* 0x000fe20007810000 */
[----:B------:R-:W-:Y:S01]  /*9330*/  ULDC UR19, c[0x0][0xa80] ;  /* 0x0002a00000137ab9 */ /* 0x000fe20000000800 */
[----:B------:R-:W-:Y:S01]  /*9340*/  LOP3.LUT R18, R18, 0xffffdfff, RZ, 0xc0, !PT ;  /* 0xffffdfff12127812 */ /* 0x000fe200078ec0ff */
[----:B------:R-:W-:Y:S01]  /*9350*/  ULEA UR10, UR7, UR42, 0xc ;  /* 0x0000002a070a7291 */ /* 0x000fe2000f8e603f */
[----:B------:R-:W-:Y:S01]  /*9360*/  FMNMX.FTZ R8, R153, R8, !PT ;  /* 0x0000000899087209 */ /* 0x000fe20007810000 */
[----:B------:R-:W-:Y:S01]  /*9370*/  UMOV UR11, 0x40000040 ;  /* 0x40000040000b7882 */ /* 0x000fe20000000000 */
[----:B------:R-:W-:Y:S01]  /*9380*/  @P1 LOP3.LUT R18, R18, 0x2000, RZ, 0xfc, !PT ;  /* 0x0000200012121812 */ /* 0x000fe200078efcff */
[----:B------:R-:W-:Y:S01]  /*9390*/  UIADD3 UR14, UR10, 0x80, URZ ;  /* 0x000000800a0e7890 */ /* 0x000fe2000fffe03f */
[----:B------:R-:W-:Y:S01]  /*93a0*/  FMNMX.FTZ R8, R156, R8, !PT ;  /* 0x000000089c087209 */ /* 0x000fe20007810000 */
[----:B------:R-:W-:Y:S01]  /*93b0*/  UMOV UR15, 0x40000040 ;  /* 0x40000040000f7882 */ /* 0x000fe20000000000 */
        /* <DEDUP_REMOVED lines=8> */
[C---:B------:R-:W-:Y:S02]  /*9440*/  ISETP.GT.AND P3, PT, R14.reuse, 0x1, P2 ;  /* 0x000000010e00780c */ /* 0x040fe40001764270 */
[----:B------:R-:W-:Y:S02]  /*9450*/  FMNMX.FTZ R8, R165, R8, !PT ;  /* 0x00000008a5087209 */ /* 0x000fe40007810000 */
[----:B------:R-:W-:Y:S02]  /*9460*/  ISETP.GT.AND P4, PT, R14, 0x8, P2 ;  /* 0x000000080e00780c */ /* 0x000fe40001784270 */
[----:B------:R-:W-:Y:S02]  /*9470*/  FMNMX.FTZ R8, R168, R8, !PT ;  /* 0x00000008a8087209 */ /* 0x000fe40007810000 */
[----:B------:R-:W-:-:S02]  /*9480*/  ISETP.GT.AND P5, PT, R14, 0x9, P2 ;  /* 0x000000090e00780c */ /* 0x000fc400017a4270 */
[----:B------:R-:W-:Y:S02]  /*9490*/  FMNMX.FTZ R8, R169, R8, !PT ;  /* 0x00000008a9087209 */ /* 0x000fe40007810000 */
[----:B------:R-:W-:Y:S02]  /*94a0*/  @P1 LOP3.LUT R18, R18, 0x2, RZ, 0xfc, !PT ;  /* 0x0000000212121812 */ /* 0x000fe400078efcff */
[----:B------:R-:W-:Y:S02]  /*94b0*/  FMNMX.FTZ R8, R172, R8, !PT ;  /* 0x00000008ac087209 */ /* 0x000fe40007810000 */
[----:B------:R-:W-:Y:S02]  /*94c0*/  ISETP.LT.OR P3, PT, R15, 0x2, P3 ;  /* 0x000000020f00780c */ /* 0x000fe40001f61670 */
        /* <DEDUP_REMOVED lines=17> */
[----:B------:R-:W0:Y:S01]  /*95e0*/  SHFL.BFLY PT, R9, R8, 0x2, 0x1f ;  /* 0x0c401f0008097f89 */ /* 0x000e2200000e0000 */
        /* <DEDUP_REMOVED lines=16> */
[C---:B------:R-:W-:Y:S02]  /*96f0*/  ISETP.LT.OR P0, PT, R15.reuse, 0x21, P0 ;  /* 0x000000210f00780c */ /* 0x040fe40000701670 */
[----:B0-----:R-:W-:Y:S02]  /*9700*/  FMNMX.FTZ R8, R8, R9, !PT ;  /* 0x0000000908087209 */ /* 0x001fe40007810000 */
[C---:B------:R-:W-:Y:S02]  /*9710*/  ISETP.LT.OR P1, PT, R15.reuse, 0x1, P1 ;  /* 0x000000010f00780c */ /* 0x040fe40000f21670 */
[----:B------:R-:W-:Y:S01]  /*9720*/  ISETP.LT.OR P6, PT, R15, 0x31, P6 ;  /* 0x000000310f00780c */ /* 0x000fe200037c1670 */
[----:B------:R-:W0:Y:S01]  /*9730*/  SHFL.BFLY PT, R9, R8, 0x1, 0x1f ;  /* 0x0c201f0008097f89 */ /* 0x000e2200000e0000 */
[----:B------:R-:W-:-:S02]  /*9740*/  FSEL R154, R154, -INF , !P1 ;  /* 0xff8000009a9a7808 */ /* 0x000fc40004800000 */
[----:B------:R-:W-:-:S04]  /*9750*/  @P2 LOP3.LUT R18, R18, 0x20, RZ, 0xfc, !PT ;  /* 0x0000002012122812 */ /* 0x000fc800078efcff */
[C---:B------:R-:W-:Y:S02]  /*9760*/  LOP3.LUT P2, RZ, R18.reuse, 0x8, RZ, 0xc0, !PT ;  /* 0x0000000812ff7812 */ /* 0x040fe4000784c0ff */
[----:B------:R-:W-:Y:S02]  /*9770*/  LOP3.LUT R18, R18, 0xfffffeff, RZ, 0xc0, !PT ;  /* 0xfffffeff12127812 */ /* 0x000fe400078ec0ff */
[C---:B------:R-:W-:Y:S02]  /*9780*/  ISETP.LT.OR P2, PT, R15.reuse, 0x39, P2 ;  /* 0x000000390f00780c */ /* 0x040fe40001741670 */
[----:B------:R-:W-:Y:S02]  /*9790*/  @P0 LOP3.LUT R18, R18, 0x100, RZ, 0xfc, !PT ;  /* 0x0000010012120812 */ /* 0x000fe400078efcff */
[----:B------:R-:W-:Y:S02]  /*97a0*/  ISETP.LT.OR P0, PT, R15, 0x22, P3 ;  /* 0x000000220f00780c */ /* 0x000fe40001f01670 */
[----:B------:R-:W-:-:S02]  /*97b0*/  LOP3.LUT P3, RZ, R18, 0x2, RZ, 0xc0, !PT ;  /* 0x0000000212ff7812 */ /* 0x000fc4000786c0ff */
[----:B------:R-:W-:Y:S02]  /*97c0*/  LOP3.LUT R18, R18, 0xffffffbf, RZ, 0xc0, !PT ;  /* 0xffffffbf12127812 */ /* 0x000fe400078ec0ff */
[----:B------:R-:W-:Y:S02]  /*97d0*/  ISETP.LT.OR P3, PT, R15, 0x32, P3 ;  /* 0x000000320f00780c */ /* 0x000fe40001f61670 */
[----:B------:R-:W-:Y:S02]  /*97e0*/  FSEL R182, R182, -INF , !P2 ;  /* 0xff800000b6b67808 */ /* 0x000fe40005000000 */
[----:B0-----:R-:W-:Y:S02]  /*97f0*/  FMNMX.FTZ R8, R8, R9, !PT ;  /* 0x0000000908087209 */ /* 0x001fe40007810000 */
[----:B------:R-:W-:Y:S02]  /*9800*/  FSEL R179, R179, -INF , !P3 ;  /* 0xff800000b3b37808 */ /* 0x000fe40005800000 */
[----:B------:R-:W-:-:S02]  /*9810*/  @P0 LOP3.LUT R18, R18, 0x40, RZ, 0xfc, !PT ;  /* 0x0000004012120812 */ /* 0x000fc400078efcff */
[C---:B------:R-:W-:Y:S02]  /*9820*/  ISETP.LT.OR P0, PT, R15.reuse, 0x29, P4 ;  /* 0x000000290f00780c */ /* 0x040fe40002701670 */
        /* <DEDUP_REMOVED lines=38> */
[----:B------:R-:W0:Y:S01]  /*9a90*/  MUFU.EX2 R153, R153 ;  /* 0x0000009900997308 */ /* 0x000e220000000800 */
        /* <DEDUP_REMOVED lines=9> */
[----:B------:R-:W-:Y:S01]  /*9b30*/  MUFU.EX2 R12, R160 ;  /* 0x000000a0000c7308 */ /* 0x000fe20000000800 */
        /* <DEDUP_REMOVED lines=18> */
[----:B------:R-:W-:Y:S02]  /*9c60*/  MUFU.EX2 R160, R168 ;  /* 0x000000a800a07308 */ /* 0x000fe40000000800 */
[----:B------:R-:W-:Y:S01]  /*9c70*/  @!P1 VIADD R10, R10, 0x38860 ;  /* 0x000388600a0a9836 */ /* 0x000fe20000000000 */
[----:B------:R-:W-:-:S04]  /*9c80*/  FMNMX.FTZ R9, R183, R9, !PT ;  /* 0x00000009b7097209 */ /* 0x000fc80007810000 */
[----:B------:R-:W-:Y:S01]  /*9c90*/  @!P1 PRMT R10, RZ, 0x654, R10 ;  /* 0x00000654ff0a9816 */ /* 0x000fe2000000000a */
[----:B------:R-:W1:Y:S01]  /*9ca0*/  SHFL.BFLY PT, R11, R9, 0x2, 0x1f ;  /* 0x0c401f00090b7f89 */ /* 0x000e6200000e0000 */
[----:B------:R-:W-:Y:S08]  /*9cb0*/  MUFU.EX2 R169, R169 ;  /* 0x000000a900a97308 */ /* 0x000ff00000000800 */
[----:B------:R-:W-:Y:S08]  /*9cc0*/  MUFU.EX2 R172, R172 ;  /* 0x000000ac00ac7308 */ /* 0x000ff00000000800 */
[----:B------:R-:W-:Y:S01]  /*9cd0*/  MUFU.EX2 R173, R173 ;  /* 0x000000ad00ad7308 */ /* 0x000fe20000000800 */
[----:B-1----:R-:W-:-:S07]  /*9ce0*/  FMNMX.FTZ R9, R9, R11, !PT ;  /* 0x0000000b09097209 */ /* 0x002fce0007810000 */
[----:B------:R-:W-:Y:S01]  /*9cf0*/  MUFU.EX2 R176, R176 ;  /* 0x000000b000b07308 */ /* 0x000fe20000000800 */
[----:B------:R-:W1:Y:S07]  /*9d00*/  SHFL.BFLY PT, R13, R9, 0x1, 0x1f ;  /* 0x0c201f00090d7f89 */ /* 0x000e6e00000e0000 */
[----:B------:R0:W-:Y:S08]  /*9d10*/  MUFU.EX2 R11, R156 ;  /* 0x0000009c000b7308 */ /* 0x0001f00000000800 */
[----:B------:R-:W-:Y:S01]  /*9d20*/  MUFU.EX2 R177, R177 ;  /* 0x000000b100b17308 */ /* 0x000fe20000000800 */
[----:B0-----:R-:W-:-:S07]  /*9d30*/  F2FP.BF16.F32.PACK_AB R156, R153, R152 ;  /* 0x00000098999c723e */ /* 0x001fce00000010ff */
[----:B------:R-:W-:Y:S01]  /*9d40*/  MUFU.EX2 R180, R180 ;  /* 0x000000b400b47308 */ /* 0x000fe20000000800 */
[----:B-1----:R-:W-:-:S04]  /*9d50*/  FMNMX.FTZ R9, R9, R13, !PT ;  /* 0x0000000d09097209 */ /* 0x002fc80007810000 */
[C---:B------:R-:W-:Y:S01]  /*9d60*/  FSETP.NEU.FTZ.AND P3, PT, R9.reuse, -INF , PT ;  /* 0xff8000000900780b */ /* 0x040fe20003f7d000 */
[C---:B------:R-:W-:Y:S02]  /*9d70*/  FMUL.FTZ R14, R9.reuse, UR19 ;  /* 0x00000013090e7c20 */ /* 0x040fe40008410000 */
[----:B------:R-:W-:Y:S01]  /*9d80*/  MUFU.EX2 R181, R181 ;  /* 0x000000b500b57308 */ /* 0x000fe20000000800 */
[----:B------:R-:W-:Y:S02]  /*9d90*/  FSEL R13, R9, RZ, P3 ;  /* 0x000000ff090d7208 */ /* 0x000fe40001800000 */
[----:B------:R-:W-:-:S03]  /*9da0*/  FSEL R14, R14, RZ, P3 ;  /* 0x000000ff0e0e7208 */ /* 0x000fc60001800000 */
[----:B------:R-:W-:Y:S02]  /*9db0*/  FADD.FTZ R13, -R13, R6 ;  /* 0x000000060d0d7221 */ /* 0x000fe40000010100 */
[----:B------:R0:W1:Y:S01]  /*9dc0*/  MUFU.EX2 R6, R5 ;  /* 0x0000000500067308 */ /* 0x0000620000000800 */
[--C-:B------:R-:W-:Y:S01]  /*9dd0*/  FFMA.FTZ R154, R154, UR19, -R14.reuse ;  /* 0x000000139a9a7c23 */ /* 0x100fe2000801080e */
[--C-:B------:R-:W-:Y:S01]  /*9de0*/  FFMA.FTZ R155, R155, UR19, -R14.reuse ;  /* 0x000000139b9b7c23 */ /* 0x100fe2000801080e */
[--C-:B------:R-:W-:Y:S01]  /*9df0*/  FFMA.FTZ R159, R159, UR19, -R14.reuse ;  /* 0x000000139f9f7c23 */ /* 0x100fe2000801080e */
[--C-:B------:R-:W-:Y:S01]  /*9e00*/  FFMA.FTZ R162, R162, UR19, -R14.reuse ;  /* 0x00000013a2a27c23 */ /* 0x100fe2000801080e */
[--C-:B------:R-:W-:Y:S01]  /*9e10*/  FFMA.FTZ R163, R163, UR19, -R14.reuse ;  /* 0x00000013a3a37c23 */ /* 0x100fe2000801080e */
[--C-:B------:R-:W-:Y:S01]  /*9e20*/  FFMA.FTZ R166, R166, UR19, -R14.reuse ;  /* 0x00000013a6a67c23 */ /* 0x100fe2000801080e */
[----:B------:R-:W-:Y:S01]  /*9e30*/  FFMA.FTZ R167, R167, UR19, -R14 ;  /* 0x00000013a7a77c23 */ /* 0x000fe2000801080e */
[----:B------:R-:W-:Y:S01]  /*9e40*/  MUFU.EX2 R155, R155 ;  /* 0x0000009b009b7308 */ /* 0x000fe20000000800 */
[----:B0-----:R-:W-:Y:S01]  /*9e50*/  FMUL.FTZ R5, R13, UR19 ;  /* 0x000000130d057c20 */ /* 0x001fe20008410000 */
[----:B------:R-:W-:-:S02]  /*9e60*/  IMAD.U32 R13, RZ, RZ, UR37 ;  /* 0x00000025ff0d7e24 */ /* 0x000fc4000f8e00ff */
[--C-:B------:R-:W-:Y:S01]  /*9e70*/  FFMA.FTZ R170, R170, UR19, -R14.reuse ;  /* 0x00000013aaaa7c23 */ /* 0x100fe2000801080e */
[--C-:B------:R-:W-:Y:S01]  /*9e80*/  FFMA.FTZ R171, R171, UR19, -R14.reuse ;  /* 0x00000013abab7c23 */ /* 0x100fe2000801080e */
[--C-:B------:R-:W-:Y:S01]  /*9e90*/  FFMA.FTZ R174, R174, UR19, -R14.reuse ;  /* 0x00000013aeae7c23 */ /* 0x100fe2000801080e */
[----:B------:R-:W-:Y:S02]  /*9ea0*/  @!P2 IMAD R13, R13, 0x40, R23 ;  /* 0x000000400d0da824 */ /* 0x000fe400078e0217 */
[----:B------:R-:W-:Y:S01]  /*9eb0*/  FFMA.FTZ R175, R175, UR19, -R14 ;  /* 0x00000013afaf7c23 */ /* 0x000fe2000801080e */
[----:B------:R-:W0:Y:S01]  /*9ec0*/  MUFU.EX2 R5, R5 ;  /* 0x0000000500057308 */ /* 0x000e220000000800 */
[----:B-1----:R-:W-:Y:S01]  /*9ed0*/  FFMA.FTZ R3, R6, R3, R152 ;  /* 0x0000000306037223 */ /* 0x002fe20000010098 */
[--C-:B------:R-:W-:Y:S01]  /*9ee0*/  FFMA.FTZ R178, R178, UR19, -R14.reuse ;  /* 0x00000013b2b27c23 */ /* 0x100fe2000801080e */
[----:B------:R-:W-:Y:S01]  /*9ef0*/  @!P2 LEA R13, R13, UR41, 0x2 ;  /* 0x000000290d0dac11 */ /* 0x000fe2000f8e10ff */
[--C-:B------:R-:W-:Y:S01]  /*9f00*/  FFMA.FTZ R179, R179, UR19, -R14.reuse ;  /* 0x00000013b3b37c23 */ /* 0x100fe2000801080e */
[----:B------:R-:W-:Y:S01]  /*9f10*/  FADD.FTZ R3, R153, R3 ;  /* 0x0000000399037221 */ /* 0x000fe20000010000 */
[--C-:B------:R-:W-:Y:S01]  /*9f20*/  FFMA.FTZ R182, R182, UR19, -R14.reuse ;  /* 0x00000013b6b67c23 */ /* 0x100fe2000801080e */
[----:B------:R-:W-:Y:S01]  /*9f30*/  F2FP.BF16.F32.PACK_AB R152, R161, R12 ;  /* 0x0000000ca198723e */ /* 0x000fe200000010ff */
[----:B------:R-:W-:Y:S01]  /*9f40*/  @!P2 STS [R13+0x38400], R6 ;  /* 0x038400060d00a388 */ /* 0x000fe20000000800 */
[----:B------:R-:W-:Y:S01]  /*9f50*/  FADD.FTZ R3, R11, R3 ;  /* 0x000000030b037221 */ /* 0x000fe20000010000 */
[----:B------:R-:W-:Y:S01]  /*9f60*/  MUFU.EX2 R159, R159 ;  /* 0x0000009f009f7308 */ /* 0x000fe20000000800 */
[-C--:B------:R-:W-:Y:S01]  /*9f70*/  FMUL.FTZ R24, R24, R6.reuse ;  /* 0x0000000618187220 */ /* 0x080fe20000410000 */
[-C--:B------:R-:W-:Y:S01]  /*9f80*/  FMUL.FTZ R25, R25, R6.reuse ;  /* 0x0000000619197220 */ /* 0x080fe20000410000 */
[----:B------:R-:W-:Y:S01]  /*9f90*/  FADD.FTZ R15, R157, R3 ;  /* 0x000000039d0f7221 */ /* 0x000fe20000010000 */
[-C--:B------:R-:W-:Y:S01]  /*9fa0*/  FMUL.FTZ R28, R28, R6.reuse ;  /* 0x000000061c1c7220 */ /* 0x080fe20000410000 */
[-C--:B------:R-:W-:Y:S01]  /*9fb0*/  FMUL.FTZ R29, R29, R6.reuse ;  /* 0x000000061d1d7220 */ /* 0x080fe20000410000 */
[-C--:B------:R-:W-:Y:S01]  /*9fc0*/  FMUL.FTZ R32, R32, R6.reuse ;  /* 0x0000000620207220 */ /* 0x080fe20000410000 */
[----:B0-----:R0:W-:Y:S01]  /*9fd0*/  @!P2 STS [R13+0x38420], R5 ;  /* 0x038420050d00a388 */ /* 0x0011e20000000800 */
[----:B------:R1:W2:Y:S01]  /*9fe0*/  MUFU.EX2 R3, R154 ;  /* 0x0000009a00037308 */ /* 0x0002a20000000800 */
[----:B------:R-:W-:Y:S01]  /*9ff0*/  FADD.FTZ R15, R12, R15 ;  /* 0x0000000f0c0f7221 */ /* 0x000fe20000010000 */
[-C--:B------:R-:W-:Y:S01]  /*a000*/  FMUL.FTZ R33, R33, R6.reuse ;  /* 0x0000000621217220 */ /* 0x080fe20000410000 */
[-C--:B------:R-:W-:Y:S01]  /*a010*/  FMUL.FTZ R36, R36, R6.reuse ;  /* 0x0000000624247220 */ /* 0x080fe20000410000 */
[-C--:B------:R-:W-:Y:S01]  /*a020*/  FMUL.FTZ R37, R37, R6.reuse ;  /* 0x0000000625257220 */ /* 0x080fe20000410000 */
[----:B------:R-:W-:Y:S01]  /*a030*/  FADD.FTZ R15, R161, R15 ;  /* 0x0000000fa10f7221 */ /* 0x000fe20000010000 */
[-C--:B------:R-:W-:Y:S01]  /*a040*/  FMUL.FTZ R40, R40, R6.reuse ;  /* 0x0000000628287220 */ /* 0x080fe20000410000 */
[----:B------:R-:W-:Y:S01]  /*a050*/  FMUL.FTZ R41, R41, R6 ;  /* 0x0000000629297220 */ /* 0x000fe20000410000 */
[----:B------:R3:W-:Y:S01]  /*a060*/  MUFU.EX2 R153, R162 ;  /* 0x000000a200997308 */ /* 0x0007e20000000800 */
[--C-:B0-----:R-:W-:Y:S01]  /*a070*/  FFMA.FTZ R13, R158, UR19, -R14.reuse ;  /* 0x000000139e0d7c23 */ /* 0x101fe2000801080e */
[----:B------:R-:W-:Y:S01]  /*a080*/  FFMA.FTZ R14, R183, UR19, -R14 ;  /* 0x00000013b70e7c23 */ /* 0x000fe2000801080e */
[----:B------:R-:W-:Y:S01]  /*a090*/  F2FP.BF16.F32.PACK_AB R158, R157, R11 ;  /* 0x0000000b9d9e723e */ /* 0x000fe200000010ff */
[----:B------:R-:W-:Y:S01]  /*a0a0*/  FADD.FTZ R11, R164, R15 ;  /* 0x0000000fa40b7221 */ /* 0x000fe20000010000 */
[----:B-1----:R-:W-:Y:S01]  /*a0b0*/  F2FP.BF16.F32.PACK_AB R154, R165, R164 ;  /* 0x000000a4a59a723e */ /* 0x002fe200000010ff */
[-C--:B------:R-:W-:Y:S01]  /*a0c0*/  FMUL.FTZ R44, R44, R6.reuse ;  /* 0x000000062c2c7220 */ /* 0x080fe20000410000 */
[----:B------:R-:W-:Y:S01]  /*a0d0*/  FMUL.FTZ R45, R45, R6 ;  /* 0x000000062d2d7220 */ /* 0x000fe20000410000 */
[----:B------:R-:W0:Y:S01]  /*a0e0*/  MUFU.EX2 R13, R13 ;  /* 0x0000000d000d7308 */ /* 0x000e220000000800 */
[----:B--2---:R-:W-:Y:S01]  /*a0f0*/  FFMA.FTZ R4, R5, R4, R3 ;  /* 0x0000000405047223 */ /* 0x004fe20000010003 */
[----:B------:R-:W-:Y:S01]  /*a100*/  FADD.FTZ R11, R165, R11 ;  /* 0x0000000ba50b7221 */ /* 0x000fe20000010000 */
[C---:B------:R-:W-:Y:S01]  /*a110*/  F2FP.BF16.F32.PACK_AB R157, R155.reuse, R3 ;  /* 0x000000039b9d723e */ /* 0x040fe200000010ff */
[----:B------:R-:W-:Y:S01]  /*a120*/  FMUL.FTZ R48, R48, R6 ;  /* 0x0000000630307220 */ /* 0x000fe20000410000 */
[----:B------:R-:W-:Y:S01]  /*a130*/  FADD.FTZ R4, R155, R4 ;  /* 0x000000049b047221 */ /* 0x000fe20000010000 */
[----:B------:R-:W-:Y:S01]  /*a140*/  FADD.FTZ R11, R160, R11 ;  /* 0x0000000ba00b7221 */ /* 0x000fe20000010000 */
[----:B------:R-:W-:Y:S01]  /*a150*/  F2FP.BF16.F32.PACK_AB R160, R169, R160 ;  /* 0x000000a0a9a0723e */ /* 0x000fe200000010ff */
[----:B------:R-:W1:Y:S01]  /*a160*/  MUFU.EX2 R163, R163 ;  /* 0x000000a300a37308 */ /* 0x000e620000000800 */
[----:B---3--:R-:W-:Y:S01]  /*a170*/  F2FP.BF16.F32.PACK_AB R162, R173, R172 ;  /* 0x000000acada2723e */ /* 0x008fe200000010ff */
[-C--:B------:R-:W-:Y:S01]  /*a180*/  FMUL.FTZ R49, R49, R6.reuse ;  /* 0x0000000631317220 */ /* 0x080fe20000410000 */
[-C--:B------:R-:W-:Y:S01]  /*a190*/  FMUL.FTZ R52, R52, R6.reuse ;  /* 0x0000000634347220 */ /* 0x080fe20000410000 */
[-C--:B------:R-:W-:Y:S01]  /*a1a0*/  FMUL.FTZ R53, R53, R6.reuse ;  /* 0x0000000635357220 */ /* 0x080fe20000410000 */
[-C--:B------:R-:W-:Y:S01]  /*a1b0*/  FMUL.FTZ R56, R56, R6.reuse ;  /* 0x0000000638387220 */ /* 0x080fe20000410000 */
[-C--:B------:R-:W-:Y:S01]  /*a1c0*/  FMUL.FTZ R57, R57, R6.reuse ;  /* 0x0000000639397220 */ /* 0x080fe20000410000 */
[-C--:B------:R-:W-:Y:S01]  /*a1d0*/  FMUL.FTZ R60, R60, R6.reuse ;  /* 0x000000063c3c7220 */ /* 0x080fe20000410000 */
[----:B------:R-:W2:Y:S01]  /*a1e0*/  MUFU.EX2 R166, R166 ;  /* 0x000000a600a67308 */ /* 0x000ea20000000800 */
        /* <DEDUP_REMOVED lines=9> */
[----:B-1----:R-:W-:Y:S01]  /*a280*/  F2FP.BF16.F32.PACK_AB R153, R163, R153 ;  /* 0x00000099a399723e */ /* 0x002fe200000010ff */
[-C--:B------:R-:W-:Y:S01]  /*a290*/  FMUL.FTZ R69, R69, R6.reuse ;  /* 0x0000000645457220 */ /* 0x080fe20000410000 */
[-C--:B------:R-:W-:Y:S01]  /*a2a0*/  FMUL.FTZ R72, R72, R6.reuse ;  /* 0x0000000648487220 */ /* 0x080fe20000410000 */
[----:B------:R-:W0:Y:S01]  /*a2b0*/  MUFU.EX2 R167, R167 ;  /* 0x000000a700a77308 */ /* 0x000e220000000800 */
[----:B------:R-:W-:Y:S01]  /*a2c0*/  FADD.FTZ R4, R163, R4 ;  /* 0x00000004a3047221 */ /* 0x000fe20000010000 */
[-C--:B------:R-:W-:Y:S01]  /*a2d0*/  FMUL.FTZ R73, R73, R6.reuse ;  /* 0x0000000649497220 */ /* 0x080fe20000410000 */
[-C--:B------:R-:W-:Y:S01]  /*a2e0*/  FMUL.FTZ R76, R76, R6.reuse ;  /* 0x000000064c4c7220 */ /* 0x080fe20000410000 */
[-C--:B------:R-:W-:Y:S01]  /*a2f0*/  FMUL.FTZ R77, R77, R6.reuse ;  /* 0x000000064d4d7220 */ /* 0x080fe20000410000 */
[----:B--2---:R-:W-:Y:S01]  /*a300*/  FADD.FTZ R3, R166, R4 ;  /* 0x00000004a6037221 */ /* 0x004fe20000010000 */
        /* <DEDUP_REMOVED lines=11> */
[C---:B0-----:R-:W-:Y:S01]  /*a3c0*/  F2FP.BF16.F32.PACK_AB R155, R167.reuse, R166 ;  /* 0x000000a6a79b723e */ /* 0x041fe200000010ff */
[----:B------:R-:W-:Y:S01]  /*a3d0*/  FADD.FTZ R3, R167, R3 ;  /* 0x00000003a7037221 */ /* 0x000fe20000010000 */
        /* <DEDUP_REMOVED lines=99> */
[----:B------:R-:W-:Y:S01]  /*aa10*/  F2FP.BF16.F32.PACK_AB R164, R177, R176 ;  /* 0x000000b0b1a4723e */ /* 0x000fe200000010ff */
[----:B------:R2:W-:Y:S01]  /*aa20*/  STSM.16.M88.4 [R186+0x36400], R156 ;  /* 0x0364009cba007844 */ /* 0x0005e20000000200 */
[----:B------:R-:W-:Y:S01]  /*aa30*/  F2FP.BF16.F32.PACK_AB R166, R181, R180 ;  /* 0x000000b4b5a6723e */ /* 0x000fe200000010ff */
[----:B------:R-:W-:Y:S01]  /*aa40*/  FADD.FTZ R3, R170, R3 ;  /* 0x00000003aa037221 */ /* 0x000fe20000010000 */
[----:B-1----:R-:W-:Y:S01]  /*aa50*/  F2FP.BF16.F32.PACK_AB R165, R179, R178 ;  /* 0x000000b2b3a5723e */ /* 0x002fe200000010ff */
[----:B------:R2:W-:Y:S01]  /*aa60*/  STSM.16.M88.4 [R187], R152 ;  /* 0x00000098bb007844 */ /* 0x0005e20000000200 */
[----:B0-----:R-:W-:Y:S01]  /*aa70*/  F2FP.BF16.F32.PACK_AB R167, R14, R182 ;  /* 0x000000b60ea7723e */ /* 0x001fe200000010ff */
[----:B------:R-:W-:Y:S01]  /*aa80*/  FADD.FTZ R11, R169, R11 ;  /* 0x0000000ba90b7221 */ /* 0x000fe20000010000 */
[----:B------:R-:W-:Y:S01]  /*aa90*/  FADD.FTZ R3, R171, R3 ;  /* 0x00000003ab037221 */ /* 0x000fe20000010000 */
[----:B------:R2:W-:Y:S01]  /*aaa0*/  STSM.16.M88.4 [R189], R160 ;  /* 0x000000a0bd007844 */ /* 0x0005e20000000200 */
[----:B------:R-:W-:Y:S01]  /*aab0*/  ISETP.GT.AND P2, PT, R7, UR32, PT ;  /* 0x0000002007007c0c */ /* 0x000fe2000bf44270 */
[----:B------:R-:W-:Y:S01]  /*aac0*/  FADD.FTZ R172, R172, R11 ;  /* 0x0000000bacac7221 */ /* 0x000fe20000010000 */
[----:B------:R-:W-:Y:S01]  /*aad0*/  FADD.FTZ R174, R174, R3 ;  /* 0x00000003aeae7221 */ /* 0x000fe20000010000 */
[----:B------:R2:W-:Y:S01]  /*aae0*/  STSM.16.M88.4 [R188], R164 ;  /* 0x000000a4bc007844 */ /* 0x0005e20000000200 */
[----:B------:R-:W-:Y:S01]  /*aaf0*/  WARPGROUP.ARRIVE ;  /* 0x00000000000079c5 */ /* 0x000fe20000000000 */
[----:B------:R-:W-:Y:S01]  /*ab00*/  FADD.FTZ R173, R173, R172 ;  /* 0x000000acadad7221 */ /* 0x000fe20000010000 */
[----:B------:R-:W-:Y:S01]  /*ab10*/  FADD.FTZ R175, R175, R174 ;  /* 0x000000aeafaf7221 */ /* 0x000fe20000010000 */
[----:B------:R-:W-:Y:S01]  /*ab20*/  UMOV UR37, UR7 ;  /* 0x0000000700257c82 */ /* 0x000fe20008000000 */
[----:B------:R-:W-:-:S02]  /*ab30*/  VIADD R7, R7, 0xffffffff ;  /* 0xffffffff07077836 */ /* 0x000fc40000000000 */
[----:B------:R-:W-:Y:S01]  /*ab40*/  FADD.FTZ R176, R176, R173 ;  /* 0x000000adb0b07221 */ /* 0x000fe20000010000 */
[----:B------:R-:W-:Y:S01]  /*ab50*/  HGMMA.64x256x16.F32.BF16 R24, R156, gdesc[UR8].tnspB, R24, gsb0 ;  /* 0x43e000089c187df0 */ /* 0x000fe20008001818 */
[----:B------:R-:W-:Y:S01]  /*ab60*/  UMOV UR11, 0x40000040 ;  /* 0x40000040000b7882 */ /* 0x000fe20000000000 */
[----:B------:R-:W-:Y:S01]  /*ab70*/  FADD.FTZ R178, R178, R175 ;  /* 0x000000afb2b27221 */ /* 0x000fe20000010000 */
[----:B------:R-:W-:Y:S01]  /*ab80*/  FADD.FTZ R177, R177, R176 ;  /* 0x000000b0b1b17221 */ /* 0x000fe20000010000 */
[----:B------:R-:W-:Y:S02]  /*ab90*/  IMAD.MOV.U32 R5, RZ, RZ, R8 ;  /* 0x000000ffff057224 */ /* 0x000fe400078e0008 */
[----:B------:R-:W-:Y:S01]  /*aba0*/  FADD.FTZ R179, R179, R178 ;  /* 0x000000b2b3b37221 */ /* 0x000fe20000010000 */
[----:B------:R-:W-:Y:S01]  /*abb0*/  FADD.FTZ R180, R180, R177 ;  /* 0x000000b1b4b47221 */ /* 0x000fe20000010000 */
[----:B------:R-:W-:Y:S02]  /*abc0*/  IMAD.MOV.U32 R6, RZ, RZ, R9 ;  /* 0x000000ffff067224 */ /* 0x000fe400078e0009 */
[----:B------:R-:W-:Y:S01]  /*abd0*/  FADD.FTZ R179, R182, R179 ;  /* 0x000000b3b6b37221 */ /* 0x000fe20000010000 */
[----:B------:R-:W-:-:S03]  /*abe0*/  FADD.FTZ R3, R181, R180 ;  /* 0x000000b4b5037221 */ /* 0x000fc60000010000 */
[----:B------:R-:W-:Y:S01]  /*abf0*/  FADD.FTZ R4, R14, R179 ;  /* 0x000000b30e047221 */ /* 0x000fe20000010000 */
[----:B------:R-:W-:Y:S02]  /*ac00*/  WARPGROUP.DEPBAR.LE gsb0, 0x0 ;  /* 0x00008000000079c5 */ /* 0x000fe40000010000 */
[----:B------:R-:W-:-:S11]  /*ac10*/  WARPGROUP.ARRIVE ;  /* 0x00000000000079c5 */ /* 0x000fd60000000000 */
[----:B------:R-:W-:Y:S01]  /*ac20*/  HGMMA.64x256x16.F32.BF16 R24, R152, gdesc[UR12].tnspB, R24, gsb0 ;  /* 0x43e0000c98187df0 */ /* 0x000fe20008001818 */
[----:B------:R-:W-:Y:S01]  /*ac30*/  UIADD3 UR14, UR10, 0x100, URZ ;  /* 0x000001000a0e7890 */ /* 0x000fe2000fffe03f */
[----:B------:R-:W-:Y:S01]  /*ac40*/  UMOV UR15, 0x40000040 ;  /* 0x40000040000f7882 */ /* 0x000fe20000000000 */
[----:B------:R-:W-:Y:S01]  /*ac50*/  UIADD3 UR10, UR10, 0x180, URZ ;  /* 0x000001800a0a7890 */ /* 0x000fe2000fffe03f */
[----:B------:R-:W-:Y:S02]  /*ac60*/  WARPGROUP.DEPBAR.LE gsb0, 0x0 ;  /* 0x00008000000079c5 */ /* 0x000fe40000010000 */
[----:B------:R-:W-:-:S15]  /*ac70*/  WARPGROUP.ARRIVE ;  /* 0x00000000000079c5 */ /* 0x000fde0000000000 */
[----:B------:R-:W-:-:S07]  /*ac80*/  NOP ;  /* 0x0000000000007918 */ /* 0x000fce0000000000 */
        /* <DEDUP_REMOVED lines=16> */
[----:B------:R-:W-:Y:S01]  /*ad90*/  IMAD.MOV.U32 R6, RZ, RZ, R9 ;  /* 0x000000ffff067224 */ /* 0x000fe200078e0009 */
[----:B------:R-:W-:Y:S01]  /*ada0*/  UMOV UR37, UR7 ;  /* 0x0000000700257c82 */ /* 0x000fe20008000000 */
[----:B------:R-:W-:-:S07]  /*adb0*/  IMAD.MOV.U32 R5, RZ, RZ, R8 ;  /* 0x000000ffff057224 */ /* 0x000fce00078e0008 */
.L_x_3168:
[----:B------:R-:W0:Y:S08]  /*adc0*/  LDC R8, c[0x0][0x448] ;  /* 0x00011200ff087b82 */ /* 0x000e300000000800 */
[----:B--2---:R-:W1:Y:S01]  /*add0*/  LDC R10, c[0x0][0xadc] ;  /* 0x0002b700ff0a7b82 */ /* 0x004e620000000800 */
[----:B0-----:R-:W-:Y:S01]  /*ade0*/  ISETP.NE.AND P5, PT, R8, 0x1, PT ;  /* 0x000000010800780c */ /* 0x001fe20003fa5270 */
[----:B------:R-:W-:Y:S01]  /*adf0*/  VIADD R8, R185, 0x3f ;  /* 0x0000003fb9087836 */ /* 0x000fe20000000000 */
[----:B-1----:R-:W-:-:S11]  /*ae00*/  ISETP.GE.AND P6, PT, R10, 0x1, PT ;  /* 0x000000010a00780c */ /* 0x002fd60003fc6270 */
[----:B------:R-:W0:Y:S08]  /*ae10*/  @P5 LDC R9, c[0x0][0x44c] ;  /* 0x00011300ff095b82 */ /* 0x000e300000000800 */
[----:B------:R-:W1:Y:S01]  /*ae20*/  @P5 LDC R12, c[0x0][0x450] ;  /* 0x00011400ff0c5b82 */ /* 0x000e620000000800 */
[----:B0-----:R-:W-:-:S05]  /*ae30*/  @P5 IMAD.HI.U32 R9, R8, R9, RZ ;  /* 0x0000000908095227 */ /* 0x001fca00078e00ff */
[----:B-1----:R-:W-:Y:S02]  /*ae40*/  @P5 SHF.R.U32.HI R8, RZ, R12, R9 ;  /* 0x0000000cff085219 */ /* 0x002fe40000011609 */
[----:B------:R-:W-:-:S05]  /*ae50*/  IADD3 R9, R16, 0x1, -R17 ;  /* 0x0000000110097810 */ /* 0x000fca0007ffe811 */
[----:B------:R-:W-:-:S04]  /*ae60*/  IMAD.IADD R8, R9, 0x1, R8 ;  /* 0x0000000109087824 */ /* 0x000fc800078e0208 */
[----:B------:R-:W-:Y:S01]  /*ae70*/  VIADD R12, R8, -UR26 ;  /* 0x8000001a080c7c36 */ /* 0x000fe20008000000 */
[----:B------:R-:W-:Y:S06]  /*ae80*/  @!P6 BRA `(.L_x_3186) ;  /* 0x000000000040e947 */ /* 0x000fec0003800000 */
[----:B------:R-:W-:-:S05]  /*ae90*/  IMAD.MOV.U32 R11, RZ, RZ, R8 ;  /* 0x000000ffff0b7224 */ /* 0x000fca00078e0008 */
        /* <DEDUP_REMOVED lines=9> */
.L_x_3187:
[----:B------:R-:W-:-:S13]  /*af30*/  ISETP.NE.AND P2, PT, R10, 0x1, PT ;  /* 0x000000010a00780c */ /* 0x000fda0003f45270 */
[----:B------:R-:W0:Y:S02]  /*af40*/  @P2 LDC.64 R8, c[0x0][0xae0] ;  /* 0x0002b800ff082b82 */ /* 0x000e240000000a00 */
[----:B0-----:R-:W-:-:S05]  /*af50*/  @P2 IMAD.HI.U32 R8, R11, R8, RZ ;  /* 0x000000080b082227 */ /* 0x001fca00078e00ff */
[----:B------:R-:W-:-:S07]  /*af60*/  @P2 SHF.R.U32.HI R11, RZ, R9, R8 ;  /* 0x00000009ff0b2219 */ /* 0x000fce0000011608 */
.L_x_3188:
[----:B------:R-:W-:-:S05]  /*af70*/  IMAD R11, R11, R10, RZ ;  /* 0x0000000a0b0b7224 */ /* 0x000fca00078e02ff */
[----:B------:R-:W-:-:S07]  /*af80*/  VIMNMX R12, R12, R11, !PT ;  /* 0x0000000b0c0c7248 */ /* 0x000fce0007fe0100 */
.L_x_3186:
[----:B------:R-:W-:-:S05]  /*af90*/  VIADD R12, R12, 0x3f ;  /* 0x0000003f0c0c7836 */ /* 0x000fca0000000000 */
[----:B------:R-:W-:-:S04]  /*afa0*/  SHF.R.S32.HI R9, RZ, 0x1f, R12 ;  /* 0x0000001fff097819 */ /* 0x000fc8000001140c */
[----:B------:R-:W-:-:S04]  /*afb0*/  LEA.HI R9, R9, R12, RZ, 0x6 ;  /* 0x0000000c09097211 */ /* 0x000fc800078f30ff */
[----:B------:R-:W-:-:S04]  /*afc0*/  SHF.R.S32.HI R8, RZ, 0x6, R9 ;  /* 0x00000006ff087819 */ /* 0x000fc80000011409 */
[----:B------:R-:W-:-:S04]  /*afd0*/  VIMNMX R8, R191, R8, !PT ;  /* 0x00000008bf087248 */ /* 0x000fc80007fe0100 */
[----:B------:R-:W-:-:S13]  /*afe0*/  ISETP.GE.AND P2, PT, R7, R8, PT ;  /* 0x000000080700720c */ /* 0x000fda0003f46270 */
[----:B------:R-:W-:Y:S05]  /*aff0*/  @!P2 BRA `(.L_x_3189) ;  /* 0x000000280038a947 */ /* 0x000fea0003800000 */
[----:B------:R-:W-:Y:S01]  /*b000*/  IMAD.MOV.U32 R9, RZ, RZ, R6 ;  /* 0x000000ffff097224 */ /* 0x000fe200078e0006 */
[----:B------:R-:W-:Y:S01]  /*b010*/  UMOV UR7, UR37 ;  /* 0x0000002500077c82 */ /* 0x000fe20008000000 */
[----:B------:R-:W-:-:S07]  /*b020*/  IMAD.MOV.U32 R10, RZ, RZ, R5 ;  /* 0x000000ffff0a7224 */ /* 0x000fce00078e0005 */
.L_x_3198:
[----:B------:R-:W-:Y:S01]  /*b030*/  UIADD3 UR37, UR7, 0x1, URZ ;  /* 0x0000000107257890 */ /* 0x000fe2000fffe03f */
[C---:B------:R-:W-:Y:S01]  /*b040*/  ISETP.GT.AND P2, PT, R7.reuse, R8, PT ;  /* 0x000000080700720c */ /* 0x040fe20003f44270 */
[----:B------:R-:W-:Y:S02]  /*b050*/  VIADD R7, R7, 0xffffffff ;  /* 0xffffffff07077836 */ /* 0x000fe40000000000 */
[----:B------:R-:W-:-:S04]  /*b060*/  UISETP.NE.AND UP0, UPT, UR37, 0x2, UPT ;  /* 0x000000022500788c */ /* 0x000fc8000bf05270 */
[----:B------:R-:W-:Y:S02]  /*b070*/  USEL UR5, URZ, 0x1, UP0 ;  /* 0x000000013f057887 */ /* 0x000fe40008000000 */
[----:B------:R-:W-:-:S04]  /*b080*/  USEL UR37, UR37, URZ, UP0 ;  /* 0x0000003f25257287 */ /* 0x000fc80008000000 */
[----:B------:R-:W-:Y:S01]  /*b090*/  LOP3.LUT R2, R2, UR5, RZ, 0x3c, !PT ;  /* 0x0000000502027c12 */ /* 0x000fe2000f8e3cff */
[----:B-1----:R-:W-:Y:S07]  /*b0a0*/  @!P0 BRA `(.L_x_3190) ;  /* 0x0000000000048947 */ /* 0x002fee0003800000 */
[----:B------:R-:W-:Y:S01]  /*b0b0*/  BPT.TRAP 0x1 ;  /* 0x000000040000795c */ /* 0x000fe20000300000 */
.L_x_3190:
[----:B------:R-:W-:Y:S01]  /*b0c0*/  ULEA UR5, UR37, UR41, 0x3 ;  /* 0x0000002925057291 */ /* 0x000fe2000f8e183f */
[----:B------:R-:W-:-:S08]  /*b0d0*/  SHF.L.U32 R5, R2, 0x1f, RZ ;  /* 0x0000001f02057819 */ /* 0x000fd000000006ff */
[----:B------:R0:W1:Y:S01]  /*b0e0*/  SYNCS.PHASECHK.TRANS64.TRYWAIT P3, [UR5+0x38830], R5 ;  /* 0x03883005ff0075a7 */ /* 0x0000620008060145 */
[----:B------:R-:W-:Y:S05]  /*b0f0*/  @!P0 BRA `(.L_x_3191) ;  /* 0x0000000000048947 */ /* 0x000fea0003800000 */
[----:B------:R-:W-:Y:S01]  /*b100*/  BPT.TRAP 0x1 ;  /* 0x000000040000795c */ /* 0x000fe20000300000 */
.L_x_3191:
[----:B-1----:R-:W-:Y:S05]  /*b110*/  @P3 BRA `(.L_x_3192) ;  /* 0x0000000000083947 */ /* 0x002fea0003800000 */
[----:B------:R-:W1:Y:S02]  /*b120*/  SYNCS.PHASECHK.TRANS64.TRYWAIT P3, [UR5+0x38830], R5 ;  /* 0x03883005ff0075a7 */ /* 0x000e640008060145 */
[----:B-1----:R-:W-:Y:S05]  /*b130*/  @!P3 BRA `(.L_x_3193) ;  /* 0x000001400008b947 */ /* 0x002fea0003800000 */
.L_x_3192:
        /* <DEDUP_REMOVED lines=23> */
.L_x_3194:
[----:B------:R2:W3:Y:S01]  /*b2b0*/  SYNCS.PHASECHK.TRANS64.TRYWAIT P3, [UR5+0x38850], R5 ;  /* 0x03885005ff0075a7 */ /* 0x0004e20008060145 */
[----:B------:R-:W-:Y:S05]  /*b2c0*/  @!P0 BRA `(.L_x_3195) ;  /* 0x0000000000048947 */ /* 0x000fea0003800000 */
[----:B------:R-:W-:Y:S01]  /*b2d0*/  BPT.TRAP 0x1 ;  /* 0x000000040000795c */ /* 0x000fe20000300000 */
.L_x_3195:
[----:B---3--:R-:W-:Y:S05]  /*b2e0*/  @P3 BRA `(.L_x_3196) ;  /* 0x0000000000083947 */ /* 0x008fea0003800000 */
[----:B------:R-:W3:Y:S02]  /*b2f0*/  SYNCS.PHASECHK.TRANS64.TRYWAIT P3, [UR5+0x38850], R5 ;  /* 0x03885005ff0075a7 */ /* 0x000ee40008060145 */
[----:B---3--:R-:W-:Y:S05]  /*b300*/  @!P3 BRA `(.L_x_3197) ;  /* 0x0000013c00acb947 */ /* 0x008fea0003800000 */
.L_x_3196:
[----:B------:R-:W-:Y:S01]  /*b310*/  ULEA UR26, UR37, UR4, 0xc ;  /* 0x00000004251a7291 */ /* 0x000fe2000f8e603f */
[----:B------:R-:W-:Y:S01]  /*b320*/  WARPGROUP.ARRIVE ;  /* 0x00000000000079c5 */ /* 0x000fe20000000000 */
[----:B------:R-:W-:Y:S01]  /*b330*/  UMOV UR27, 0x40000040 ;  /* 0x40000040001b7882 */ /* 0x000fe20000000000 */
[----:B------:R-:W-:-:S04]  /*b340*/  UIADD3 UR28, UR6, 0x2, URZ ;  /* 0x00000002061c7890 */ /* 0x000fc8000fffe03f */
[----:B-1----:R-:W1:Y:S01]  /*b350*/  S2R R6, SR_TID.X ;  /* 0x0000000000067919 */ /* 0x002e620000002100 */
[----:B------:R-:W-:Y:S01]  /*b360*/  UIADD3 UR30, UR26, 0x2, URZ ;  /* 0x000000021a1e7890 */ /* 0x000fe2000fffe03f */
[----:B------:R-:W-:Y:S01]  /*b370*/  IMAD.U32 R11, RZ, RZ, UR5 ;  /* 0x00000005ff0b7e24 */ /* 0x000fe2000f8e00ff */
[----:B------:R-:W-:Y:S01]  /*b380*/  UMOV UR29, 0x40000040 ;  /* 0x40000040001d7882 */ /* 0x000fe20000000000 */
[----:B------:R-:W-:Y:S01]  /*b390*/  UMOV UR31, 0x40000040 ;  /* 0x40000040001f7882 */ /* 0x000fe20000000000 */
[----:B------:R-:W-:Y:S01]  /*b3a0*/  HGMMA.64x64x16.F32.BF16 R152, gdesc[UR24], R152, gsb0 ;  /* 0x00e00000189879f0 */ /* 0x000fe20008001898 */
[----:B------:R-:W-:Y:S01]  /*b3b0*/  UIADD3 UR15, UR6, 0x800, URZ ;  /* 0x00000800060f7890 */ /* 0x000fe2000fffe03f */
[----:B------:R-:W-:Y:S01]  /*b3c0*/  ISETP.NE.AND P3, PT, R184, RZ, PT ;  /* 0x000000ffb800720c */ /* 0x000fe20003f65270 */
[----:B------:R-:W-:Y:S01]  /*b3d0*/  UIADD3 UR18, UR26, 0x800, URZ ;  /* 0x000008001a127890 */ /* 0x000fe2000fffe03f */
[----:B------:R-:W-:Y:S01]  /*b3e0*/  ULDC UR19, c[0x0][0xa80] ;  /* 0x0002a00000137ab9 */ /* 0x000fe20000000800 */
        /* <DEDUP_REMOVED lines=249> */
[----:B------:R-:W-:Y:S01]  /*c380*/  ULEA UR10, UR37, UR42, 0xc ;  /* 0x0000002a250a7291 */ /* 0x000fe2000f8e603f */
[----:B------:R-:W-:-:S03]  /*c390*/  UMOV UR11, 0x40000040 ;  /* 0x40000040000b7882 */ /* 0x000fc60000000000 */
[----:B------:R-:W-:Y:S01]  /*c3a0*/  UIADD3 UR14, UR10, 0x80, URZ ;  /* 0x000000800a0e7890 */ /* 0x000fe2000fffe03f */
        /* <DEDUP_REMOVED lines=56> */
[----:B------:R-:W-:Y:S01]  /*c730*/  FMUL.FTZ R24, R24, R10 ;  /* 0x0000000a18187220 */ /* 0x000fe20000410000 */
        /* <DEDUP_REMOVED lines=8> */
[----:B------:R-:W-:Y:S01]  /*c7c0*/  FMUL.FTZ R32, R32, R10 ;  /* 0x0000000a20207220 */ /* 0x000fe20000410000 */
[----:B------:R-:W-:Y:S01]  /*c7d0*/  FMNMX.FTZ R6, R163, R6, !PT ;  /* 0x00000006a3067209 */ /* 0x000fe20007810000 */
[-C--:B------:R-:W-:Y:S01]  /*c7e0*/  FMUL.FTZ R33, R33, R10.reuse ;  /* 0x0000000a21217220 */ /* 0x080fe20000410000 */
[-C--:B------:R-:W-:Y:S01]  /*c7f0*/  FMUL.FTZ R36, R36, R10.reuse ;  /* 0x0000000a24247220 */ /* 0x080fe20000410000 */
[----:B------:R-:W-:Y:S01]  /*c800*/  FMUL.FTZ R37, R37, R10 ;  /* 0x0000000a25257220 */ /* 0x000fe20000410000 */
[----:B------:R-:W-:Y:S01]  /*c810*/  FMNMX.FTZ R6, R166, R6, !PT ;  /* 0x00000006a6067209 */ /* 0x000fe20007810000 */
[----:B------:R-:W0:Y:S01]  /*c820*/  MUFU.EX2 R160, R160 ;  /* 0x000000a000a07308 */ /* 0x000e220000000800 */
        /* <DEDUP_REMOVED lines=8> */
[----:B-1----:R-:W-:Y:S01]  /*c8b0*/  FADD.FTZ R3, R157, R3 ;  /* 0x000000039d037221 */ /* 0x002fe20000010000 */
[----:B------:R-:W-:Y:S01]  /*c8c0*/  FMUL.FTZ R48, R48, R10 ;  /* 0x0000000a30307220 */ /* 0x000fe20000410000 */
[----:B------:R-:W-:Y:S01]  /*c8d0*/  FMNMX.FTZ R6, R171, R6, !PT ;  /* 0x00000006ab067209 */ /* 0x000fe20007810000 */
[-C--:B------:R-:W-:Y:S01]  /*c8e0*/  FMUL.FTZ R49, R49, R10.reuse ;  /* 0x0000000a31317220 */ /* 0x080fe20000410000 */
[-C--:B------:R-:W-:Y:S01]  /*c8f0*/  FMUL.FTZ R52, R52, R10.reuse ;  /* 0x0000000a34347220 */ /* 0x080fe20000410000 */
[----:B------:R-:W-:Y:S01]  /*c900*/  FMUL.FTZ R53, R53, R10 ;  /* 0x0000000a35357220 */ /* 0x000fe20000410000 */
[----:B------:R-:W-:Y:S01]  /*c910*/  FMNMX.FTZ R6, R174, R6, !PT ;  /* 0x00000006ae067209 */ /* 0x000fe20007810000 */
[----:B------:R-:W1:Y:S01]  /*c920*/  MUFU.EX2 R164, R164 ;  /* 0x000000a400a47308 */ /* 0x000e620000000800 */
[----:B0-----:R-:W-:Y:S01]  /*c930*/  FADD.FTZ R3, R160, R3 ;  /* 0x00000003a0037221 */ /* 0x001fe20000010000 */
        /* <DEDUP_REMOVED lines=75> */
[----:B------:R-:W-:-:S03]  /*cdf0*/  UMOV UR7, UR37 ;  /* 0x0000002500077c82 */ /* 0x000fc60008000000 */
[----:B------:R-:W-:Y:S01]  /*ce00*/  FADD.FTZ R9, -R6, R9 ;  /* 0x0000000906097221 */ /* 0x000fe20000010100 */
[----:B------:R-:W-:Y:S02]  /*ce10*/  @!P3 IMAD R12, R12, 0x40, R23 ;  /* 0x000000400c0cb824 */ /* 0x000fe400078e0217 */
[----:B--2---:R-:W-:Y:S01]  /*ce20*/  FADD.FTZ R3, R180, R3 ;  /* 0x00000003b4037221 */ /* 0x004fe20000010000 */
[----:B------:R-:W-:Y:S02]  /*ce30*/  FMUL.FTZ R9, R9, UR19 ;  /* 0x0000001309097c20 */ /* 0x000fe40008410000 */
        /* <DEDUP_REMOVED lines=17> */
[-C--:B------:R-:W-:Y:S01]  /*cf50*/  FMUL.FTZ R47, R47, R9.reuse ;  /* 0x000000092f2f7220 */ /* 0x080fe20000410000 */
        /* <DEDUP_REMOVED lines=19> */
[-C--:B------:R-:W-:Y:S01]  /*d090*/  FMUL.FTZ R50, R50, R9.reuse ;  /* 0x0000000932327220 */ /* 0x080fe20000410000 */
        /* <DEDUP_REMOVED lines=17> */
[----:B0-----:R-:W-:Y:S01]  /*d1b0*/  F2FP.BF16.F32.PACK_AB R158, R165, R164 ;  /* 0x000000a4a59e723e */ /* 0x001fe200000010ff */
[-C--:B------:R-:W-:Y:S01]  /*d1c0*/  FMUL.FTZ R71, R71, R9.reuse ;  /* 0x0000000947477220 */ /* 0x080fe20000410000 */
        /* <DEDUP_REMOVED lines=74> */
[----:B------:R-:W2:Y:S03]  /*d670*/  MUFU.EX2 R182, R182 ;  /* 0x000000b600b67308 */ /* 0x000ea60000000800 */
[----:B------:R-:W-:-:S05]  /*d680*/  FADD.FTZ R175, R175, R174 ;  /* 0x000000aeafaf7221 */ /* 0x000fca0000010000 */
[----:B------:R-:W3:Y:S01]  /*d690*/  MUFU.EX2 R183, R183 ;  /* 0x000000b700b77308 */ /* 0x000ee20000000800 */
[----:B0-----:R-:W-:Y:S01]  /*d6a0*/  F2FP.BF16.F32.PACK_AB R165, R179, R178 ;  /* 0x000000b2b3a5723e */ /* 0x001fe200000010ff */
        /* <DEDUP_REMOVED lines=8> */
[----:B------:R-:W-:Y:S02]  /*d730*/  UMOV UR11, 0x40000040 ;  /* 0x40000040000b7882 */ /* 0x000fe40000000000 */
[----:B------:R-:W-:Y:S02]  /*d740*/  WARPGROUP.DEPBAR.LE gsb0, 0x0 ;  /* 0x00008000000079c5 */ /* 0x000fe40000010000 */
        /* <DEDUP_REMOVED lines=25> */
.L_x_3189:
[----:B------:R-:W-:-:S13]  /*d8e0*/  ISETP.GE.AND P2, PT, R7, R191, PT ;  /* 0x000000bf0700720c */ /* 0x000fda0003f46270 */
[----:B------:R-:W-:Y:S05]  /*d8f0*/  @!P2 BRA `(.L_x_3199) ;  /* 0x0000003000dca947 */ /* 0x000fea0003800000 */
[----:B-1----:R-:W-:Y:S01]  /*d900*/  IMAD.MOV.U32 R11, RZ, RZ, R6 ;  /* 0x000000ffff0b7224 */ /* 0x002fe200078e0006 */
[----:B------:R-:W-:Y:S01]  /*d910*/  UMOV UR7, UR37 ;  /* 0x0000002500077c82 */ /* 0x000fe20008000000 */
[----:B------:R-:W-:-:S07]  /*d920*/  IMAD.MOV.U32 R12, RZ, RZ, R5 ;  /* 0x000000ffff0c7224 */ /* 0x000fce00078e0005 */
.L_x_3216:
[----:B------:R-:W-:-:S04]  /*d930*/  UIADD3 UR37, UR7, 0x1, URZ ;  /* 0x0000000107257890 */ /* 0x000fc8000fffe03f */
[----:B------:R-:W-:-:S04]  /*d940*/  UISETP.NE.AND UP0, UPT, UR37, 0x2, UPT ;  /* 0x000000022500788c */ /* 0x000fc8000bf05270 */
[----:B------:R-:W-:Y:S02]  /*d950*/  USEL UR5, URZ, 0x1, UP0 ;  /* 0x000000013f057887 */ /* 0x000fe40008000000 */
[----:B------:R-:W-:-:S04]  /*d960*/  USEL UR37, UR37, URZ, UP0 ;  /* 0x0000003f25257287 */ /* 0x000fc80008000000 */
[----:B------:R-:W-:Y:S01]  /*d970*/  LOP3.LUT R2, R2, UR5, RZ, 0x3c, !PT ;  /* 0x0000000502027c12 */ /* 0x000fe2000f8e3cff */
[----:B--2---:R-:W-:Y:S07]  /*d980*/  @!P0 BRA `(.L_x_3200) ;  /* 0x0000000000048947 */ /* 0x004fee0003800000 */
[----:B------:R-:W-:Y:S01]  /*d990*/  BPT.TRAP 0x1 ;  /* 0x000000040000795c */ /* 0x000fe20000300000 */
.L_x_3200:
[----:B------:R-:W-:Y:S01]  /*d9a0*/  ULEA UR5, UR37, UR41, 0x3 ;  /* 0x0000002925057291 */ /* 0x000fe2000f8e183f */
[----:B------:R-:W-:-:S08]  /*d9b0*/  SHF.L.U32 R5, R2, 0x1f, RZ ;  /* 0x0000001f02057819 */ /* 0x000fd000000006ff */
[----:B------:R0:W1:Y:S01]  /*d9c0*/  SYNCS.PHASECHK.TRANS64.TRYWAIT P2, [UR5+0x38830], R5 ;  /* 0x03883005ff0075a7 */ /* 0x0000620008040145 */
[----:B------:R-:W-:Y:S05]  /*d9d0*/  @!P0 BRA `(.L_x_3201) ;  /* 0x0000000000048947 */ /* 0x000fea0003800000 */
[----:B------:R-:W-:Y:S01]  /*d9e0*/  BPT.TRAP 0x1 ;  /* 0x000000040000795c */ /* 0x000fe20000300000 */
.L_x_3201:
[----:B-1----:R-:W-:Y:S05]  /*d9f0*/  @P2 BRA `(.L_x_3202) ;  /* 0x0000000000082947 */ /* 0x002fea0003800000 */
[----:B------:R-:W1:Y:S02]  /*da00*/  SYNCS.PHASECHK.TRANS64.TRYWAIT P2, [UR5+0x38830], R5 ;  /* 0x03883005ff0075a7 */ /* 0x000e640008040145 */
[----:B-1----:R-:W-:Y:S05]  /*da10*/  @!P2 BRA `(.L_x_3203) ;  /* 0x000001180000a947 */ /* 0x002fea0003800000 */
.L_x_3202:
        /* <DEDUP_REMOVED lines=23> */
.L_x_3204:
[----:B------:R2:W3:Y:S01]  /*db90*/  SYNCS.PHASECHK.TRANS64.TRYWAIT P2, [UR5+0x38850], R5 ;  /* 0x03885005ff0075a7 */ /* 0x0004e20008040145 */
[----:B------:R-:W-:Y:S05]  /*dba0*/  @!P0 BRA `(.L_x_3205) ;  /* 0x0000000000048947 */ /* 0x000fea0003800000 */
[----:B------:R-:W-:Y:S01]  /*dbb0*/  BPT.TRAP 0x1 ;  /* 0x000000040000795c */ /* 0x000fe20000300000 */
.L_x_3205:
[----:B---3--:R-:W-:Y:S05]  /*dbc0*/  @P2 BRA `(.L_x_3206) ;  /* 0x0000000000082947 */ /* 0x008fea0003800000 */
[----:B------:R-:W3:Y:S02]  /*dbd0*/  SYNCS.PHASECHK.TRANS64.TRYWAIT P2, [UR5+0x38850], R5 ;  /* 0x03885005ff0075a7 */ /* 0x000ee40008040145 */
[----:B---3--:R-:W-:Y:S05]  /*dbe0*/  @!P2 BRA `(.L_x_3207) ;  /* 0x0000011400a4a947 */ /* 0x008fea0003800000 */
.L_x_3206:
[----:B------:R-:W-:Y:S01]  /*dbf0*/  ULEA UR26, UR37, UR4, 0xc ;  /* 0x00000004251a7291 */ /* 0x000fe2000f8e603f */
[----:B------:R-:W-:Y:S01]  /*dc00*/  WARPGROUP.ARRIVE ;  /* 0x00000000000079c5 */ /* 0x000fe20000000000 */
[----:B------:R-:W-:Y:S01]  /*dc10*/  UMOV UR27, 0x40000040 ;  /* 0x40000040001b7882 */ /* 0x000fe20000000000 */
[----:B------:R-:W-:-:S04]  /*dc20*/  UIADD3 UR28, UR6, 0x2, URZ ;  /* 0x00000002061c7890 */ /* 0x000fc8000fffe03f */
[----:B-1----:R-:W1:Y:S01]  /*dc30*/  S2R R6, SR_TID.X ;  /* 0x0000000000067919 */ /* 0x002e620000002100 */
[----:B------:R-:W-:Y:S01]  /*dc40*/  UIADD3 UR30, UR26, 0x2, URZ ;  /* 0x000000021a1e7890 */ /* 0x000fe2000fffe03f */
[----:B------:R-:W3:Y:S01]  /*dc50*/  @P5 LDC R8, c[0x0][0x44c] ;  /* 0x00011300ff085b82 */ /* 0x000ee20000000800 */
[----:B------:R-:W-:Y:S01]  /*dc60*/  UMOV UR29, 0x40000040 ;  /* 0x40000040001d7882 */ /* 0x000fe20000000000 */
[----:B------:R-:W-:Y:S01]  /*dc70*/  UMOV UR31, 0x40000040 ;  /* 0x40000040001f7882 */ /* 0x000fe20000000000 */
[----:B------:R-:W-:Y:S01]  /*dc80*/  HGMMA.64x64x16.F32.BF16 R152, gdesc[UR24], R152, gsb0 ;  /* 0x00e00000189879f0 */ /* 0x000fe20008001898 */
[----:B------:R-:W-:Y:S01]  /*dc90*/  UIADD3 UR15, UR6, 0x800, URZ ;  /* 0x00000800060f7890 */ /* 0x000fe2000fffe03f */
[----:B------:R-:W-:Y:S01]  /*dca0*/  IMAD.U32 R10, RZ, RZ, UR5 ;  /* 0x00000005ff0a7e24 */ /* 0x000fe2000f8e00ff */
[----:B------:R-:W-:Y:S01]  /*dcb0*/  UIADD3 UR18, UR26, 0x800, URZ ;  /* 0x000008001a127890 */ /* 0x000fe2000fffe03f */
[----:B------:R-:W-:Y:S02]  /*dcc0*/  ULDC UR5, c[0x0][0xad4] ;  /* 0x0002b50000057ab9 */ /* 0x000fe40000000800 */
[----:B------:R-:W-:Y:S01]  /*dcd0*/  ULOP3.LUT UR5, URZ, UR5, URZ, 0x33, !UPT ;  /* 0x000000053f057292 */ /* 0x000fe2000f8e333f */
[----:B-1----:R-:W-:-:S05]  /*dce0*/  SHF.R.U32.HI R6, RZ, 0x7, R6 ;  /* 0x00000007ff067819 */ /* 0x002fca0000011606 */
[----:B0-2---:R0:W1:Y:S02]  /*dcf0*/  SHFL.IDX PT, R5, R6, RZ, 0x1f ;  /* 0x00001fff06057589 */ /* 0x00506400000e0000 */
[----:B0-----:R-:W-:-:S04]  /*dd00*/  IMAD.IADD R6, R190, 0x1, R185 ;  /* 0x00000001be067824 */ /* 0x001fc800078e02b9 */
[----:B---3--:R-:W-:Y:S01]  /*dd10*/  @P5 IMAD.HI.U32 R8, R6, R8, RZ ;  /* 0x0000000806085227 */ /* 0x008fe200078e00ff */
[----:B-1----:R-:W-:Y:S02]  /*dd20*/  R2UR UR10, R5 ;  /* 0x00000000050a72ca */ /* 0x002fe400000e0000 */
[----:B------:R-:W0:Y:S11]  /*dd30*/  @P5 LDC R5, c[0x0][0x450] ;  /* 0x00011400ff055b82 */ /* 0x000e360000000800 */
[----:B------:R-:W-:-:S03]  /*dd40*/  UISETP.GT.AND UP0, UPT, UR10, 0x7f, UPT ;  /* 0x0000007f0a00788c */ /* 0x000fc6000bf04270 */
[----:B------:R-:W-:Y:S01]  /*dd50*/  UMOV UR10, 0x4 ;  /* 0x00000004000a7882 */ /* 0x000fe20000000000 */
[----:B------:R-:W-:Y:S02]  /*dd60*/  USEL UR14, URZ, 0x2, !UP0 ;  /* 0x000000023f0e7887 */ /* 0x000fe4000c000000 */
[----:B------:R-:W-:Y:S01]  /*dd70*/  USEL UR11, UR10, 0x2, UP0 ;  /* 0x000000020a0b7887 */ /* 0x000fe20008000000 */
[----:B------:R-:W-:Y:S02]  /*dd80*/  WARPGROUP.DEPBAR.LE gsb0, 0x0 ;  /* 0x00008000000079c5 */ /* 0x000fe40000010000 */
[----:B------:R-:W-:Y:S01]  /*dd90*/  WARPGROUP.ARRIVE ;  /* 0x00000000000079c5 */ /* 0x000fe20000000000 */
[----:B------:R-:W-:Y:S01]  /*dda0*/  USEL UR10, UR10, 0x6, !UP0 ;  /* 0x000000060a0a7887 */ /* 0x000fe2000c000000 */
[----:B0-----:R-:W-:Y:S01]  /*ddb0*/  @P5 SHF.R.U32.HI R6, RZ, R5, R8 ;  /* 0x00000005ff065219 */ /* 0x001fe20000011608 */
[----:B------:R-:W-:-:S03]  /*ddc0*/  @!P1 VIADD R5, R10, 0x38840 ;  /* 0x000388400a059836 */ /* 0x000fc60000000000 */
[----:B------:R-:W-:Y:S01]  /*ddd0*/  HGMMA.64x64x16.F32.BF16 R152, gdesc[UR28], R152, gsb0 ;  /* 0x00e000001c9879f0 */ /* 0x000fe20008001898 */
[----:B------:R-:W-:Y:S02]  /*dde0*/  UIADD3 UR28, UR6, 0x4, URZ ;  /* 0x00000004061c7890 */ /* 0x000fe4000fffe03f */
[----:B------:R-:W-:Y:S01]  /*ddf0*/  UIADD3 UR30, UR26, 0x4, URZ ;  /* 0x000000041a1e7890 */ /* 0x000fe2000fffe03f */
[----:B------:R-:W0:Y:S01]  /*de00*/  SHFL.IDX PT, R21, R6, RZ, 0x1c1f ;  /* 0x001c1fff06157589 */ /* 0x000e2200000e0000 */
[----:B------:R-:W-:Y:S01]  /*de10*/  UMOV UR29, 0x40000040 ;  /* 0x40000040001d7882 */ /* 0x000fe20000000000 */
[----:B------:R-:W-:Y:S01]  /*de20*/  UMOV UR31, 0x40000040 ;  /* 0x40000040001f7882 */ /* 0x000fe20000000000 */
[----:B------:R-:W-:Y:S01]  /*de30*/  @!P1 PRMT R5, RZ, 0x654, R5 ;  /* 0x00000654ff059816 */ /* 0x000fe20000000005 */
        /* <DEDUP_REMOVED lines=238> */
[----:B------:R1:W-:Y:S02]  /*ed20*/  @!P1 SYNCS.ARRIVE.TRANS64.RED.A1T0 RZ, [R5+URZ], RZ ;  /* 0x000000ff05ff99a7 */ /* 0x0003e4000810043f */
[----:B-1----:R-:W-:-:S05]  /*ed30*/  IMAD.SHL.U32 R5, R7, 0x40, RZ ;  /* 0x0000004007057824 */ /* 0x002fca00078e00ff */
[----:B------:R-:W-:-:S04]  /*ed40*/  IADD3 R14, -R19, 0x1, -R5 ;  /* 0x00000001130e7810 */ /* 0x000fc80007ffe905 */
[----:B------:R-:W-:-:S05]  /*ed50*/  IADD3 R14, -R17, R14, R16 ;  /* 0x0000000e110e7210 */ /* 0x000fca0007ffe110 */
[C---:B------:R-:W-:Y:S02]  /*ed60*/  VIADD R13, R14.reuse, UR10 ;  /* 0x0000000a0e0d7c36 */ /* 0x040fe40008000000 */
[----:B------:R-:W-:Y:S01]  /*ed70*/  VIADD R14, R14, UR5 ;  /* 0x000000050e0e7c36 */ /* 0x000fe20008000000 */
[----:B------:R-:W-:Y:S01]  /*ed80*/  ULDC UR5, c[0x0][0xadc] ;  /* 0x0002b70000057ab9 */ /* 0x000fe20000000800 */
[--C-:B0-----:R-:W-:Y:S02]  /*ed90*/  IMAD.IADD R15, R13, 0x1, R21.reuse ;  /* 0x000000010d0f7824 */ /* 0x101fe400078e0215 */
[----:B------:R-:W-:Y:S01]  /*eda0*/  IMAD.IADD R20, R14, 0x1, R21 ;  /* 0x000000010e147824 */ /* 0x000fe200078e0215 */
[----:B------:R-:W-:Y:S06]  /*edb0*/  @!P6 BRA `(.L_x_3208) ;  /* 0x000000000058e947 */ /* 0x000fec0003800000 */
        /* <DEDUP_REMOVED lines=12> */
.L_x_3210:
[----:B------:R-:W-:-:S05]  /*ee80*/  IMAD.U32 R234, RZ, RZ, UR5 ;  /* 0x00000005ffea7e24 */ /* 0x000fca000f8e00ff */
[----:B------:R-:W-:-:S13]  /*ee90*/  ISETP.NE.AND P2, PT, R234, 0x1, PT ;  /* 0x00000001ea00780c */ /* 0x000fda0003f45270 */
[----:B------:R-:W0:Y:S02]  /*eea0*/  @P2 LDC.64 R8, c[0x0][0xae0] ;  /* 0x0002b800ff082b82 */ /* 0x000e240000000a00 */
[----:B0-----:R-:W-:-:S05]  /*eeb0*/  @P2 IMAD.HI.U32 R8, R21, R8, RZ ;  /* 0x0000000815082227 */ /* 0x001fca00078e00ff */
[----:B------:R-:W-:-:S07]  /*eec0*/  @P2 SHF.R.U32.HI R21, RZ, R9, R8 ;  /* 0x00000009ff152219 */ /* 0x000fce0000011608 */
.L_x_3211:
[----:B------:R-:W-:Y:S05]  /*eed0*/  BSYNC B0 ;  /* 0x0000000000007941 */ /* 0x000fea0003800000 */
.L_x_3209:
[----:B------:R-:W-:-:S04]  /*eee0*/  IMAD R21, R21, R234, -R5 ;  /* 0x000000ea15157224 */ /* 0x000fc800078e0a05 */
[----:B------:R-:W-:-:S05]  /*eef0*/  IMAD.IADD R21, R21, 0x1, -R19 ;  /* 0x0000000115157824 */ /* 0x000fca00078e0a13 */
[----:B------:R-:W-:Y:S02]  /*ef00*/  VIMNMX R20, R20, R21, !PT ;  /* 0x0000001514147248 */ /* 0x000fe40007fe0100 */
[----:B------:R-:W-:-:S07]  /*ef10*/  VIADDMNMX R15, R21, R234, R15, PT ;  /* 0x000000ea150f7246 */ /* 0x000fce000380010f */
.L_x_3208:
[----:B------:R-:W-:Y:S01]  /*ef20*/  ISETP.GT.AND P2, PT, R7, -0x1, PT ;  /* 0xffffffff0700780c */ /* 0x000fe20003f44270 */
[----:B------:R-:W0:Y:S03]  /*ef30*/  SHFL.IDX PT, R6, R6, 0x1, 0x1c1f ;  /* 0x003c1f0006067f89 */ /* 0x000e2600000e0000 */
        /* <DEDUP_REMOVED lines=11> */
[--C-:B0-----:R-:W-:Y:S01]  /*eff0*/  IMAD.IADD R13, R13, 0x1, R6.reuse ;  /* 0x000000010d0d7824 */ /* 0x101fe200078e0206 */
        /* <DEDUP_REMOVED lines=51> */
.L_x_3214:
[----:B------:R-:W-:-:S05]  /*f330*/  IMAD.U32 R15, RZ, RZ, UR5 ;  /* 0x00000005ff0f7e24 */ /* 0x000fca000f8e00ff */
[----:B------:R-:W-:-:S13]  /*f340*/  ISETP.NE.AND P3, PT, R15, 0x1, PT ;  /* 0x000000010f00780c */ /* 0x000fda0003f65270 */
[----:B------:R-:W0:Y:S02]  /*f350*/  @P3 LDC.64 R8, c[0x0][0xae0] ;  /* 0x0002b800ff083b82 */ /* 0x000e240000000a00 */
[----:B0-----:R-:W-:-:S05]  /*f360*/  @P3 IMAD.HI.U32 R8, R6, R8, RZ ;  /* 0x0000000806083227 */ /* 0x001fca00078e00ff */
[----:B------:R-:W-:-:S07]  /*f370*/  @P3 SHF.R.U32.HI R6, RZ, R9, R8 ;  /* 0x00000009ff063219 */ /* 0x000fce0000011608 */
.L_x_3215:
[----:B------:R-:W-:Y:S05]  /*f380*/  BSYNC B0 ;  /* 0x0000000000007941 */ /* 0x000fea0003800000 */
.L_x_3213:
[----:B------:R-:W-:-:S04]  /*f390*/  IMAD R5, R6, R15, -R5 ;  /* 0x0000000f06057224 */ /* 0x000fc800078e0a05 */
[----:B------:R-:W-:-:S05]  /*f3a0*/  IMAD.IADD R5, R5, 0x1, -R19 ;  /* 0x0000000105057824 */ /* 0x000fca00078e0a13 */
[----:B------:R-:W-:Y:S02]  /*f3b0*/  VIMNMX R14, R14, R5, !PT ;  /* 0x000000050e0e7248 */ /* 0x000fe40007fe0100 */
[----:B------:R-:W-:-:S07]  /*f3c0*/  VIADDMNMX R13, R5, R15, R13, PT ;  /* 0x0000000f050d7246 */ /* 0x000fce000380010d */
.L_x_3212:
[----:B------:R-:W-:Y:S01]  /*f3d0*/  FMNMX.FTZ R5, R152, R12, !PT ;  /* 0x0000000c98057209 */ /* 0x000fe20007810000 */
[----:B------:R-:W-:Y:S01]  /*f3e0*/  ULDC UR19, c[0x0][0xa80] ;  /* 0x0002a00000137ab9 */ /* 0x000fe20000000800 */
[----:B------:R-:W-:Y:S01]  /*f3f0*/  ULEA UR10, UR37, UR42, 0xc ;  /* 0x0000002a250a7291 */ /* 0x000fe2000f8e603f */
[----:B------:R-:W-:Y:S01]  /*f400*/  @!P1 VIADD R10, R10, 0x38860 ;  /* 0x000388600a0a9836 */ /* 0x000fe20000000000 */
[----:B------:R-:W-:Y:S01]  /*f410*/  FMNMX.FTZ R5, R153, R5, !PT ;  /* 0x0000000599057209 */ /* 0x000fe20007810000 */
[----:B------:R-:W-:Y:S01]  /*f420*/  UMOV UR11, 0x40000040 ;  /* 0x40000040000b7882 */ /* 0x000fe20000000000 */
[----:B------:R-:W-:Y:S02]  /*f430*/  UIADD3 UR14, UR10, 0x80, URZ ;  /* 0x000000800a0e7890 */ /* 0x000fe4000fffe03f */
[----:B------:R-:W-:Y:S01]  /*f440*/  FMNMX.FTZ R5, R156, R5, !PT ;  /* 0x000000059c057209 */ /* 0x000fe20007810000 */
[----:B------:R-:W-:Y:S01]  /*f450*/  UMOV UR15, 0x40000040 ;  /* 0x40000040000f7882 */ /* 0x000fe20000000000 */
[----:B------:R-:W-:-:S02]  /*f460*/  @!P1 PRMT R10, RZ, 0x654, R10 ;  /* 0x00000654ff0a9816 */ /* 0x000fc4000000000a */
        /* <DEDUP_REMOVED lines=16> */
[----:B0-----:R-:W-:-:S04]  /*f570*/  FMNMX.FTZ R5, R5, R6, !PT ;  /* 0x0000000605057209 */ /* 0x001fc80007810000 */
[C---:B------:R-:W-:Y:S01]  /*f580*/  FSETP.NEU.FTZ.AND P3, PT, R5.reuse, -INF , PT ;  /* 0xff8000000500780b */ /* 0x040fe20003f7d000 */
[----:B------:R-:W-:-:S03]  /*f590*/  FMUL.FTZ R6, R5, UR19 ;  /* 0x0000001305067c20 */ /* 0x000fc60008410000 */
[----:B------:R-:W-:Y:S02]  /*f5a0*/  FSEL R8, R5, RZ, P3 ;  /* 0x000000ff05087208 */ /* 0x000fe40001800000 */
[----:B------:R-:W-:Y:S02]  /*f5b0*/  FSEL R6, R6, RZ, P3 ;  /* 0x000000ff06067208 */ /* 0x000fe40001800000 */
[----:B------:R-:W-:Y:S01]  /*f5c0*/  ISETP.GT.AND P3, PT, R14, 0x1, P2 ;  /* 0x000000010e00780c */ /* 0x000fe20001764270 */
[----:B------:R-:W-:Y:S02]  /*f5d0*/  FADD.FTZ R8, -R8, R12 ;  /* 0x0000000c08087221 */ /* 0x000fe40000010100 */
[--C-:B------:R-:W-:Y:S01]  /*f5e0*/  FFMA.FTZ R152, R152, UR19, -R6.reuse ;  /* 0x0000001398987c23 */ /* 0x100fe20008010806 */
[----:B------:R-:W-:Y:S01]  /*f5f0*/  ISETP.LT.OR P4, PT, R13, 0x2, P3 ;  /* 0x000000020d00780c */ /* 0x000fe20001f81670 */
[--C-:B------:R-:W-:Y:S01]  /*f600*/  FFMA.FTZ R153, R153, UR19, -R6.reuse ;  /* 0x0000001399997c23 */ /* 0x100fe20008010806 */
[----:B------:R-:W-:Y:S01]  /*f610*/  ISETP.GT.AND P3, PT, R14, 0x8, P2 ;  /* 0x000000080e00780c */ /* 0x000fe20001764270 */
[--C-:B------:R-:W-:Y:S01]  /*f620*/  FFMA.FTZ R156, R156, UR19, -R6.reuse ;  /* 0x000000139c9c7c23 */ /* 0x100fe20008010806 */
[----:B------:R-:W-:Y:S01]  /*f630*/  FSEL R155, R155, -INF , !P4 ;  /* 0xff8000009b9b7808 */ /* 0x000fe20006000000 */
[--C-:B------:R-:W-:Y:S01]  /*f640*/  FFMA.FTZ R157, R157, UR19, -R6.reuse ;  /* 0x000000139d9d7c23 */ /* 0x100fe20008010806 */
[----:B------:R-:W-:Y:S01]  /*f650*/  ISETP.GT.AND P4, PT, R14, 0x9, P2 ;  /* 0x000000090e00780c */ /* 0x000fe20001784270 */
[--C-:B------:R-:W-:Y:S01]  /*f660*/  FFMA.FTZ R160, R160, UR19, -R6.reuse ;  /* 0x00000013a0a07c23 */ /* 0x100fe20008010806 */
[----:B------:R-:W-:Y:S01]  /*f670*/  ISETP.LT.OR P3, PT, R13, 0x9, P3 ;  /* 0x000000090d00780c */ /* 0x000fe20001f61670 */
[--C-:B------:R-:W-:Y:S01]  /*f680*/  FFMA.FTZ R161, R161, UR19, -R6.reuse ;  /* 0x00000013a1a17c23 */ /* 0x100fe20008010806 */
[----:B------:R-:W-:Y:S01]  /*f690*/  ISETP.LT.OR P4, PT, R13, 0xa, P4 ;  /* 0x0000000a0d00780c */ /* 0x000fe20002781670 */
[--C-:B------:R-:W-:Y:S01]  /*f6a0*/  FFMA.FTZ R164, R164, UR19, -R6.reuse ;  /* 0x00000013a4a47c23 */ /* 0x100fe20008010806 */
[----:B------:R-:W-:Y:S01]  /*f6b0*/  FSEL R158, R158, -INF , !P3 ;  /* 0xff8000009e9e7808 */ /* 0x000fe20005800000 */
[--C-:B------:R-:W-:Y:S01]  /*f6c0*/  FFMA.FTZ R165, R165, UR19, -R6.reuse ;  /* 0x00000013a5a57c23 */ /* 0x100fe20008010806 */
[----:B------:R-:W-:Y:S01]  /*f6d0*/  FSEL R159, R159, -INF , !P4 ;  /* 0xff8000009f9f7808 */ /* 0x000fe20006000000 */
[--C-:B------:R-:W-:Y:S01]  /*f6e0*/  FFMA.FTZ R168, R168, UR19, -R6.reuse ;  /* 0x00000013a8a87c23 */ /* 0x100fe20008010806 */
[C---:B------:R-:W-:Y:S01]  /*f6f0*/  ISETP.GT.AND P4, PT, R14.reuse, 0x11, P2 ;  /* 0x000000110e00780c */ /* 0x040fe20001784270 */
[--C-:B------:R-:W-:Y:S01]  /*f700*/  FFMA.FTZ R169, R169, UR19, -R6.reuse ;  /* 0x00000013a9a97c23 */ /* 0x100fe20008010806 */
[----:B------:R-:W-:Y:S01]  /*f710*/  ISETP.GT.AND P3, PT, R14, 0x10, P2 ;  /* 0x000000100e00780c */ /* 0x000fe20001764270 */
[--C-:B------:R-:W-:Y:S01]  /*f720*/  FFMA.FTZ R172, R172, UR19, -R6.reuse ;  /* 0x00000013acac7c23 */ /* 0x100fe20008010806 */
[----:B------:R-:W-:Y:S01]  /*f730*/  ISETP.LT.OR P4, PT, R13, 0x12, P4 ;  /* 0x000000120d00780c */ /* 0x000fe20002781670 */
[--C-:B------:R-:W-:Y:S01]  /*f740*/  FFMA.FTZ R173, R173, UR19, -R6.reuse ;  /* 0x00000013adad7c23 */ /* 0x100fe20008010806 */
[--C-:B------:R-:W-:Y:S01]  /*f750*/  FFMA.FTZ R176, R176, UR19, -R6.reuse ;  /* 0x00000013b0b07c23 */ /* 0x100fe20008010806 */
[--C-:B------:R-:W-:Y:S01]  /*f760*/  FFMA.FTZ R177, R177, UR19, -R6.reuse ;  /* 0x00000013b1b17c23 */ /* 0x100fe20008010806 */
[----:B------:R-:W-:Y:S01]  /*f770*/  FSEL R163, R163, -INF , !P4 ;  /* 0xff800000a3a37808 */ /* 0x000fe20006000000 */
[--C-:B------:R-:W-:Y:S01]  /*f780*/  FFMA.FTZ R180, R180, UR19, -R6.reuse ;  /* 0x00000013b4b47c23 */ /* 0x100fe20008010806 */
[----:B------:R-:W-:Y:S01]  /*f790*/  ISETP.GT.AND P4, PT, R14, 0x19, P2 ;  /* 0x000000190e00780c */ /* 0x000fe20001784270 */
[----:B------:R-:W-:Y:S01]  /*f7a0*/  FFMA.FTZ R181, R181, UR19, -R6 ;  /* 0x00000013b5b57c23 */ /* 0x000fe20008010806 */
[C---:B------:R-:W-:Y:S01]  /*f7b0*/  ISETP.LT.OR P3, PT, R13.reuse, 0x11, P3 ;  /* 0x000000110d00780c */ /* 0x040fe20001f61670 */
[----:B------:R-:W-:Y:S01]  /*f7c0*/  FMUL.FTZ R8, R8, UR19 ;  /* 0x0000001308087c20 */ /* 0x000fe20008410000 */
        /* <DEDUP_REMOVED lines=11> */
[----:B------:R-:W1:Y:S01]  /*f880*/  MUFU.EX2 R153, R153 ;  /* 0x0000009900997308 */ /* 0x000e620000000800 */
[----:B------:R-:W-:Y:S02]  /*f890*/  FSEL R166, R166, -INF , !P3 ;  /* 0xff800000a6a67808 */ /* 0x000fe40005800000 */
[----:B------:R-:W-:Y:S02]  /*f8a0*/  ISETP.LT.OR P4, PT, R13, 0x2a, P4 ;  /* 0x0000002a0d00780c */ /* 0x000fe40002781670 */
[C---:B------:R-:W-:Y:S02]  /*f8b0*/  ISETP.GT.AND P3, PT, R14.reuse, 0x20, P2 ;  /* 0x000000200e00780c */ /* 0x040fe40001764270 */
[----:B------:R-:W-:Y:S01]  /*f8c0*/  FSEL R175, R175, -INF , !P4 ;  /* 0xff800000afaf7808 */ /* 0x000fe20006000000 */
[----:B------:R-:W-:Y:S01]  /*f8d0*/  MUFU.EX2 R157, R157 ;  /* 0x0000009d009d7308 */ /* 0x000fe20000000800 */
[----:B------:R-:W-:Y:S01]  /*f8e0*/  ISETP.GT.AND P4, PT, R14, RZ, P2 ;  /* 0x000000ff0e00720c */ /* 0x000fe20001784270 */
[----:B0-----:R-:W-:Y:S01]  /*f8f0*/  FFMA.FTZ R3, R8, R3, R152 ;  /* 0x0000000308037223 */ /* 0x001fe20000010098 */
[C---:B------:R-:W-:Y:S01]  /*f900*/  ISETP.LT.OR P3, PT, R13.reuse, 0x21, P3 ;  /* 0x000000210d00780c */ /* 0x040fe20001f61670 */
[-C--:B------:R-:W-:Y:S01]  /*f910*/  FMUL.FTZ R24, R24, R8.reuse ;  /* 0x0000000818187220 */ /* 0x080fe20000410000 */
[----:B------:R-:W-:Y:S01]  /*f920*/  ISETP.LT.OR P4, PT, R13, 0x1, P4 ;  /* 0x000000010d00780c */ /* 0x000fe20002781670 */
[-C--:B------:R-:W-:Y:S01]  /*f930*/  FMUL.FTZ R25, R25, R8.reuse ;  /* 0x0000000819197220 */ /* 0x080fe20000410000 */
[----:B------:R-:W-:Y:S01]  /*f940*/  FSEL R170, R170, -INF , !P3 ;  /* 0xff800000aaaa7808 */ /* 0x000fe20005800000 */
[----:B------:R-:W-:Y:S01]  /*f950*/  MUFU.EX2 R161, R161 ;  /* 0x000000a100a17308 */ /* 0x000fe20000000800 */
[----:B------:R-:W-:Y:S01]  /*f960*/  FSEL R9, R154, -INF , !P4 ;  /* 0xff8000009a097808 */ /* 0x000fe20006000000 */
[----:B-1----:R-:W-:Y:S01]  /*f970*/  FADD.FTZ R3, R153, R3 ;  /* 0x0000000399037221 */ /* 0x002fe20000010000 */
[----:B------:R-:W-:Y:S01]  /*f980*/  ISETP.GT.AND P3, PT, R14, 0x28, P2 ;  /* 0x000000280e00780c */ /* 0x000fe20001764270 */
[-C--:B------:R-:W-:Y:S01]  /*f990*/  FMUL.FTZ R28, R28, R8.reuse ;  /* 0x000000081c1c7220 */ /* 0x080fe20000410000 */
[----:B------:R-:W-:Y:S01]  /*f9a0*/  FMNMX.FTZ R6, R9, R11, !PT ;  /* 0x0000000b09067209 */ /* 0x000fe20007810000 */
[----:B------:R-:W-:Y:S01]  /*f9b0*/  FMUL.FTZ R29, R29, R8 ;  /* 0x000000081d1d7220 */ /* 0x000fe20000410000 */
[----:B------:R-:W-:Y:S01]  /*f9c0*/  ISETP.LT.OR P3, PT, R13, 0x29, P3 ;  /* 0x000000290d00780c */ /* 0x000fe20001f61670 */
[----:B------:R-:W0:Y:S01]  /*f9d0*/  MUFU.EX2 R154, R156 ;  /* 0x0000009c009a7308 */ /* 0x000e220000000800 */
[----:B------:R-:W-:Y:S01]  /*f9e0*/  FMNMX.FTZ R6, R155, R6, !PT ;  /* 0x000000069b067209 */ /* 0x000fe20007810000 */
[-C--:B------:R-:W-:Y:S01]  /*f9f0*/  FMUL.FTZ R32, R32, R8.reuse ;  /* 0x0000000820207220 */ /* 0x080fe20000410000 */
[----:B------:R-:W-:Y:S01]  /*fa00*/  FSEL R174, R174, -INF , !P3 ;  /* 0xff800000aeae7808 */ /* 0x000fe20005800000 */
[----:B------:R-:W-:Y:S01]  /*fa10*/  FMUL.FTZ R33, R33, R8 ;  /* 0x0000000821217220 */ /* 0x000fe20000410000 */
[----:B------:R-:W-:Y:S01]  /*fa20*/  FMNMX.FTZ R6, R158, R6, !PT ;  /* 0x000000069e067209 */ /* 0x000fe20007810000 */
[----:B------:R-:W-:Y:S01]  /*fa30*/  FMUL.FTZ R36, R36, R8 ;  /* 0x0000000824247220 */ /* 0x000fe20000410000 */
[----:B------:R-:W-:Y:S01]  /*fa40*/  ISETP.GT.AND P3, PT, R14, 0x30, P2 ;  /* 0x000000300e00780c */ /* 0x000fe20001764270 */
[----:B------:R-:W1:Y:S01]  /*fa50*/  MUFU.EX2 R156, R160 ;  /* 0x000000a0009c7308 */ /* 0x000e620000000800 */
[----:B------:R-:W-:Y:S01]  /*fa60*/  FMNMX.FTZ R6, R159, R6, !PT ;  /* 0x000000069f067209 */ /* 0x000fe20007810000 */
[-C--:B------:R-:W-:Y:S01]  /*fa70*/  FMUL.FTZ R37, R37, R8.reuse ;  /* 0x0000000825257220 */ /* 0x080fe20000410000 */
[----:B------:R-:W-:Y:S01]  /*fa80*/  ISETP.LT.OR P3, PT, R13, 0x31, P3 ;  /* 0x000000310d00780c */ /* 0x000fe20001f61670 */
[----:B------:R-:W-:Y:S01]  /*fa90*/  FMUL.FTZ R40, R40, R8 ;  /* 0x0000000828287220 */ /* 0x000fe20000410000 */
[----:B------:R-:W-:Y:S01]  /*faa0*/  FMNMX.FTZ R6, R162, R6, !PT ;  /* 0x00000006a2067209 */ /* 0x000fe20007810000 */
[----:B------:R-:W-:Y:S01]  /*fab0*/  FMUL.FTZ R41, R41, R8 ;  /* 0x0000000829297220 */ /* 0x000fe20000410000 */
[----:B------:R-:W-:Y:S01]  /*fac0*/  FSEL R178, R178, -INF , !P3 ;  /* 0xff800000b2b27808 */ /* 0x000fe20005800000 */
[----:B------:R-:W2:Y:S01]  /*fad0*/  MUFU.EX2 R164, R164 ;  /* 0x000000a400a47308 */ /* 0x000ea20000000800 */
[----:B------:R-:W-:Y:S01]  /*fae0*/  FMNMX.FTZ R6, R163, R6, !PT ;  /* 0x00000006a3067209 */ /* 0x000fe20007810000 */
[----:B0-----:R-:W-:Y:S01]  /*faf0*/  FADD.FTZ R3, R154, R3 ;  /* 0x000000039a037221 */ /* 0x001fe20000010000 */
[----:B------:R-:W-:Y:S01]  /*fb00*/  ISETP.GT.AND P3, PT, R14, 0x31, P2 ;  /* 0x000000310e00780c */ /* 0x000fe20001764270 */
[----:B------:R-:W-:Y:S01]  /*fb10*/  FMUL.FTZ R44, R44, R8 ;  /* 0x000000082c2c7220 */ /* 0x000fe20000410000 */
[----:B------:R-:W-:Y:S01]  /*fb20*/  FMNMX.FTZ R6, R166, R6, !PT ;  /* 0x00000006a6067209 */ /* 0x000fe20007810000 */
[----:B------:R-:W-:Y:S01]  /*fb30*/  FADD.FTZ R3, R157, R3 ;  /* 0x000000039d037221 */ /* 0x000fe20000010000 */
[----:B------:R-:W-:Y:S01]  /*fb40*/  ISETP.GT.AND P4, PT, R14, 0x38, P2 ;  /* 0x000000380e00780c */ /* 0x000fe20001784270 */
[----:B------:R-:W0:Y:S01]  /*fb50*/  MUFU.EX2 R165, R165 ;  /* 0x000000a500a57308 */ /* 0x000e220000000800 */
[----:B------:R-:W-:Y:S01]  /*fb60*/  FMNMX.FTZ R6, R167, R6, !PT ;  /* 0x00000006a7067209 */ /* 0x000fe20007810000 */
[----:B-1----:R-:W-:Y:S01]  /*fb70*/  FADD.FTZ R3, R156, R3 ;  /* 0x000000039c037221 */ /* 0x002fe20000010000 */
[----:B------:R-:W-:Y:S01]  /*fb80*/  ISETP.LT.OR P3, PT, R13, 0x32, P3 ;  /* 0x000000320d00780c */ /* 0x000fe20001f61670 */
[----:B------:R-:W-:Y:S01]  /*fb90*/  FMUL.FTZ R45, R45, R8 ;  /* 0x000000082d2d7220 */ /* 0x000fe20000410000 */
[----:B------:R-:W-:Y:S01]  /*fba0*/  FMNMX.FTZ R6, R170, R6, !PT ;  /* 0x00000006aa067209 */ /* 0x000fe20007810000 */
[----:B------:R-:W-:Y:S01]  /*fbb0*/  FADD.FTZ R3, R161, R3 ;  /* 0x00000003a1037221 */ /* 0x000fe20000010000 */
[----:B------:R-:W-:Y:S01]  /*fbc0*/  ISETP.GT.AND P2, PT, R14, 0x39, P2 ;  /* 0x000000390e00780c */ /* 0x000fe20001744270 */
[----:B------:R-:W1:Y:S01]  /*fbd0*/  MUFU.EX2 R160, R168 ;  /* 0x000000a800a07308 */ /* 0x000e620000000800 */
[----:B------:R-:W-:Y:S01]  /*fbe0*/  FMNMX.FTZ R6, R171, R6, !PT ;  /* 0x00000006ab067209 */ /* 0x000fe20007810000 */
[----:B--2---:R-:W-:Y:S01]  /*fbf0*/  FADD.FTZ R3, R164, R3 ;  /* 0x00000003a4037221 */ /* 0x004fe20000010000 */
        /* <DEDUP_REMOVED lines=8> */
[----:B------:R-:W-:Y:S01]  /*fc80*/  ISETP.LT.OR P2, PT, R13, 0x3a, P2 ;  /* 0x0000003a0d00780c */ /* 0x000fe20001741670 */
[----:B------:R-:W-:Y:S01]  /*fc90*/  FMUL.FTZ R52, R52, R8 ;  /* 0x0000000834347220 */ /* 0x000fe20000410000 */
[----:B------:R-:W-:Y:S01]  /*fca0*/  FMNMX.FTZ R6, R178, R6, !PT ;  /* 0x00000006b2067209 */ /* 0x000fe20007810000 */
[----:B------:R-:W-:Y:S01]  /*fcb0*/  FMUL.FTZ R53, R53, R8 ;  /* 0x0000000835357220 */ /* 0x000fe20000410000 */
[----:B------:R-:W-:Y:S01]  /*fcc0*/  FSEL R182, R182, -INF , !P4 ;  /* 0xff800000b6b67808 */ /* 0x000fe20006000000 */
[----:B------:R-:W0:Y:S01]  /*fcd0*/  MUFU.EX2 R172, R172 ;  /* 0x000000ac00ac7308 */ /* 0x000e220000000800 */
[----:B------:R-:W-:Y:S01]  /*fce0*/  FMNMX.FTZ R6, R179, R6, !PT ;  /* 0x00000006b3067209 */ /* 0x000fe20007810000 */
[----:B-1----:R-:W-:Y:S01]  /*fcf0*/  FADD.FTZ R3, R160, R3 ;  /* 0x00000003a0037221 */ /* 0x002fe20000010000 */
[----:B------:R-:W-:Y:S01]  /*fd00*/  FSEL R183, R183, -INF , !P2 ;  /* 0xff800000b7b77808 */ /* 0x000fe20005000000 */
[----:B------:R-:W-:Y:S01]  /*fd10*/  FMUL.FTZ R56, R56, R8 ;  /* 0x0000000838387220 */ /* 0x000fe20000410000 */
[----:B------:R-:W-:Y:S01]  /*fd20*/  FMNMX.FTZ R6, R182, R6, !PT ;  /* 0x00000006b6067209 */ /* 0x000fe20007810000 */
[----:B------:R-:W-:Y:S01]  /*fd30*/  FMUL.FTZ R57, R57, R8 ;  /* 0x0000000839397220 */ /* 0x000fe20000410000 */
[----:B------:R-:W-:Y:S01]  /*fd40*/  ISETP.NE.AND P3, PT, R184, RZ, PT ;  /* 0x000000ffb800720c */ /* 0x000fe20003f65270 */
[----:B------:R-:W1:Y:S01]  /*fd50*/  MUFU.EX2 R173, R173 ;  /* 0x000000ad00ad7308 */ /* 0x000e620000000800 */
[----:B------:R-:W-:Y:S01]  /*fd60*/  FMNMX.FTZ R6, R183, R6, !PT ;  /* 0x00000006b7067209 */ /* 0x000fe20007810000 */
[----:B------:R-:W-:Y:S01]  /*fd70*/  FMUL.FTZ R60, R60, R8 ;  /* 0x000000083c3c7220 */ /* 0x000fe20000410000 */
[----:B------:R-:W-:Y:S01]  /*fd80*/  F2FP.BF16.F32.PACK_AB R152, R153, R152 ;  /* 0x000000989998723e */ /* 0x000fe200000010ff */
[----:B------:R-:W-:Y:S01]  /*fd90*/  FMUL.FTZ R61, R61, R8 ;  /* 0x000000083d3d7220 */ /* 0x000fe20000410000 */
[----:B------:R-:W-:Y:S01]  /*fda0*/  F2FP.BF16.F32.PACK_AB R154, R157, R154 ;  /* 0x0000009a9d9a723e */ /* 0x000fe200000010ff */
[----:B------:R-:W3:Y:S01]  /*fdb0*/  SHFL.BFLY PT, R12, R6, 0x2, 0x1f ;  /* 0x0c401f00060c7f89 */ /* 0x000ee200000e0000 */
[----:B------:R-:W-:Y:S01]  /*fdc0*/  F2FP.BF16.F32.PACK_AB R156, R161, R156 ;  /* 0x0000009ca19c723e */ /* 0x000fe200000010ff */
[----:B------:R-:W4:Y:S01]  /*fdd0*/  MUFU.EX2 R176, R176 ;  /* 0x000000b000b07308 */ /* 0x000f220000000800 */
[----:B--2---:R-:W-:Y:S01]  /*fde0*/  F2FP.BF16.F32.PACK_AB R160, R169, R160 ;  /* 0x000000a0a9a0723e */ /* 0x004fe200000010ff */
        /* <DEDUP_REMOVED lines=14> */
[----:B------:R-:W5:Y:S01]  /*fed0*/  MUFU.EX2 R180, R180 ;  /* 0x000000b400b47308 */ /* 0x000f620000000800 */
[-C--:B------:R-:W-:Y:S01]  /*fee0*/  FMUL.FTZ R89, R89, R8.reuse ;  /* 0x0000000859597220 */ /* 0x080fe20000410000 */
[-C--:B------:R-:W-:Y:S01]  /*fef0*/  FMUL.FTZ R92, R92, R8.reuse ;  /* 0x000000085c5c7220 */ /* 0x080fe20000410000 */
[-C--:B------:R-:W-:Y:S01]  /*ff00*/  FMUL.FTZ R93, R93, R8.reuse ;  /* 0x000000085d5d7220 */ /* 0x080fe20000410000 */
[-C--:B------:R-:W-:Y:S01]  /*ff10*/  FMUL.FTZ R96, R96, R8.reuse ;  /* 0x0000000860607220 */ /* 0x080fe20000410000 */
[----:B------:R-:W-:Y:S01]  /*ff20*/  FMUL.FTZ R97, R97, R8 ;  /* 0x0000000861617220 */ /* 0x000fe20000410000 */
[----:B---3--:R-:W-:Y:S01]  /*ff30*/  FMNMX.FTZ R6, R6, R12, !PT ;  /* 0x0000000c06067209 */ /* 0x008fe20007810000 */
[-C--:B------:R-:W-:Y:S01]  /*ff40*/  FMUL.FTZ R100, R100, R8.reuse ;  /* 0x0000000864647220 */ /* 0x080fe20000410000 */
[----:B------:R-:W3:Y:S01]  /*ff50*/  MUFU.EX2 R181, R181 ;  /* 0x000000b500b57308 */ /* 0x000ee20000000800 */
        /* <DEDUP_REMOVED lines=26> */
[----:B0-----:R-:W-:Y:S01]  /*10100*/  FMNMX.FTZ R6, R6, R12, !PT ;  /* 0x0000000c06067209 */ /* 0x001fe20007810000 */
[----:B------:R-:W-:-:S03]  /*10110*/  FADD.FTZ R3, R169, R3 ;  /* 0x00000003a9037221 */ /* 0x000fc60000010000 */
[----:B------:R-:W-:Y:S01]  /*10120*/  FSETP.NEU.FTZ.AND P2, PT, R6, -INF , PT ;  /* 0xff8000000600780b */ /* 0x000fe20003f5d000 */
[----:B------:R-:W-:-:S03]  /*10130*/  FADD.FTZ R3, R172, R3 ;  /* 0x00000003ac037221 */ /* 0x000fc60000010000 */
[----:B------:R-:W-:Y:S01]  /*10140*/  FSEL R12, R6, RZ, P2 ;  /* 0x000000ff060c7208 */ /* 0x000fe20001000000 */
[----:B-1----:R-:W-:-:S04]  /*10150*/  FADD.FTZ R3, R173, R3 ;  /* 0x00000003ad037221 */ /* 0x002fc80000010000 */
[----:B------:R-:W-:Y:S01]  /*10160*/  FADD.FTZ R12, -R12, R11 ;  /* 0x0000000b0c0c7221 */ /* 0x000fe20000010100 */
[----:B----4-:R-:W-:-:S03]  /*10170*/  FADD.FTZ R3, R176, R3 ;  /* 0x00000003b0037221 */ /* 0x010fc60000010000 */
[----:B------:R-:W-:Y:S01]  /*10180*/  FMUL.FTZ R11, R12, UR19 ;  /* 0x000000130c0b7c20 */ /* 0x000fe20008410000 */
[----:B------:R-:W-:Y:S02]  /*10190*/  IMAD.U32 R12, RZ, RZ, UR7 ;  /* 0x00000007ff0c7e24 */ /* 0x000fe4000f8e00ff */
[----:B--2---:R-:W-:Y:S01]  /*101a0*/  FADD.FTZ R3, R177, R3 ;  /* 0x00000003b1037221 */ /* 0x004fe20000010000 */
[----:B------:R-:W-:Y:S01]  /*101b0*/  UMOV UR7, UR37 ;  /* 0x0000002500077c82 */ /* 0x000fe20008000000 */
[----:B------:R-:W-:Y:S01]  /*101c0*/  @!P3 IMAD R12, R12, 0x40, R23 ;  /* 0x000000400c0cb824 */ /* 0x000fe200078e0217 */
[----:B------:R-:W0:Y:S01]  /*101d0*/  MUFU.EX2 R11, R11 ;  /* 0x0000000b000b7308 */ /* 0x000e220000000800 */
[----:B-----5:R-:W-:-:S03]  /*101e0*/  FADD.FTZ R3, R180, R3 ;  /* 0x00000003b4037221 */ /* 0x020fc60000010000 */
[----:B------:R-:W-:Y:S01]  /*101f0*/  @!P3 LEA R12, R12, UR41, 0x2 ;  /* 0x000000290c0cbc11 */ /* 0x000fe2000f8e10ff */
[----:B---3--:R-:W-:-:S04]  /*10200*/  FADD.FTZ R3, R181, R3 ;  /* 0x00000003b5037221 */ /* 0x008fc80000010000 */
[----:B------:R-:W-:Y:S04]  /*10210*/  @!P3 STS [R12+0x38400], R8 ;  /* 0x038400080c00b388 */ /* 0x000fe80000000800 */
        /* <DEDUP_REMOVED lines=14> */
[-C--:B------:R-:W-:Y:S01]  /*10300*/  FMUL.FTZ R50, R50, R11.reuse ;  /* 0x0000000b32327220 */ /* 0x080fe20000410000 */
[----:B------:R-:W-:Y:S01]  /*10310*/  FSEL R12, R12, RZ, P2 ;  /* 0x000000ff0c0c7208 */ /* 0x000fe20001000000 */
[-C--:B------:R-:W-:Y:S01]  /*10320*/  FMUL.FTZ R51, R51, R11.reuse ;  /* 0x0000000b33337220 */ /* 0x080fe20000410000 */
[-C--:B------:R-:W-:Y:S01]  /*10330*/  FMUL.FTZ R54, R54, R11.reuse ;  /* 0x0000000b36367220 */ /* 0x080fe20000410000 */
[-C--:B------:R-:W-:Y:S01]  /*10340*/  FMUL.FTZ R55, R55, R11.reuse ;  /* 0x0000000b37377220 */ /* 0x080fe20000410000 */
[-C--:B------:R-:W-:Y:S01]  /*10350*/  FMUL.FTZ R58, R58, R11.reuse ;  /* 0x0000000b3a3a7220 */ /* 0x080fe20000410000 */
        /* <DEDUP_REMOVED lines=41> */
[----:B0-----:R-:W-:Y:S01]  /*105f0*/  F2FP.BF16.F32.PACK_AB R153, R12, R13 ;  /* 0x0000000d0c99723e */ /* 0x001fe200000010ff */
[-C--:B------:R-:W-:Y:S01]  /*10600*/  FMUL.FTZ R99, R99, R11.reuse ;  /* 0x0000000b63637220 */ /* 0x080fe20000410000 */
[----:B-1----:R-:W-:Y:S01]  /*10610*/  F2FP.BF16.F32.PACK_AB R158, R165, R164 ;  /* 0x000000a4a59e723e */ /* 0x002fe200000010ff */
[-C--:B------:R-:W-:Y:S01]  /*10620*/  FMUL.FTZ R102, R102, R11.reuse ;  /* 0x0000000b66667220 */ /* 0x080fe20000410000 */
        /* <DEDUP_REMOVED lines=12> */
[----:B--2---:R-:W-:Y:S01]  /*106f0*/  F2FP.BF16.F32.PACK_AB R155, R15, R14 ;  /* 0x0000000e0f9b723e */ /* 0x004fe200000010ff */
        /* <DEDUP_REMOVED lines=15> */
[----:B-1----:R-:W-:Y:S01]  /*107f0*/  F2FP.BF16.F32.PACK_AB R157, R21, R20 ;  /* 0x00000014159d723e */ /* 0x002fe200000010ff */
[-C--:B------:R-:W-:Y:S01]  /*10800*/  FMUL.FTZ R143, R143, R11.reuse ;  /* 0x0000000b8f8f7220 */ /* 0x080fe20000410000 */
[-C--:B------:R-:W-:Y:S01]  /*10810*/  FMUL.FTZ R146, R146, R11.reuse ;  /* 0x0000000b92927220 */ /* 0x080fe20000410000 */
[-C--:B------:R-:W-:Y:S01]  /*10820*/  FMUL.FTZ R147, R147, R11.reuse ;  /* 0x0000000b93937220 */ /* 0x080fe20000410000 */
[-C--:B------:R-:W-:Y:S01]  /*10830*/  FMUL.FTZ R150, R150, R11.reuse ;  /* 0x0000000b96967220 */ /* 0x080fe20000410000 */
[----:B------:R-:W-:Y:S01]  /*10840*/  FMUL.FTZ R151, R151, R11 ;  /* 0x0000000b97977220 */ /* 0x000fe20000410000 */
[----:B------:R-:W-:Y:S01]  /*10850*/  FFMA.FTZ R4, R11, R4, R13 ;  /* 0x000000040b047223 */ /* 0x000fe2000001000d */
[----:B------:R-:W-:Y:S01]  /*10860*/  MUFU.EX2 R170, R170 ;  /* 0x000000aa00aa7308 */ /* 0x000fe20000000800 */
[C---:B------:R-:W-:Y:S01]  /*10870*/  ISETP.GT.AND P2, PT, R7.reuse, R191, PT ;  /* 0x000000bf0700720c */ /* 0x040fe20003f44270 */
[----:B------:R2:W-:Y:S01]  /*10880*/  STSM.16.M88.4 [R186+0x36400], R152 ;  /* 0x03640098ba007844 */ /* 0x0005e20000000200 */
[----:B------:R-:W-:Y:S01]  /*10890*/  FADD.FTZ R4, R12, R4 ;  /* 0x000000040c047221 */ /* 0x000fe20000010000 */
[----:B------:R-:W-:-:S02]  /*108a0*/  VIADD R7, R7, 0xffffffff ;  /* 0xffffffff07077836 */ /* 0x000fc40000000000 */
[----:B------:R-:W-:Y:S02]  /*108b0*/  IMAD.MOV.U32 R12, RZ, RZ, R5 ;  /* 0x000000ffff0c7224 */ /* 0x000fe400078e0005 */
[----:B------:R-:W-:Y:S01]  /*108c0*/  FADD.FTZ R4, R14, R4 ;  /* 0x000000040e047221 */ /* 0x000fe20000010000 */
[----:B------:R-:W1:Y:S01]  /*108d0*/  MUFU.EX2 R171, R171 ;  /* 0x000000ab00ab7308 */ /* 0x000e620000000800 */
[----:B0-----:R-:W-:Y:S01]  /*108e0*/  F2FP.BF16.F32.PACK_AB R159, R168, R9 ;  /* 0x00000009a89f723e */ /* 0x001fe200000010ff */
[----:B------:R-:W-:Y:S02]  /*108f0*/  IMAD.MOV.U32 R11, RZ, RZ, R6 ;  /* 0x000000ffff0b7224 */ /* 0x000fe400078e0006 */
[----:B------:R-:W-:Y:S02]  /*10900*/  FADD.FTZ R15, R15, R4 ;  /* 0x000000040f0f7221 */ /* 0x000fe40000010000 */
[----:B------:R2:W-:Y:S02]  /*10910*/  STSM.16.M88.4 [R187], R156 ;  /* 0x0000009cbb007844 */ /* 0x0005e40000000200 */
[----:B------:R-:W-:Y:S01]  /*10920*/  FADD.FTZ R20, R20, R15 ;  /* 0x0000000f14147221 */ /* 0x000fe20000010000 */
[----:B------:R-:W-:Y:S03]  /*10930*/  MUFU.EX2 R174, R174 ;  /* 0x000000ae00ae7308 */ /* 0x000fe60000000800 */
[----:B------:R-:W-:-:S04]  /*10940*/  FADD.FTZ R20, R21, R20 ;  /* 0x0000001415147221 */ /* 0x000fc80000010000 */
[----:B------:R-:W-:Y:S01]  /*10950*/  FADD.FTZ R9, R9, R20 ;  /* 0x0000001409097221 */ /* 0x000fe20000010000 */
[----:B------:R-:W0:Y:S01]  /*10960*/  MUFU.EX2 R175, R175 ;  /* 0x000000af00af7308 */ /* 0x000e220000000800 */
[----:B-1----:R-:W-:Y:S02]  /*10970*/  F2FP.BF16.F32.PACK_AB R161, R171, R170 ;  /* 0x000000aaaba1723e */ /* 0x002fe400000010ff */
[----:B------:R-:W-:-:S04]  /*10980*/  FADD.FTZ R9, R168, R9 ;  /* 0x00000009a8097221 */ /* 0x000fc80000010000 */
[----:B------:R-:W-:Y:S01]  /*10990*/  FADD.FTZ R170, R170, R9 ;  /* 0x00000009aaaa7221 */ /* 0x000fe20000010000 */
[----:B------:R-:W-:Y:S03]  /*109a0*/  MUFU.EX2 R178, R178 ;  /* 0x000000b200b27308 */ /* 0x000fe60000000800 */
[----:B------:R-:W-:-:S05]  /*109b0*/  FADD.FTZ R171, R171, R170 ;  /* 0x000000aaabab7221 */ /* 0x000fca0000010000 */
[----:B------:R-:W1:Y:S01]  /*109c0*/  MUFU.EX2 R179, R179 ;  /* 0x000000b300b37308 */ /* 0x000e620000000800 */
[----:B0-----:R-:W-:Y:S01]  /*109d0*/  F2FP.BF16.F32.PACK_AB R163, R175, R174 ;  /* 0x000000aeafa3723e */ /* 0x001fe200000010ff */
[----:B------:R-:W-:-:S04]  /*109e0*/  FADD.FTZ R174, R174, R171 ;  /* 0x000000abaeae7221 */ /* 0x000fc80000010000 */
[----:B------:R2:W-:Y:S01]  /*109f0*/  STSM.16.M88.4 [R189], R160 ;  /* 0x000000a0bd007844 */ /* 0x0005e20000000200 */
[----:B------:R-:W-:Y:S01]  /*10a00*/  FADD.FTZ R175, R175, R174 ;  /* 0x000000aeafaf7221 */ /* 0x000fe20000010000 */
[----:B------:R-:W0:Y:S08]  /*10a10*/  MUFU.EX2 R182, R182 ;  /* 0x000000b600b67308 */ /* 0x000e300000000800 */
[----:B------:R-:W3:Y:S01]  /*10a20*/  MUFU.EX2 R183, R183 ;  /* 0x000000b700b77308 */ /* 0x000ee20000000800 */
[----:B-1----:R-:W-:Y:S01]  /*10a30*/  F2FP.BF16.F32.PACK_AB R165, R179, R178 ;  /* 0x000000b2b3a5723e */ /* 0x002fe200000010ff */
[----:B------:R-:W-:-:S04]  /*10a40*/  FADD.FTZ R178, R178, R175 ;  /* 0x000000afb2b27221 */ /* 0x000fc80000010000 */
[----:B------:R-:W-:-:S04]  /*10a50*/  FADD.FTZ R179, R179, R178 ;  /* 0x000000b2b3b37221 */ /* 0x000fc80000010000 */
[----:B0-----:R-:W-:Y:S01]  /*10a60*/  FADD.FTZ R4, R182, R179 ;  /* 0x000000b3b6047221 */ /* 0x001fe20000010000 */
        /* <DEDUP_REMOVED lines=32> */
.L_x_3199:
[----:B------:R-:W0:Y:S01]  /*10c70*/  SHFL.BFLY PT, R0, R3, 0x2, 0x1f ;  /* 0x0c401f0003007f89 */ /* 0x000e2200000e0000 */
[----:B-1----:R-:W-:Y:S01]  /*10c80*/  IMAD.U32 R11, RZ, RZ, UR19 ;  /* 0x00000013ff0b7e24 */ /* 0x002fe2000f8e00ff */
[----:B------:R-:W-:Y:S06]  /*10c90*/  BAR.ARV 0x8, 0x100 ;  /* 0x0204000000007b1d */ /* 0x000fec0000002000 */
[----:B------:R-:W-:Y:S02]  /*10ca0*/  IMAD.MOV.U32 R20, RZ, RZ, -0x800000 ;  /* 0xff800000ff147424 */ /* 0x000fe400078e00ff */
[----:B------:R-:W-:Y:S01]  /*10cb0*/  BAR.SYNC.DEFER_BLOCKING 0xf, 0x100 ;  /* 0x03c4000000007b1d */ /* 0x000fe20000010000 */
[----:B------:R-:W-:Y:S01]  /*10cc0*/  ISETP.NE.AND P2, PT, R184, RZ, PT ;  /* 0x000000ffb800720c */ /* 0x000fe20003f45270 */
[----:B------:R-:W-:-:S04]  /*10cd0*/  VIADD R227, R227, 0x1 ;  /* 0x00000001e3e37836 */ /* 0x000fc80000000000 */
[----:B------:R-:W1:Y:S01]  /*10ce0*/  SHFL.BFLY PT, R9, R4, 0x2, 0x1f ;  /* 0x0c401f0004097f89 */ /* 0x000e6200000e0000 */
[----:B0-----:R-:W-:Y:S01]  /*10cf0*/  FADD.FTZ R0, R0, R3 ;  /* 0x0000000300007221 */ /* 0x001fe20000010000 */
[----:B------:R-:W-:-:S04]  /*10d00*/  IMAD.MOV.U32 R3, RZ, RZ, RZ ;  /* 0x000000ffff037224 */ /* 0x000fc800078e00ff */
[----:B------:R-:W2:Y:S01]  /*10d10*/  SHFL.BFLY PT, R7, R0, 0x1, 0x1f ;  /* 0x0c201f0000077f89 */ /* 0x000ea200000e0000 */
[----:B-1----:R-:W-:Y:S01]  /*10d20*/  FADD.FTZ R9, R9, R4 ;  /* 0x0000000409097221 */ /* 0x002fe20000010000 */
[----:B------:R-:W-:Y:S01]  /*10d30*/  IMAD.U32 R4, RZ, RZ, UR37 ;  /* 0x00000025ff047e24 */ /* 0x000fe2000f8e00ff */
[----:B------:R-:W-:-:S03]  /*10d40*/  UIADD3 UR37, UR37, 0x1, URZ ;  /* 0x0000000125257890 */ /* 0x000fc6000fffe03f */
[----:B------:R-:W0:Y:S01]  /*10d50*/  SHFL.BFLY PT, R8, R9, 0x1, 0x1f ;  /* 0x0c201f0009087f89 */ /* 0x000e2200000e0000 */
[----:B------:R-:W-:Y:S01]  /*10d60*/  @!P2 IMAD R4, R4, 0x40, R23 ;  /* 0x000000400404a824 */ /* 0x000fe200078e0217 */
[----:B------:R-:W-:Y:S01]  /*10d70*/  UISETP.NE.AND UP0, UPT, UR37, 0x2, UPT ;  /* 0x000000022500788c */ /* 0x000fe2000bf05270 */
[----:B--2---:R-:W-:-:S03]  /*10d80*/  FADD.FTZ R10, R0, R7 ;  /* 0x00000007000a7221 */ /* 0x004fc60000010000 */
[----:B------:R-:W-:Y:S01]  /*10d90*/  @!P2 LEA R4, R4, UR41, 0x2 ;  /* 0x000000290404ac11 */ /* 0x000fe2000f8e10ff */
[----:B------:R-:W-:Y:S01]  /*10da0*/  USEL UR4, URZ, 0x1, UP0 ;  /* 0x000000013f047887 */ /* 0x000fe20008000000 */
[----:B------:R-:W-:Y:S01]  /*10db0*/  FSETP.NE.FTZ.AND P0, PT, R10, RZ, PT ;  /* 0x000000ff0a00720b */ /* 0x000fe20003f15000 */
[----:B------:R-:W-:-:S04]  /*10dc0*/  USEL UR37, UR37, URZ, UP0 ;  /* 0x0000003f25257287 */ /* 0x000fc80008000000 */
[----:B------:R-:W-:-:S08]  /*10dd0*/  LOP3.LUT R2, R2, UR4, RZ, 0x3c, !PT ;  /* 0x0000000402027c12 */ /* 0x000fd0000f8e3cff */
[----:B------:R-:W1:Y:S01]  /*10de0*/  @P0 MUFU.LG2 R7, R10 ;  /* 0x0000000a00070308 */ /* 0x000e620000000c00 */
[----:B------:R-:W-:Y:S01]  /*10df0*/  @P0 FMUL.FTZ R0, R11, 0.69314718246459960938 ;  /* 0x3f3172180b000820 */ /* 0x000fe20000410000 */
[----:B0-----:R-:W-:-:S05]  /*10e00*/  FADD.FTZ R8, R9, R8 ;  /* 0x0000000809087221 */ /* 0x001fca0000010000 */
[----:B------:R-:W-:Y:S01]  /*10e10*/  FSETP.NE.FTZ.AND P1, PT, R8, RZ, PT ;  /* 0x000000ff0800720b */ /* 0x000fe20003f35000 */
[----:B------:R-:W0:Y:S01]  /*10e20*/  @P0 MUFU.RCP R3, R10 ;  /* 0x0000000a00030308 */ /* 0x000e220000001000 */
[----:B-1----:R-:W-:-:S04]  /*10e30*/  @P0 FMUL.FTZ R7, R7, 0.69314718246459960938 ;  /* 0x3f31721807070820 */ /* 0x002fc80000410000 */
[----:B------:R-:W-:Y:S01]  /*10e40*/  @P0 FFMA.FTZ R20, R0, R5, R7 ;  /* 0x0000000500140223 */ /* 0x000fe20000010007 */
[----:B------:R-:W-:-:S06]  /*10e50*/  IMAD.MOV.U32 R0, RZ, RZ, RZ ;  /* 0x000000ffff007224 */ /* 0x000fcc00078e00ff */
[----:B------:R-:W1:Y:S01]  /*10e60*/  @P1 MUFU.LG2 R5, R8 ;  /* 0x0000000800051308 */ /* 0x000e620000000c00 */
[----:B------:R-:W-:Y:S01]  /*10e70*/  PLOP3.LUT P0, PT, PT, PT, PT, 0x8, 0x0 ;  /* 0x000000000000781c */ /* 0x000fe20003f0e170 */
[----:B0-----:R-:W-:Y:S01]  /*10e80*/  @!P2 STS [R4+0x38400], R3 ;  /* 0x038400030400a388 */ /* 0x001fe20000000800 */
[-C--:B------:R-:W-:Y:S01]  /*10e90*/  FMUL.FTZ R24, R24, R3.reuse ;  /* 0x0000000318187220 */ /* 0x080fe20000410000 */
[-C--:B------:R-:W-:Y:S01]  /*10ea0*/  FMUL.FTZ R25, R25, R3.reuse ;  /* 0x0000000319197220 */ /* 0x080fe20000410000 */
[-C--:B------:R-:W-:Y:S01]  /*10eb0*/  FMUL.FTZ R28, R28, R3.reuse ;  /* 0x000000031c1c7220 */ /* 0x080fe20000410000 */
[-C--:B------:R-:W-:Y:S01]  /*10ec0*/  FMUL.FTZ R29, R29, R3.reuse ;  /* 0x000000031d1d7220 */ /* 0x080fe20000410000 */
[-C--:B------:R-:W-:Y:S01]  /*10ed0*/  FMUL.FTZ R32, R32, R3.reuse ;  /* 0x0000000320207220 */ /* 0x080fe20000410000 */
[----:B------:R-:W0:Y:S01]  /*10ee0*/  @P1 MUFU.RCP R0, R8 ;  /* 0x0000000800001308 */ /* 0x000e220000001000 */
        /* <DEDUP_REMOVED lines=63> */
[----:B------:R-:W-:-:S02]  /*112e0*/  IMAD.MOV.U32 R3, RZ, RZ, -0x800000 ;  /* 0xff800000ff037424 */ /* 0x000fc400078e00ff */
        /* <DEDUP_REMOVED lines=65> */
[----:B------:R-:W-:Y:S06]  /*11700*/  BAR.ARV 0xe, 0x100 ;  /* 0x0384000000007b1d */ /* 0x000fec0000002000 */
.L_x_3136:
[----:B------:R-:W0:Y:S08]  /*11710*/  S2UR UR4, SR_CgaCtaId ;  /* 0x00000000000479c3 */ /* 0x000e300000008800 */
[----:B------:R-:W-:Y:S01]  /*11720*/  BAR.SYNC.DEFER_BLOCKING 0x5, 0x180 ;  /* 0x0146000000007b1d */ /* 0x000fe20000010000 */
[----:B------:R-:W-:-:S05]  /*11730*/  SHF.R.U32.HI R0, RZ, 0x10, R195 ;  /* 0x00000010ff007819 */ /* 0x000fca00000116c3 */
[----:B------:R-:W-:Y:S01]  /*11740*/  UMOV UR41, 0x400 ;  /* 0x0000040000297882 */ /* 0x000fe20000000000 */
[----:B------:R-:W-:Y:S01]  /*11750*/  BSSY B0, `(.L_x_3217) ;  /* 0x0000480000007945 */ /* 0x000fe20003800000 */
[----:B0-----:R-:W-:-:S09]  /*11760*/  ULEA UR41, UR4, UR41, 0x18 ;  /* 0x0000002904297291 */ /* 0x001fd2000f8ec03f */
[----:B------:R-:W0:Y:S02]  /*11770*/  LDS.128 R4, [UR41+0x388d0] ;  /* 0x0388d029ff047984 */ /* 0x000e240008000c00 */
[----:B0-----:R-:W-:Y:S01]  /*11780*/  R2UR UR4, R7 ;  /* 0x00000000070472ca */ /* 0x001fe200000e0000 */
[----:B------:R-:W-:Y:S06]  /*11790*/  BAR.ARV 0x4, 0x180 ;  /* 0x0106000000007b1d */ /* 0x000fec0000002000 */
[----:B------:R-:W-:Y:S08]  /*117a0*/  @P0 BRA `(.L_x_3218) ;  /* 0x0000003800140947 */ /* 0x000ff00003800000 */
[----:B------:R-:W2:Y:S01]  /*117b0*/  LDL R8, [R1+0x68] ;  /* 0x0000680001087983 */ /* 0x000ea20000100800 */
[----:B------:R-:W0:Y:S01]  /*117c0*/  S2UR UR5, SR_SWINHI ;  /* 0x00000000000579c3 */ /* 0x000e220000002f00 */
[----:B------:R-:W-:Y:S01]  /*117d0*/  UMOV UR6, UR41 ;  /* 0x0000002900067c82 */ /* 0x000fe20008000000 */
[----:B0-----:R-:W-:Y:S01]  /*117e0*/  UMOV UR7, UR5 ;  /* 0x0000000500077c82 */ /* 0x001fe20008000000 */
[----:B------:R-:W-:Y:S02]  /*117f0*/  IMAD.U32 R16, RZ, RZ, UR6 ;  /* 0x00000006ff107e24 */ /* 0x000fe4000f8e00ff */
[----:B------:R-:W-:-:S03]  /*11800*/  IMAD.U32 R17, RZ, RZ, UR7 ;  /* 0x00000007ff117e24 */ /* 0x000fc6000f8e00ff */
        /* <DEDUP_REMOVED lines=11> */
[----:B------:R-:W-:Y:S02]  /*118c0*/  SHF.R.U64 R156, R156, 0x3, RZ ;  /* 0x000000039c9c7819 */ /* 0x000fe400000012ff */
[----:B------:R-:W-:Y:S02]  /*118d0*/  MOV R21, R8 ;  /* 0x0000000800157202 */ /* 0x000fe40000000f00 */
[----:B------:R-:W-:Y:S02]  /*118e0*/  LOP3.LUT R9, R152, 0x380, RZ, 0xc0, !PT ;  /* 0x0000038098097812 */ /* 0x000fe400078ec0ff */
[----:B------:R-:W-:-:S02]  /*118f0*/  SHF.R.U64 R13, R13, 0x3, RZ ;  /* 0x000000030d0d7819 */ /* 0x000fc400000012ff */
[----:B------:R-:W-:Y:S02]  /*11900*/  SHF.R.U64 R9, R9, 0x3, RZ ;  /* 0x0000000309097819 */ /* 0x000fe400000012ff */
[----:B------:R-:W-:Y:S01]  /*11910*/  LOP3.LUT R156, R156, R157, RZ, 0x3c, !PT ;  /* 0x0000009d9c9c7212 */ /* 0x000fe200078e3cff */
[--C-:B------:R-:W-:Y:S01]  /*11920*/  IMAD.X R157, RZ, RZ, R153.reuse, P2 ;  /* 0x000000ffff9d7224 */ /* 0x100fe200010e0699 */
[C---:B------:R-:W-:Y:S02]  /*11930*/  IADD3 R161, P0, R152.reuse, 0x6040, RZ ;  /* 0x0000604098a17810 */ /* 0x040fe40007f1e0ff */
[----:B------:R-:W-:Y:S01]  /*11940*/  LOP3.LUT R12, R13, R12, RZ, 0x3c, !PT ;  /* 0x0000000c0d0c7212 */ /* 0x000fe200078e3cff */
[--C-:B------:R-:W-:Y:S01]  /*11950*/  IMAD.X R13, RZ, RZ, R153.reuse, P5 ;  /* 0x000000ffff0d7224 */ /* 0x100fe200028e0699 */
[----:B------:R-:W-:Y:S01]  /*11960*/  LOP3.LUT R8, R9, R152, RZ, 0x3c, !PT ;  /* 0x0000009809087212 */ /* 0x000fe200078e3cff */
[----:B------:R-:W-:Y:S01]  /*11970*/  IMAD.MOV.U32 R9, RZ, RZ, R153 ;  /* 0x000000ffff097224 */ /* 0x000fe200078e0099 */
[----:B------:R-:W-:-:S02]  /*11980*/  IADD3 R10, P4, R152, 0x4040, RZ ;  /* 0x00004040980a7810 */ /* 0x000fc40007f9e0ff */
[----:B------:R-:W-:Y:S02]  /*11990*/  LOP3.LUT R160, R161, 0x380, RZ, 0xc0, !PT ;  /* 0x00000380a1a07812 */ /* 0x000fe400078ec0ff */
[----:B------:R-:W-:Y:S02]  /*119a0*/  MOV R7, R156 ;  /* 0x0000009c00077202 */ /* 0x000fe40000000f00 */
[----:B------:R-:W-:Y:S02]  /*119b0*/  MOV R157, R12 ;  /* 0x0000000c009d7202 */ /* 0x000fe40000000f00 */
[----:B------:R-:W-:Y:S02]  /*119c0*/  LOP3.LUT R11, R10, 0x380, RZ, 0xc0, !PT ;  /* 0x000003800a0b7812 */ /* 0x000fe400078ec0ff */
[----:B------:R-:W-:Y:S02]  /*119d0*/  MOV R12, R8 ;  /* 0x00000008000c7202 */ /* 0x000fe40000000f00 */
[----:B------:R-:W-:Y:S01]  /*119e0*/  IADD3 R163, P1, R152, 0x6020, RZ ;  /* 0x0000602098a37810 */ /* 0x000fe20007f3e0ff */
[----:B------:R-:W0:Y:S01]  /*119f0*/  LDC R9, c[0x0][0xbd4] ;  /* 0x0002f500ff097b82 */ /* 0x000e220000000800 */
[----:B------:R-:W-:-:S02]  /*11a00*/  SHF.R.U64 R160, R160, 0x3, RZ ;  /* 0x00000003a0a07819 */ /* 0x000fc400000012ff */
[----:B------:R-:W-:Y:S02]  /*11a10*/  SHF.R.U64 R11, R11, 0x3, RZ ;  /* 0x000000030b0b7819 */ /* 0x000fe400000012ff */
[----:B------:R-:W-:Y:S02]  /*11a20*/  LOP3.LUT R162, R163, 0x380, RZ, 0xc0, !PT ;  /* 0x00000380a3a27812 */ /* 0x000fe400078ec0ff */
[----:B------:R-:W-:Y:S01]  /*11a30*/  LOP3.LUT R160, R160, R161, RZ, 0x3c, !PT ;  /* 0x000000a1a0a07212 */ /* 0x000fe200078e3cff */
[--C-:B------:R-:W-:Y:S01]  /*11a40*/  IMAD.X R161, RZ, RZ, R153.reuse, P0 ;  /* 0x000000ffffa17224 */ /* 0x100fe200000e0699 */
[----:B------:R-:W-:Y:S02]  /*11a50*/  IADD3 R154, P0, R152, 0x2060, RZ ;  /* 0x00002060989a7810 */ /* 0x000fe40007f1e0ff */
[----:B------:R-:W-:Y:S01]  /*11a60*/  LOP3.LUT R10, R11, R10, RZ, 0x3c, !PT ;  /* 0x0000000a0b0a7212 */ /* 0x000fe200078e3cff */
[----:B------:R-:W-:Y:S01]  /*11a70*/  IMAD.X R11, RZ, RZ, R153, P4 ;  /* 0x000000ffff0b7224 */ /* 0x000fe200020e0699 */
[----:B------:R-:W-:-:S02]  /*11a80*/  SHF.R.U64 R162, R162, 0x3, RZ ;  /* 0x00000003a2a27819 */ /* 0x000fc400000012ff */
[----:B------:R-:W-:Y:S02]  /*11a90*/  LOP3.LUT R155, R154, 0x380, RZ, 0xc0, !PT ;  /* 0x000003809a9b7812 */ /* 0x000fe400078ec0ff */
[----:B------:R-:W-:Y:S02]  /*11aa0*/  IADD3 R159, P6, R152, 0x6060, RZ ;  /* 0x00006060989f7810 */ /* 0x000fe40007fde0ff */
[----:B------:R-:W-:Y:S01]  /*11ab0*/  LOP3.LUT R162, R162, R163, RZ, 0x3c, !PT ;  /* 0x000000a3a2a27212 */ /* 0x000fe200078e3cff */
[----:B------:R-:W-:Y:S01]  /*11ac0*/  IMAD.X R163, RZ, RZ, R153, P1 ;  /* 0x000000ffffa37224 */ /* 0x000fe200008e0699 */
[----:B------:R-:W-:Y:S02]  /*11ad0*/  MOV R156, R10 ;  /* 0x0000000a009c7202 */ /* 0x000fe40000000f00 */
[----:B------:R-:W-:Y:S02]  /*11ae0*/  SHF.R.U64 R155, R155, 0x3, RZ ;  /* 0x000000039b9b7819 */ /* 0x000fe400000012ff */
[----:B------:R-:W-:-:S02]  /*11af0*/  IADD3 R11, P1, R152, 0x2040, RZ ;  /* 0x00002040980b7810 */ /* 0x000fc40007f3e0ff */
[----:B------:R-:W-:Y:S02]  /*11b00*/  LOP3.LUT R158, R159, 0x380, RZ, 0xc0, !PT ;  /* 0x000003809f9e7812 */ /* 0x000fe400078ec0ff */
[----:B------:R-:W-:Y:S01]  /*11b10*/  LOP3.LUT R154, R155, R154, RZ, 0x3c, !PT ;  /* 0x0000009a9b9a7212 */ /* 0x000fe200078e3cff */
[----:B------:R-:W-:Y:S01]  /*11b20*/  IMAD.X R155, RZ, RZ, R153, P0 ;  /* 0x000000ffff9b7224 */ /* 0x000fe200000e0699 */
[----:B------:R-:W-:Y:S02]  /*11b30*/  LOP3.LUT R8, R11, 0x380, RZ, 0xc0, !PT ;  /* 0x000003800b087812 */ /* 0x000fe400078ec0ff */
[----:B------:R-:W-:Y:S02]  /*11b40*/  SHF.R.U64 R158, R158, 0x3, RZ ;  /* 0x000000039e9e7819 */ /* 0x000fe400000012ff */
[----:B------:R-:W-:Y:S02]  /*11b50*/  ISETP.NE.AND P0, PT, R0, RZ, PT ;  /* 0x000000ff0000720c */ /* 0x000fe40003f05270 */
[----:B------:R-:W-:-:S02]  /*11b60*/  SHF.R.U64 R8, R8, 0x3, RZ ;  /* 0x0000000308087819 */ /* 0x000fc400000012ff */
[----:B------:R-:W-:Y:S01]  /*11b70*/  LOP3.LUT R158, R158, R159, RZ, 0x3c, !PT ;  /* 0x0000009f9e9e7212 */ /* 0x000fe200078e3cff */
[--C-:B------:R-:W-:Y:S01]  /*11b80*/  IMAD.X R159, RZ, RZ, R153.reuse, P6 ;  /* 0x000000ffff9f7224 */ /* 0x100fe200030e0699 */
[----:B0-----:R-:W-:Y:S01]  /*11b90*/  SEL R0, R0, R9, P0 ;  /* 0x0000000900007207 */ /* 0x001fe20000000000 */
[----:B------:R-:W-:Y:S01]  /*11ba0*/  IMAD.X R9, RZ, RZ, R153, P1 ;  /* 0x000000ffff097224 */ /* 0x000fe200008e0699 */
[----:B------:R-:W-:Y:S02]  /*11bb0*/  IADD3 R14, P6, R152, 0x4000, RZ ;  /* 0x00004000980e7810 */ /* 0x000fe40007fde0ff */
[----:B------:R-:W-:Y:S02]  /*11bc0*/  LOP3.LUT R8, R8, R11, RZ, 0x3c, !PT ;  /* 0x0000000b08087212 */ /* 0x000fe400078e3cff */
[----:B------:R-:W-:Y:S02]  /*11bd0*/  MOV R4, R162 ;  /* 0x000000a200047202 */ /* 0x000fe40000000f00 */
[----:B------:R-:W-:-:S02]  /*11be0*/  LOP3.LUT R15, R14, 0x380, RZ, 0xc0, !PT ;  /* 0x000003800e0f7812 */ /* 0x000fc400078ec0ff */
[----:B------:R-:W-:Y:S02]  /*11bf0*/  MOV R162, R8 ;  /* 0x0000000800a27202 */ /* 0x000fe40000000f00 */
[----:B------:R-:W-:Y:S02]  /*11c00*/  IADD3 R9, P0, R152, 0x2020, RZ ;  /* 0x0000202098097810 */ /* 0x000fe40007f1e0ff */
[----:B------:R-:W-:Y:S02]  /*11c10*/  SHF.R.U64 R15, R15, 0x3, RZ ;  /* 0x000000030f0f7819 */ /* 0x000fe400000012ff */
[----:B------:R-:W-:Y:S02]  /*11c20*/  LOP3.LUT R8, R9, 0x380, RZ, 0xc0, !PT ;  /* 0x0000038009087812 */ /* 0x000fe400078ec0ff */
[----:B------:R-:W-:Y:S01]  /*11c30*/  LOP3.LUT R14, R15, R14, RZ, 0x3c, !PT ;  /* 0x0000000e0f0e7212 */ /* 0x000fe200078e3cff */
[----:B------:R-:W-:Y:S01]  /*11c40*/  IMAD.X R15, RZ, RZ, R153, P6 ;  /* 0x000000ffff0f7224 */ /* 0x000fe200030e0699 */
[----:B------:R-:W-:-:S02]  /*11c50*/  SHF.R.U64 R8, R8, 0x3, RZ ;  /* 0x0000000308087819 */ /* 0x000fc400000012ff */
[----:B------:R-:W-:Y:S02]  /*11c60*/  MOV R159, R158 ;  /* 0x0000009e009f7202 */ /* 0x000fe40000000f00 */
[----:B------:R-:W-:Y:S01]  /*11c70*/  LOP3.LUT R8, R8, R9, RZ, 0x3c, !PT ;  /* 0x0000000908087212 */ /* 0x000fe200078e3cff */
[----:B------:R-:W-:Y:S01]  /*11c80*/  IMAD.X R9, RZ, RZ, R153, P0 ;  /* 0x000000ffff097224 */ /* 0x000fe200000e0699 */
[----:B------:R-:W-:Y:S02]  /*11c90*/  MOV R158, R14 ;  /* 0x0000000e009e7202 */ /* 0x000fe40000000f00 */
[----:B------:R-:W-:Y:S02]  /*11ca0*/  IADD3 R14, P0, R152, 0x20, RZ ;  /* 0x00000020980e7810 */ /* 0x000fe40007f1e0ff */
[----:B------:R-:W-:Y:S02]  /*11cb0*/  MOV R163, R8 ;  /* 0x0000000800a37202 */ /* 0x000fe40000000f00 */
[----:B------:R-:W-:-:S02]  /*11cc0*/  LOP3.LUT R13, R14, 0x380, RZ, 0xc0, !PT ;  /* 0x000003800e0d7812 */ /* 0x000fc400078ec0ff */
[----:B------:R-:W-:Y:S02]  /*11cd0*/  F2FP.BF16.F32.PACK_AB R8, R25, R24 ;  /* 0x000000181908723e */ /* 0x000fe400000010ff */
[----:B------:R-:W-:Y:S02]  /*11ce0*/  F2FP.BF16.F32.PACK_AB R9, R27, R26 ;  /* 0x0000001a1b09723e */ /* 0x000fe400000010ff */
[----:B------:R-:W-:Y:S02]  /*11cf0*/  F2FP.BF16.F32.PACK_AB R10, R29, R28 ;  /* 0x0000001c1d0a723e */ /* 0x000fe400000010ff */
[----:B------:R-:W-:Y:S02]  /*11d00*/  F2FP.BF16.F32.PACK_AB R11, R31, R30 ;  /* 0x0000001e1f0b723e */ /* 0x000fe400000010ff */
[----:B------:R-:W-:Y:S02]  /*11d10*/  SHF.R.U64 R13, R13, 0x3, RZ ;  /* 0x000000030d0d7819 */ /* 0x000fe400000012ff */
[----:B------:R-:W-:Y:S01]  /*11d20*/  F2FP.BF16.F32.PACK_AB R15, R39, R38 ;  /* 0x00000026270f723e */ /* 0x000fe200000010ff */
[----:B------:R0:W-:Y:S01]  /*11d30*/  STSM.16.M88.4 [R12], R8 ;  /* 0x000000080c007844 */ /* 0x0001e20000000200 */
[----:B------:R-:W-:-:S02]  /*11d40*/  MOV R160, R160 ;  /* 0x000000a000a07202 */ /* 0x000fc40000000f00 */
[----:B------:R-:W-:Y:S02]  /*11d50*/  MOV R161, R154 ;  /* 0x0000009a00a17202 */ /* 0x000fe40000000f00 */
[----:B------:R-:W-:Y:S01]  /*11d60*/  F2FP.BF16.F32.PACK_AB R155, R71, R70 ;  /* 0x00000046479b723e */ /* 0x000fe200000010ff */
[----:B0-----:R-:W-:Y:S01]  /*11d70*/  IMAD.X R9, RZ, RZ, R153, P0 ;  /* 0x000000ffff097224 */ /* 0x001fe200000e0699 */
[----:B------:R-:W-:Y:S02]  /*11d80*/  LOP3.LUT R8, R13, R14, RZ, 0x3c, !PT ;  /* 0x0000000e0d087212 */ /* 0x000fe400078e3cff */
[----:B------:R-:W-:Y:S02]  /*11d90*/  IADD3 R10, P0, R152, 0x40, RZ ;  /* 0x00000040980a7810 */ /* 0x000fe40007f1e0ff */
[----:B------:R-:W-:Y:S02]  /*11da0*/  MOV R8, R8 ;  /* 0x0000000800087202 */ /* 0x000fe40000000f00 */
[----:B------:R-:W-:-:S02]  /*11db0*/  LOP3.LUT R9, R10, 0x380, RZ, 0xc0, !PT ;  /* 0x000003800a097812 */ /* 0x000fc400078ec0ff */
[----:B------:R-:W-:Y:S02]  /*11dc0*/  F2FP.BF16.F32.PACK_AB R12, R33, R32 ;  /* 0x00000020210c723e */ /* 0x000fe400000010ff */
[----:B------:R-:W-:Y:S02]  /*11dd0*/  F2FP.BF16.F32.PACK_AB R13, R35, R34 ;  /* 0x00000022230d723e */ /* 0x000fe400000010ff */
[----:B------:R-:W-:Y:S02]  /*11de0*/  F2FP.BF16.F32.PACK_AB R14, R37, R36 ;  /* 0x00000024250e723e */ /* 0x000fe400000010ff */
[----:B------:R-:W-:Y:S02]  /*11df0*/  SHF.R.U64 R9, R9, 0x3, RZ ;  /* 0x0000000309097819 */ /* 0x000fe400000012ff */
[----:B------:R-:W-:Y:S01]  /*11e00*/  F2FP.BF16.F32.PACK_AB R11, R47, R46 ;  /* 0x0000002e2f0b723e */ /* 0x000fe200000010ff */
[----:B------:R0:W-:Y:S02]  /*11e10*/  STSM.16.M88.4 [R8], R12 ;  /* 0x0000000c08007844 */ /* 0x0001e40000000200 */
[----:B0-----:R-:W-:Y:S01]  /*11e20*/  LOP3.LUT R8, R9, R10, RZ, 0x3c, !PT ;  /* 0x0000000a09087212 */ /* 0x001fe200078e3cff */
[----:B------:R-:W-:Y:S01]  /*11e30*/  IMAD.X R9, RZ, RZ, R153, P0 ;  /* 0x000000ffff097224 */ /* 0x000fe200000e0699 */
[----:B------:R-:W-:-:S02]  /*11e40*/  IADD3 R14, P0, R152, 0x2000, RZ ;  /* 0x00002000980e7810 */ /* 0x000fc40007f1e0ff */
[----:B------:R-:W-:Y:S02]  /*11e50*/  F2FP.BF16.F32.PACK_AB R10, R45, R44 ;  /* 0x0000002c2d0a723e */ /* 0x000fe400000010ff */
[----:B------:R-:W-:Y:S02]  /*11e60*/  MOV R12, R8 ;  /* 0x00000008000c7202 */ /* 0x000fe40000000f00 */
[----:B------:R-:W-:Y:S02]  /*11e70*/  F2FP.BF16.F32.PACK_AB R8, R41, R40 ;  /* 0x000000282908723e */ /* 0x000fe400000010ff */
[----:B------:R-:W-:Y:S02]  /*11e80*/  F2FP.BF16.F32.PACK_AB R9, R43, R42 ;  /* 0x0000002a2b09723e */ /* 0x000fe400000010ff */
[----:B------:R-:W-:Y:S02]  /*11e90*/  LOP3.LUT R13, R14, 0x380, RZ, 0xc0, !PT ;  /* 0x000003800e0d7812 */ /* 0x000fe400078ec0ff */
[----:B------:R-:W-:Y:S01]  /*11ea0*/  F2FP.BF16.F32.PACK_AB R15, R63, R62 ;  /* 0x0000003e3f0f723e */ /* 0x000fe200000010ff */
[----:B------:R0:W-:Y:S01]  /*11eb0*/  STSM.16.M88.4 [R12], R8 ;  /* 0x000000080c007844 */ /* 0x0001e20000000200 */
[----:B------:R-:W-:-:S02]  /*11ec0*/  SHF.R.U64 R13, R13, 0x3, RZ ;  /* 0x000000030d0d7819 */ /* 0x000fc400000012ff */
[----:B0-----:R-:W-:Y:S01]  /*11ed0*/  IADD3 R10, P1, R152, 0x60, RZ ;  /* 0x00000060980a7810 */ /* 0x001fe20007f3e0ff */
[--C-:B------:R-:W-:Y:S01]  /*11ee0*/  IMAD.X R9, RZ, RZ, R153.reuse, P0 ;  /* 0x000000ffff097224 */ /* 0x100fe200000e0699 */
[----:B------:R-:W-:Y:S02]  /*11ef0*/  LOP3.LUT R8, R13, R14, RZ, 0x3c, !PT ;  /* 0x0000000e0d087212 */ /* 0x000fe400078e3cff */
[----:B------:R-:W-:Y:S01]  /*11f00*/  LOP3.LUT R13, R10, 0x380, RZ, 0xc0, !PT ;  /* 0x000003800a0d7812 */ /* 0x000fe200078ec0ff */
[----:B------:R-:W-:Y:S01]  /*11f10*/  IMAD.X R153, RZ, RZ, R153, P1 ;  /* 0x000000ffff997224 */ /* 0x000fe200008e0699 */
[----:B------:R-:W-:Y:S02]  /*11f20*/  MOV R154, R8 ;  /* 0x00000008009a7202 */ /* 0x000fe40000000f00 */
[----:B------:R-:W-:Y:S02]  /*11f30*/  SHF.R.U64 R13, R13, 0x3, RZ ;  /* 0x000000030d0d7819 */ /* 0x000fe400000012ff */
[----:B------:R-:W-:-:S02]  /*11f40*/  F2FP.BF16.F32.PACK_AB R8, R49, R48 ;  /* 0x000000303108723e */ /* 0x000fc400000010ff */
[----:B------:R-:W-:Y:S02]  /*11f50*/  LOP3.LUT R152, R13, R10, RZ, 0x3c, !PT ;  /* 0x0000000a0d987212 */ /* 0x000fe400078e3cff */
[----:B------:R-:W-:Y:S02]  /*11f60*/  F2FP.BF16.F32.PACK_AB R9, R51, R50 ;  /* 0x000000323309723e */ /* 0x000fe400000010ff */
[----:B------:R-:W-:Y:S02]  /*11f70*/  MOV R152, R152 ;  /* 0x0000009800987202 */ /* 0x000fe40000000f00 */
[----:B------:R-:W-:Y:S02]  /*11f80*/  F2FP.BF16.F32.PACK_AB R10, R53, R52 ;  /* 0x00000034350a723e */ /* 0x000fe400000010ff */
[----:B------:R-:W-:Y:S02]  /*11f90*/  F2FP.BF16.F32.PACK_AB R11, R55, R54 ;  /* 0x00000036370b723e */ /* 0x000fe400000010ff */
[----:B------:R-:W-:-:S02]  /*11fa0*/  F2FP.BF16.F32.PACK_AB R12, R57, R56 ;  /* 0x00000038390c723e */ /* 0x000fc400000010ff */
[----:B------:R-:W-:Y:S01]  /*11fb0*/  F2FP.BF16.F32.PACK_AB R13, R59, R58 ;  /* 0x0000003a3b0d723e */ /* 0x000fe200000010ff */
[----:B------:R0:W-:Y:S01]  /*11fc0*/  STSM.16.M88.4 [R152], R8 ;  /* 0x0000000898007844 */ /* 0x0001e20000000200 */
[----:B------:R-:W-:Y:S02]  /*11fd0*/  F2FP.BF16.F32.PACK_AB R14, R61, R60 ;  /* 0x0000003c3d0e723e */ /* 0x000fe400000010ff */
[----:B------:R-:W-:-:S03]  /*11fe0*/  F2FP.BF16.F32.PACK_AB R153, R67, R66 ;  /* 0x000000424399723e */ /* 0x000fc600000010ff */
[----:B------:R1:W-:Y:S01]  /*11ff0*/  STSM.16.M88.4 [R154], R12 ;  /* 0x0000000c9a007844 */ /* 0x0003e20000000200 */
[----:B0-----:R-:W-:Y:S02]  /*12000*/  F2FP.BF16.F32.PACK_AB R152, R65, R64 ;  /* 0x000000404198723e */ /* 0x001fe400000010ff */
[----:B------:R-:W-:Y:S02]  /*12010*/  F2FP.BF16.F32.PACK_AB R8, R73, R72 ;  /* 0x000000484908723e */ /* 0x000fe400000010ff */
[----:B------:R-:W-:Y:S02]  /*12020*/  F2FP.BF16.F32.PACK_AB R9, R75, R74 ;  /* 0x0000004a4b09723e */ /* 0x000fe400000010ff */
[----:B-1----:R-:W-:Y:S02]  /*12030*/  F2FP.BF16.F32.PACK_AB R154, R69, R68 ;  /* 0x00000044459a723e */ /* 0x002fe400000010ff */
[----:B------:R-:W-:Y:S02]  /*12040*/  F2FP.BF16.F32.PACK_AB R10, R77, R76 ;  /* 0x0000004c4d0a723e */ /* 0x000fe400000010ff */
[----:B------:R-:W-:Y:S01]  /*12050*/  F2FP.BF16.F32.PACK_AB R11, R79, R78 ;  /* 0x0000004e4f0b723e */ /* 0x000fe200000010ff */
[----:B------:R0:W-:Y:S01]  /*12060*/  STSM.16.M88.4 [R163], R152 ;  /* 0x00000098a3007844 */ /* 0x0001e20000000200 */
[----:B------:R-:W-:-:S02]  /*12070*/  F2FP.BF16.F32.PACK_AB R12, R81, R80 ;  /* 0x00000050510c723e */ /* 0x000fc400000010ff */
        /* <DEDUP_REMOVED lines=44> */
[----:B-1----:R-:W0:Y:S04]  /*12340*/  LDC.64 R12, c[0x0][0xd08] ;  /* 0x00034200ff0c7b82 */ /* 0x002e280000000a00 */
[----:B------:R1:W-:Y:S04]  /*12350*/  STSM.16.M88.4 [R159], R8 ;  /* 0x000000089f007844 */ /* 0x0003e80000000200 */
[----:B-1----:R-:W1:Y:S08]  /*12360*/  LDC.64 R8, c[0x0][0xd00] ;  /* 0x00034000ff087b82 */ /* 0x002e700000000a00 */
[----:B------:R-:W-:Y:S01]  /*12370*/  BAR.SYNC.DEFER_BLOCKING 0x1, 0x100 ;  /* 0x0044000000007b1d */ /* 0x000fe20000010000 */
[----:B0-----:R-:W-:-:S04]  /*12380*/  ISETP.NE.U32.AND P0, PT, R12, RZ, PT ;  /* 0x000000ff0c00720c */ /* 0x001fc80003f05070 */
[----:B------:R-:W-:-:S03]  /*12390*/  ISETP.NE.AND.EX P0, PT, R13, RZ, PT, P0 ;  /* 0x000000ff0d00720c */ /* 0x000fc60003f05300 */
[----:B------:R-:W0:Y:S10]  /*123a0*/  LDC.64 R12, c[0x0][0xd00] ;  /* 0x00034000ff0c7b82 */ /* 0x000e340000000a00 */
[----:B------:R-:W2:Y:S01]  /*123b0*/  @P0 LDC.64 R10, c[0x0][0xd08] ;  /* 0x00034200ff0a0b82 */ /* 0x000ea20000000a00 */
[----:B-1----:R-:W-:-:S04]  /*123c0*/  ISETP.NE.U32.AND P1, PT, R8, RZ, PT ;  /* 0x000000ff0800720c */ /* 0x002fc80003f25070 */
[----:B------:R-:W-:Y:S01]  /*123d0*/  ISETP.NE.AND.EX P1, PT, R9, RZ, PT, P1 ;  /* 0x000000ff0900720c */ /* 0x000fe20003f25310 */
[----:B------:R-:W-:Y:S02]  /*123e0*/  IMAD.MOV.U32 R4, RZ, RZ, RZ ;  /* 0x000000ffff047224 */ /* 0x000fe400078e00ff */
[----:B--2---:R-:W-:-:S05]  /*123f0*/  @P0 IMAD.WIDE R10, R193, 0x4, R10 ;  /* 0x00000004c10a0825 */ /* 0x004fca00078e020a */
[----:B------:R0:W2:Y:S02]  /*12400*/  @P0 LDG.E R7, desc[UR38][R10.64] ;  /* 0x000000260a070981 */ /* 0x0000a4000c1e1900 */
[----:B0-----:R-:W-:-:S05]  /*12410*/  IMAD.WIDE R10, R193, 0x4, R12 ;  /* 0x00000004c10a7825 */ /* 0x001fca00078e020c */
        /* <DEDUP_REMOVED lines=10> */
.L_x_3219:
[----:B------:R-:W0:Y:S01]  /*124c0*/  SHFL.IDX PT, R7, R228, RZ, 0x1f ;  /* 0x00001fffe4077589 */ /* 0x000e2200000e0000 */
[----:B------:R-:W-:Y:S02]  /*124d0*/  LOP3.LUT R195, R195, 0xff, RZ, 0xc0, !PT ;  /* 0x000000ffc3c37812 */ /* 0x000fe400078ec0ff */
[----:B0-----:R-:W-:Y:S02]  /*124e0*/  ISETP.NE.AND P0, PT, R7, RZ, PT ;  /* 0x000000ff0700720c */ /* 0x001fe40003f05270 */
[----:B-----5:R-:W-:-:S11]  /*124f0*/  SHF.R.S32.HI R7, RZ, 0x1f, R4 ;  /* 0x0000001fff077819 */ /* 0x020fd60000011404 */
[----:B------:R-:W-:Y:S05]  /*12500*/  @P0 BRA `(.L_x_3220) ;  /* 0x0000000000f80947 */ /* 0x000fea0003800000 */
[----:B------:R-:W2:Y:S01]  /*12510*/  LDL R155, [R1+0x64] ;  /* 0x00006400019b7983 */ /* 0x000ea20000100800 */
[----:B------:R-:W0:Y:S01]  /*12520*/  LDC R154, c[0x0][0xce8] ;  /* 0x00033a00ff9a7b82 */ /* 0x000e220000000800 */
[----:B------:R-:W-:Y:S01]  /*12530*/  IMAD.MOV.U32 R14, RZ, RZ, 0xab8 ;  /* 0x00000ab8ff0e7424 */ /* 0x000fe200078e00ff */
[----:B------:R-:W-:Y:S02]  /*12540*/  ISETP.GT.AND P1, PT, R0, 0x1, PT ;  /* 0x000000010000780c */ /* 0x000fe40003f24270 */
[----:B------:R-:W-:Y:S02]  /*12550*/  ISETP.NE.U32.AND P0, PT, R8, RZ, PT ;  /* 0x000000ff0800720c */ /* 0x000fe40003f05070 */
[----:B------:R-:W-:Y:S02]  /*12560*/  SEL R14, R14, 0xa78, P1 ;  /* 0x00000a780e0e7807 */ /* 0x000fe40000800000 */
[----:B------:R-:W-:Y:S02]  /*12570*/  ISETP.NE.AND.EX P0, PT, R9, RZ, PT, P0 ;  /* 0x000000ff0900720c */ /* 0x000fe40003f05300 */
[----:B------:R-:W1:Y:S01]  /*12580*/  LDC.64 R12, c[0x0][R14+0x220] ;  /* 0x000088000e0c7b82 */ /* 0x000e620000000a00 */
[----:B------:R-:W-:-:S02]  /*12590*/  SHF.R.S32.HI R15, RZ, 0x1f, R193 ;  /* 0x0000001fff0f7819 */ /* 0x000fc400000114c1 */
[----:B------:R-:W-:Y:S02]  /*125a0*/  SEL R153, R193, RZ, !P0 ;  /* 0x000000ffc1997207 */ /* 0x000fe40004000000 */
[----:B------:R-:W-:-:S03]  /*125b0*/  SEL R15, R15, RZ, !P0 ;  /* 0x000000ff0f0f7207 */ /* 0x000fc60004000000 */
[----:B------:R-:W3:Y:S01]  /*125c0*/  LDC.64 R10, c[0x0][R14+0x218] ;  /* 0x000086000e0a7b82 */ /* 0x000ee20000000a00 */
[----:B0-----:R-:W-:Y:S01]  /*125d0*/  ISETP.NE.AND P2, PT, R154, 0x1, PT ;  /* 0x000000019a00780c */ /* 0x001fe20003f45270 */
[----:B-1----:R-:W-:-:S12]  /*125e0*/  IMAD R13, R13, R153, RZ ;  /* 0x000000990d0d7224 */ /* 0x002fd800078e02ff */
[----:B------:R-:W0:Y:S01]  /*125f0*/  @P2 LDC R21, c[0x0][0xcec] ;  /* 0x00033b00ff152b82 */ /* 0x000e220000000800 */
[C---:B------:R-:W-:Y:S02]  /*12600*/  IMAD R15, R12.reuse, R15, R13 ;  /* 0x0000000f0c0f7224 */ /* 0x040fe400078e020d */
[----:B------:R-:W-:-:S04]  /*12610*/  IMAD.WIDE.U32 R12, R12, R153, RZ ;  /* 0x000000990c0c7225 */ /* 0x000fc800078e00ff */
[-C--:B---3--:R-:W-:Y:S01]  /*12620*/  IMAD R153, R11, R192.reuse, RZ ;  /* 0x000000c00b997224 */ /* 0x088fe200078e02ff */
[----:B------:R-:W1:Y:S01]  /*12630*/  @P2 LDC R152, c[0x0][0xcf0] ;  /* 0x00033c00ff982b82 */ /* 0x000e620000000800 */
[----:B------:R-:W-:-:S04]  /*12640*/  IMAD.WIDE.U32 R10, R10, R192, RZ ;  /* 0x000000c00a0a7225 */ /* 0x000fc800078e00ff */
[----:B------:R-:W-:Y:S01]  /*12650*/  IMAD.IADD R13, R13, 0x1, R15 ;  /* 0x000000010d0d7824 */ /* 0x000fe200078e020f */
[----:B------:R-:W-:Y:S01]  /*12660*/  IADD3 R12, P0, P3, R12, R10, R4 ;  /* 0x0000000a0c0c7210 */ /* 0x000fe20007b1e004 */
[----:B------:R-:W-:Y:S02]  /*12670*/  IMAD.IADD R15, R190, 0x1, R185 ;  /* 0x00000001be0f7824 */ /* 0x000fe400078e02b9 */
[----:B------:R-:W-:Y:S02]  /*12680*/  IMAD.IADD R156, R11, 0x1, R153 ;  /* 0x000000010b9c7824 */ /* 0x000fe400078e0299 */
[----:B0-----:R-:W-:-:S04]  /*12690*/  @P2 IMAD.HI.U32 R11, R15, R21, RZ ;  /* 0x000000150f0b2227 */ /* 0x001fc800078e00ff */
[----:B------:R-:W-:Y:S01]  /*126a0*/  IMAD.MOV.U32 R21, RZ, RZ, R15 ;  /* 0x000000ffff157224 */ /* 0x000fe200078e000f */
[----:B-1----:R-:W-:Y:S02]  /*126b0*/  @P2 SHF.R.U32.HI R21, RZ, R152, R11 ;  /* 0x00000098ff152219 */ /* 0x002fe4000001160b */
[----:B------:R-:W0:Y:S01]  /*126c0*/  LDC.64 R10, c[0x0][R14+0x228] ;  /* 0x00008a000e0a7b82 */ /* 0x000e220000000a00 */
[----:B------:R-:W-:Y:S02]  /*126d0*/  IADD3.X R152, R13, R156, R7, P0, P3 ;  /* 0x0000009c0d987210 */ /* 0x000fe400007e6407 */
[----:B------:R-:W-:-:S05]  /*126e0*/  SEL R13, R195, RZ, P1 ;  /* 0x000000ffc30d7207 */ /* 0x000fca0000800000 */
[-C--:B0-----:R-:W-:Y:S02]  /*126f0*/  IMAD R153, R11, R13.reuse, RZ ;  /* 0x0000000d0b997224 */ /* 0x081fe400078e02ff */
[----:B------:R-:W-:-:S04]  /*12700*/  IMAD.WIDE.U32 R10, R10, R13, RZ ;  /* 0x0000000d0a0a7225 */ /* 0x000fc800078e00ff */
[----:B------:R-:W-:Y:S01]  /*12710*/  IMAD.IADD R11, R11, 0x1, R153 ;  /* 0x000000010b0b7824 */ /* 0x000fe200078e0299 */
[----:B------:R-:W-:Y:S01]  /*12720*/  IADD3 R10, P0, P2, R21, R12, R10 ;  /* 0x0000000c150a7210 */ /* 0x000fe20007a1e00a */
[--C-:B------:R-:W-:Y:S01]  /*12730*/  IMAD.MOV R153, RZ, RZ, -R21.reuse ;  /* 0x000000ffff997224 */ /* 0x100fe200078e0a15 */
[----:B------:R-:W0:Y:S01]  /*12740*/  LDC.64 R12, c[0x0][0xca8] ;  /* 0x00032a00ff0c7b82 */ /* 0x000e220000000a00 */
[----:B------:R-:W-:Y:S02]  /*12750*/  SHF.R.S32.HI R21, RZ, 0x1f, R21 ;  /* 0x0000001fff157819 */ /* 0x000fe40000011415 */
[----:B------:R-:W-:Y:S02]  /*12760*/  IMAD R153, R154, R153, R15 ;  /* 0x000000999a997224 */ /* 0x000fe400078e020f */
[----:B------:R-:W-:-:S03]  /*12770*/  IADD3.X R11, R21, R152, R11, P0, P2 ;  /* 0x00000098150b7210 */ /* 0x000fc600007e440b */
[----:B------:R-:W1:Y:S01]  /*12780*/  LDC.64 R14, c[0x0][R14+0x210] ;  /* 0x000084000e0e7b82 */ /* 0x000e620000000a00 */
[----:B------:R-:W-:-:S07]  /*12790*/  SHF.R.S32.HI R21, RZ, 0x1f, R153 ;  /* 0x0000001fff157819 */ /* 0x000fce0000011499 */
[----:B0-----:R-:W0:Y:S08]  /*127a0*/  @!P1 LDC R12, c[0x0][0xc50] ;  /* 0x00031400ff0c9b82 */ /* 0x001e300000000800 */
[----:B------:R-:W3:Y:S01]  /*127b0*/  @!P1 LDC R13, c[0x0][0xc54] ;  /* 0x00031500ff0d9b82 */ /* 0x000ee20000000800 */
[-C--:B-1----:R-:W-:Y:S02]  /*127c0*/  IMAD R15, R15, R153.reuse, RZ ;  /* 0x000000990f0f7224 */ /* 0x082fe400078e02ff */
[----:B------:R-:W-:-:S04]  /*127d0*/  IMAD.WIDE.U32 R10, R14, R153, R10 ;  /* 0x000000990e0a7225 */ /* 0x000fc800078e000a */
[----:B------:R-:W-:Y:S02]  /*127e0*/  IMAD R15, R14, R21, R15 ;  /* 0x000000150e0f7224 */ /* 0x000fe400078e020f */
[----:B------:R-:W-:Y:S02]  /*127f0*/  IMAD R153, R154, UR5, RZ ;  /* 0x000000059a997c24 */ /* 0x000fe4000f8e02ff */
[----:B------:R-:W-:Y:S02]  /*12800*/  IMAD.IADD R11, R11, 0x1, R15 ;  /* 0x000000010b0b7824 */ /* 0x000fe400078e020f */
[----:B------:R-:W-:Y:S01]  /*12810*/  IMAD.IADD R14, R23, 0x1, R185 ;  /* 0x00000001170e7824 */ /* 0x000fe200078e02b9 */
[----:B0-----:R-:W-:-:S05]  /*12820*/  LEA R15, P0, R10, R12, 0x2 ;  /* 0x0000000c0a0f7211 */ /* 0x001fca00078010ff */
[----:B------:R-:W-:Y:S01]  /*12830*/  SHFL.IDX PT, R12, R15, 0x1, 0x1c1f ;  /* 0x003c1f000f0c7f89 */ /* 0x000fe200000e0000 */
[----:B---3--:R-:W-:-:S05]  /*12840*/  LEA.HI.X R21, R10, R13, R11, 0x2, P0 ;  /* 0x0000000d0a157211 */ /* 0x008fca00000f140b */
[----:B------:R-:W-:Y:S04]  /*12850*/  SHFL.IDX PT, R11, R21, RZ, 0x1c1f ;  /* 0x001c1fff150b7589 */ /* 0x000fe800000e0000 */
[----:B------:R-:W-:Y:S01]  /*12860*/  SHFL.IDX PT, R13, R21, 0x1, 0x1c1f ;  /* 0x003c1f00150d7f89 */ /* 0x000fe200000e0000 */
[----:B--2---:R-:W-:-:S05]  /*12870*/  IMAD.MOV R10, RZ, RZ, -R155 ;  /* 0x000000ffff0a7224 */ /* 0x004fca00078e0a9b */
[----:B------:R-:W-:Y:S02]  /*12880*/  ISETP.NE.AND P0, PT, R19, R10, PT ;  /* 0x0000000a1300720c */ /* 0x000fe40003f05270 */
[----:B------:R-:W0:Y:S02]  /*12890*/  SHFL.IDX PT, R10, R15, RZ, 0x1c1f ;  /* 0x001c1fff0f0a7589 */ /* 0x000e2400000e0000 */
[C---:B------:R-:W-:Y:S01]  /*128a0*/  ISETP.GE.OR P1, PT, R14.reuse, R153, P0 ;  /* 0x000000990e00720c */ /* 0x040fe20000726670 */
[----:B------:R-:W-:-:S05]  /*128b0*/  VIADD R14, R14, 0x8 ;  /* 0x000000080e0e7836 */ /* 0x000fca0000000000 */
[----:B------:R-:W-:-:S07]  /*128c0*/  ISETP.GE.OR P0, PT, R14, R153, P0 ;  /* 0x000000990e00720c */ /* 0x000fce0000706670 */
[----:B0-----:R0:W-:Y:S06]  /*128d0*/  @!P1 ST.E desc[UR38][R10.64], R20 ;  /* 0x000000140a009985 */ /* 0x0011ec000c101926 */
[----:B------:R0:W-:Y:S02]  /*128e0*/  @!P0 ST.E desc[UR38][R12.64], R3 ;  /* 0x000000030c008985 */ /* 0x0001e4000c101926 */
.L_x_3220:
[----:B------:R-:W-:Y:S02]  /*128f0*/  ISETP.GT.AND P1, PT, R0, 0x1, PT ;  /* 0x000000010000780c */ /* 0x000fe40003f24270 */
[----:B------:R-:W-:-:S04]  /*12900*/  ISETP.NE.U32.AND P0, PT, R8, RZ, PT ;  /* 0x000000ff0800720c */ /* 0x000fc80003f05070 */
[----:B------:R-:W-:-:S04]  /*12910*/  ISETP.NE.AND.EX P0, PT, R9, RZ, PT, P0 ;  /* 0x000000ff0900720c */ /* 0x000fc80003f05300 */
[----:B------:R-:W-:-:S03]  /*12920*/  SEL R193, R193, RZ, !P0 ;  /* 0x000000ffc1c17207 */ /* 0x000fc60004000000 */
[----:B------:R-:W-:Y:S06]  /*12930*/  @P1 BRA `(.L_x_3221) ;  /* 0x0000001000541947 */ /* 0x000fec0003800000 */
[----:B0-----:R-:W0:Y:S01]  /*12940*/  S2R R3, SR_TID.X ;  /* 0x0000000000037919 */ /* 0x001e220000002100 */
[----:B------:R-:W1:Y:S01]  /*12950*/  LDC R84, c[0x0][0xce8] ;  /* 0x00033a00ff547b82 */ /* 0x000e620000000800 */
[----:B------:R-:W-:Y:S01]  /*12960*/  ULDC.64 UR6, c[0x0][0xba0] ;  /* 0x0002e80000067ab9 */ /* 0x000fe20000000a00 */
[----:B------:R-:W-:Y:S01]  /*12970*/  ULDC UR10, c[0x0][0xbc8] ;  /* 0x0002f200000a7ab9 */ /* 0x000fe20000000800 */
[----:B------:R-:W-:Y:S01]  /*12980*/  VIADD R89, R22, 0xc0 ;  /* 0x000000c016597836 */ /* 0x000fe20000000000 */
[----:B------:R-:W-:Y:S01]  /*12990*/  ULDC.64 UR8, c[0x0][0xb80] ;  /* 0x0002e00000087ab9 */ /* 0x000fe20000000a00 */
[----:B0-----:R-:W-:-:S05]  /*129a0*/  VIADD R3, R3, 0xffffff80 ;  /* 0xffffff8003037836 */ /* 0x001fca0000000000 */
[----:B------:R-:W-:-:S04]  /*129b0*/  SHF.R.S32.HI R20, RZ, 0x1f, R3 ;  /* 0x0000001fff147819 */ /* 0x000fc80000011403 */
[----:B------:R-:W-:-:S04]  /*129c0*/  LEA.HI R20, R20, R3, RZ, 0x3 ;  /* 0x0000000314147211 */ /* 0x000fc800078f18ff */
[----:B------:R-:W-:-:S05]  /*129d0*/  SHF.R.S32.HI R0, RZ, 0x3, R20 ;  /* 0x00000003ff007819 */ /* 0x000fca0000011414 */
[----:B------:R-:W-:-:S04]  /*129e0*/  IMAD R9, R0, 0x40, R22 ;  /* 0x0000004000097824 */ /* 0x000fc800078e0216 */
        /* <DEDUP_REMOVED lines=11> */
[C---:B------:R-:W-:Y:S01]  /*12aa0*/  IADD3 R37, P0, R16.reuse, 0x5000, RZ ;  /* 0x0000500010257810 */ /* 0x040fe20007f1e0ff */
[----:B------:R-:W-:Y:S01]  /*12ab0*/  IMAD R7, R7, UR6, RZ ;  /* 0x0000000607077c24 */ /* 0x000fe2000f8e02ff */
[----:B------:R-:W-:Y:S01]  /*12ac0*/  IADD3 R41, P1, R16, 0x6000, RZ ;  /* 0x0000600010297810 */ /* 0x000fe20007f3e0ff */
[C---:B------:R-:W-:Y:S01]  /*12ad0*/  VIADD R91, R22.reuse, 0x140 ;  /* 0x00000140165b7836 */ /* 0x040fe20000000000 */
[----:B------:R-:W-:Y:S01]  /*12ae0*/  LOP3.LUT R44, R45, 0x380, RZ, 0xc0, !PT ;  /* 0x000003802d2c7812 */ /* 0x000fe200078ec0ff */
[----:B------:R-:W-:Y:S01]  /*12af0*/  VIADD R95, R22, 0x180 ;  /* 0x00000180165f7836 */ /* 0x000fe20000000000 */
[----:B------:R-:W-:Y:S01]  /*12b00*/  LOP3.LUT R48, R49, 0x380, RZ, 0xc0, !PT ;  /* 0x0000038031307812 */ /* 0x000fe200078ec0ff */
[----:B------:R-:W5:Y:S01]  /*12b10*/  LD.E.128 R12, desc[UR38][R12.64] ;  /* 0x000000260c0c7980 */ /* 0x000f62000c101d00 */
[----:B------:R-:W-:-:S02]  /*12b20*/  LOP3.LUT R24, R25, 0x380, RZ, 0xc0, !PT ;  /* 0x0000038019187812 */ /* 0x000fc400078ec0ff */
[----:B------:R-:W-:Y:S02]  /*12b30*/  LOP3.LUT R28, R29, 0x380, RZ, 0xc0, !PT ;  /* 0x000003801d1c7812 */ /* 0x000fe400078ec0ff */
[----:B------:R-:W-:Y:S02]  /*12b40*/  LOP3.LUT R32, R33, 0x380, RZ, 0xc0, !PT ;  /* 0x0000038021207812 */ /* 0x000fe400078ec0ff */
[----:B------:R-:W-:Y:S02]  /*12b50*/  LOP3.LUT R36, R37, 0x380, RZ, 0xc0, !PT ;  /* 0x0000038025247812 */ /* 0x000fe400078ec0ff */
[----:B------:R-:W-:Y:S02]  /*12b60*/  LOP3.LUT R40, R41, 0x380, RZ, 0xc0, !PT ;  /* 0x0000038029287812 */ /* 0x000fe400078ec0ff */
[----:B------:R-:W-:Y:S02]  /*12b70*/  SHF.R.U64 R44, R44, 0x3, RZ ;  /* 0x000000032c2c7819 */ /* 0x000fe400000012ff */
[----:B------:R-:W-:-:S02]  /*12b80*/  SHF.R.U64 R48, R48, 0x3, RZ ;  /* 0x0000000330307819 */ /* 0x000fc400000012ff */
[----:B------:R-:W-:Y:S02]  /*12b90*/  SHF.R.U64 R24, R24, 0x3, RZ ;  /* 0x0000000318187819 */ /* 0x000fe400000012ff */
[----:B------:R-:W-:Y:S02]  /*12ba0*/  SHF.R.U64 R28, R28, 0x3, RZ ;  /* 0x000000031c1c7819 */ /* 0x000fe400000012ff */
[----:B------:R-:W-:Y:S02]  /*12bb0*/  SHF.R.U64 R32, R32, 0x3, RZ ;  /* 0x0000000320207819 */ /* 0x000fe400000012ff */
[----:B------:R-:W-:Y:S02]  /*12bc0*/  SHF.R.U64 R36, R36, 0x3, RZ ;  /* 0x0000000324247819 */ /* 0x000fe400000012ff */
[----:B------:R-:W-:Y:S02]  /*12bd0*/  SHF.R.U64 R40, R40, 0x3, RZ ;  /* 0x0000000328287819 */ /* 0x000fe400000012ff */
[----:B------:R-:W-:Y:S01]  /*12be0*/  LOP3.LUT R44, R44, R45, RZ, 0x3c, !PT ;  /* 0x0000002d2c2c7212 */ /* 0x000fe200078e3cff */
[----:B------:R-:W-:Y:S01]  /*12bf0*/  IMAD.X R45, RZ, RZ, R17, P2 ;  /* 0x000000ffff2d7224 */ /* 0x000fe200010e0611 */
[----:B------:R-:W-:-:S02]  /*12c00*/  IADD3 R73, P2, R16, 0xe000, RZ ;  /* 0x0000e00010497810 */ /* 0x000fc40007f5e0ff */
        /* <DEDUP_REMOVED lines=12> */
[----:B------:R-:W-:-:S02]  /*12cd0*/  IADD3 R9, P3, R16, 0xf000, RZ ;  /* 0x0000f00010097810 */ /* 0x000fc40007f7e0ff */
[----:B------:R-:W-:Y:S01]  /*12ce0*/  LOP3.LUT R11, R16, 0x380, RZ, 0xc0, !PT ;  /* 0x00000380100b7812 */ /* 0x000fe200078ec0ff */
[----:B------:R-:W-:Y:S01]  /*12cf0*/  IMAD R7, R4, UR7, R7 ;  /* 0x0000000704077c24 */ /* 0x000fe2000f8e0207 */
[C---:B------:R-:W-:Y:S01]  /*12d00*/  IADD3 R53, P4, R16.reuse, 0x9000, RZ ;  /* 0x0000900010357810 */ /* 0x040fe20007f9e0ff */
[----:B------:R-:W-:Y:S01]  /*12d10*/  IMAD.X R77, RZ, RZ, R17, P3 ;  /* 0x000000ffff4d7224 */ /* 0x000fe200018e0611 */
[C---:B------:R-:W-:Y:S01]  /*12d20*/  IADD3 R57, P5, R16.reuse, 0xa000, RZ ;  /* 0x0000a00010397810 */ /* 0x040fe20007fbe0ff */
[----:B------:R-:W5:Y:S01]  /*12d30*/  LD.E.128 R24, desc[UR38][R24.64] ;  /* 0x0000002618187980 */ /* 0x000f62000c101d00 */
[C---:B------:R-:W-:Y:S02]  /*12d40*/  IADD3 R61, P6, R16.reuse, 0xb000, RZ ;  /* 0x0000b000103d7810 */ /* 0x040fe40007fde0ff */
[C---:B------:R-:W-:Y:S01]  /*12d50*/  IADD3 R65, P0, R16.reuse, 0xc000, RZ ;  /* 0x0000c00010417810 */ /* 0x040fe20007f1e0ff */
[----:B------:R-:W5:Y:S01]  /*12d60*/  LD.E.128 R28, desc[UR38][R28.64] ;  /* 0x000000261c1c7980 */ /* 0x000f62000c101d00 */
[----:B------:R-:W-:-:S02]  /*12d70*/  IADD3 R69, P1, R16, 0xd000, RZ ;  /* 0x0000d00010457810 */ /* 0x000fc40007f3e0ff */
[----:B------:R-:W-:Y:S01]  /*12d80*/  LOP3.LUT R72, R73, 0x380, RZ, 0xc0, !PT ;  /* 0x0000038049487812 */ /* 0x000fe200078ec0ff */
[----:B------:R-:W5:Y:S01]  /*12d90*/  LD.E.128 R32, desc[UR38][R32.64] ;  /* 0x0000002620207980 */ /* 0x000f62000c101d00 */
[----:B------:R-:W-:Y:S02]  /*12da0*/  LOP3.LUT R8, R9, 0x380, RZ, 0xc0, !PT ;  /* 0x0000038009087812 */ /* 0x000fe400078ec0ff */
[----:B------:R-:W-:Y:S01]  /*12db0*/  LOP3.LUT R52, R53, 0x380, RZ, 0xc0, !PT ;  /* 0x0000038035347812 */ /* 0x000fe200078ec0ff */
[----:B------:R-:W5:Y:S01]  /*12dc0*/  LD.E.128 R36, desc[UR38][R36.64] ;  /* 0x0000002624247980 */ /* 0x000f62000c101d00 */
[----:B------:R-:W-:Y:S02]  /*12dd0*/  LOP3.LUT R56, R57, 0x380, RZ, 0xc0, !PT ;  /* 0x0000038039387812 */ /* 0x000fe400078ec0ff */
[----:B------:R-:W-:Y:S01]  /*12de0*/  LOP3.LUT R60, R61, 0x380, RZ, 0xc0, !PT ;  /* 0x000003803d3c7812 */ /* 0x000fe200078ec0ff */
[----:B------:R-:W5:Y:S01]  /*12df0*/  LD.E.128 R40, desc[UR38][R40.64] ;  /* 0x0000002628287980 */ /* 0x000f62000c101d00 */
[----:B------:R-:W-:-:S02]  /*12e00*/  LOP3.LUT R64, R65, 0x380, RZ, 0xc0, !PT ;  /* 0x0000038041407812 */ /* 0x000fc400078ec0ff */
[----:B------:R-:W-:Y:S01]  /*12e10*/  LOP3.LUT R68, R69, 0x380, RZ, 0xc0, !PT ;  /* 0x0000038045447812 */ /* 0x000fe200078ec0ff */
[----:B------:R-:W5:Y:S01]  /*12e20*/  LD.E.128 R44, desc[UR38][R44.64] ;  /* 0x000000262c2c7980 */ /* 0x000f62000c101d00 */
[----:B------:R-:W-:Y:S02]  /*12e30*/  SHF.R.U64 R72, R72, 0x3, RZ ;  /* 0x0000000348487819 */ /* 0x000fe400000012ff */
[----:B------:R-:W-:Y:S01]  /*12e40*/  SHF.R.U64 R11, R11, 0x3, RZ ;  /* 0x000000030b0b7819 */ /* 0x000fe200000012ff */
[----:B------:R-:W5:Y:S01]  /*12e50*/  LD.E.128 R48, desc[UR38][R48.64] ;  /* 0x0000002630307980 */ /* 0x000f62000c101d00 */
[----:B------:R-:W-:Y:S02]  /*12e60*/  SHF.R.U64 R8, R8, 0x3, RZ ;  /* 0x0000000308087819 */ /* 0x000fe400000012ff */
[----:B------:R-:W-:Y:S02]  /*12e70*/  SHF.R.U64 R52, R52, 0x3, RZ ;  /* 0x0000000334347819 */ /* 0x000fe400000012ff */
[----:B------:R-:W-:-:S02]  /*12e80*/  SHF.R.U64 R56, R56, 0x3, RZ ;  /* 0x0000000338387819 */ /* 0x000fc400000012ff */
[----:B------:R-:W-:Y:S02]  /*12e90*/  SHF.R.U64 R60, R60, 0x3, RZ ;  /* 0x000000033c3c7819 */ /* 0x000fe400000012ff */
[----:B------:R-:W-:Y:S02]  /*12ea0*/  SHF.R.U64 R64, R64, 0x3, RZ ;  /* 0x0000000340407819 */ /* 0x000fe400000012ff */
[----:B------:R-:W-:Y:S02]  /*12eb0*/  SHF.R.U64 R68, R68, 0x3, RZ ;  /* 0x0000000344447819 */ /* 0x000fe400000012ff */
[----:B------:R-:W-:Y:S01]  /*12ec0*/  LOP3.LUT R72, R72, R73, RZ, 0x3c, !PT ;  /* 0x0000004948487212 */ /* 0x000fe200078e3cff */
[----:B------:R-:W-:Y:S01]  /*12ed0*/  IMAD.X R73, RZ, RZ, R17, P2 ;  /* 0x000000ffff497224 */ /* 0x000fe200010e0611 */
[----:B------:R-:W-:Y:S02]  /*12ee0*/  LOP3.LUT R16, R11, R16, RZ, 0x3c, !PT ;  /* 0x000000100b107212 */ /* 0x000fe400078e3cff */
[----:B-1----:R-:W-:-:S02]  /*12ef0*/  ISETP.NE.AND P2, PT, R84, 0x1, PT ;  /* 0x000000015400780c */ /* 0x002fc40003f45270 */
        /* <DEDUP_REMOVED lines=11> */
[----:B------:R-:W0:Y:S01]  /*12fb0*/  @P2 LDC R83, c[0x0][0xcec] ;  /* 0x00033b00ff532b82 */ /* 0x000e220000000800 */
[----:B------:R1:W5:Y:S01]  /*12fc0*/  LD.E.128 R8, desc[UR38][R16.64] ;  /* 0x0000002610087980 */ /* 0x000362000c101d00 */
[----:B------:R-:W-:-:S02]  /*12fd0*/  ISETP.GE.AND P0, PT, R194, UR10, PT ;  /* 0x0000000ac2007c0c */ /* 0x000fc4000bf06270 */
[----:B------:R-:W-:Y:S01]  /*12fe0*/  ISETP.GE.AND P1, PT, R22, UR10, PT ;  /* 0x0000000a16007c0c */ /* 0x000fe2000bf26270 */
[----:B------:R-:W5:Y:S01]  /*12ff0*/  LD.E.128 R52, desc[UR38][R52.64] ;  /* 0x0000002634347980 */ /* 0x000f62000c101d00 */
[----:B------:R-:W-:Y:S02]  /*13000*/  LOP3.LUT R20, R20, 0xfffffff8, RZ, 0xc0, !PT ;  /* 0xfffffff814147812 */ /* 0x000fe400078ec0ff */
[----:B------:R-:W2:Y:S01]  /*13010*/  @P2 LDC R85, c[0x0][0xcf0] ;  /* 0x00033c00ff552b82 */ /* 0x000ea20000000800 */
[----:B------:R-:W5:Y:S01]  /*13020*/  LD.E.128 R56, desc[UR38][R56.64] ;  /* 0x0000002638387980 */ /* 0x000f62000c101d00 */
[----:B-1----:R-:W-:Y:S01]  /*13030*/  IMAD.WIDE.U32 R16, R4, UR6, RZ ;  /* 0x0000000604107c25 */ /* 0x002fe2000f8e00ff */
[----:B------:R-:W-:Y:S01]  /*13040*/  SEL R21, RZ, 0xffffffff, P0 ;  /* 0xffffffffff157807 */ /* 0x000fe20000000000 */
[----:B------:R-:W-:Y:S01]  /*13050*/  ULDC.64 UR6, c[0x0][0xbe8] ;  /* 0x0002fa0000067ab9 */ /* 0x000fe20000000a00 */
[----:B------:R-:W5:Y:S01]  /*13060*/  LD.E.128 R60, desc[UR38][R60.64] ;  /* 0x000000263c3c7980 */ /* 0x000f62000c101d00 */
[----:B------:R-:W-:-:S02]  /*13070*/  IMAD.IADD R17, R17, 0x1, R7 ;  /* 0x0000000111117824 */ /* 0x000fc400078e0207 */
[----:B------:R-:W-:Y:S01]  /*13080*/  VIADD R7, R22, 0x80 ;  /* 0x0000008016077836 */ /* 0x000fe20000000000 */
[----:B------:R-:W5:Y:S01]  /*13090*/  LD.E.128 R64, desc[UR38][R64.64] ;  /* 0x0000002640407980 */ /* 0x000f62000c101d00 */
[----:B------:R-:W-:-:S03]  /*130a0*/  IMAD.SHL.U32 R81, R21, 0x2, RZ ;  /* 0x0000000215517824 */ /* 0x000fc600078e00ff */
[----:B------:R-:W-:Y:S01]  /*130b0*/  ISETP.GE.AND P0, PT, R7, UR10, PT ;  /* 0x0000000a07007c0c */ /* 0x000fe2000bf06270 */
[----:B------:R-:W5:Y:S01]  /*130c0*/  LD.E.128 R68, desc[UR38][R68.64] ;  /* 0x0000002644447980 */ /* 0x000f62000c101d00 */
[----:B------:R-:W-:Y:S02]  /*130d0*/  SEL R4, RZ, 0x1, P1 ;  /* 0x00000001ff047807 */ /* 0x000fe40000800000 */
[----:B------:R-:W-:Y:S01]  /*130e0*/  SEL R21, RZ, 0xffffffff, P0 ;  /* 0xffffffffff157807 */ /* 0x000fe20000000000 */
[----:B------:R-:W5:Y:S01]  /*130f0*/  LD.E.128 R72, desc[UR38][R72.64] ;  /* 0x0000002648487980 */ /* 0x000f62000c101d00 */
[----:B------:R-:W-:Y:S01]  /*13100*/  LOP3.LUT R4, R81, 0x2, R4, 0xe2, !PT ;  /* 0x0000000251047812 */ /* 0x000fe200078ee204 */
[----:B------:R-:W-:Y:S02]  /*13110*/  IMAD.IADD R81, R3, 0x1, -R20 ;  /* 0x0000000103517824 */ /* 0x000fe400078e0a14 */
[----:B------:R-:W-:Y:S01]  /*13120*/  IMAD.SHL.U32 R21, R21, 0x4, RZ ;  /* 0x0000000415157824 */ /* 0x000fe200078e00ff */
[----:B------:R-:W5:Y:S01]  /*13130*/  LD.E.128 R76, desc[UR38][R76.64] ;  /* 0x000000264c4c7980 */ /* 0x000f62000c101d00 */
[----:B------:R-:W-:-:S03]  /*13140*/  IMAD.WIDE.U32 R16, R192, UR6, R16 ;  /* 0x00000006c0107c25 */ /* 0x000fc6000f8e0010 */
[----:B------:R-:W-:Y:S01]  /*13150*/  LOP3.LUT R20, R21, 0x4, R4, 0xe2, !PT ;  /* 0x0000000415147812 */ /* 0x000fe200078ee204 */
[----:B------:R-:W-:Y:S01]  /*13160*/  IMAD R4, R81, 0x20, R0 ;  /* 0x0000002051047824 */ /* 0x000fe200078e0200 */
[----:B------:R-:W-:Y:S01]  /*13170*/  SHF.R.S32.HI R21, RZ, 0x1f, R193 ;  /* 0x0000001fff157819 */ /* 0x000fe200000114c1 */
[----:B------:R-:W-:Y:S01]  /*13180*/  IMAD R17, R192, UR7, R17 ;  /* 0x00000007c0117c24 */ /* 0x000fe2000f8e0211 */
[----:B------:R-:W-:Y:S01]  /*13190*/  ISETP.GE.AND P1, PT, R89, UR10, PT ;  /* 0x0000000a59007c0c */ /* 0x000fe2000bf26270 */
[----:B------:R-:W-:Y:S01]  /*131a0*/  ULDC.64 UR6, c[0x0][0xbf0] ;  /* 0x0002fc0000067ab9 */ /* 0x000fe20000000a00 */
[----:B------:R-:W-:Y:S01]  /*131b0*/  VIADD R3, R22, 0x100 ;  /* 0x0000010016037836 */ /* 0x000fe20000000000 */
[----:B------:R-:W-:Y:S01]  /*131c0*/  @!PT LDS RZ, [RZ] ;  /* 0x00000000fffff984 */ /* 0x000fe20000000800 */
[----:B------:R-:W-:Y:S01]  /*131d0*/  @!PT LDS RZ, [RZ] ;  /* 0x00000000fffff984 */ /* 0x000fe20000000800 */
[----:B------:R-:W-:Y:S01]  /*131e0*/  @!PT LDS RZ, [RZ] ;  /* 0x00000000fffff984 */ /* 0x000fe20000000800 */
[----:B------:R-:W-:Y:S01]  /*131f0*/  @!PT LDS RZ, [RZ] ;  /* 0x00000000fffff984 */ /* 0x000fe20000000800 */
[----:B------:R1:W-:Y:S06]  /*13200*/  MEMBAR.ALL.CTA ;  /* 0x0000000000007992 */ /* 0x0003ec0000008000 */
[----:B-1----:R-:W1:Y:S01]  /*13210*/  FENCE.VIEW.ASYNC.S ;  /* 0x00000000000073c6 */ /* 0x002e620000000000 */
[----:B------:R-:W-:-:S02]  /*13220*/  IMAD.IADD R82, R185, 0x1, R4 ;  /* 0x00000001b9527824 */ /* 0x000fc400078e0204 */
[----:B------:R-:W-:Y:S01]  /*13230*/  IMAD R80, R21, UR6, RZ ;  /* 0x0000000615507c24 */ /* 0x000fe2000f8e02ff */
[----:B------:R-:W-:Y:S01]  /*13240*/  SEL R21, RZ, 0xffffffff, P1 ;  /* 0xffffffffff157807 */ /* 0x000fe20000800000 */
[----:B0-----:R-:W-:Y:S01]  /*13250*/  @P2 IMAD.HI.U32 R4, R82, R83, RZ ;  /* 0x0000005352042227 */ /* 0x001fe200078e00ff */
[----:B------:R-:W-:-:S03]  /*13260*/  ISETP.GE.AND P0, PT, R3, UR10, PT ;  /* 0x0000000a03007c0c */ /* 0x000fc6000bf06270 */
[----:B------:R-:W-:Y:S02]  /*13270*/  IMAD.SHL.U32 R87, R21, 0x8, RZ ;  /* 0x0000000815577824 */ /* 0x000fe400078e00ff */
[C---:B------:R-:W-:Y:S01]  /*13280*/  IMAD R81, R193.reuse, UR7, R80 ;  /* 0x00000007c1517c24 */ /* 0x040fe2000f8e0250 */
[----:B------:R-:W-:Y:S01]  /*13290*/  SEL R80, RZ, 0xffffffff, P0 ;  /* 0xffffffffff507807 */ /* 0x000fe20000000000 */
[----:B------:R-:W-:Y:S01]  /*132a0*/  IMAD.MOV.U32 R21, RZ, RZ, R82 ;  /* 0x000000ffff157224 */ /* 0x000fe200078e0052 */
[----:B--2---:R-:W-:Y:S01]  /*132b0*/  @P2 SHF.R.U32.HI R21, RZ, R85, R4 ;  /* 0x00000055ff152219 */ /* 0x004fe20000011604 */
[----:B------:R-:W-:Y:S01]  /*132c0*/  IMAD.WIDE.U32 R16, R193, UR6, R16 ;  /* 0x00000006c1107c25 */ /* 0x000fe2000f8e0010 */
[----:B------:R-:W-:Y:S01]  /*132d0*/  ISETP.GE.AND P0, PT, R91, UR10, PT ;  /* 0x0000000a5b007c0c */ /* 0x000fe2000bf06270 */
[----:B------:R-:W-:Y:S02]  /*132e0*/  ULDC.64 UR6, c[0x0][0xbe0] ;  /* 0x0002f80000067ab9 */ /* 0x000fe40000000a00 */
[----:B------:R-:W-:-:S02]  /*132f0*/  IMAD.IADD R17, R17, 0x1, R81 ;  /* 0x0000000111117824 */ /* 0x000fc400078e0251 */
[----:B------:R-:W-:Y:S01]  /*13300*/  IMAD.SHL.U32 R83, R80, 0x10, RZ ;  /* 0x0000001050537824 */ /* 0x000fe200078e00ff */
[--C-:B------:R-:W-:Y:S01]  /*13310*/  SHF.R.S32.HI R80, RZ, 0x1f, R21.reuse ;  /* 0x0000001fff507819 */ /* 0x100fe20000011415 */
[----:B------:R-:W-:Y:S01]  /*13320*/  IMAD.MOV R81, RZ, RZ, -R21 ;  /* 0x000000ffff517224 */ /* 0x000fe200078e0a15 */
[----:B------:R-:W-:Y:S02]  /*13330*/  SEL R4, RZ, 0xffffffff, P0 ;  /* 0xffffffffff047807 */ /* 0x000fe40000000000 */
[----:B------:R-:W-:Y:S01]  /*13340*/  LOP3.LUT R20, R87, 0x8, R20, 0xe2, !PT ;  /* 0x0000000857147812 */ /* 0x000fe200078ee214 */
[----:B------:R-:W-:Y:S02]  /*13350*/  IMAD R81, R84, R81, R82 ;  /* 0x0000005154517224 */ /* 0x000fe400078e0252 */
[----:B------:R-:W-:Y:S01]  /*13360*/  IMAD R80, R80, UR6, RZ ;  /* 0x0000000650507c24 */ /* 0x000fe2000f8e02ff */
[----:B------:R-:W-:Y:S01]  /*13370*/  LOP3.LUT R20, R83, 0x10, R20, 0xe2, !PT ;  /* 0x0000001053147812 */ /* 0x000fe200078ee214 */
[----:B------:R-:W-:Y:S01]  /*13380*/  IMAD.SHL.U32 R85, R4, 0x20, RZ ;  /* 0x0000002004557824 */ /* 0x000fe200078e00ff */
[----:B------:R-:W-:Y:S01]  /*13390*/  SHF.R.S32.HI R4, RZ, 0x1f, R81 ;  /* 0x0000001fff047819 */ /* 0x000fe20000011451 */
[----:B------:R-:W-:Y:S01]  /*133a0*/  IMAD.WIDE.U32 R16, R21, UR6, R16 ;  /* 0x0000000615107c25 */ /* 0x000fe2000f8e0010 */
[----:B------:R-:W-:-:S03]  /*133b0*/  ISETP.GE.AND P0, PT, R95, UR10, PT ;  /* 0x0000000a5f007c0c */ /* 0x000fc6000bf06270 */
[----:B------:R-:W-:Y:S01]  /*133c0*/  IMAD R83, R21, UR7, R80 ;  /* 0x0000000715537c24 */ /* 0x000fe2000f8e0250 */
[----:B------:R-:W-:Y:S01]  /*133d0*/  ULDC.64 UR6, c[0x0][0xbd8] ;  /* 0x0002f60000067ab9 */ /* 0x000fe20000000a00 */
[----:B------:R-:W-:Y:S01]  /*133e0*/  VIADD R93, R22, 0x1c0 ;  /* 0x000001c0165d7836 */ /* 0x000fe20000000000 */
[----:B------:R-:W-:Y:S01]  /*133f0*/  LOP3.LUT R20, R85, 0x20, R20, 0xe2, !PT ;  /* 0x0000002055147812 */ /* 0x000fe200078ee214 */
[----:B------:R-:W-:Y:S01]  /*13400*/  IMAD.IADD R17, R17, 0x1, R83 ;  /* 0x0000000111117824 */ /* 0x000fe200078e0253 */
[----:B------:R-:W-:Y:S01]  /*13410*/  SEL R21, RZ, 0x40, P0 ;  /* 0x00000040ff157807 */ /* 0x000fe20000000000 */
[----:B------:R-:W-:Y:S01]  /*13420*/  IMAD R4, R4, UR6, RZ ;  /* 0x0000000604047c24 */ /* 0x000fe2000f8e02ff */
[----:B------:R-:W-:Y:S01]  /*13430*/  ISETP.GE.AND P0, PT, R93, UR10, PT ;  /* 0x0000000a5d007c0c */ /* 0x000fe2000bf06270 */
[----:B------:R-:W-:Y:S02]  /*13440*/  IMAD.IADD R185, R0, 0x1, R185 ;  /* 0x0000000100b97824 */ /* 0x000fe400078e02b9 */
[----:B------:R-:W-:Y:S01]  /*13450*/  IMAD R92, R84, UR5, RZ ;  /* 0x00000005545c7c24 */ /* 0x000fe2000f8e02ff */
[----:B------:R-:W-:Y:S01]  /*13460*/  LOP3.LUT R0, R20, R21, RZ, 0xfc, !PT ;  /* 0x0000001514007212 */ /* 0x000fe200078efcff */
[C---:B------:R-:W-:Y:S01]  /*13470*/  IMAD R83, R81.reuse, UR7, R4 ;  /* 0x0000000751537c24 */ /* 0x040fe2000f8e0204 */
[----:B------:R-:W-:Y:S01]  /*13480*/  SEL R21, RZ, 0x80, P0 ;  /* 0x00000080ff157807 */ /* 0x000fe20000000000 */
[----:B------:R-:W-:Y:S01]  /*13490*/  IMAD.WIDE.U32 R16, R81, UR6, R16 ;  /* 0x0000000651107c25 */ /* 0x000fe2000f8e0010 */
[----:B------:R-:W-:Y:S01]  /*134a0*/  UIADD3 UR6, UR41, 0x38820, URZ ;  /* 0x0003882029067890 */ /* 0x000fe2000fffe03f */
[----:B------:R-:W-:-:S02]  /*134b0*/  ISETP.GE.AND P0, PT, R185, R92, PT ;  /* 0x0000005cb900720c */ /* 0x000fc40003f06270 */
[----:B------:R-:W-:Y:S01]  /*134c0*/  IMAD.IADD R17, R17, 0x1, R83 ;  /* 0x0000000111117824 */ /* 0x000fe200078e0253 */
[----:B------:R-:W-:Y:S01]  /*134d0*/  UPRMT UR6, URZ, 0x654, UR6 ;  /* 0x000006543f067896 */ /* 0x000fe20008000006 */
[----:B------:R-:W-:-:S04]  /*134e0*/  LEA R88, P1, R16, UR8, 0x1 ;  /* 0x0000000810587c11 */ /* 0x000fc8000f8208ff */
[----:B------:R-:W-:Y:S01]  /*134f0*/  LEA.HI.X R90, R16, UR9, R17, 0x1, P1 ;  /* 0x00000009105a7c11 */ /* 0x000fe200088f0c11 */
[----:B------:R-:W-:Y:S01]  /*13500*/  BSSY B1, `(.L_x_3222) ;  /* 0x000002c000017945 */ /* 0x000fe20003800000 */
[----:B-1----:R0:W1:Y:S02]  /*13510*/  SHFL.IDX PT, R16, R88, RZ, 0x181f ;  /* 0x00181fff58107589 */ /* 0x00206400000e0000 */
        /* <DEDUP_REMOVED lines=42> */
.L_x_3223:
[----:B------:R-:W-:Y:S05]  /*137c0*/  BSYNC B1 ;  /* 0x0000000000017941 */ /* 0x000fea0003800000 */
.L_x_3222:
        /* <DEDUP_REMOVED lines=11> */
[----:B------:R-:W-:Y:S01]  /*13880*/  SHF.R.S32.HI R25, RZ, 0x1f, R89 ;  /* 0x0000001fff197819 */ /* 0x000fe20000011459 */
[----:B0---4-:R-:W-:Y:S02]  /*13890*/  @!P0 IMAD.WIDE R10, R22, 0x2, R8 ;  /* 0x00000002160a8825 */ /* 0x011fe400078e0208 */
[CC--:B-1----:R-:W-:Y:S02]  /*138a0*/  @!P4 LEA R16, P5, R194.reuse, R8.reuse, 0x1 ;  /* 0x00000008c210c211 */ /* 0x0c2fe400078a08ff */
[-C--:B------:R-:W-:Y:S01]  /*138b0*/  @!P3 LEA R20, P6, R7, R8.reuse, 0x1 ;  /* 0x000000080714b211 */ /* 0x080fe200078c08ff */
[----:B------:R0:W-:Y:S01]  /*138c0*/  @!P0 ST.E.128 desc[UR38][R10.64], R12 ;  /* 0x0000000c0a008985 */ /* 0x0001e2000c101d26 */
[----:B------:R-:W-:Y:S02]  /*138d0*/  ISETP.GE.AND P0, PT, R91, UR10, PT ;  /* 0x0000000a5b007c0c */ /* 0x000fe4000bf06270 */
[----:B--2---:R-:W-:Y:S02]  /*138e0*/  @!P4 LEA.HI.X R17, R194, R9, R152, 0x1, P5 ;  /* 0x00000009c211c211 */ /* 0x004fe400028f0c98 */
[----:B------:R-:W-:-:S02]  /*138f0*/  @!P2 LEA R24, P5, R89, R8, 0x1 ;  /* 0x000000085918a211 */ /* 0x000fc400078a08ff */
        /* <DEDUP_REMOVED lines=25> */
.L_x_3221:
[----:B------:R-:W-:Y:S01]  /*13a90*/  ULDC.64 UR6, c[0x0][0xc08] ;  /* 0x0003020000067ab9 */ /* 0x000fe20000000a00 */
[----:B------:R-:W-:Y:S01]  /*13aa0*/  ULDC.64 UR8, c[0x0][0xc38] ;  /* 0x00030e0000087ab9 */ /* 0x000fe20000000a00 */
[----:B------:R-:W-:Y:S01]  /*13ab0*/  IMAD R7, R7, UR6, RZ ;  /* 0x0000000607077c24 */ /* 0x000fe2000f8e02ff */
[----:B------:R-:W-:Y:S01]  /*13ac0*/  SHF.R.S32.HI R0, RZ, 0x1f, R193 ;  /* 0x0000001fff007819 */ /* 0x000fe200000114c1 */
[C---:B------:R-:W-:Y:S01]  /*13ad0*/  IMAD.WIDE.U32 R8, R4.reuse, UR6, RZ ;  /* 0x0000000604087c25 */ /* 0x040fe2000f8e00ff */
[----:B------:R-:W-:Y:S01]  /*13ae0*/  ULDC.64 UR10, c[0x0][0xc30] ;  /* 0x00030c00000a7ab9 */ /* 0x000fe20000000a00 */
[----:B------:R-:W-:Y:S01]  /*13af0*/  BSSY B1, `(.L_x_3225) ;  /* 0x00000c8000017945 */ /* 0x000fe20003800000 */
[----:B------:R-:W-:Y:S01]  /*13b00*/  SHF.R.S32.HI R152, RZ, 0x1f, R204 ;  /* 0x0000001fff987819 */ /* 0x000fe200000114cc */
[----:B------:R-:W-:Y:S01]  /*13b10*/  IMAD R7, R4, UR7, R7 ;  /* 0x0000000704077c24 */ /* 0x000fe2000f8e0207 */
[----:B------:R-:W-:Y:S01]  /*13b20*/  ULDC UR7, c[0x0][0xce8] ;  /* 0x00033a0000077ab9 */ /* 0x000fe20000000800 */
[----:B------:R-:W-:Y:S01]  /*13b30*/  IMAD.IADD R4, R190, 0x1, R185 ;  /* 0x00000001be047824 */ /* 0x000fe200078e02b9 */
[----:B------:R-:W-:Y:S01]  /*13b40*/  UISETP.NE.AND UP0, UPT, UR7, 0x1, UPT ;  /* 0x000000010700788c */ /* 0x000fe2000bf05270 */
[----:B------:R-:W-:Y:S01]  /*13b50*/  IMAD.IADD R9, R9, 0x1, R7 ;  /* 0x0000000109097824 */ /* 0x000fe200078e0207 */
[----:B------:R-:W-:Y:S01]  /*13b60*/  UIMAD UR5, UR5, UR7, URZ ;  /* 0x00000007050572a4 */ /* 0x000fe2000f8e023f */
[----:B0-----:R-:W-:Y:S01]  /*13b70*/  IMAD.MOV.U32 R3, RZ, RZ, R4 ;  /* 0x000000ffff037224 */ /* 0x001fe200078e0004 */
[----:B------:R-:W-:Y:S01]  /*13b80*/  SHF.R.S32.HI R153, RZ, 0x1f, R205 ;  /* 0x0000001fff997819 */ /* 0x000fe200000114cd */
[----:B------:R-:W-:Y:S01]  /*13b90*/  IMAD.WIDE.U32 R8, R192, UR8, R8 ;  /* 0x00000008c0087c25 */ /* 0x000fe2000f8e0008 */
[----:B------:R-:W-:-:S02]  /*13ba0*/  PLOP3.LUT P0, PT, PT, PT, UP0, 0x80, 0x0 ;  /* 0x000000000000781c */ /* 0x000fc40003f0f008 */
[----:B------:R-:W-:Y:S01]  /*13bb0*/  SHF.R.S32.HI R154, RZ, 0x1f, R206 ;  /* 0x0000001fff9a7819 */ /* 0x000fe200000114ce */
[----:B------:R-:W-:Y:S01]  /*13bc0*/  IMAD R9, R192, UR9, R9 ;  /* 0x00000009c0097c24 */ /* 0x000fe2000f8e0209 */
[----:B------:R-:W-:Y:S01]  /*13bd0*/  ULDC.64 UR8, c[0x0][0xc40] ;  /* 0x0003100000087ab9 */ /* 0x000fe20000000a00 */
[----:B------:R-:W-:Y:S01]  /*13be0*/  @UP0 ULDC UR6, c[0x0][0xcec] ;  /* 0x00033b0000060ab9 */ /* 0x000fe20000000800 */
[----:B------:R-:W-:Y:S01]  /*13bf0*/  IMAD R0, R0, UR8, RZ ;  /* 0x0000000800007c24 */ /* 0x000fe2000f8e02ff */
[----:B------:R-:W-:Y:S01]  /*13c00*/  SHF.R.S32.HI R155, RZ, 0x1f, R207 ;  /* 0x0000001fff9b7819 */ /* 0x000fe200000114cf */
[C---:B------:R-:W-:Y:S01]  /*13c10*/  IMAD.WIDE.U32 R8, R193.reuse, UR8, R8 ;  /* 0x00000008c1087c25 */ /* 0x040fe2000f8e0008 */
[----:B------:R-:W-:Y:S02]  /*13c20*/  SHF.R.S32.HI R156, RZ, 0x1f, R208 ;  /* 0x0000001fff9c7819 */ /* 0x000fe400000114d0 */
[----:B------:R-:W-:Y:S01]  /*13c30*/  SHF.R.S32.HI R157, RZ, 0x1f, R209 ;  /* 0x0000001fff9d7819 */ /* 0x000fe200000114d1 */
[----:B------:R-:W-:Y:S01]  /*13c40*/  IMAD R7, R193, UR9, R0 ;  /* 0x00000009c1077c24 */ /* 0x000fe2000f8e0200 */
[----:B------:R-:W-:Y:S01]  /*13c50*/  ULDC.64 UR8, c[0x0][0xc48] ;  /* 0x0003120000087ab9 */ /* 0x000fe20000000a00 */
[----:B------:R-:W-:Y:S01]  /*13c60*/  @P0 IMAD.HI.U32 R0, R4, UR6, RZ ;  /* 0x0000000604000c27 */ /* 0x000fe2000f8e00ff */
[----:B------:R-:W-:Y:S01]  /*13c70*/  @UP0 ULDC UR6, c[0x0][0xcf0] ;  /* 0x00033c0000060ab9 */ /* 0x000fe20000000800 */
[----:B------:R-:W-:-:S02]  /*13c80*/  SHF.R.S32.HI R158, RZ, 0x1f, R210 ;  /* 0x0000001fff9e7819 */ /* 0x000fc400000114d2 */
[----:B------:R-:W-:Y:S01]  /*13c90*/  IMAD.IADD R9, R9, 0x1, R7 ;  /* 0x0000000109097824 */ /* 0x000fe200078e0207 */
[----:B------:R-:W-:Y:S01]  /*13ca0*/  @P0 SHF.R.U32.HI R3, RZ, UR6, R0 ;  /* 0x00000006ff030c19 */ /* 0x000fe20008011600 */
[----:B------:R-:W-:Y:S01]  /*13cb0*/  IMAD.IADD R185, R23, 0x1, R185 ;  /* 0x0000000117b97824 */ /* 0x000fe200078e02b9 */
[----:B------:R-:W-:Y:S01]  /*13cc0*/  UIADD3 UR6, UR41, 0x38820, URZ ;  /* 0x0003882029067890 */ /* 0x000fe2000fffe03f */
[----:B------:R-:W-:Y:S01]  /*13cd0*/  IMAD.WIDE.U32 R8, R195, UR8, R8 ;  /* 0x00000008c3087c25 */ /* 0x000fe2000f8e0008 */
[--C-:B------:R-:W-:Y:S02]  /*13ce0*/  SHF.R.S32.HI R0, RZ, 0x1f, R3.reuse ;  /* 0x0000001fff007819 */ /* 0x100fe40000011403 */
[----:B------:R-:W-:Y:S01]  /*13cf0*/  ISETP.GE.AND P0, PT, R185, UR5, PT ;  /* 0x00000005b9007c0c */ /* 0x000fe2000bf06270 */
[----:B------:R-:W-:Y:S01]  /*13d00*/  IMAD.MOV R7, RZ, RZ, -R3 ;  /* 0x000000ffff077224 */ /* 0x000fe200078e0a03 */
[----:B------:R-:W-:Y:S01]  /*13d10*/  UPRMT UR6, URZ, 0x654, UR6 ;  /* 0x000006543f067896 */ /* 0x000fe20008000006 */
[----:B------:R-:W-:Y:S01]  /*13d20*/  IMAD R0, R0, UR10, RZ ;  /* 0x0000000a00007c24 */ /* 0x000fe2000f8e02ff */
[----:B------:R-:W-:Y:S01]  /*13d30*/  SHF.R.S32.HI R159, RZ, 0x1f, R211 ;  /* 0x0000001fff9f7819 */ /* 0x000fe200000114d3 */
[----:B------:R-:W-:Y:S01]  /*13d40*/  IMAD R7, R7, UR7, R4 ;  /* 0x0000000707077c24 */ /* 0x000fe2000f8e0204 */
[----:B------:R-:W-:Y:S01]  /*13d50*/  SHF.R.S32.HI R160, RZ, 0x1f, R212 ;  /* 0x0000001fffa07819 */ /* 0x000fe200000114d4 */
[----:B------:R-:W-:Y:S01]  /*13d60*/  IMAD R9, R195, UR9, R9 ;  /* 0x00000009c3097c24 */ /* 0x000fe2000f8e0209 */
[----:B------:R-:W-:Y:S01]  /*13d70*/  ULDC.64 UR8, c[0x0][0xc28] ;  /* 0x00030a0000087ab9 */ /* 0x000fe20000000a00 */
[C---:B------:R-:W-:Y:S01]  /*13d80*/  IMAD R11, R3.reuse, UR11, R0 ;  /* 0x0000000b030b7c24 */ /* 0x040fe2000f8e0200 */
[----:B------:R-:W-:Y:S01]  /*13d90*/  SHF.R.S32.HI R0, RZ, 0x1f, R7 ;  /* 0x0000001fff007819 */ /* 0x000fe20000011407 */
[----:B------:R-:W-:Y:S01]  /*13da0*/  IMAD.WIDE.U32 R8, R3, UR10, R8 ;  /* 0x0000000a03087c25 */ /* 0x000fe2000f8e0008 */
[----:B------:R-:W-:Y:S01]  /*13db0*/  SYNCS.ARRIVE.TRANS64.RED.A1T0 RZ, [UR6], RZ ;  /* 0x000000ffffff79a7 */ /* 0x000fe20008100406 */
[----:B------:R-:W-:-:S02]  /*13dc0*/  SHF.R.S32.HI R161, RZ, 0x1f, R213 ;  /* 0x0000001fffa17819 */ /* 0x000fc400000114d5 */
[----:B------:R-:W-:Y:S01]  /*13dd0*/  IMAD R0, R0, UR8, RZ ;  /* 0x0000000800007c24 */ /* 0x000fe2000f8e02ff */
[----:B------:R-:W-:Y:S01]  /*13de0*/  SHF.R.S32.HI R162, RZ, 0x1f, R214 ;  /* 0x0000001fffa27819 */ /* 0x000fe200000114d6 */
[----:B------:R-:W-:Y:S01]  /*13df0*/  IMAD.IADD R9, R9, 0x1, R11 ;  /* 0x0000000109097824 */ /* 0x000fe200078e020b */
[----:B------:R-:W-:Y:S01]  /*13e00*/  SHF.R.S32.HI R163, RZ, 0x1f, R215 ;  /* 0x0000001fffa37819 */ /* 0x000fe200000114d7 */
[C---:B------:R-:W-:Y:S01]  /*13e10*/  IMAD R3, R7.reuse, UR9, R0 ;  /* 0x0000000907037c24 */ /* 0x040fe2000f8e0200 */
[----:B------:R-:W-:Y:S01]  /*13e20*/  SHF.R.S32.HI R164, RZ, 0x1f, R216 ;  /* 0x0000001fffa47819 */ /* 0x000fe200000114d8 */
[----:B------:R-:W-:Y:S01]  /*13e30*/  IMAD.WIDE.U32 R8, R7, UR8, R8 ;  /* 0x0000000807087c25 */ /* 0x000fe2000f8e0008 */
[----:B------:R-:W-:Y:S01]  /*13e40*/  ULDC.64 UR8, c[0x0][0xc00] ;  /* 0x0003000000087ab9 */ /* 0x000fe20000000a00 */
[----:B------:R-:W-:Y:S02]  /*13e50*/  SHF.R.S32.HI R165, RZ, 0x1f, R217 ;  /* 0x0000001fffa57819 */ /* 0x000fe400000114d9 */
[----:B------:R-:W-:Y:S01]  /*13e60*/  IMAD.IADD R3, R9, 0x1, R3 ;  /* 0x0000000109037824 */ /* 0x000fe200078e0203 */
[----:B------:R-:W-:-:S02]  /*13e70*/  LEA R0, P1, R8, UR8, 0x2 ;  /* 0x0000000808007c11 */ /* 0x000fc4000f8210ff */
[----:B------:R-:W-:Y:S02]  /*13e80*/  SHF.R.S32.HI R166, RZ, 0x1f, R218 ;  /* 0x0000001fffa67819 */ /* 0x000fe400000114da */
[----:B------:R-:W-:Y:S01]  /*13e90*/  LEA.HI.X R3, R8, UR9, R3, 0x2, P1 ;  /* 0x0000000908037c11 */ /* 0x000fe200088f1403 */
[----:B------:R0:W1:Y:S01]  /*13ea0*/  SHFL.IDX PT, R4, R0, RZ, 0x1c1f ;  /* 0x001c1fff00047589 */ /* 0x00006200000e0000 */
[----:B------:R-:W-:Y:S02]  /*13eb0*/  SHF.R.S32.HI R167, RZ, 0x1f, R219 ;  /* 0x0000001fffa77819 */ /* 0x000fe400000114db */
[----:B------:R-:W-:Y:S01]  /*13ec0*/  SHF.R.S32.HI R168, RZ, 0x1f, R220 ;  /* 0x0000001fffa87819 */ /* 0x000fe200000114dc */
[----:B------:R0:W2:Y:S01]  /*13ed0*/  SHFL.IDX PT, R7, R3, RZ, 0x1c1f ;  /* 0x001c1fff03077589 */ /* 0x0000a200000e0000 */
[----:B------:R-:W-:Y:S02]  /*13ee0*/  SHF.R.S32.HI R169, RZ, 0x1f, R221 ;  /* 0x0000001fffa97819 */ /* 0x000fe400000114dd */
[----:B------:R-:W-:-:S02]  /*13ef0*/  SHF.R.S32.HI R170, RZ, 0x1f, R222 ;  /* 0x0000001fffaa7819 */ /* 0x000fc400000114de */
[----:B------:R-:W-:Y:S02]  /*13f00*/  SHF.R.S32.HI R171, RZ, 0x1f, R223 ;  /* 0x0000001fffab7819 */ /* 0x000fe400000114df */
[----:B------:R-:W-:Y:S02]  /*13f10*/  SHF.R.S32.HI R16, RZ, 0x1f, R224 ;  /* 0x0000001fff107819 */ /* 0x000fe400000114e0 */
[----:B------:R-:W-:Y:S02]  /*13f20*/  SHF.R.S32.HI R17, RZ, 0x1f, R225 ;  /* 0x0000001fff117819 */ /* 0x000fe400000114e1 */
[----:B------:R-:W-:Y:S02]  /*13f30*/  SHF.R.S32.HI R20, RZ, 0x1f, R226 ;  /* 0x0000001fff147819 */ /* 0x000fe400000114e2 */
[----:B------:R-:W-:Y:S01]  /*13f40*/  SHF.R.S32.HI R21, RZ, 0x1f, R184 ;  /* 0x0000001fff157819 */ /* 0x000fe200000114b8 */
[----:B0-----:R-:W-:Y:S06]  /*13f50*/  @P0 BRA `(.L_x_3226) ;  /* 0x0000000800040947 */ /* 0x001fec0003800000 */
        /* <DEDUP_REMOVED lines=14> */
[CC--:B0-----:R-:W-:Y:S02]  /*14040*/  @!P2 LEA R8, P6, R225.reuse, R4.reuse, 0x2 ;  /* 0x00000004e108a211 */ /* 0x0c1fe400078c10ff */
[CC--:B-1----:R-:W-:Y:S02]  /*14050*/  @!P1 LEA R10, P5, R224.reuse, R4.reuse, 0x2 ;  /* 0x00000004e00a9211 */ /* 0x0c2fe400078a10ff */
        /* <DEDUP_REMOVED lines=12> */
[----:B------:R-:W-:Y:S02]  /*14120*/  ISETP.GE.AND P1, PT, R218, UR6, PT ;  /* 0x00000006da007c0c */ /* 0x000fe4000bf26270 */
[----:B------:R-:W-:Y:S01]  /*14130*/  @!P4 LEA.HI.X R11, R221, R7, R169, 0x2, P2 ;  /* 0x00000007dd0bc211 */ /* 0x000fe200010f14a9 */
[----:B------:R0:W-:Y:S01]  /*14140*/  @!P3 ST.E.64 desc[UR38][R8.64], R44 ;  /* 0x0000002c0800b985 */ /* 0x0001e2000c101b26 */
[----:B------:R-:W-:Y:S02]  /*14150*/  ISETP.GE.AND P2, PT, R217, UR6, PT ;  /* 0x00000006d9007c0c */ /* 0x000fe4000bf46270 */
[----:B--2---:R-:W-:Y:S01]  /*14160*/  @!P5 LEA R12, P6, R220, R4, 0x2 ;  /* 0x00000004dc0cd211 */ /* 0x004fe200078c10ff */
[----:B------:R1:W-:Y:S01]  /*14170*/  @!P4 ST.E.64 desc[UR38][R10.64], R48 ;  /* 0x000000300a00c985 */ /* 0x0003e2000c101b26 */
[----:B------:R-:W-:-:S02]  /*14180*/  ISETP.GE.AND P3, PT, R216, UR6, PT ;  /* 0x00000006d8007c0c */ /* 0x000fc4000bf66270 */
[----:B------:R-:W-:Y:S02]  /*14190*/  @!P5 LEA.HI.X R13, R220, R7, R168, 0x2, P6 ;  /* 0x00000007dc0dd211 */ /* 0x000fe400030f14a8 */
[----:B------:R-:W-:-:S03]  /*141a0*/  ISETP.GE.AND P4, PT, R215, UR6, PT ;  /* 0x00000006d7007c0c */ /* 0x000fc6000bf86270 */
[----:B------:R2:W-:Y:S01]  /*141b0*/  @!P5 ST.E.64 desc[UR38][R12.64], R52 ;  /* 0x000000340c00d985 */ /* 0x0005e2000c101b26 */
[CC--:B0-----:R-:W-:Y:S02]  /*141c0*/  @!P0 LEA R8, P6, R219.reuse, R4.reuse, 0x2 ;  /* 0x00000004db088211 */ /* 0x0c1fe400078c10ff */
[CC--:B-1----:R-:W-:Y:S02]  /*141d0*/  @!P1 LEA R10, P5, R218.reuse, R4.reuse, 0x2 ;  /* 0x00000004da0a9211 */ /* 0x0c2fe400078a10ff */
[-C--:B------:R-:W-:Y:S02]  /*141e0*/  @!P0 LEA.HI.X R9, R219, R7.reuse, R167, 0x2, P6 ;  /* 0x00000007db098211 */ /* 0x080fe400030f14a7 */
[----:B------:R-:W-:Y:S02]  /*141f0*/  @!P1 LEA.HI.X R11, R218, R7, R166, 0x2, P5 ;  /* 0x00000007da0b9211 */ /* 0x000fe400028f14a6 */
[----:B------:R-:W-:Y:S01]  /*14200*/  ISETP.GE.AND P5, PT, R214, UR6, PT ;  /* 0x00000006d6007c0c */ /* 0x000fe2000bfa6270 */
[----:B------:R0:W-:Y:S01]  /*14210*/  @!P0 ST.E.64 desc[UR38][R8.64], R56 ;  /* 0x0000003808008985 */ /* 0x0001e2000c101b26 */
[----:B--2---:R-:W-:-:S02]  /*14220*/  @!P2 LEA R12, P6, R217, R4, 0x2 ;  /* 0x00000004d90ca211 */ /* 0x004fc400078c10ff */
[----:B------:R-:W-:Y:S01]  /*14230*/  ISETP.GE.AND P0, PT, R213, UR6, PT ;  /* 0x00000006d5007c0c */ /* 0x000fe2000bf06270 */
[----:B------:R1:W-:Y:S01]  /*14240*/  @!P1 ST.E.64 desc[UR38][R10.64], R60 ;  /* 0x0000003c0a009985 */ /* 0x0003e2000c101b26 */
        /* <DEDUP_REMOVED lines=9> */
[----:B--2---:R-:W-:-:S03]  /*142e0*/  @!P5 LEA R12, P6, R214, R4, 0x2 ;  /* 0x00000004d60cd211 */ /* 0x004fc600078c10ff */
[----:B------:R1:W-:Y:S01]  /*142f0*/  @!P4 ST.E.64 desc[UR38][R10.64], R72 ;  /* 0x000000480a00c985 */ /* 0x0003e2000c101b26 */
[----:B------:R-:W-:-:S05]  /*14300*/  @!P5 LEA.HI.X R13, R214, R7, R162, 0x2, P6 ;  /* 0x00000007d60dd211 */ /* 0x000fca00030f14a2 */
[----:B------:R2:W-:Y:S01]  /*14310*/  @!P5 ST.E.64 desc[UR38][R12.64], R76 ;  /* 0x0000004c0c00d985 */ /* 0x0005e2000c101b26 */
[----:B------:R-:W-:Y:S02]  /*14320*/  ISETP.GE.AND P5, PT, R210, UR6, PT ;  /* 0x00000006d2007c0c */ /* 0x000fe4000bfa6270 */
[----:B0-----:R-:W-:-:S04]  /*14330*/  @!P0 LEA R8, P4, R213, R4, 0x2 ;  /* 0x00000004d5088211 */ /* 0x001fc800078810ff */
[-C--:B------:R-:W-:Y:S02]  /*14340*/  @!P0 LEA.HI.X R9, R213, R7.reuse, R161, 0x2, P4 ;  /* 0x00000007d5098211 */ /* 0x080fe400020f14a1 */
[----:B------:R-:W-:Y:S02]  /*14350*/  ISETP.GE.AND P4, PT, R209, UR6, PT ;  /* 0x00000006d1007c0c */ /* 0x000fe4000bf86270 */
[CC--:B-1----:R-:W-:Y:S01]  /*14360*/  @!P1 LEA R10, P3, R212.reuse, R4.reuse, 0x2 ;  /* 0x00000004d40a9211 */ /* 0x0c2fe200078610ff */
        /* <DEDUP_REMOVED lines=13> */
[----:B------:R-:W-:Y:S02]  /*14440*/  ISETP.GE.AND P5, PT, R204, UR6, PT ;  /* 0x00000006cc007c0c */ /* 0x000fe4000bfa6270 */
[-C--:B------:R-:W-:Y:S02]  /*14450*/  @!P4 LEA.HI.X R11, R209, R7.reuse, R157, 0x2, P0 ;  /* 0x00000007d10bc211 */ /* 0x080fe400000f149d */
[----:B------:R-:W-:Y:S02]  /*14460*/  ISETP.GE.AND P0, PT, R205, UR6, PT ;  /* 0x00000006cd007c0c */ /* 0x000fe4000bf06270 */
[C---:B--2---:R-:W-:Y:S01]  /*14470*/  @!P3 LEA R12, P6, R208.reuse, R4, 0x2 ;  /* 0x00000004d00cb211 */ /* 0x044fe200078c10ff */
[----:B------:R1:W-:Y:S01]  /*14480*/  @!P4 ST.E.64 desc[UR38][R10.64], R96 ;  /* 0x000000600a00c985 */ /* 0x0003e2000c101b26 */
[----:B------:R-:W-:Y:S02]  /*14490*/  ISETP.GE.AND P4, PT, R203, UR6, PT ;  /* 0x00000006cb007c0c */ /* 0x000fe4000bf86270 */
[----:B------:R-:W-:-:S02]  /*144a0*/  @!P3 LEA.HI.X R13, R208, R7, R156, 0x2, P6 ;  /* 0x00000007d00db211 */ /* 0x000fc400030f149c */
[----:B0-----:R-:W-:-:S03]  /*144b0*/  @!P2 LEA R8, P6, R207, R4, 0x2 ;  /* 0x00000004cf08a211 */ /* 0x001fc600078c10ff */
[----:B------:R0:W-:Y:S01]  /*144c0*/  @!P3 ST.E.64 desc[UR38][R12.64], R100 ;  /* 0x000000640c00b985 */ /* 0x0001e2000c101b26 */
        /* <DEDUP_REMOVED lines=42> */
.L_x_3226:
[----:B------:R-:W-:Y:S05]  /*14770*/  BSYNC B1 ;  /* 0x0000000000017941 */ /* 0x000fea0003800000 */
.L_x_3225:
[----:B------:R-:W-:Y:S01]  /*14780*/  VIADD R185, R185, 0x8 ;  /* 0x00000008b9b97836 */ /* 0x000fe20000000000 */
[----:B------:R-:W4:Y:S04]  /*14790*/  SHFL.IDX PT, R3, R3, 0x1, 0x1c1f ;  /* 0x003c1f0003037f89 */ /* 0x000f2800000e0000 */
[----:B------:R-:W-:Y:S01]  /*147a0*/  ISETP.GE.AND P0, PT, R185, UR5, PT ;  /* 0x00000005b9007c0c */ /* 0x000fe2000bf06270 */
[----:B--2---:R2:W3:-:S12]  /*147b0*/  SHFL.IDX PT, R7, R0, 0x1, 0x1c1f ;  /* 0x003c1f0000077f89 */ /* 0x0044d800000e0000 */
[----:B--2---:R-:W-:Y:S05]  /*147c0*/  @P0 BRA `(.L_x_3224) ;  /* 0x0000001400e00947 */ /* 0x004fea0003800000 */
[----:B------:R-:W-:Y:S02]  /*147d0*/  ULDC UR5, c[0x0][0xbc8] ;  /* 0x0002f20000057ab9 */ /* 0x000fe40000000800 */
[----:B------:R-:W-:Y:S02]  /*147e0*/  ISETP.GE.AND P4, PT, R184, UR5, PT ;  /* 0x00000005b8007c0c */ /* 0x000fe4000bf86270 */
[----:B------:R-:W-:Y:S02]  /*147f0*/  ISETP.GE.AND P2, PT, R226, UR5, PT ;  /* 0x00000005e2007c0c */ /* 0x000fe4000bf46270 */
[----:B------:R-:W-:Y:S02]  /*14800*/  ISETP.GE.AND P1, PT, R225, UR5, PT ;  /* 0x00000005e1007c0c */ /* 0x000fe4000bf26270 */
[----:B------:R-:W-:-:S07]  /*14810*/  ISETP.GE.AND P0, PT, R224, UR5, PT ;  /* 0x00000005e0007c0c */ /* 0x000fce000bf06270 */
[-C--:B0--3--:R-:W-:Y:S02]  /*14820*/  @!P4 LEA R14, P3, R184, R7.reuse, 0x2 ;  /* 0x00000007b80ec211 */ /* 0x089fe400078610ff */
[----:B------:R-:W-:Y:S02]  /*14830*/  @!P2 LEA R8, P6, R226, R7, 0x2 ;  /* 0x00000007e208a211 */ /* 0x000fe400078c10ff */
[----:B----4-:R-:W-:Y:S02]  /*14840*/  @!P4 LEA.HI.X R15, R184, R3, R21, 0x2, P3 ;  /* 0x00000003b80fc211 */ /* 0x010fe400018f1415 */
        /* <DEDUP_REMOVED lines=14> */
[C---:B------:R-:W-:Y:S02]  /*14930*/  @!P4 LEA R16, P2, R222.reuse, R7, 0x2 ;  /* 0x00000007de10c211 */ /* 0x040fe400078410ff */
        /* <DEDUP_REMOVED lines=9> */
[-C--:B--2---:R-:W-:Y:S02]  /*149d0*/  @!P0 LEA R8, P6, R220, R7.reuse, 0x2 ;  /* 0x00000007dc088211 */ /* 0x084fe400078c10ff */
        /* <DEDUP_REMOVED lines=11> */
[-C--:B----4-:R-:W-:Y:S01]  /*14a90*/  @!P3 LEA R14, P6, R217, R7.reuse, 0x2 ;  /* 0x00000007d90eb211 */ /* 0x090fe200078c10ff */
[----:B------:R4:W-:Y:S01]  /*14aa0*/  @!P2 ST.E.64 desc[UR38][R12.64], R62 ;  /* 0x0000003e0c00a985 */ /* 0x0009e2000c101b26 */
[C---:B-----5:R-:W-:Y:S02]  /*14ab0*/  @!P4 LEA R16, P2, R216.reuse, R7, 0x2 ;  /* 0x00000007d810c211 */ /* 0x060fe400078410ff */
[----:B------:R-:W-:Y:S02]  /*14ac0*/  ISETP.GE.AND P1, PT, R213, UR5, PT ;  /* 0x00000005d5007c0c */ /* 0x000fe4000bf26270 */
[-C--:B------:R-:W-:Y:S02]  /*14ad0*/  @!P3 LEA.HI.X R15, R217, R3.reuse, R165, 0x2, P6 ;  /* 0x00000003d90fb211 */ /* 0x080fe400030f14a5 */
[----:B------:R-:W-:Y:S02]  /*14ae0*/  @!P4 LEA.HI.X R17, R216, R3, R164, 0x2, P2 ;  /* 0x00000003d811c211 */ /* 0x000fe400010f14a4 */
[----:B------:R-:W-:Y:S01]  /*14af0*/  ISETP.GE.AND P2, PT, R212, UR5, PT ;  /* 0x00000005d4007c0c */ /* 0x000fe2000bf46270 */
[----:B------:R-:W-:Y:S01]  /*14b00*/  @!P3 ST.E.64 desc[UR38][R14.64], R66 ;  /* 0x000000420e00b985 */ /* 0x000fe2000c101b26 */
[----:B--2---:R-:W-:-:S03]  /*14b10*/  @!P5 LEA R20, P6, R215, R7, 0x2 ;  /* 0x00000007d714d211 */ /* 0x004fc600078c10ff */
        /* <DEDUP_REMOVED lines=9> */
[----:B----4-:R-:W-:-:S02]  /*14bb0*/  @!P2 LEA R12, P6, R212, R7, 0x2 ;  /* 0x00000007d40ca211 */ /* 0x010fc400078c10ff */
        /* <DEDUP_REMOVED lines=20> */
[----:B----4-:R-:W-:Y:S02]  /*14d00*/  @!P1 LEA R10, P3, R207, R7, 0x2 ;  /* 0x00000007cf0a9211 */ /* 0x010fe400078610ff */
[----:B------:R-:W-:Y:S02]  /*14d10*/  @!P2 LEA.HI.X R9, R208, R3, R156, 0x2, P6 ;  /* 0x00000003d009a211 */ /* 0x000fe400030f149c */
[----:B--2---:R-:W-:-:S02]  /*14d20*/  @!P0 LEA R12, P6, R206, R7, 0x2 ;  /* 0x00000007ce0c8211 */ /* 0x004fc400078c10ff */
[-C--:B------:R-:W-:Y:S01]  /*14d30*/  @!P1 LEA.HI.X R11, R207, R3.reuse, R155, 0x2, P3 ;  /* 0x00000003cf0b9211 */ /* 0x080fe200018f149b */
[----:B------:R2:W-:Y:S01]  /*14d40*/  @!P2 ST.E.64 desc[UR38][R8.64], R102 ;  /* 0x000000660800a985 */ /* 0x0005e2000c101b26 */
[----:B------:R-:W-:Y:S02]  /*14d50*/  ISETP.GE.AND P3, PT, R203, UR5, PT ;  /* 0x00000005cb007c0c */ /* 0x000fe4000bf66270 */
[----:B------:R-:W-:Y:S01]  /*14d60*/  @!P0 LEA.HI.X R13, R206, R3, R154, 0x2, P6 ;  /* 0x00000003ce0d8211 */ /* 0x000fe200030f149a */
[----:B------:R4:W-:Y:S01]  /*14d70*/  @!P1 ST.E.64 desc[UR38][R10.64], R106 ;  /* 0x0000006a0a009985 */ /* 0x0009e2000c101b26 */
[-C--:B0-----:R-:W-:Y:S02]  /*14d80*/  @!P5 LEA R14, P1, R205, R7.reuse, 0x2 ;  /* 0x00000007cd0ed211 */ /* 0x081fe400078210ff */
[----:B-----5:R-:W-:Y:S01]  /*14d90*/  @!P4 LEA R16, P2, R204, R7, 0x2 ;  /* 0x00000007cc10c211 */ /* 0x020fe200078410ff */
        /* <DEDUP_REMOVED lines=16> */
[-C--:B----4-:R-:W-:Y:S01]  /*14ea0*/  @!P1 LEA R10, P6, R201, R7.reuse, 0x2 ;  /* 0x00000007c90a9211 */ /* 0x090fe200078c10ff */
[----:B------:R4:W-:Y:S02]  /*14eb0*/  @!P0 ST.E.64 desc[UR38][R8.64], R126 ;  /* 0x0000007e08008985 */ /* 0x0009e4000c101b26 */
[----:B0-----:R-:W-:-:S02]  /*14ec0*/  @!P4 LEA R12, P0, R200, R7, 0x2 ;  /* 0x00000007c80cc211 */ /* 0x001fc400078010ff */
[----:B------:R-:W-:Y:S02]  /*14ed0*/  @!P1 LEA.HI.X R11, R201, R3, R235, 0x2, P6 ;  /* 0x00000003c90b9211 */ /* 0x000fe400030f14eb */
[----:B---3--:R-:W-:Y:S02]  /*14ee0*/  @!P3 LEA R14, P6, R199, R7, 0x2 ;  /* 0x00000007c70eb211 */ /* 0x008fe400078c10ff */
[----:B------:R-:W-:Y:S01]  /*14ef0*/  @!P4 LEA.HI.X R13, R200, R3, R233, 0x2, P0 ;  /* 0x00000003c80dc211 */ /* 0x000fe200000f14e9 */
[----:B------:R4:W-:Y:S01]  /*14f00*/  @!P1 ST.E.64 desc[UR38][R10.64], R130 ;  /* 0x000000820a009985 */ /* 0x0009e2000c101b26 */
[-C--:B-----5:R-:W-:Y:S02]  /*14f10*/  @!P2 LEA R16, P1, R198, R7.reuse, 0x2 ;  /* 0x00000007c610a211 */ /* 0x0a0fe400078210ff */
        /* <DEDUP_REMOVED lines=10> */
[----:B----4-:R-:W-:-:S04]  /*14fc0*/  LEA R8, P0, R196, R7, 0x2 ;  /* 0x00000007c4087211 */ /* 0x010fc800078010ff */
[----:B------:R-:W-:-:S05]  /*14fd0*/  LEA.HI.X R9, R196, R3, R229, 0x2, P0 ;  /* 0x00000003c4097211 */ /* 0x000fca00000f14e5 */
[----:B------:R0:W-:Y:S01]  /*14fe0*/  ST.E.64 desc[UR38][R8.64], R150 ;  /* 0x0000009608007985 */ /* 0x0001e2000c101b26 */
[----:B------:R-:W-:Y:S05]  /*14ff0*/  BRA `(.L_x_3224) ;  /* 0x0000000c00d47947 */ /* 0x000fea0003800000 */
.L_x_3218:
[----:B------:R-:W0:Y:S01]  /*15000*/  LDC.64 R12, c[0x0][0xd08] ;  /* 0x00034200ff0c7b82 */ /* 0x000e220000000a00 */
[----:B------:R-:W-:-:S07]  /*15010*/  IMAD.MOV.U32 R3, RZ, RZ, RZ ;  /* 0x000000ffff037224 */ /* 0x000fce00078e00ff */
[----:B------:R-:W1:Y:S08]  /*15020*/  LDC.64 R10, c[0x0][0xd00] ;  /* 0x00034000ff0a7b82 */ /* 0x000e700000000a00 */
[----:B------:R-:W2:Y:S01]  /*15030*/  LDC.64 R8, c[0x0][0xd00] ;  /* 0x00034000ff087b82 */ /* 0x000ea20000000a00 */
[----:B0-----:R-:W-:-:S04]  /*15040*/  ISETP.NE.U32.AND P0, PT, R12, RZ, PT ;  /* 0x000000ff0c00720c */ /* 0x001fc80003f05070 */
[----:B------:R-:W-:Y:S02]  /*15050*/  ISETP.NE.AND.EX P1, PT, R13, RZ, PT, P0 ;  /* 0x000000ff0d00720c */ /* 0x000fe40003f25300 */
[----:B-1----:R-:W-:-:S04]  /*15060*/  ISETP.NE.U32.AND P0, PT, R10, RZ, PT ;  /* 0x000000ff0a00720c */ /* 0x002fc80003f05070 */
[----:B------:R-:W-:Y:S01]  /*15070*/  ISETP.NE.AND.EX P0, PT, R11, RZ, PT, P0 ;  /* 0x000000ff0b00720c */ /* 0x000fe20003f05300 */
[----:B------:R-:W-:Y:S01]  /*15080*/  ULDC UR5, c[0x0][0xb88] ;  /* 0x0002e20000057ab9 */ /* 0x000fe20000000800 */
[----:B--2---:R-:W-:-:S05]  /*15090*/  IMAD.WIDE R8, R193, 0x4, R8 ;  /* 0x00000004c1087825 */ /* 0x004fca00078e0208 */
[----:B------:R-:W0:Y:S01]  /*150a0*/  @P1 LDC.64 R10, c[0x0][0xd08] ;  /* 0x00034200ff0a1b82 */ /* 0x000e220000000a00 */
[----:B------:R-:W-:-:S05]  /*150b0*/  IMAD.U32 R4, RZ, RZ, UR5 ;  /* 0x00000005ff047e24 */ /* 0x000fca000f8e00ff */
[----:B------:R1:W5:Y:S01]  /*150c0*/  @P0 LDG.E R3, desc[UR38][R8.64] ;  /* 0x0000002608030981 */ /* 0x000362000c1e1900 */
[----:B0-----:R-:W-:-:S05]  /*150d0*/  @P1 IMAD.WIDE R10, R193, 0x4, R10 ;  /* 0x00000004c10a1825 */ /* 0x001fca00078e020a */
[----:B------:R1:W5:Y:S01]  /*150e0*/  @P1 LDG.E R4, desc[UR38][R10.64] ;  /* 0x000000260a041981 */ /* 0x000362000c1e1900 */
[----:B------:R-:W-:Y:S02]  /*150f0*/  ISETP.NE.AND P2, PT, R0, RZ, PT ;  /* 0x000000ff0000720c */ /* 0x000fe40003f45270 */
[----:B------:R-:W-:Y:S01]  /*15100*/  SHF.R.S32.HI R28, RZ, 0x1f, R193 ;  /* 0x0000001fff1c7819 */ /* 0x000fe200000114c1 */
[----:B------:R-:W0:Y:S10]  /*15110*/  S2R R7, SR_TID.X ;  /* 0x0000000000077919 */ /* 0x000e340000002100 */
        /* <DEDUP_REMOVED lines=9> */
.L_x_3227:
[----:B------:R-:W-:Y:S01]  /*151b0*/  BSSY B1, `(.L_x_3228) ;  /* 0x0000037000017945 */ /* 0x000fe20003800000 */
[----:B------:R-:W-:Y:S02]  /*151c0*/  SEL R193, R193, RZ, !P0 ;  /* 0x000000ffc1c17207 */ /* 0x000fe40004000000 */
[----:B------:R-:W-:Y:S02]  /*151d0*/  SEL R28, R28, RZ, !P0 ;  /* 0x000000ff1c1c7207 */ /* 0x000fe40004000000 */
[----:B-----5:R-:W-:Y:S01]  /*151e0*/  SHF.R.S32.HI R26, RZ, 0x1f, R3 ;  /* 0x0000001fff1a7819 */ /* 0x020fe20000011403 */
[----:B------:R-:W-:Y:S06]  /*151f0*/  @P3 BRA `(.L_x_3229) ;  /* 0x0000000000c83947 */ /* 0x000fec0003800000 */
[----:B------:R-:W0:Y:S01]  /*15200*/  S2R R8, SR_TID.X ;  /* 0x0000000000087919 */ /* 0x000e220000002100 */
[----:B------:R-:W1:Y:S02]  /*15210*/  LDC R31, c[0x0][0xce8] ;  /* 0x00033a00ff1f7b82 */ /* 0x000e640000000800 */
[----:B-1----:R-:W-:Y:S01]  /*15220*/  IMAD R7, R4, R31, RZ ;  /* 0x0000001f04077224 */ /* 0x002fe200078e02ff */
[----:B0-----:R-:W-:-:S04]  /*15230*/  IADD3 R29, R185, -0x80, R8 ;  /* 0xffffff80b91d7810 */ /* 0x001fc80007ffe008 */
[----:B------:R-:W-:-:S13]  /*15240*/  ISETP.GE.AND P0, PT, R29, R7, PT ;  /* 0x000000071d00720c */ /* 0x000fda0003f06270 */
[----:B------:R-:W-:Y:S05]  /*15250*/  @P0 BRA `(.L_x_3229) ;  /* 0x0000000000b00947 */ /* 0x000fea0003800000 */
[----:B------:R-:W-:Y:S01]  /*15260*/  ISETP.NE.AND P1, PT, R31, 0x1, PT ;  /* 0x000000011f00780c */ /* 0x000fe20003f25270 */
[----:B------:R-:W-:Y:S01]  /*15270*/  IMAD.MOV.U32 R24, RZ, RZ, 0xab8 ;  /* 0x00000ab8ff187424 */ /* 0x000fe200078e00ff */
[----:B------:R-:W-:Y:S01]  /*15280*/  ISETP.GT.AND P0, PT, R0, 0x1, PT ;  /* 0x000000010000780c */ /* 0x000fe20003f04270 */
[----:B------:R-:W0:Y:S01]  /*15290*/  LDC.64 R8, c[0x0][0xca8] ;  /* 0x00032a00ff087b82 */ /* 0x000e220000000a00 */
[----:B------:R-:W-:Y:S01]  /*152a0*/  LOP3.LUT R195, R195, 0xff, RZ, 0xc0, !PT ;  /* 0x000000ffc3c37812 */ /* 0x000fe200078ec0ff */
[----:B------:R-:W-:Y:S01]  /*152b0*/  IMAD.MOV.U32 R25, RZ, RZ, R29 ;  /* 0x000000ffff197224 */ /* 0x000fe200078e001d */
        /* <DEDUP_REMOVED lines=8> */
[----:B------:R-:W1:Y:S01]  /*15340*/  LDC.64 R16, c[0x0][R24+0x228] ;  /* 0x00008a0018107b82 */ /* 0x000e620000000a00 */
[----:B--2---:R-:W-:Y:S01]  /*15350*/  @P1 IMAD.HI.U32 R0, R29, R0, RZ ;  /* 0x000000001d001227 */ /* 0x004fe200078e00ff */
[----:B------:R-:W-:-:S06]  /*15360*/  SEL R7, R195, RZ, P0 ;  /* 0x000000ffc3077207 */ /* 0x000fcc0000000000 */
[----:B------:R-:W2:Y:S01]  /*15370*/  LDC.64 R10, c[0x0][R24+0x210] ;  /* 0x00008400180a7b82 */ /* 0x000ea20000000a00 */
[-C--:B---3--:R-:W-:Y:S02]  /*15380*/  IMAD R27, R13, R192.reuse, RZ ;  /* 0x000000c00d1b7224 */ /* 0x088fe400078e02ff */
[----:B------:R-:W-:-:S04]  /*15390*/  IMAD.WIDE.U32 R12, R12, R192, RZ ;  /* 0x000000c00c0c7225 */ /* 0x000fc800078e00ff */
[----:B------:R-:W-:Y:S01]  /*153a0*/  IMAD.IADD R27, R13, 0x1, R27 ;  /* 0x000000010d1b7824 */ /* 0x000fe200078e021b */
[----:B----4-:R-:W-:Y:S01]  /*153b0*/  @P1 SHF.R.U32.HI R25, RZ, R33, R0 ;  /* 0x00000021ff191219 */ /* 0x010fe20000011600 */
[----:B0-----:R-:W0:Y:S01]  /*153c0*/  @!P0 LDC R8, c[0x0][0xc50] ;  /* 0x00031400ff088b82 */ /* 0x001e220000000800 */
[----:B------:R-:W-:Y:S01]  /*153d0*/  IADD3 R0, P1, P3, R20, R12, R3 ;  /* 0x0000000c14007210 */ /* 0x000fe20007b3e003 */
[----:B------:R-:W-:Y:S02]  /*153e0*/  IMAD.IADD R20, R21, 0x1, R15 ;  /* 0x0000000115147824 */ /* 0x000fe400078e020f */
[----:B------:R-:W-:Y:S02]  /*153f0*/  IMAD.MOV R14, RZ, RZ, -R25 ;  /* 0x000000ffff0e7224 */ /* 0x000fe400078e0a19 */
[-C--:B-1----:R-:W-:Y:S02]  /*15400*/  IMAD.WIDE.U32 R12, R16, R7.reuse, RZ ;  /* 0x00000007100c7225 */ /* 0x082fe400078e00ff */
[----:B------:R-:W1:Y:S02]  /*15410*/  @!P0 LDC R9, c[0x0][0xc54] ;  /* 0x00031500ff098b82 */ /* 0x000e640000000800 */
[----:B------:R-:W-:-:S02]  /*15420*/  IMAD R15, R17, R7, RZ ;  /* 0x00000007110f7224 */ /* 0x000fc400078e02ff */
[----:B------:R-:W-:Y:S01]  /*15430*/  IMAD R7, R31, R14, R29 ;  /* 0x0000000e1f077224 */ /* 0x000fe200078e021d */
[----:B------:R-:W-:Y:S01]  /*15440*/  IADD3.X R14, R20, R27, R26, P1, P3 ;  /* 0x0000001b140e7210 */ /* 0x000fe20000fe641a */
[----:B------:R-:W-:Y:S01]  /*15450*/  IMAD.IADD R15, R13, 0x1, R15 ;  /* 0x000000010d0f7824 */ /* 0x000fe200078e020f */
[----:B------:R-:W-:Y:S01]  /*15460*/  IADD3 R12, P0, P1, R25, R0, R12 ;  /* 0x00000000190c7210 */ /* 0x000fe2000791e00c */
[----:B--2---:R-:W-:Y:S01]  /*15470*/  IMAD R0, R11, R7, RZ ;  /* 0x000000070b007224 */ /* 0x004fe200078e02ff */
[----:B------:R-:W-:-:S04]  /*15480*/  SHF.R.S32.HI R25, RZ, 0x1f, R25 ;  /* 0x0000001fff197819 */ /* 0x000fc80000011419 */
[----:B------:R-:W-:Y:S02]  /*15490*/  IADD3.X R13, R25, R14, R15, P0, P1 ;  /* 0x0000000e190d7210 */ /* 0x000fe400007e240f */
[----:B------:R-:W-:-:S05]  /*154a0*/  SHF.R.S32.HI R15, RZ, 0x1f, R7 ;  /* 0x0000001fff0f7819 */ /* 0x000fca0000011407 */
[C---:B------:R-:W-:Y:S02]  /*154b0*/  IMAD R15, R10.reuse, R15, R0 ;  /* 0x0000000f0a0f7224 */ /* 0x040fe400078e0200 */
[----:B------:R-:W-:-:S04]  /*154c0*/  IMAD.WIDE.U32 R10, R10, R7, R12 ;  /* 0x000000070a0a7225 */ /* 0x000fc800078e000c */
[----:B------:R-:W-:Y:S01]  /*154d0*/  IMAD.IADD R0, R11, 0x1, R15 ;  /* 0x000000010b007824 */ /* 0x000fe200078e020f */
[----:B0-----:R-:W-:Y:S01]  /*154e0*/  LEA R8, P0, R10, R8, 0x2 ;  /* 0x000000080a087211 */ /* 0x001fe200078010ff */
[----:B------:R-:W-:-:S03]  /*154f0*/  IMAD.MOV.U32 R7, RZ, RZ, -0x800000 ;  /* 0xff800000ff077424 */ /* 0x000fc600078e00ff */
[----:B-1----:R-:W-:-:S05]  /*15500*/  LEA.HI.X R9, R10, R9, R0, 0x2, P0 ;  /* 0x000000090a097211 */ /* 0x002fca00000f1400 */
[----:B------:R0:W-:Y:S04]  /*15510*/  STG.E desc[UR38][R8.64], R7 ;  /* 0x0000000708007986 */ /* 0x0001e8000c101926 */
.L_x_3229:
[----:B------:R-:W-:Y:S05]  /*15520*/  BSYNC B1 ;  /* 0x0000000000017941 */ /* 0x000fea0003800000 */
.L_x_3228:
[----:B------:R-:W-:Y:S05]  /*15530*/  @P2 BRA `(.L_x_3224) ;  /* 0x0000000800842947 */ /* 0x000fea0003800000 */
[----:B------:R-:W1:Y:S01]  /*15540*/  LDC R13, c[0x0][0xce8] ;  /* 0x00033a00ff0d7b82 */ /* 0x000e620000000800 */
[----:B------:R-:W-:Y:S01]  /*15550*/  ULDC.64 UR6, c[0x0][0xba0] ;  /* 0x0002e80000067ab9 */ /* 0x000fe20000000a00 */
[----:B------:R-:W-:Y:S01]  /*15560*/  ULDC UR5, c[0x0][0xbc8] ;  /* 0x0002f20000057ab9 */ /* 0x000fe20000000800 */
[----:B------:R-:W-:Y:S01]  /*15570*/  IMAD R0, R26, UR6, RZ ;  /* 0x000000061a007c24 */ /* 0x000fe2000f8e02ff */
[----:B------:R-:W-:Y:S01]  /*15580*/  ISETP.GE.AND P2, PT, R194, UR5, PT ;  /* 0x00000005c2007c0c */ /* 0x000fe2000bf46270 */
[C---:B0-----:R-:W-:Y:S01]  /*15590*/  IMAD.WIDE.U32 R8, R3.reuse, UR6, RZ ;  /* 0x0000000603087c25 */ /* 0x041fe2000f8e00ff */
[C---:B------:R-:W-:Y:S01]  /*155a0*/  ISETP.GE.AND P3, PT, R22.reuse, UR5, PT ;  /* 0x0000000516007c0c */ /* 0x040fe2000bf66270 */
[----:B------:R-:W-:Y:S01]  /*155b0*/  BSSY B1, `(.L_x_3230) ;  /* 0x0000075000017945 */ /* 0x000fe20003800000 */
[----:B------:R-:W-:Y:S01]  /*155c0*/  SHF.R.S32.HI R38, RZ, 0x1f, R194 ;  /* 0x0000001fff267819 */ /* 0x000fe200000114c2 */
[----:B------:R-:W-:Y:S01]  /*155d0*/  IMAD R3, R3, UR7, R0 ;  /* 0x0000000703037c24 */ /* 0x000fe2000f8e0200 */
[----:B------:R-:W-:Y:S01]  /*155e0*/  ULDC.64 UR6, c[0x0][0xbe8] ;  /* 0x0002fa0000067ab9 */ /* 0x000fe20000000a00 */
[C---:B------:R-:W-:Y:S01]  /*155f0*/  VIADD R33, R22.reuse, 0x80 ;  /* 0x0000008016217836 */ /* 0x040fe20000000000 */
[----:B------:R-:W-:Y:S01]  /*15600*/  SEL R12, RZ, 0x1, P3 ;  /* 0x00000001ff0c7807 */ /* 0x000fe20001800000 */
[----:B------:R-:W-:Y:S01]  /*15610*/  IMAD.IADD R9, R9, 0x1, R3 ;  /* 0x0000000109097824 */ /* 0x000fe200078e0203 */
[----:B------:R-:W-:Y:S01]  /*15620*/  SHF.R.S32.HI R3, RZ, 0x1f, R30 ;  /* 0x0000001fff037819 */ /* 0x000fe2000001141e */
[----:B------:R-:W-:Y:S01]  /*15630*/  VIADD R29, R22, 0xc0 ;  /* 0x000000c0161d7836 */ /* 0x000fe20000000000 */
[----:B------:R-:W-:Y:S01]  /*15640*/  ISETP.GE.AND P1, PT, R33, UR5, PT ;  /* 0x0000000521007c0c */ /* 0x000fe2000bf26270 */
[----:B------:R-:W-:Y:S01]  /*15650*/  IMAD.WIDE.U32 R8, R192, UR6, R8 ;  /* 0x00000006c0087c25 */ /* 0x000fe2000f8e0008 */
[----:B------:R-:W-:-:S02]  /*15660*/  LEA.HI R0, R3, R30, RZ, 0x3 ;  /* 0x0000001e03007211 */ /* 0x000fc400078f18ff */
[----:B------:R-:W-:Y:S01]  /*15670*/  SEL R14, RZ, 0xffffffff, P1 ;  /* 0xffffffffff0e7807 */ /* 0x000fe20000800000 */
[----:B------:R-:W-:Y:S01]  /*15680*/  IMAD R9, R192, UR7, R9 ;  /* 0x00000007c0097c24 */ /* 0x000fe2000f8e0209 */
[----:B------:R-:W-:Y:S01]  /*15690*/  LOP3.LUT R7, R0, 0xfffffff8, RZ, 0xc0, !PT ;  /* 0xfffffff800077812 */ /* 0x000fe200078ec0ff */
[----:B------:R-:W-:Y:S01]  /*156a0*/  ULDC.64 UR6, c[0x0][0xbf0] ;  /* 0x0002fc0000067ab9 */ /* 0x000fe20000000a00 */
[----:B-1----:R-:W-:Y:S01]  /*156b0*/  ISETP.NE.AND P0, PT, R13, 0x1, PT ;  /* 0x000000010d00780c */ /* 0x002fe20003f05270 */
[----:B------:R-:W-:Y:S01]  /*156c0*/  IMAD.WIDE.U32 R8, R193, UR6, R8 ;  /* 0x00000006c1087c25 */ /* 0x000fe2000f8e0008 */
[----:B------:R-:W-:Y:S02]  /*156d0*/  SHF.R.S32.HI R16, RZ, 0x3, R0 ;  /* 0x00000003ff107819 */ /* 0x000fe40000011400 */
[----:B------:R-:W-:Y:S01]  /*156e0*/  SHF.R.S32.HI R32, RZ, 0x1f, R29 ;  /* 0x0000001fff207819 */ /* 0x000fe2000001141d */
[----:B------:R-:W-:Y:S02]  /*156f0*/  IMAD.IADD R7, R30, 0x1, -R7 ;  /* 0x000000011e077824 */ /* 0x000fe400078e0a07 */
[----:B------:R-:W-:Y:S01]  /*15700*/  IMAD R0, R28, UR6, RZ ;  /* 0x000000061c007c24 */ /* 0x000fe2000f8e02ff */
[----:B------:R-:W-:Y:S01]  /*15710*/  SHF.R.S32.HI R28, RZ, 0x1f, R33 ;  /* 0x0000001fff1c7819 */ /* 0x000fe20000011421 */
[----:B------:R-:W-:-:S02]  /*15720*/  IMAD R10, R7, 0x20, R16 ;  /* 0x00000020070a7824 */ /* 0x000fc400078e0210 */
[----:B------:R-:W-:Y:S01]  /*15730*/  IMAD R7, R193, UR7, R0 ;  /* 0x00000007c1077c24 */ /* 0x000fe2000f8e0200 */
[----:B------:R-:W-:Y:S01]  /*15740*/  SEL R0, RZ, 0xffffffff, P2 ;  /* 0xffffffffff007807 */ /* 0x000fe20001000000 */
[----:B------:R-:W0:Y:S01]  /*15750*/  @P0 LDC R3, c[0x0][0xcec] ;  /* 0x00033b00ff030b82 */ /* 0x000e220000000800 */
[----:B------:R-:W-:Y:S01]  /*15760*/  IMAD.IADD R10, R185, 0x1, R10 ;  /* 0x00000001b90a7824 */ /* 0x000fe200078e020a */
[----:B------:R-:W-:Y:S01]  /*15770*/  ULDC.64 UR6, c[0x0][0xbe0] ;  /* 0x0002f80000067ab9 */ /* 0x000fe20000000a00 */
[----:B------:R-:W-:Y:S02]  /*15780*/  IMAD.IADD R9, R9, 0x1, R7 ;  /* 0x0000000109097824 */ /* 0x000fe400078e0207 */
[----:B------:R-:W-:Y:S02]  /*15790*/  IMAD.SHL.U32 R15, R0, 0x2, RZ ;  /* 0x00000002000f7824 */ /* 0x000fe400078e00ff */
[C---:B------:R-:W-:Y:S01]  /*157a0*/  VIADD R31, R22.reuse, 0x100 ;  /* 0x00000100161f7836 */ /* 0x040fe20000000000 */
[----:B------:R-:W1:Y:S01]  /*157b0*/  @P0 LDC R11, c[0x0][0xcf0] ;  /* 0x00033c00ff0b0b82 */ /* 0x000e620000000800 */
[----:B------:R-:W-:Y:S01]  /*157c0*/  VIADD R27, R22, 0x140 ;  /* 0x00000140161b7836 */ /* 0x000fe20000000000 */
[----:B------:R-:W-:Y:S01]  /*157d0*/  LOP3.LUT R12, R15, 0x2, R12, 0xe2, !PT ;  /* 0x000000020f0c7812 */ /* 0x000fe200078ee20c */
[----:B------:R-:W-:Y:S01]  /*157e0*/  IMAD.SHL.U32 R15, R14, 0x4, RZ ;  /* 0x000000040e0f7824 */ /* 0x000fe200078e00ff */
[----:B------:R-:W-:Y:S01]  /*157f0*/  SHF.R.S32.HI R36, RZ, 0x1f, R31 ;  /* 0x0000001fff247819 */ /* 0x000fe2000001141f */
[----:B------:R-:W-:Y:S01]  /*15800*/  VIADD R35, R22, 0x180 ;  /* 0x0000018016237836 */ /* 0x000fe20000000000 */
[----:B------:R-:W-:Y:S01]  /*15810*/  SHF.R.S32.HI R26, RZ, 0x1f, R27 ;  /* 0x0000001fff1a7819 */ /* 0x000fe2000001141b */
[----:B------:R-:W-:Y:S01]  /*15820*/  IMAD R25, R4, R13, RZ ;  /* 0x0000000d04197224 */ /* 0x000fe200078e02ff */
[----:B------:R-:W-:Y:S01]  /*15830*/  LOP3.LUT R12, R15, 0x4, R12, 0xe2, !PT ;  /* 0x000000040f0c7812 */ /* 0x000fe200078ee20c */
[----:B------:R-:W-:Y:S01]  /*15840*/  VIADD R37, R22, 0x1c0 ;  /* 0x000001c016257836 */ /* 0x000fe20000000000 */
[----:B------:R-:W-:-:S04]  /*15850*/  SHF.R.S32.HI R30, RZ, 0x1f, R35 ;  /* 0x0000001fff1e7819 */ /* 0x000fc80000011423 */
[----:B------:R-:W-:Y:S01]  /*15860*/  ISETP.GE.AND P1, PT, R37, UR5, PT ;  /* 0x0000000525007c0c */ /* 0x000fe2000bf26270 */
[----:B0-----:R-:W-:Y:S01]  /*15870*/  @P0 IMAD.HI.U32 R0, R10, R3, RZ ;  /* 0x000000030a000227 */ /* 0x001fe200078e00ff */
[----:B------:R-:W-:-:S03]  /*15880*/  SHF.R.S32.HI R34, RZ, 0x1f, R37 ;  /* 0x0000001fff227819 */ /* 0x000fc60000011425 */
[----:B------:R-:W-:Y:S01]  /*15890*/  IMAD.MOV.U32 R3, RZ, RZ, R10 ;  /* 0x000000ffff037224 */ /* 0x000fe200078e000a */
[----:B-1----:R-:W-:Y:S02]  /*158a0*/  @P0 SHF.R.U32.HI R3, RZ, R11, R0 ;  /* 0x0000000bff030219 */ /* 0x002fe40000011600 */
[----:B------:R-:W-:Y:S02]  /*158b0*/  ISETP.GE.AND P0, PT, R29, UR5, PT ;  /* 0x000000051d007c0c */ /* 0x000fe4000bf06270 */
[--C-:B------:R-:W-:Y:S01]  /*158c0*/  SHF.R.S32.HI R0, RZ, 0x1f, R3.reuse ;  /* 0x0000001fff007819 */ /* 0x100fe20000011403 */
[----:B------:R-:W-:Y:S02]  /*158d0*/  IMAD.MOV R7, RZ, RZ, -R3 ;  /* 0x000000ffff077224 */ /* 0x000fe400078e0a03 */
[----:B------:R-:W-:-:S04]  /*158e0*/  IMAD.WIDE.U32 R8, R3, UR6, R8 ;  /* 0x0000000603087c25 */ /* 0x000fc8000f8e0008 */
[----:B------:R-:W-:Y:S01]  /*158f0*/  IMAD R7, R13, R7, R10 ;  /* 0x000000070d077224 */ /* 0x000fe200078e020a */
[----:B------:R-:W-:Y:S01]  /*15900*/  SEL R10, RZ, 0xffffffff, P0 ;  /* 0xffffffffff0a7807 */ /* 0x000fe20000000000 */
[----:B------:R-:W-:Y:S01]  /*15910*/  IMAD R0, R0, UR6, RZ ;  /* 0x0000000600007c24 */ /* 0x000fe2000f8e02ff */
[----:B------:R-:W-:-:S03]  /*15920*/  ISETP.GE.AND P0, PT, R31, UR5, PT ;  /* 0x000000051f007c0c */ /* 0x000fc6000bf06270 */
[----:B------:R-:W-:Y:S01]  /*15930*/  IMAD.SHL.U32 R15, R10, 0x8, RZ ;  /* 0x000000080a0f7824 */ /* 0x000fe200078e00ff */
[----:B------:R-:W-:Y:S01]  /*15940*/  SEL R10, RZ, 0xffffffff, P0 ;  /* 0xffffffffff0a7807 */ /* 0x000fe20000000000 */
[----:B------:R-:W-:Y:S01]  /*15950*/  IMAD R11, R3, UR7, R0 ;  /* 0x00000007030b7c24 */ /* 0x000fe2000f8e0200 */
[----:B------:R-:W-:Y:S01]  /*15960*/  ISETP.GE.AND P0, PT, R27, UR5, PT ;  /* 0x000000051b007c0c */ /* 0x000fe2000bf06270 */
[----:B------:R-:W-:Y:S01]  /*15970*/  ULDC.64 UR6, c[0x0][0xbd8] ;  /* 0x0002f60000067ab9 */ /* 0x000fe20000000a00 */
[----:B------:R-:W-:Y:S01]  /*15980*/  LOP3.LUT R12, R15, 0x8, R12, 0xe2, !PT ;  /* 0x000000080f0c7812 */ /* 0x000fe200078ee20c */
[----:B------:R-:W-:Y:S01]  /*15990*/  IMAD.SHL.U32 R3, R10, 0x10, RZ ;  /* 0x000000100a037824 */ /* 0x000fe200078e00ff */
[----:B------:R-:W-:Y:S01]  /*159a0*/  SHF.R.S32.HI R0, RZ, 0x1f, R7 ;  /* 0x0000001fff007819 */ /* 0x000fe20000011407 */
[----:B------:R-:W-:-:S03]  /*159b0*/  IMAD.IADD R9, R9, 0x1, R11 ;  /* 0x0000000109097824 */ /* 0x000fc600078e020b */
[----:B------:R-:W-:Y:S01]  /*159c0*/  LOP3.LUT R12, R3, 0x10, R12, 0xe2, !PT ;  /* 0x00000010030c7812 */ /* 0x000fe200078ee20c */
[----:B------:R-:W-:Y:S01]  /*159d0*/  IMAD R0, R0, UR6, RZ ;  /* 0x0000000600007c24 */ /* 0x000fe2000f8e02ff */
[----:B------:R-:W-:Y:S01]  /*159e0*/  SEL R3, RZ, 0xffffffff, P0 ;  /* 0xffffffffff037807 */ /* 0x000fe20000000000 */
[----:B------:R-:W-:Y:S01]  /*159f0*/  IMAD.WIDE.U32 R8, R7, UR6, R8 ;  /* 0x0000000607087c25 */ /* 0x000fe2000f8e0008 */
[----:B------:R-:W-:-:S03]  /*15a00*/  ISETP.GE.AND P0, PT, R35, UR5, PT ;  /* 0x0000000523007c0c */ /* 0x000fc6000bf06270 */
[----:B------:R-:W-:Y:S02]  /*15a10*/  IMAD.SHL.U32 R11, R3, 0x20, RZ ;  /* 0x00000020030b7824 */ /* 0x000fe400078e00ff */
[----:B------:R-:W-:Y:S01]  /*15a20*/  IMAD R3, R7, UR7, R0 ;  /* 0x0000000707037c24 */ /* 0x000fe2000f8e0200 */
[----:B------:R-:W-:Y:S01]  /*15a30*/  ULDC.64 UR6, c[0x0][0xb80] ;  /* 0x0002e00000067ab9 */ /* 0x000fe20000000a00 */
[----:B------:R-:W-:Y:S01]  /*15a40*/  IMAD.IADD R0, R16, 0x1, R185 ;  /* 0x0000000110007824 */ /* 0x000fe200078e02b9 */
[----:B------:R-:W-:Y:S01]  /*15a50*/  LOP3.LUT R12, R11, 0x20, R12, 0xe2, !PT ;  /* 0x000000200b0c7812 */ /* 0x000fe200078ee20c */
[----:B------:R-:W-:Y:S01]  /*15a60*/  IMAD.IADD R3, R9, 0x1, R3 ;  /* 0x0000000109037824 */ /* 0x000fe200078e0203 */
[----:B------:R-:W-:Y:S02]  /*15a70*/  SEL R11, RZ, 0x40, P0 ;  /* 0x00000040ff0b7807 */ /* 0x000fe40000000000 */
        /* <DEDUP_REMOVED lines=40> */
.L_x_3231:
[----:B------:R-:W-:Y:S05]  /*15d00*/  BSYNC B1 ;  /* 0x0000000000017941 */ /* 0x000fea0003800000 */
.L_x_3230:
        /* <DEDUP_REMOVED lines=36> */
.L_x_3224:
[----:B------:R-:W-:Y:S05]  /*15f50*/  BSYNC B0 ;  /* 0x0000000000007941 */ /* 0x000fea0003800000 */
.L_x_3217:
[----:B------:R-:W-:Y:S02]  /*15f60*/  ULDC UR5, c[0x0][0xd3c] ;  /* 0x00034f0000057ab9 */ /* 0x000fe40000000800 */
[----:B------:R-:W-:-:S06]  /*15f70*/  UISETP.GE.AND UP0, UPT, UR4, UR5, UPT ;  /* 0x000000050400728c */ /* 0x000fcc000bf06270 */
[----:B------:R-:W-:-:S13]  /*15f80*/  PLOP3.LUT P0, PT, PT, PT, UP0, 0x80, 0x0 ;  /* 0x000000000000781c */ /* 0x000fda0003f0f008 */
[----:B------:R-:W-:Y:S05]  /*15f90*/  @!P0 BRA `(.L_x_3232) ;  /* 0xfffffeb400008947 */ /* 0x000fea000383ffff */
[----:B------:R-:W-:Y:S05]  /*15fa0*/  EXIT ;  /* 0x000000000000794d */ /* 0x000fea0003800000 */
.L_x_3123:
        /* <DEDUP_REMOVED lines=18> */
.L_x_3233:
        /* <DEDUP_REMOVED lines=43> */
.L_x_3237:
        /* <DEDUP_REMOVED lines=39> */
.L_x_3235:
        /* <DEDUP_REMOVED lines=12> */
.L_x_3238:
        /* <DEDUP_REMOVED lines=63> */
.L_x_3239:
        /* <DEDUP_REMOVED lines=61> */
.L_x_3240:
[----:B01----:R-:W-:-:S05]  /*16e70*/  LOP3.LUT R3, RZ, R2, RZ, 0x33, !PT ;  /* 0x00000002ff037212 */ /* 0x003fca00078e33ff */
[----:B------:R-:W-:-:S05]  /*16e80*/  IMAD.IADD R2, R4, 0x1, R3 ;  /* 0x0000000104027824 */ /* 0x000fca00078e0203 */
[----:B------:R1:W-:Y:S01]  /*16e90*/  STL [R1+0x4], R2 ;  /* 0x0000040201007387 */ /* 0x0003e20000100800 */
[----:B------:R-:W-:Y:S05]  /*16ea0*/  BRA `(.L_x_3241) ;  /* 0x0000000000107947 */ /* 0x000fea0003800000 */
.L_x_3236:
[----:B------:R-:W-:Y:S01]  /*16eb0*/  IMAD.U32 R2, RZ, RZ, UR6 ;  /* 0x00000006ff027e24 */ /* 0x000fe2000f8e00ff */
[----:B------:R0:W-:Y:S04]  /*16ec0*/  STL [R1+0x4], RZ ;  /* 0x000004ff01007387 */ /* 0x0001e80000100800 */
[----:B------:R0:W-:Y:S04]  /*16ed0*/  STL [R1+0x8], RZ ;  /* 0x000008ff01007387 */ /* 0x0001e80000100800 */
[----:B------:R0:W-:Y:S02]  /*16ee0*/  STL [R1], R2 ;  /* 0x0000000201007387 */ /* 0x0001e40000100800 */
.L_x_3241:
        /* <DEDUP_REMOVED lines=10> */
.L_x_3234:
        /* <DEDUP_REMOVED lines=9> */
[C---:B----4-:R-:W-:Y:S01]  /*17020*/  IMAD.SHL.U32 R0, R6.reuse, 0x8, RZ ;  /* 0x0000000806007824 */ /* 0x050fe200078e00ff */
[----:B------:R-:W-:Y:S01]  /*17030*/  LOP3.LUT R4, R6, 0x7f, RZ, 0xc0, !PT ;  /* 0x0000007f06047812 */ /* 0x000fe200078ec0ff */
[----:B------:R-:W-:Y:S01]  /*17040*/  UMOV UR4, 0x400 ;  /* 0x0000040000047882 */ /* 0x000fe20000000000 */
[----:B------:R-:W-:Y:S01]  /*17050*/  BSSY B8, `(.L_x_3242) ;  /* 0x00007b1000087945 */ /* 0x000fe20003800000 */
[----:B------:R-:W-:Y:S01]  /*17060*/  ULDC UR37, c[0x0][0xc] ;  /* 0x0000030000257ab9 */ /* 0x000fe20000000800 */
[----:B------:R-:W-:Y:S01]  /*17070*/  LOP3.LUT R3, R0, 0x1f8, RZ, 0xc0, !PT ;  /* 0x000001f800037812 */ /* 0x000fe200078ec0ff */
[----:B01----:R-:W-:Y:S01]  /*17080*/  IMAD.SHL.U32 R2, R4, 0x8, RZ ;  /* 0x0000000804027824 */ /* 0x003fe200078e00ff */
[----:B------:R-:W-:Y:S01]  /*17090*/  LOP3.LUT R0, R0, 0x38, RZ, 0xc0, !PT ;  /* 0x0000003800007812 */ /* 0x000fe200078ec0ff */
[----:B------:R-:W-:Y:S01]  /*170a0*/  ULDC.64 UR40, c[0x0][0x198] ;  /* 0x0000660000287ab9 */ /* 0x000fe20000000a00 */
[----:B------:R-:W-:Y:S01]  /*170b0*/  LOP3.LUT R3, R3, 0x38, R6, 0x78, !PT ;  /* 0x0000003803037812 */ /* 0x000fe200078e7806 */
[----:B------:R-:W-:-:S03]  /*170c0*/  IMAD.SHL.U32 R6, R6, 0x10, RZ ;  /* 0x0000001006067824 */ /* 0x000fc600078e00ff */
[----:B------:R-:W-:Y:S02]  /*170d0*/  LOP3.LUT R2, R3, 0x200, R2, 0xf8, !PT ;  /* 0x0000020003027812 */ /* 0x000fe400078ef802 */
[----:B------:R-:W-:-:S04]  /*170e0*/  SHF.R.U32.HI R3, RZ, 0x3, R4 ;  /* 0x00000003ff037819 */ /* 0x000fc80000011604 */
[----:B------:R-:W-:Y:S02]  /*170f0*/  LOP3.LUT R4, R3, 0x70, R6, 0xf8, !PT ;  /* 0x0000007003047812 */ /* 0x000fe400078ef806 */
[C---:B------:R-:W-:Y:S01]  /*17100*/  LOP3.LUT R4, R0.reuse, 0x40, RZ, 0xfc, !PT ;  /* 0x0000004000047812 */ /* 0x040fe200078efcff */
[----:B--2---:R-:W-:Y:S01]  /*17110*/  ULEA UR4, UR5, UR4, 0x18 ;  /* 0x0000000405047291 */ /* 0x004fe2000f8ec03f */
[----:B------:R-:W-:-:S05]  /*17120*/  LOP3.LUT R4, R0, 0x100, RZ, 0xfc, !PT ;  /* 0x0000010000047812 */ /* 0x000fca00078efcff */
[----:B------:R-:W-:-:S04]  /*17130*/  IMAD.U32 R19, RZ, RZ, UR4 ;  /* 0x00000004ff137e24 */ /* 0x000fc8000f8e00ff */
[----:B------:R-:W-:Y:S02]  /*17140*/  IMAD R3, R2, 0x2, R19 ;  /* 0x0000000202037824 */ /* 0x000fe400078e0213 */
[----:B------:R-:W-:-:S03]  /*17150*/  IMAD.MOV.U32 R2, RZ, RZ, 0x1 ;  /* 0x00000001ff027424 */ /* 0x000fc600078e00ff */
        /* <DEDUP_REMOVED lines=9> */
.L_x_3376:
[----:B--23--:R-:W2:Y:S01]  /*171f0*/  LDL R9, [R1+0xc] ;  /* 0x00000c0001097983 */ /* 0x00cea20000100800 */
[----:B------:R-:W-:Y:S05]  /*17200*/  YIELD ;  /* 0x0000000000007946 */ /* 0x000fea0003800000 */
[----:B------:R-:W-:Y:S01]  /*17210*/  ULDC.64 UR4, c[0x0][0xb20] ;  /* 0x0002c80000047ab9 */ /* 0x000fe20000000a00 */
[----:B------:R-:W-:Y:S01]  /*17220*/  IMAD.MOV.U32 R0, RZ, RZ, RZ ;  /* 0x000000ffff007224 */ /* 0x000fe200078e00ff */
[----:B------:R-:W-:Y:S01]  /*17230*/  ISETP.NE.U32.AND P0, PT, RZ, UR4, PT ;  /* 0x00000004ff007c0c */ /* 0x000fe2000bf05070 */
[----:B01----:R-:W0:Y:S01]  /*17240*/  LDC.64 R4, c[0x0][0xaf8] ;  /* 0x0002be00ff047b82 */ /* 0x003e220000000a00 */
        /* <DEDUP_REMOVED lines=41> */
.L_x_3243:
        /* <DEDUP_REMOVED lines=16> */
.L_x_3244:
[----:B------:R-:W-:Y:S05]  /*175e0*/  @!P1 BRA `(.L_x_3245) ;  /* 0x00000000000c9947 */ /* 0x000fea0003800000 */
[----:B------:R-:W3:Y:S04]  /*175f0*/  LDG.E R6, desc[UR38][R2.64] ;  /* 0x0000002602067981 */ /* 0x000ee8000c1e1900 */
[----:B------:R-:W3:Y:S02]  /*17600*/  LDG.E R2, desc[UR38][R2.64+0x4] ;  /* 0x0000042602027981 */ /* 0x000ee4000c1e1900 */
[----:B---3--:R-:W-:-:S07]  /*17610*/  IMAD.IADD R6, R2, 0x1, -R6 ;  /* 0x0000000102067824 */ /* 0x008fce00078e0a06 */
.L_x_3245:
        /* <DEDUP_REMOVED lines=34> */
.L_x_3248:
[----:B------:R-:W-:-:S13]  /*17840*/  ISETP.NE.AND P0, PT, R3, 0x1, PT ;  /* 0x000000010300780c */ /* 0x000fda0003f05270 */
[----:B------:R-:W2:Y:S02]  /*17850*/  @P0 LDC.64 R4, c[0x0][0xae0] ;  /* 0x0002b800ff040b82 */ /* 0x000ea40000000a00 */
[----:B--2---:R-:W-:-:S05]  /*17860*/  @P0 IMAD.HI.U32 R4, R8, R4, RZ ;  /* 0x0000000408040227 */ /* 0x004fca00078e00ff */
[----:B------:R-:W-:-:S07]  /*17870*/  @P0 SHF.R.U32.HI R8, RZ, R5, R4 ;  /* 0x00000005ff080219 */ /* 0x000fce0000011604 */
.L_x_3249:
[----:B------:R-:W-:Y:S05]  /*17880*/  BSYNC B0 ;  /* 0x0000000000007941 */ /* 0x000fea0003800000 */
.L_x_3247:
[----:B------:R-:W-:-:S05]  /*17890*/  IMAD R8, R8, R3, R3 ;  /* 0x0000000308087224 */ /* 0x000fca00078e0203 */
[----:B------:R-:W-:-:S07]  /*178a0*/  VIMNMX R2, R2, R8, PT ;  /* 0x0000000802027248 */ /* 0x000fce0003fe0100 */
.L_x_3246:
        /* <DEDUP_REMOVED lines=25> */
.L_x_3252:
[----:B------:R-:W-:-:S13]  /*17a40*/  ISETP.NE.AND P0, PT, R3, 0x1, PT ;  /* 0x000000010300780c */ /* 0x000fda0003f05270 */
[----:B--2---:R-:W2:Y:S02]  /*17a50*/  @P0 LDC.64 R4, c[0x0][0xae0] ;  /* 0x0002b800ff040b82 */ /* 0x004ea40000000a00 */
[----:B--2---:R-:W-:-:S05]  /*17a60*/  @P0 IMAD.HI.U32 R4, R6, R4, RZ ;  /* 0x0000000406040227 */ /* 0x004fca00078e00ff */
[----:B------:R-:W-:-:S07]  /*17a70*/  @P0 SHF.R.U32.HI R6, RZ, R5, R4 ;  /* 0x00000005ff060219 */ /* 0x000fce0000011604 */
.L_x_3253:
[----:B------:R-:W-:Y:S05]  /*17a80*/  BSYNC B0 ;  /* 0x0000000000007941 */ /* 0x000fea0003800000 */
.L_x_3251:
[----:B------:R-:W-:-:S05]  /*17a90*/  IMAD R3, R6, R3, RZ ;  /* 0x0000000306037224 */ /* 0x000fca00078e02ff */
[----:B------:R-:W-:-:S07]  /*17aa0*/  VIMNMX R2, R2, R3, !PT ;  /* 0x0000000302027248 */ /* 0x000fce0007fe0100 */
.L_x_3250:
        /* <DEDUP_REMOVED lines=44> */
.L_x_3255:
[----:B------:R-:W-:Y:S05]  /*17d70*/  BSYNC B0 ;  /* 0x0000000000007941 */ /* 0x000fea0003800000 */
.L_x_3254:
        /* <DEDUP_REMOVED lines=12> */
[----:B------:R-:W3:Y:S01]  /*17e40*/  S2R R2, SR_LANEID ;  /* 0x0000000000027919 */ /* 0x000ee20000000000 */
[----:B------:R-:W-:Y:S02]  /*17e50*/  VOTEU.ANY UR4, UPT, PT ;  /* 0x0000000000047886 */ /* 0x000fe400038e0100 */
[----:B------:R-:W3:Y:S08]  /*17e60*/  FLO.U32 R0, UR4 ;  /* 0x0000000400007d00 */ /* 0x000ef000080e0000 */
[----:B-1----:R-:W1:Y:S01]  /*17e70*/  POPC R4, UR4 ;  /* 0x0000000400047d09 */ /* 0x002e620008000000 */
[----:B---3--:R-:W-:-:S02]  /*17e80*/  ISETP.EQ.U32.AND P0, PT, R0, R2, PT ;  /* 0x000000020000720c */ /* 0x008fc40003f02070 */
[----:B------:R-:W1:Y:S11]  /*17e90*/  LDC.64 R2, c[0x0][0xd60] ;  /* 0x00035800ff027b82 */ /* 0x000e760000000a00 */
[----:B-1----:R-:W3:Y:S04]  /*17ea0*/  @P0 ATOMG.E.ADD.STRONG.GPU PT, R2, desc[UR38][R2.64], R4 ;  /* 0x00000004020209a8 */ /* 0x002ee800081ee1e6 */
[----:B---3--:R1:W3:Y:S02]  /*17eb0*/  SHFL.IDX PT, R2, R2, R0, 0x1f ;  /* 0x00001f0002027589 */ /* 0x0082e400000e0000 */
[----:B-1----:R-:W1:Y:S02]  /*17ec0*/  S2R R0, SR_LTMASK ;  /* 0x0000000000007919 */ /* 0x002e640000003900 */
[----:B-1----:R-:W-:-:S06]  /*17ed0*/  LOP3.LUT R0, R0, UR4, RZ, 0xc0, !PT ;  /* 0x0000000400007c12 */ /* 0x002fcc000f8ec0ff */
[----:B------:R-:W3:Y:S02]  /*17ee0*/  POPC R0, R0 ;  /* 0x0000000000007309 */ /* 0x000ee40000000000 */
[----:B---3--:R-:W-:-:S05]  /*17ef0*/  IADD3 R0, R2, UR37, R0 ;  /* 0x0000002502007c10 */ /* 0x008fca000fffe000 */
[----:B------:R4:W-:Y:S01]  /*17f00*/  STL [R1], R0 ;  /* 0x0000000001007387 */ /* 0x0009e20000100800 */
[----:B------:R-:W-:Y:S05]  /*17f10*/  BRA `(.L_x_3258) ;  /* 0x0000005800987947 */ /* 0x000fea0003800000 */
.L_x_3257:
        /* <DEDUP_REMOVED lines=20> */
.L_x_3260:
[----:B------:R-:W-:Y:S05]  /*18060*/  BSYNC B6 ;  /* 0x0000000000067941 */ /* 0x000fea0003800000 */
.L_x_3259:
        /* <DEDUP_REMOVED lines=20> */
.L_x_3263:
        /* <DEDUP_REMOVED lines=15> */
.L_x_3262:
[----:B------:R-:W-:Y:S05]  /*182a0*/  BSYNC B6 ;  /* 0x0000000000067941 */ /* 0x000fea0003800000 */
.L_x_3261:
        /* <DEDUP_REMOVED lines=24> */
.L_x_3393:
        /* <DEDUP_REMOVED lines=9> */
.L_x_3396:
        /* <DEDUP_REMOVED lines=24> */
.L_x_3267:
[----:B------:R-:W4:Y:S04]  /*18640*/  LDL R0, [R1+0x10] ;  /* 0x0000100001007983 */ /* 0x000f280000100800 */
[----:B---3--:R-:W3:Y:S01]  /*18650*/  LDL R2, [R1+0x18] ;  /* 0x0000180001027983 */ /* 0x008ee20000100800 */
[----:B----4-:R-:W-:Y:S01]  /*18660*/  IMAD R0, R0, 0x8, R19 ;  /* 0x0000000800007824 */ /* 0x010fe200078e0213 */
[----:B---3--:R-:W-:-:S04]  /*18670*/  SHF.L.U32 R2, R2, 0x1f, RZ ;  /* 0x0000001f02027819 */ /* 0x008fc800000006ff */
[----:B------:R-:W3:Y:S02]  /*18680*/  SYNCS.PHASECHK.TRANS64.TRYWAIT P0, [R0+URZ+0x38840], R2 ;  /* 0x03884002000075a7 */ /* 0x000ee4000800017f */
[----:B---3--:R-:W-:Y:S05]  /*18690*/  @!P0 BRA `(.L_x_3268) ;  /* 0x0000006c00648947 */ /* 0x008fea0003800000 */
.L_x_3397:
        /* <DEDUP_REMOVED lines=11> */
.L_x_3269:
        /* <DEDUP_REMOVED lines=23> */
.L_x_3265:
[----:B------:R-:W3:Y:S04]  /*188c0*/  LDL R2, [R1+0xc] ;  /* 0x00000c0001027983 */ /* 0x000ee80000100800 */
        /* <DEDUP_REMOVED lines=8> */
[----:B------:R-:W-:Y:S01]  /*18950*/  BSSY B6, `(.L_x_3270) ;  /* 0x0000019000067945 */ /* 0x000fe20003800000 */
[----:B---3--:R-:W-:-:S04]  /*18960*/  SHF.R.S32.HI R0, RZ, 0x1f, R2 ;  /* 0x0000001fff007819 */ /* 0x008fc80000011402 */
[----:B-1----:R-:W-:Y:S02]  /*18970*/  SEL R4, R0, RZ, !P0 ;  /* 0x000000ff00047207 */ /* 0x002fe40004000000 */
[----:B------:R-:W-:Y:S02]  /*18980*/  SEL R0, R2, RZ, !P0 ;  /* 0x000000ff02007207 */ /* 0x000fe40004000000 */
[----:B----4-:R-:W-:Y:S01]  /*18990*/  SHF.R.S32.HI R3, RZ, 0x1f, R3 ;  /* 0x0000001fff037819 */ /* 0x010fe20000011403 */
[----:B------:R1:W-:Y:S04]  /*189a0*/  STL [R1+0x58], R4 ;  /* 0x0000580401007387 */ /* 0x0003e80000100800 */
[----:B------:R1:W-:Y:S04]  /*189b0*/  STL [R1+0x38], R0 ;  /* 0x0000380001007387 */ /* 0x0003e80000100800 */
[----:B------:R1:W-:Y:S01]  /*189c0*/  STL [R1+0x50], R3 ;  /* 0x0000500301007387 */ /* 0x0003e20000100800 */
        /* <DEDUP_REMOVED lines=17> */
.L_x_3271:
[----:B------:R-:W-:Y:S05]  /*18ae0*/  BSYNC B6 ;  /* 0x0000000000067941 */ /* 0x000fea0003800000 */
.L_x_3270:
[----:B------:R-:W3:Y:S01]  /*18af0*/  LDL R11, [R1+0x34] ;  /* 0x00003400010b7983 */ /* 0x000ee20000100800 */
[----:B0-----:R-:W0:Y:S01]  /*18b00*/  LDC R7, c[0x0][0x448] ;  /* 0x00011200ff077b82 */ /* 0x001e220000000800 */
[----:B------:R-:W-:Y:S01]  /*18b10*/  ULDC.64 UR4, c[0x0][0x298] ;  /* 0x0000a60000047ab9 */ /* 0x000fe20000000a00 */
[----:B------:R-:W-:Y:S01]  /*18b20*/  ULDC.64 UR6, c[0x0][0x280] ;  /* 0x0000a00000067ab9 */ /* 0x000fe20000000a00 */
[----:B-1----:R-:W4:Y:S04]  /*18b30*/  LDL R4, [R1+0x50] ;  /* 0x0000500001047983 */ /* 0x002f280000100800 */
[----:B------:R-:W2:Y:S04]  /*18b40*/  LDL R9, [R1+0x28] ;  /* 0x0000280001097983 */ /* 0x000ea80000100800 */
[----:B------:R-:W2:Y:S01]  /*18b50*/  LDL R8, [R1+0x58] ;  /* 0x0000580001087983 */ /* 0x000ea20000100800 */
[----:B------:R-:W1:Y:S01]  /*18b60*/  S2R R2, SR_TID.X ;  /* 0x0000000000027919 */ /* 0x000e620000002100 */
[----:B------:R-:W1:Y:S02]  /*18b70*/  S2R R0, SR_TID.X ;  /* 0x0000000000007919 */ /* 0x000e640000002100 */
[----:B------:R-:W2:Y:S01]  /*18b80*/  LDL R6, [R1+0x38] ;  /* 0x0000380001067983 */ /* 0x000ea20000100800 */
[----:B0-----:R-:W-:-:S13]  /*18b90*/  ISETP.NE.AND P0, PT, R7, 0x1, PT ;  /* 0x000000010700780c */ /* 0x001fda0003f05270 */
[----:B------:R-:W0:Y:S01]  /*18ba0*/  @P0 LDC R3, c[0x0][0x450] ;  /* 0x00011400ff030b82 */ /* 0x000e220000000800 */
[----:B-1----:R-:W-:-:S04]  /*18bb0*/  LOP3.LUT R2, R2, 0x7f, RZ, 0xc0, !PT ;  /* 0x0000007f02027812 */ /* 0x002fc800078ec0ff */
[----:B------:R-:W-:Y:S01]  /*18bc0*/  SHF.R.U32.HI R2, RZ, 0x3, R2 ;  /* 0x00000003ff027819 */ /* 0x000fe20000011602 */
[----:B------:R-:W-:-:S05]  /*18bd0*/  IMAD.SHL.U32 R0, R0, 0x10, RZ ;  /* 0x0000001000007824 */ /* 0x000fca00078e00ff */
[----:B------:R-:W-:Y:S02]  /*18be0*/  LOP3.LUT R0, R2, 0x70, R0, 0xf8, !PT ;  /* 0x0000007002007812 */ /* 0x000fe400078ef800 */
[----:B------:R-:W1:Y:S03]  /*18bf0*/  @P0 LDC R2, c[0x0][0x44c] ;  /* 0x00011300ff020b82 */ /* 0x000e660000000800 */
[----:B---3--:R-:W-:-:S04]  /*18c00*/  IMAD.IADD R5, R0, 0x1, R11 ;  /* 0x0000000100057824 */ /* 0x008fc800078e020b */
[----:B-1----:R-:W-:-:S04]  /*18c10*/  @P0 IMAD.HI.U32 R2, R5, R2, RZ ;  /* 0x0000000205020227 */ /* 0x002fc800078e00ff */
[----:B------:R-:W-:Y:S01]  /*18c20*/  IMAD.MOV.U32 R0, RZ, RZ, R5 ;  /* 0x000000ffff007224 */ /* 0x000fe200078e0005 */
[----:B0-----:R-:W-:Y:S01]  /*18c30*/  @P0 SHF.R.U32.HI R0, RZ, R3, R2 ;  /* 0x00000003ff000219 */ /* 0x001fe20000011602 */
[----:B----4-:R-:W-:-:S04]  /*18c40*/  IMAD R2, R4, UR4, RZ ;  /* 0x0000000404027c24 */ /* 0x010fc8000f8e02ff */
[C---:B--2---:R-:W-:Y:S02]  /*18c50*/  IMAD R4, R9.reuse, UR5, R2 ;  /* 0x0000000509047c24 */ /* 0x044fe4000f8e0202 */
        /* <DEDUP_REMOVED lines=14> */
[----:B------:R-:W-:Y:S01]  /*18d40*/  SHF.R.S32.HI R4, RZ, 0x1f, R0 ;  /* 0x0000001fff047819 */ /* 0x000fe20000011400 */
[----:B------:R-:W3:Y:S04]  /*18d50*/  S2R R10, SR_TID.X ;  /* 0x00000000000a7919 */ /* 0x000ee80000002100 */
        /* <DEDUP_REMOVED lines=17> */
[----:B------:R-:W-:Y:S01]  /*18e70*/  UMOV UR4, 0xffffffff ;  /* 0xffffffff00047882 */ /* 0x000fe20000000000 */
[----:B---3--:R-:W-:Y:S02]  /*18e80*/  LOP3.LUT R10, R10, 0x7f, RZ, 0xc0, !PT ;  /* 0x0000007f0a0a7812 */ /* 0x008fe400078ec0ff */
[----:B------:R-:W-:Y:S02]  /*18e90*/  LEA.HI.X R2, R4, UR7, R0, 0x1, P1 ;  /* 0x0000000704027c11 */ /* 0x000fe400088f0c00 */
[----:B------:R-:W-:Y:S01]  /*18ea0*/  SHF.R.U32.HI R10, RZ, 0x3, R10 ;  /* 0x00000003ff0a7819 */ /* 0x000fe2000001160a */
[----:B-1----:R-:W-:Y:S06]  /*18eb0*/  BRA.DIV UR4, `(.L_x_3272) ;  /* 0x0000006604707947 */ /* 0x002fec000b800000 */
[----:B------:R-:W2:Y:S04]  /*18ec0*/  LDL R11, [R1+0x30] ;  /* 0x00003000010b7983 */ /* 0x000ea80000100800 */
[----:B------:R-:W3:Y:S04]  /*18ed0*/  LDL.LU R6, [R1+0x34] ;  /* 0x0000340001067983 */ /* 0x000ee80000300800 */
[----:B------:R-:W0:Y:S04]  /*18ee0*/  SHFL.IDX PT, R5, R3, RZ, 0x181f ;  /* 0x00181fff03057589 */ /* 0x000e2800000e0000 */
[----:B------:R-:W1:Y:S01]  /*18ef0*/  SHFL.IDX PT, R4, R2, RZ, 0x181f ;  /* 0x00181fff02047589 */ /* 0x000e6200000e0000 */
[----:B--2---:R-:W-:-:S02]  /*18f00*/  IMAD R0, R11, R7, RZ ;  /* 0x000000070b007224 */ /* 0x004fc400078e02ff */
[----:B---3--:R-:W-:Y:S02]  /*18f10*/  IMAD.IADD R10, R10, 0x1, R6 ;  /* 0x000000010a0a7824 */ /* 0x008fe400078e0206 */
[----:B------:R-:W-:Y:S02]  /*18f20*/  SHFL.IDX PT, R6, R2, 0x1, 0x181f ;  /* 0x00381f0002067f89 */ /* 0x000fe400000e0000 */
[C---:B------:R-:W-:Y:S01]  /*18f30*/  VIADD R7, R10.reuse, 0x10 ;  /* 0x000000100a077836 */ /* 0x040fe20000000000 */
[----:B------:R-:W-:Y:S01]  /*18f40*/  ISETP.GE.AND P1, PT, R10, R0, PT ;  /* 0x000000000a00720c */ /* 0x000fe20003f26270 */
[----:B------:R-:W-:Y:S04]  /*18f50*/  STL [R1+0x34], R10 ;  /* 0x0000340a01007387 */ /* 0x000fe80000100800 */
[----:B------:R2:W-:Y:S08]  /*18f60*/  STL [R1+0x48], R7 ;  /* 0x0000480701007387 */ /* 0x0005f00000100800 */
[----:B0-----:R-:W-:-:S05]  /*18f70*/  @!P1 LEA R5, P2, R9, R5, 0x1 ;  /* 0x0000000509059211 */ /* 0x001fca00078408ff */
[----:B-1----:R-:W-:-:S05]  /*18f80*/  @!P1 IMAD.X R4, RZ, RZ, R4, P2 ;  /* 0x000000ffff049224 */ /* 0x002fca00010e0604 */
[----:B------:R-:W-:-:S04]  /*18f90*/  @!P1 LOP3.LUT R5, R5, R4, RZ, 0x3c, !PT ;  /* 0x0000000405059212 */ /* 0x000fc800078e3cff */
[----:B------:R-:W-:-:S04]  /*18fa0*/  @!P1 LOP3.LUT R4, R5, R4, RZ, 0x3c, !PT ;  /* 0x0000000405049212 */ /* 0x000fc800078e3cff */
[----:B------:R-:W-:-:S05]  /*18fb0*/  @!P1 LOP3.LUT R5, R5, R4, RZ, 0x3c, !PT ;  /* 0x0000000405059212 */ /* 0x000fca00078e3cff */
[----:B-----5:R0:W-:Y:S01]  /*18fc0*/  @!P1 LDGSTS.E.BYPASS.LTC128B.128 [R8+0x20400], desc[UR38][R4.64], !P0 ;  /* 0x2040000004089fae */ /* 0x0201e2000c101d66 */
[----:B------:R-:W-:Y:S01]  /*18fd0*/  ISETP.GE.AND P1, PT, R7, R0, PT ;  /* 0x000000000700720c */ /* 0x000fe20003f26270 */
[----:B--2---:R-:W-:-:S05]  /*18fe0*/  VIADD R7, R10, 0x20 ;  /* 0x000000200a077836 */ /* 0x004fca0000000000 */
[----:B------:R-:W-:Y:S04]  /*18ff0*/  STL [R1+0x5c], R7 ;  /* 0x00005c0701007387 */ /* 0x000fe80000100800 */
[----:B0-----:R-:W0:Y:S03]  /*19000*/  SHFL.IDX PT, R4, R3, 0x1, 0x181f ;  /* 0x00381f0003047f89 */ /* 0x001e2600000e0000 */
[----:B0-----:R-:W-:-:S05]  /*19010*/  @!P1 LEA R5, P2, R9, R4, 0x1 ;  /* 0x0000000409059211 */ /* 0x001fca00078408ff */
[----:B------:R-:W-:Y:S02]  /*19020*/  @!P1 IMAD.X R4, RZ, RZ, R6, P2 ;  /* 0x000000ffff049224 */ /* 0x000fe400010e0606 */
[----:B------:R-:W-:Y:S03]  /*19030*/  SHFL.IDX PT, R6, R2, 0x2, 0x181f ;  /* 0x00581f0002067f89 */ /* 0x000fe600000e0000 */
[----:B------:R-:W-:-:S04]  /*19040*/  @!P1 LOP3.LUT R5, R5, R4, RZ, 0x3c, !PT ;  /* 0x0000000405059212 */ /* 0x000fc800078e3cff */
[----:B------:R-:W-:-:S04]  /*19050*/  @!P1 LOP3.LUT R4, R5, R4, RZ, 0x3c, !PT ;  /* 0x0000000405049212 */ /* 0x000fc800078e3cff */
[----:B------:R-:W-:-:S05]  /*19060*/  @!P1 LOP3.LUT R5, R5, R4, RZ, 0x3c, !PT ;  /* 0x0000000405059212 */ /* 0x000fca00078e3cff */
[----:B------:R0:W-:Y:S01]  /*19070*/  @!P1 LDGSTS.E.BYPASS.LTC128B.128 [R8+0x20c00], desc[UR38][R4.64], !P0 ;  /* 0x20c0000004089fae */ /* 0x0001e2000c101d66 */
[----:B------:R-:W-:-:S03]  /*19080*/  ISETP.GE.AND P1, PT, R7, R0, PT ;  /* 0x000000000700720c */ /* 0x000fc60003f26270 */
[----:B0-----:R-:W0:Y:S04]  /*19090*/  SHFL.IDX PT, R4, R3, 0x2, 0x181f ;  /* 0x00581f0003047f89 */ /* 0x001e2800000e0000 */
[----:B------:R-:W1:Y:S06]  /*190a0*/  SHFL.IDX PT, R3, R3, 0x3, 0x181f ;  /* 0x00781f0003037f89 */ /* 0x000e6c00000e0000 */
[----:B0-----:R-:W-:-:S05]  /*190b0*/  @!P1 LEA R5, P2, R9, R4, 0x1 ;  /* 0x0000000409059211 */ /* 0x001fca00078408ff */
[----:B------:R-:W-:-:S05]  /*190c0*/  @!P1 IMAD.X R4, RZ, RZ, R6, P2 ;  /* 0x000000ffff049224 */ /* 0x000fca00010e0606 */
[----:B------:R-:W-:-:S04]  /*190d0*/  @!P1 LOP3.LUT R5, R5, R4, RZ, 0x3c, !PT ;  /* 0x0000000405059212 */ /* 0x000fc800078e3cff */
[----:B------:R-:W-:-:S04]  /*190e0*/  @!P1 LOP3.LUT R4, R5, R4, RZ, 0x3c, !PT ;  /* 0x0000000405049212 */ /* 0x000fc800078e3cff */
[----:B------:R-:W-:-:S05]  /*190f0*/  @!P1 LOP3.LUT R5, R5, R4, RZ, 0x3c, !PT ;  /* 0x0000000405059212 */ /* 0x000fca00078e3cff */
[----:B------:R0:W-:Y:S04]  /*19100*/  @!P1 LDGSTS.E.BYPASS.LTC128B.128 [R8+0x21400], desc[UR38][R4.64], !P0 ;  /* 0x2140000004089fae */ /* 0x0001e8000c101d66 */
[----:B01----:R0:W2:Y:S02]  /*19110*/  SHFL.IDX PT, R4, R2, 0x3, 0x181f ;  /* 0x00781f0002047f89 */ /* 0x0030a400000e0000 */
.L_x_3406:
[----:B0-----:R-:W3:Y:S02]  /*19120*/  LDL R2, [R1+0x34] ;  /* 0x0000340001027983 */ /* 0x001ee40000100800 */
[----:B---3--:R-:W-:-:S05]  /*19130*/  VIADD R2, R2, 0x30 ;  /* 0x0000003002027836 */ /* 0x008fca0000000000 */
[----:B------:R-:W-:Y:S01]  /*19140*/  ISETP.GE.AND P1, PT, R2, R0, PT ;  /* 0x000000000200720c */ /* 0x000fe20003f26270 */
[----:B------:R0:W-:-:S12]  /*19150*/  STL [R1+0x60], R2 ;  /* 0x0000600201007387 */ /* 0x0001d80000100800 */
[----:B0-----:R-:W-:-:S05]  /*19160*/  @!P1 LEA R2, P2, R9, R3, 0x1 ;  /* 0x0000000309029211 */ /* 0x001fca00078408ff */
[----:B--2---:R-:W-:-:S05]  /*19170*/  @!P1 IMAD.X R3, RZ, RZ, R4, P2 ;  /* 0x000000ffff039224 */ /* 0x004fca00010e0604 */
[----:B------:R-:W-:Y:S01]  /*19180*/  @!PT LDS RZ, [RZ] ;  /* 0x00000000fffff984 */ /* 0x000fe20000000800 */
[----:B------:R-:W-:Y:S01]  /*19190*/  @!PT LDS RZ, [RZ] ;  /* 0x00000000fffff984 */ /* 0x000fe20000000800 */
[----:B------:R-:W-:Y:S01]  /*191a0*/  @!PT LDS RZ, [RZ] ;  /* 0x00000000fffff984 */ /* 0x000fe20000000800 */
[----:B------:R0:W-:Y:S01]  /*191b0*/  @!P1 LDGSTS.E.BYPASS.LTC128B.128 [R8+0x21c00], desc[UR38][R2.64], !P0 ;  /* 0x21c0000002089fae */ /* 0x0001e2000c101d66 */
[----:B------:R-:W-:Y:S01]  /*191c0*/  PLOP3.LUT P0, PT, PT, PT, PT, 0x80, 0x0 ;  /* 0x000000000000781c */ /* 0x000fe20003f0f070 */
[----:B------:R-:W-:-:S12]  /*191d0*/  NOP ;  /* 0x0000000000007918 */ /* 0x000fd80000000000 */
.L_x_3273:
        /* <DEDUP_REMOVED lines=37> */
.L_x_3275:
[----:B------:R-:W-:Y:S05]  /*19430*/  BSYNC B6 ;  /* 0x0000000000067941 */ /* 0x000fea0003800000 */
.L_x_3274:
        /* <DEDUP_REMOVED lines=122> */
[C---:B------:R-:W-:Y:S02]  /*19be0*/  @!P2 LOP3.LUT R2, R3.reuse, R2, RZ, 0x3c, !PT ;  /* 0x000000020302a212 */ /* 0x040fe400078e3cff */
[C---:B------:R-:W-:Y:S02]  /*19bf0*/  LOP3.LUT P6, RZ, R18.reuse, 0x4, RZ, 0xc0, !PT ;  /* 0x0000000412ff7812 */ /* 0x040fe400078cc0ff */
        /* <DEDUP_REMOVED lines=59> */
.L_x_3416:
        /* <DEDUP_REMOVED lines=30> */
.L_x_3278:
[----:B------:R-:W-:Y:S05]  /*1a190*/  BSYNC B0 ;  /* 0x0000000000007941 */ /* 0x000fea0003800000 */
.L_x_3277:
[----:B------:R-:W-:Y:S01]  /*1a1a0*/  NOP ;  /* 0x0000000000007918 */ /* 0x000fe20000000000 */
[----:B------:R-:W-:-:S13]  /*1a1b0*/  PLOP3.LUT P0, PT, PT, PT, PT, 0x80, 0x0 ;  /* 0x000000000000781c */ /* 0x000fda0003f0f070 */
.L_x_3279:
        /* <DEDUP_REMOVED lines=18> */
.L_x_3417:
[----:B------:R-:W-:Y:S05]  /*1a2e0*/  BSYNC B0 ;  /* 0x0000000000007941 */ /* 0x000fea0003800000 */
.L_x_3280:
        /* <DEDUP_REMOVED lines=13> */
.L_x_3418:
[----:B------:R-:W-:Y:S05]  /*1a3c0*/  BSYNC B1 ;  /* 0x0000000000017941 */ /* 0x000fea0003800000 */
.L_x_3284:
        /* <DEDUP_REMOVED lines=9> */
.L_x_3287:
[----:B------:R-:W-:Y:S05]  /*1a460*/  BSYNC B1 ;  /* 0x0000000000017941 */ /* 0x000fea0003800000 */
.L_x_3286:
        /* <DEDUP_REMOVED lines=13> */
.L_x_3288:
        /* <DEDUP_REMOVED lines=15> */
.L_x_3289:
        /* <DEDUP_REMOVED lines=15> */
.L_x_3290:
        /* <DEDUP_REMOVED lines=15> */
.L_x_3291:
        /* <DEDUP_REMOVED lines=15> */
.L_x_3292:
        /* <DEDUP_REMOVED lines=15> */
.L_x_3293:
        /* <DEDUP_REMOVED lines=15> */
.L_x_3294:
        /* <DEDUP_REMOVED lines=15> */
.L_x_3295:
        /* <DEDUP_REMOVED lines=10> */
.L_x_3283:
[----:B------:R-:W-:Y:S05]  /*1ac70*/  BSYNC B0 ;  /* 0x0000000000007941 */ /* 0x000fea0003800000 */
.L_x_3282:
        /* <DEDUP_REMOVED lines=61> */
.L_x_3302:
        /* <DEDUP_REMOVED lines=8> */
.L_x_3419:
[----:B------:R-:W-:Y:S05]  /*1b0d0*/  BSYNC B3 ;  /* 0x0000000000037941 */ /* 0x000fea0003800000 */
.L_x_3303:
        /* <DEDUP_REMOVED lines=9> */
.L_x_3306:
[----:B------:R-:W-:Y:S05]  /*1b170*/  BSYNC B3 ;  /* 0x0000000000037941 */ /* 0x000fea0003800000 */
.L_x_3305:
        /* <DEDUP_REMOVED lines=13> */
.L_x_3307:
        /* <DEDUP_REMOVED lines=13> */
.L_x_3420:
[----:B------:R-:W-:Y:S05]  /*1b320*/  BSYNC B3 ;  /* 0x0000000000037941 */ /* 0x000fea0003800000 */
.L_x_3308:
        /* <DEDUP_REMOVED lines=11> */
.L_x_3311:
[----:B------:R-:W-:Y:S05]  /*1b3e0*/  BSYNC B3 ;  /* 0x0000000000037941 */ /* 0x000fea0003800000 */
.L_x_3310:
        /* <DEDUP_REMOVED lines=10> */
.L_x_3312:
        /* <DEDUP_REMOVED lines=15> */
.L_x_3313:
        /* <DEDUP_REMOVED lines=15> */
.L_x_3314:
        /* <DEDUP_REMOVED lines=15> */
.L_x_3315:
        /* <DEDUP_REMOVED lines=15> */
.L_x_3316:
        /* <DEDUP_REMOVED lines=15> */
.L_x_3317:
        /* <DEDUP_REMOVED lines=15> */
.L_x_3318:
        /* <DEDUP_REMOVED lines=15> */
.L_x_3319:
        /* <DEDUP_REMOVED lines=10> */
.L_x_3301:
[----:B------:R-:W-:Y:S05]  /*1bbc0*/  BSYNC B1 ;  /* 0x0000000000017941 */ /* 0x000fea0003800000 */
.L_x_3300:
[----:B------:R-:W2:Y:S02]  /*1bbd0*/  LDL.LU R5, [R1+0x3c] ;  /* 0x00003c0001057983 */ /* 0x000ea40000300800 */
[----:B--2---:R-:W-:-:S07]  /*1bbe0*/  VIADD R0, R5, 0xfffffffd ;  /* 0xfffffffd05007836 */ /* 0x004fce0000000000 */
.L_x_3299:
[----:B------:R-:W-:Y:S05]  /*1bbf0*/  BSYNC B2 ;  /* 0x0000000000027941 */ /* 0x000fea0003800000 */
.L_x_3298:
[----:B------:R-:W-:-:S05]  /*1bc00*/  VIADD R8, R8, 0xfffffffe ;  /* 0xfffffffe08087836 */ /* 0x000fca0000000000 */
[----:B------:R-:W-:-:S13]  /*1bc10*/  ISETP.NE.AND P0, PT, R8, R4, PT ;  /* 0x000000040800720c */ /* 0x000fda0003f05270 */
[----:B------:R-:W-:Y:S05]  /*1bc20*/  @!P0 BRA `(.L_x_3297) ;  /* 0x0000001800e08947 */ /* 0x000fea0003800000 */
.L_x_3360:
        /* <DEDUP_REMOVED lines=35> */
.L_x_3322:
        /* <DEDUP_REMOVED lines=8> */
.L_x_3421:
[----:B------:R-:W-:Y:S05]  /*1bee0*/  BSYNC B2 ;  /* 0x0000000000027941 */ /* 0x000fea0003800000 */
.L_x_3323:
        /* <DEDUP_REMOVED lines=9> */
.L_x_3326:
[----:B------:R-:W-:Y:S05]  /*1bf80*/  BSYNC B2 ;  /* 0x0000000000027941 */ /* 0x000fea0003800000 */
.L_x_3325:
        /* <DEDUP_REMOVED lines=12> */
.L_x_3327:
        /* <DEDUP_REMOVED lines=13> */
.L_x_3422:
[----:B------:R-:W-:Y:S05]  /*1c120*/  BSYNC B2 ;  /* 0x0000000000027941 */ /* 0x000fea0003800000 */
.L_x_3328:
        /* <DEDUP_REMOVED lines=11> */
.L_x_3331:
[----:B------:R-:W-:Y:S05]  /*1c1e0*/  BSYNC B2 ;  /* 0x0000000000027941 */ /* 0x000fea0003800000 */
.L_x_3330:
        /* <DEDUP_REMOVED lines=9> */
.L_x_3332:
        /* <DEDUP_REMOVED lines=15> */
.L_x_3333:
        /* <DEDUP_REMOVED lines=15> */
.L_x_3334:
        /* <DEDUP_REMOVED lines=15> */
.L_x_3335:
        /* <DEDUP_REMOVED lines=15> */
.L_x_3336:
        /* <DEDUP_REMOVED lines=15> */
.L_x_3337:
        /* <DEDUP_REMOVED lines=15> */
.L_x_3338:
        /* <DEDUP_REMOVED lines=15> */
.L_x_3339:
        /* <DEDUP_REMOVED lines=10> */
.L_x_3321:
[----:B------:R-:W-:Y:S05]  /*1c9b0*/  BSYNC B1 ;  /* 0x0000000000017941 */ /* 0x000fea0003800000 */
.L_x_3320:
        /* <DEDUP_REMOVED lines=35> */
.L_x_3342:
        /* <DEDUP_REMOVED lines=8> */
.L_x_3423:
[----:B------:R-:W-:Y:S05]  /*1cc70*/  BSYNC B2 ;  /* 0x0000000000027941 */ /* 0x000fea0003800000 */
.L_x_3343:
        /* <DEDUP_REMOVED lines=9> */
.L_x_3346:
[----:B------:R-:W-:Y:S05]  /*1cd10*/  BSYNC B2 ;  /* 0x0000000000027941 */ /* 0x000fea0003800000 */
.L_x_3345:
        /* <DEDUP_REMOVED lines=13> */
.L_x_3347:
        /* <DEDUP_REMOVED lines=13> */
.L_x_3424:
[----:B------:R-:W-:Y:S05]  /*1cec0*/  BSYNC B2 ;  /* 0x0000000000027941 */ /* 0x000fea0003800000 */
.L_x_3348:
        /* <DEDUP_REMOVED lines=11> */
.L_x_3351:
[----:B------:R-:W-:Y:S05]  /*1cf80*/  BSYNC B2 ;  /* 0x0000000000027941 */ /* 0x000fea0003800000 */
.L_x_3350:
        /* <DEDUP_REMOVED lines=10> */
.L_x_3352:
        /* <DEDUP_REMOVED lines=15> */
.L_x_3353:
        /* <DEDUP_REMOVED lines=15> */
.L_x_3354:
        /* <DEDUP_REMOVED lines=15> */
.L_x_3355:
        /* <DEDUP_REMOVED lines=15> */
.L_x_3356:
        /* <DEDUP_REMOVED lines=15> */
.L_x_3357:
        /* <DEDUP_REMOVED lines=15> */
.L_x_3358:
        /* <DEDUP_REMOVED lines=15> */
.L_x_3359:
        /* <DEDUP_REMOVED lines=10> */
.L_x_3341:
[----:B------:R-:W-:Y:S05]  /*1d760*/  BSYNC B1 ;  /* 0x0000000000017941 */ /* 0x000fea0003800000 */
.L_x_3340:
[----:B------:R-:W2:Y:S01]  /*1d770*/  LDL R2, [R1+0x20] ;  /* 0x0000200001027983 */ /* 0x000ea20000100800 */
[----:B------:R-:W-:Y:S01]  /*1d780*/  VIADD R0, R0, 0xfffffffe ;  /* 0xfffffffe00007836 */ /* 0x000fe20000000000 */
[----:B--2---:R-:W-:-:S13]  /*1d790*/  ISETP.GT.AND P0, PT, R6, R2, PT ;  /* 0x000000020600720c */ /* 0x004fda0003f04270 */
[----:B------:R-:W-:Y:S05]  /*1d7a0*/  @P0 BRA `(.L_x_3360) ;  /* 0xffffffe400200947 */ /* 0x000fea000383ffff */
.L_x_3297:
[----:B------:R-:W-:Y:S05]  /*1d7b0*/  BSYNC B0 ;  /* 0x0000000000007941 */ /* 0x000fea0003800000 */
.L_x_3296:
        /* <DEDUP_REMOVED lines=25> */
.L_x_3362:
[----:B------:R-:W-:Y:S05]  /*1d950*/  BSYNC B0 ;  /* 0x0000000000007941 */ /* 0x000fea0003800000 */
.L_x_3361:
[----:B------:R-:W-:-:S05]  /*1d960*/  SEL R0, R0, RZ, P0 ;  /* 0x000000ff00007207 */ /* 0x000fca0000000000 */
[----:B------:R3:W-:Y:S02]  /*1d970*/  STL [R1+0x10], R0 ;  /* 0x0000100001007387 */ /* 0x0007e40000100800 */
.L_x_3258:
[----:B------:R-:W-:Y:S05]  /*1d980*/  BSYNC B7 ;  /* 0x0000000000077941 */ /* 0x000fea0003800000 */
.L_x_3256:
        /* <DEDUP_REMOVED lines=13> */
.L_x_3363:
[----:B------:R-:W5:Y:S01]  /*1da60*/  S2R R16, SR_TID.X ;  /* 0x0000000000107919 */ /* 0x000f620000002100 */
[----:B------:R-:W-:Y:S01]  /*1da70*/  UMOV UR4, 0xffffffff ;  /* 0xffffffff00047882 */ /* 0x000fe20000000000 */
[----:B-----5:R-:W-:-:S04]  /*1da80*/  LOP3.LUT R16, R16, 0x1f, RZ, 0xc0, !PT ;  /* 0x0000001f10107812 */ /* 0x020fc800078ec0ff */
[----:B------:R-:W-:Y:S01]  /*1da90*/  ISETP.NE.AND P0, PT, R16, 0x1f, PT ;  /* 0x0000001f1000780c */ /* 0x000fe20003f05270 */
[----:B------:R-:W-:-:S12]  /*1daa0*/  BRA.DIV UR4, `(.L_x_3365) ;  /* 0x0000002e04387947 */ /* 0x000fd8000b800000 */
[----:B-1----:R-:W0:Y:S01]  /*1dab0*/  LDL.LU R3, [R1] ;  /* 0x0000000001037983 */ /* 0x002e220000300800 */
[----:B------:R-:W-:-:S03]  /*1dac0*/  ULDC UR4, c[0x0][0xd3c] ;  /* 0x00034f0000047ab9 */ /* 0x000fc60000000800 */
[----:B------:R-:W3:Y:S01]  /*1dad0*/  LDL R4, [R1+0xc] ;  /* 0x00000c0001047983 */ /* 0x000ee20000100800 */
[----:B0-----:R-:W-:Y:S02]  /*1dae0*/  IMAD.MOV.U32 R8, RZ, RZ, R3 ;  /* 0x000000ffff087224 */ /* 0x001fe400078e0003 */
[----:B---34-:R-:W-:-:S05]  /*1daf0*/  IMAD.IADD R0, R4, 0x1, R16 ;  /* 0x0000000104007824 */ /* 0x018fca00078e0210 */
        /* <DEDUP_REMOVED lines=35> */
.L_x_3434:
[----:B------:R-:W-:Y:S02]  /*1dd30*/  ULDC UR4, c[0x0][0xd38] ;  /* 0x00034e0000047ab9 */ /* 0x000fe40000000800 */
[----:B------:R-:W-:-:S04]  /*1dd40*/  IMAD.U32 R8, RZ, RZ, UR4 ;  /* 0x00000004ff087e24 */ /* 0x000fc8000f8e00ff */
[----:B-1----:R-:W-:-:S04]  /*1dd50*/  IMAD R10, R10, R8, RZ ;  /* 0x000000080a0a7224 */ /* 0x002fc800078e02ff */
[----:B------:R-:W-:-:S05]  /*1dd60*/  IMAD.IADD R4, R9, 0x1, R10 ;  /* 0x0000000109047824 */ /* 0x000fca00078e020a */
[----:B------:R-:W-:-:S13]  /*1dd70*/  ISETP.GT.AND P6, PT, R4, R0, PT ;  /* 0x000000000400720c */ /* 0x000fda0003fc4270 */
[----:B------:R-:W-:Y:S05]  /*1dd80*/  @P6 BRA `(.L_x_3366) ;  /* 0x0000000000ac6947 */ /* 0x000fea0003800000 */
.L_x_3369:
        /* <DEDUP_REMOVED lines=37> */
.L_x_3442:
[----:B------:R-:W-:Y:S02]  /*1dfe0*/  ULDC UR4, c[0x0][0xd38] ;  /* 0x00034e0000047ab9 */ /* 0x000fe40000000800 */
[----:B------:R-:W-:-:S04]  /*1dff0*/  IMAD.U32 R8, RZ, RZ, UR4 ;  /* 0x00000004ff087e24 */ /* 0x000fc8000f8e00ff */
[----:B-1----:R-:W-:-:S04]  /*1e000*/  IMAD R10, R10, R8, RZ ;  /* 0x000000080a0a7224 */ /* 0x002fc800078e02ff */
[----:B------:R-:W-:-:S05]  /*1e010*/  IMAD.IADD R4, R10, 0x1, R4 ;  /* 0x000000010a047824 */ /* 0x000fca00078e0204 */
[----:B------:R-:W-:-:S13]  /*1e020*/  ISETP.GT.AND P6, PT, R4, R0, PT ;  /* 0x000000000400720c */ /* 0x000fda0003fc4270 */
[----:B------:R-:W-:Y:S05]  /*1e030*/  @!P6 BRA `(.L_x_3369) ;  /* 0xfffffffc0054e947 */ /* 0x000fea000383ffff */
.L_x_3366:
        /* <DEDUP_REMOVED lines=12> */
.L_x_3447:
[----:B------:R-:W-:-:S13]  /*1e100*/  ISETP.NE.AND P0, PT, R3, RZ, PT ;  /* 0x000000ff0300720c */ /* 0x000fda0003f05270 */
[----:B------:R-:W-:Y:S05]  /*1e110*/  @!P0 BRA `(.L_x_3371) ;  /* 0x0000000000148947 */ /* 0x000fea0003800000 */
[----:B------:R-:W-:Y:S01]  /*1e120*/  UMOV UR4, 0xffffffff ;  /* 0xffffffff00047882 */ /* 0x000fe20000000000 */
[----:B---3--:R-:W-:Y:S02]  /*1e130*/  VIADD R9, R9, 0xffffffff ;  /* 0xffffffff09097836 */ /* 0x008fe40000000000 */
[----:B------:R-:W-:Y:S05]  /*1e140*/  BRA.DIV UR4, `(.L_x_3372) ;  /* 0x00000032042c7947 */ /* 0x000fea000b800000 */
[----:B0-----:R0:W2:Y:S02]  /*1e150*/  SHFL.IDX PT, R2, R2, R9, 0x1f ;  /* 0x00001f0902027589 */ /* 0x0010a400000e0000 */
.L_x_3450:
[----:B--2---:R-:W-:-:S07]  /*1e160*/  IMAD.MOV.U32 R6, RZ, RZ, R2 ;  /* 0x000000ffff067224 */ /* 0x004fce00078e0002 */
.L_x_3371:
[----:B0-----:R-:W-:Y:S01]  /*1e170*/  IMAD R2, R6, R8, R10 ;  /* 0x0000000806027224 */ /* 0x001fe200078e020a */
[----:B------:R-:W-:-:S03]  /*1e180*/  ISETP.NE.AND P0, PT, R7, 0x1, PT ;  /* 0x000000010700780c */ /* 0x000fc60003f05270 */
[----:B------:R-:W-:Y:S01]  /*1e190*/  IMAD.IADD R0, R0, 0x1, -R2 ;  /* 0x0000000100007824 */ /* 0x000fe200078e0a02 */
[----:B------:R0:W-:Y:S09]  /*1e1a0*/  STL [R1], R2 ;  /* 0x0000000201007387 */ /* 0x0001f20000100800 */
[----:B------:R-:W-:Y:S05]  /*1e1b0*/  @!P0 BRA `(.L_x_3373) ;  /* 0x0000000000e48947 */ /* 0x000fea0003800000 */
[----:B-1-3--:R-:W-:-:S04]  /*1e1c0*/  IABS R5, R4 ;  /* 0x0000000400057213 */ /* 0x00afc80000000000 */
[----:B0-----:R-:W0:Y:S08]  /*1e1d0*/  I2F.RP R2, R5 ;  /* 0x0000000500027306 */ /* 0x001e300000209400 */
        /* <DEDUP_REMOVED lines=55> */
.L_x_3373:
[----:B-1-3--:R-:W2:Y:S01]  /*1e550*/  LDL R5, [R1+0xc] ;  /* 0x00000c0001057983 */ /* 0x00aea20000100800 */
[----:B0-----:R-:W2:Y:S02]  /*1e560*/  LDC.64 R2, c[0x0][0xd90] ;  /* 0x00036400ff027b82 */ /* 0x001ea40000000a00 */
[----:B--2---:R-:W-:-:S05]  /*1e570*/  IMAD.WIDE R2, R5, 0x4, R2 ;  /* 0x0000000405027825 */ /* 0x004fca00078e0202 */
        /* <DEDUP_REMOVED lines=30> */
[----:B------:R-:W-:-:S04]  /*1e760*/  VIADDMNMX R6, R3, R8, R6, PT ;  /* 0x0000000803067246 */ /* 0x000fc80003800106 */
        /* <DEDUP_REMOVED lines=19> */
[----:B------:R-:W-:Y:S02]  /*1e8a0*/  LOP3.LUT R3, R0, R6, RZ, 0x3c, !PT ;  /* 0x0000000600037212 */ /* 0x000fe400078e3cff */
[----:B------:R-:W-:Y:S02]  /*1e8b0*/  IADD3 R0, R7, 0x1000000, R0 ;  /* 0x0100000007007810 */ /* 0x000fe40007ffe000 */
        /* <DEDUP_REMOVED lines=8> */
.L_x_3374:
[----:B------:R-:W-:-:S05]  /*1e940*/  LOP3.LUT R0, RZ, R0, RZ, 0x33, !PT ;  /* 0x00000000ff007212 */ /* 0x000fca00078e33ff */
[----:B------:R-:W-:-:S05]  /*1e950*/  IMAD.IADD R0, R4, 0x1, R0 ;  /* 0x0000000104007824 */ /* 0x000fca00078e0200 */
[----:B------:R2:W-:Y:S01]  /*1e960*/  STL [R1+0x4], R0 ;  /* 0x0000040001007387 */ /* 0x0005e20000100800 */
[----:B------:R-:W-:Y:S05]  /*1e970*/  BRA `(.L_x_3375) ;  /* 0x0000000000287947 */ /* 0x000fea0003800000 */
.L_x_3367:
        /* <DEDUP_REMOVED lines=10> */
.L_x_3375:
[----:B01----:R-:W3:Y:S04]  /*1ea20*/  LDL R2, [R1+0xc] ;  /* 0x00000c0001027983 */ /* 0x003ee80000100800 */
[----:B------:R-:W4:Y:S04]  /*1ea30*/  LDL R3, [R1+0x8] ;  /* 0x0000080001037983 */ /* 0x000f280000100800 */
[----:B------:R-:W5:Y:S04]  /*1ea40*/  LDL R5, [R1+0x4] ;  /* 0x0000040001057983 */ /* 0x000f680000100800 */
[----:B------:R-:W5:Y:S01]  /*1ea50*/  LDL R4, [R1] ;  /* 0x0000000001047983 */ /* 0x000f620000100800 */
[----:B--2---:R-:W0:Y:S01]  /*1ea60*/  S2R R0, SR_TID.X ;  /* 0x0000000000007919 */ /* 0x004e220000002100 */
[----:B------:R-:W-:Y:S05]  /*1ea70*/  WARPSYNC.ALL ;  /* 0x0000000000007948 */ /* 0x000fea0003800000 */
[----:B0-----:R-:W-:Y:S01]  /*1ea80*/  LOP3.LUT R0, R0, 0x1f, RZ, 0xc0, !PT ;  /* 0x0000001f00007812 */ /* 0x001fe200078ec0ff */
[----:B------:R-:W-:Y:S03]  /*1ea90*/  BAR.SYNC.DEFER_BLOCKING 0x4, 0x180 ;  /* 0x0106000000007b1d */ /* 0x000fe60000010000 */
[----:B------:R-:W-:-:S13]  /*1eaa0*/  ISETP.NE.AND P0, PT, R0, RZ, PT ;  /* 0x000000ff0000720c */ /* 0x000fda0003f05270 */
[----:B------:R-:W0:Y:S01]  /*1eab0*/  @!P0 S2R R0, SR_CgaCtaId ;  /* 0x0000000000008919 */ /* 0x000e220000008800 */
[----:B---3--:R-:W-:Y:S01]  /*1eac0*/  IMAD.MOV.U32 R7, RZ, RZ, R2 ;  /* 0x000000ffff077224 */ /* 0x008fe200078e0002 */
[----:B------:R-:W-:Y:S01]  /*1ead0*/  @!P0 MOV R2, 0x400 ;  /* 0x0000040000028802 */ /* 0x000fe20000000f00 */
[----:B----4-:R-:W-:-:S03]  /*1eae0*/  IMAD.MOV.U32 R6, RZ, RZ, R3 ;  /* 0x000000ffff067224 */ /* 0x010fc600078e0003 */
[----:B0-----:R-:W-:-:S05]  /*1eaf0*/  @!P0 LEA R19, R0, R2, 0x18 ;  /* 0x0000000200138211 */ /* 0x001fca00078ec0ff */
[----:B-----5:R0:W-:Y:S01]  /*1eb00*/  @!P0 STS.128 [R19+0x388d0], R4 ;  /* 0x0388d00413008388 */ /* 0x0201e20000000c00 */
[----:B------:R-:W-:Y:S06]  /*1eb10*/  BAR.ARV 0x5, 0x180 ;  /* 0x0146000000007b1d */ /* 0x000fec0000002000 */
.L_x_3364:
[----:B---34-:R-:W3:Y:S01]  /*1eb20*/  LDL R0, [R1+0xc] ;  /* 0x00000c0001007983 */ /* 0x018ee20000100800 */
[----:B------:R-:W-:Y:S02]  /*1eb30*/  ULDC UR4, c[0x0][0xd3c] ;  /* 0x00034f0000047ab9 */ /* 0x000fe40000000800 */
[----:B---3--:R-:W-:-:S13]  /*1eb40*/  ISETP.GE.AND P0, PT, R0, UR4, PT ;  /* 0x0000000400007c0c */ /* 0x008fda000bf06270 */
[----:B------:R-:W-:Y:S05]  /*1eb50*/  @!P0 BRA `(.L_x_3376) ;  /* 0xffffff8400a48947 */ /* 0x000fea000383ffff */
[----:B------:R-:W-:Y:S05]  /*1eb60*/  BSYNC B8 ;  /* 0x0000000000087941 */ /* 0x000fea0003800000 */
.L_x_3242:
[----:B----4-:R-:W4:Y:S01]  /*1eb70*/  LDL.LU R0, [R1+0x64] ;  /* 0x0000640001007983 */ /* 0x010f220000300800 */
[----:B------:R-:W-:Y:S01]  /*1eb80*/  BSSY B0, `(.L_x_3377) ;  /* 0x000000b000007945 */ /* 0x000fe20003800000 */
[----:B01----:R-:W0:Y:S01]  /*1eb90*/  S2R R5, SR_CgaCtaId ;  /* 0x0000000000057919 */ /* 0x003e220000008800 */
[----:B----4-:R-:W-:-:S05]  /*1eba0*/  VIADD R0, R0, 0x1 ;  /* 0x0000000100007836 */ /* 0x010fca0000000000 */
        /* <DEDUP_REMOVED lines=8> */
.L_x_3451:
[----:B------:R-:W-:Y:S05]  /*1ec30*/  BSYNC B0 ;  /* 0x0000000000007941 */ /* 0x000fea0003800000 */
.L_x_3377:
[----:B------:R-:W-:-:S03]  /*1ec40*/  UMOV UR4, 0xffffffff ;  /* 0xffffffff00047882 */ /* 0x000fc60000000000 */
[----:B------:R-:W-:Y:S05]  /*1ec50*/  BRA.DIV UR4, `(.L_x_3379) ;  /* 0x0000002604a87947 */ /* 0x000fea000b800000 */
[----:B------:R-:W1:Y:S02]  /*1ec60*/  S2R R2, SR_TID.X ;  /* 0x0000000000027919 */ /* 0x000e640000002100 */
[----:B-1----:R-:W-:-:S04]  /*1ec70*/  SHF.R.U32.HI R2, RZ, 0x5, R2 ;  /* 0x00000005ff027819 */ /* 0x002fc80000011602 */
[----:B------:R-:W-:-:S05]  /*1ec80*/  LOP3.LUT R2, R2, 0x3, RZ, 0xc0, !PT ;  /* 0x0000000302027812 */ /* 0x000fca00078ec0ff */
[----:B------:R1:W2:Y:S02]  /*1ec90*/  SHFL.IDX PT, R14, R2, RZ, 0x1f ;  /* 0x00001fff020e7589 */ /* 0x0002a400000e0000 */
.L_x_3454:
[----:B--2---:R-:W-:Y:S01]  /*1eca0*/  ISETP.NE.AND P0, PT, R14, RZ, PT ;  /* 0x000000ff0e00720c */ /* 0x004fe20003f05270 */
[----:B------:R-:W-:-:S12]  /*1ecb0*/  BSSY B0, `(.L_x_3380) ;  /* 0x0000027000007945 */ /* 0x000fd80003800000 */
[----:B------:R-:W-:Y:S05]  /*1ecc0*/  @P0 BRA `(.L_x_3381) ;  /* 0x0000000000940947 */ /* 0x000fea0003800000 */
[----:B------:R-:W-:-:S03]  /*1ecd0*/  UMOV UR4, 0xffffffff ;  /* 0xffffffff00047882 */ /* 0x000fc60000000000 */
[----:B------:R-:W-:Y:S05]  /*1ece0*/  BRA.DIV UR4, `(.L_x_3382) ;  /* 0x0000002604b87947 */ /* 0x000fea000b800000 */
[----:B------:R-:W-:-:S13]  /*1ecf0*/  ELECT P6, URZ, PT ;  /* 0x00000000003f782f */ /* 0x000fda00038c0000 */
.L_x_3457:
[----:B------:R-:W-:Y:S05]  /*1ed00*/  @!P6 BRA `(.L_x_3381) ;  /* 0x000000000084e947 */ /* 0x000fea0003800000 */
[----:B------:R-:W-:-:S06]  /*1ed10*/  ULOP3.LUT UR4, UR36, 0x2, URZ, 0xfc, !UPT ;  /* 0x0000000224047892 */ /* 0x000fcc000f8efc3f */
[----:B-1----:R-:W-:-:S05]  /*1ed20*/  IMAD.U32 R2, RZ, RZ, UR4 ;  /* 0x00000004ff027e24 */ /* 0x002fca000f8e00ff */
[----:B------:R-:W-:-:S13]  /*1ed30*/  ISETP.NE.AND P2, PT, R2, 0x3, PT ;  /* 0x000000030200780c */ /* 0x000fda0003f45270 */
[----:B------:R-:W-:Y:S05]  /*1ed40*/  @!P2 BRA `(.L_x_3383) ;  /* 0x000000000004a947 */ /* 0x000fea0003800000 */
[----:B------:R-:W-:Y:S01]  /*1ed50*/  BPT.TRAP 0x1 ;  /* 0x000000040000795c */ /* 0x000fe20000300000 */
.L_x_3383:
[----:B0-----:R-:W2:Y:S04]  /*1ed60*/  LDL R3, [R1+0x10] ;  /* 0x0000100001037983 */ /* 0x001ea80000100800 */
[----:B------:R-:W4:Y:S01]  /*1ed70*/  LDL.LU R7, [R1+0x18] ;  /* 0x0000180001077983 */ /* 0x000f220000300800 */
[----:B------:R-:W-:-:S04]  /*1ed80*/  VIADD R2, R0, 0x38840 ;  /* 0x0003884000027836 */ /* 0x000fc80000000000 */
[C---:B--2---:R-:W-:Y:S02]  /*1ed90*/  IMAD R6, R3.reuse, 0x8, R2 ;  /* 0x0000000803067824 */ /* 0x044fe400078e0202 */
[----:B------:R-:W-:Y:S01]  /*1eda0*/  VIADD R3, R3, 0x1 ;  /* 0x0000000103037836 */ /* 0x000fe20000000000 */
[----:B----4-:R-:W-:-:S04]  /*1edb0*/  SHF.L.U32 R5, R7, 0x1f, RZ ;  /* 0x0000001f07057819 */ /* 0x010fc800000006ff */
        /* <DEDUP_REMOVED lines=8> */
.L_x_3458:
[----:B------:R-:W1:Y:S02]  /*1ee40*/  SYNCS.PHASECHK.TRANS64.TRYWAIT P0, [R7+URZ], R2 ;  /* 0x00000002070075a7 */ /* 0x000e64000800017f */
[----:B-1----:R-:W-:Y:S05]  /*1ee50*/  @!P0 BRA `(.L_x_3385) ;  /* 0x0000002400908947 */ /* 0x002fea0003800000 */
.L_x_3459:
[----:B------:R-:W-:Y:S05]  /*1ee60*/  @!P2 BRA `(.L_x_3386) ;  /* 0x000000000004a947 */ /* 0x000fea0003800000 */
[----:B------:R-:W-:Y:S01]  /*1ee70*/  BPT.TRAP 0x1 ;  /* 0x000000040000795c */ /* 0x000fe20000300000 */
.L_x_3386:
[----:B------:R-:W2:Y:S01]  /*1ee80*/  LDL.LU R4, [R1+0x10] ;  /* 0x0000100001047983 */ /* 0x000ea20000300800 */
[----:B------:R-:W-:-:S04]  /*1ee90*/  VIADD R0, R0, 0x38860 ;  /* 0x0003886000007836 */ /* 0x000fc80000000000 */
[----:B--2---:R-:W-:-:S04]  /*1eea0*/  IMAD R4, R4, 0x8, R0 ;  /* 0x0000000804047824 */ /* 0x004fc800078e0200 */
[----:B------:R-:W2:Y:S02]  /*1eeb0*/  SYNCS.PHASECHK.TRANS64.TRYWAIT P0, [R4+URZ], R5 ;  /* 0x00000005040075a7 */ /* 0x000ea4000800017f */
[----:B--2---:R-:W-:Y:S05]  /*1eec0*/  @!P0 BRA `(.L_x_3387) ;  /* 0x0000002400888947 */ /* 0x004fea0003800000 */
.L_x_3460:
[----:B------:R-:W-:-:S07]  /*1eed0*/  IMAD R3, R3, 0x8, R0 ;  /* 0x0000000803037824 */ /* 0x000fce00078e0200 */
.L_x_3388:
[----:B----4-:R4:W0:Y:S02]  /*1eee0*/  SYNCS.PHASECHK.TRANS64.TRYWAIT P0, [R3+URZ], R2 ;  /* 0x00000002030075a7 */ /* 0x010824000800017f */
[----:B0-----:R-:W-:Y:S05]  /*1eef0*/  @!P0 NANOSLEEP.SYNCS 0x989680 ;  /* 0x009896800000895d */ /* 0x001fea0003900000 */
[----:B------:R-:W0:Y:S02]  /*1ef00*/  @!P0 SYNCS.PHASECHK.TRANS64 P0, [R3+URZ], R2 ;  /* 0x00000002030085a7 */ /* 0x000e24000800007f */
[----:B0-----:R-:W-:Y:S05]  /*1ef10*/  @!P0 BRA `(.L_x_3388) ;  /* 0xfffffffc00f08947 */ /* 0x001fea000383ffff */
.L_x_3381:
[----:B------:R-:W-:Y:S05]  /*1ef20*/  BSYNC B0 ;  /* 0x0000000000007941 */ /* 0x000fea0003800000 */
.L_x_3380:
[----:B------:R-:W-:Y:S05]  /*1ef30*/  EXIT ;  /* 0x000000000000794d */ /* 0x000fea0003800000 */
.L_x_3147:
[----:B0-----:R-:W-:-:S04]  /*1ef40*/  IMAD.U32 R0, RZ, RZ, UR41 ;  /* 0x00000029ff007e24 */ /* 0x001fc8000f8e00ff */
[----:B------:R0:W1:Y:S03]  /*1ef50*/  SYNCS.PHASECHK.TRANS64.TRYWAIT P1, [R0+URZ+0x38800], R3 ;  /* 0x03880003000075a7 */ /* 0x000066000802017f */
[----:B-1----:R-:W-:Y:S05]  /*1ef60*/  @!P1 NANOSLEEP.SYNCS 0x989680 ;  /* 0x009896800000995d */ /* 0x002fea0003900000 */
[----:B------:R-:W1:Y:S02]  /*1ef70*/  @!P1 SYNCS.PHASECHK.TRANS64 P1, [R0+URZ+0x38800], R3 ;  /* 0x03880003000095a7 */ /* 0x000e64000802007f */
[----:B-1----:R-:W-:Y:S05]  /*1ef80*/  @!P1 BRA `(.L_x_3147) ;  /* 0xfffffffc00ec9947 */ /* 0x002fea000383ffff */
[----:B------:R-:W-:Y:S05]  /*1ef90*/  BRA `(.L_x_3389) ;  /* 0xfffffe5400ec7947 */ /* 0x000fea000383ffff */
.L_x_3151:
[----:B--2---:R2:W3:Y:S02]  /*1efa0*/  SYNCS.PHASECHK.TRANS64.TRYWAIT P1, [R7+URZ+0x38830], R4 ;  /* 0x03883004070075a7 */ /* 0x0044e4000802017f */
[----:B---3--:R-:W-:Y:S05]  /*1efb0*/  @!P1 NANOSLEEP.SYNCS 0x989680 ;  /* 0x009896800000995d */ /* 0x008fea0003900000 */
[----:B------:R-:W3:Y:S02]  /*1efc0*/  @!P1 SYNCS.PHASECHK.TRANS64 P1, [R7+URZ+0x38830], R4 ;  /* 0x03883004070095a7 */ /* 0x000ee4000802007f */
[----:B---3--:R-:W-:Y:S05]  /*1efd0*/  @!P1 BRA `(.L_x_3151) ;  /* 0xfffffffc00f09947 */ /* 0x008fea000383ffff */
[----:B------:R-:W-:Y:S05]  /*1efe0*/  BRA `(.L_x_3150) ;  /* 0xfffffe5800047947 */ /* 0x000fea000383ffff */
.L_x_3152:
[----:B0-----:R-:W-:-:S04]  /*1eff0*/  IMAD.U32 R6, RZ, RZ, UR41 ;  /* 0x00000029ff067e24 */ /* 0x001fc8000f8e00ff */
[----:B------:R0:W3:Y:S03]  /*1f000*/  SYNCS.PHASECHK.TRANS64.TRYWAIT P1, [R6+URZ+0x38810], R3 ;  /* 0x03881003060075a7 */ /* 0x0000e6000802017f */
[----:B---3--:R-:W-:Y:S05]  /*1f010*/  @!P1 NANOSLEEP.SYNCS 0x989680 ;  /* 0x009896800000995d */ /* 0x008fea0003900000 */
[----:B------:R-:W3:Y:S02]  /*1f020*/  @!P1 SYNCS.PHASECHK.TRANS64 P1, [R6+URZ+0x38810], R3 ;  /* 0x03881003060095a7 */ /* 0x000ee4000802007f */
[----:B---3--:R-:W-:Y:S05]  /*1f030*/  @!P1 BRA `(.L_x_3152) ;  /* 0xfffffffc00ec9947 */ /* 0x008fea000383ffff */
[----:B------:R-:W-:Y:S05]  /*1f040*/  BRA `(.L_x_3390) ;  /* 0xfffffe58008c7947 */ /* 0x000fea000383ffff */
.L_x_3156:
[----:B----4-:R4:W0:Y:S02]  /*1f050*/  SYNCS.PHASECHK.TRANS64.TRYWAIT P1, [R7+URZ+0x38850], R4 ;  /* 0x03885004070075a7 */ /* 0x010824000802017f */
[----:B0-----:R-:W-:Y:S05]  /*1f060*/  @!P1 NANOSLEEP.SYNCS 0x989680 ;  /* 0x009896800000995d */ /* 0x001fea0003900000 */
[----:B------:R-:W0:Y:S02]  /*1f070*/  @!P1 SYNCS.PHASECHK.TRANS64 P1, [R7+URZ+0x38850], R4 ;  /* 0x03885004070095a7 */ /* 0x000e24000802007f */
[----:B0-----:R-:W-:Y:S05]  /*1f080*/  @!P1 BRA `(.L_x_3156) ;  /* 0xfffffffc00f09947 */ /* 0x001fea000383ffff */
[----:B------:R-:W-:Y:S05]  /*1f090*/  BRA `(.L_x_3155) ;  /* 0xfffffe5800987947 */ /* 0x000fea000383ffff */
.L_x_3172:
[----:B-1----:R-:W-:-:S04]  /*1f0a0*/  IMAD.U32 R9, RZ, RZ, UR5 ;  /* 0x00000005ff097e24 */ /* 0x002fc8000f8e00ff */
[----:B------:R1:W2:Y:S03]  /*1f0b0*/  SYNCS.PHASECHK.TRANS64.TRYWAIT P2, [R9+URZ+0x38830], R8 ;  /* 0x03883008090075a7 */ /* 0x0002a6000804017f */
[----:B--2---:R-:W-:Y:S05]  /*1f0c0*/  @!P2 NANOSLEEP.SYNCS 0x989680 ;  /* 0x009896800000a95d */ /* 0x004fea0003900000 */
[----:B------:R-:W2:Y:S02]  /*1f0d0*/  @!P2 SYNCS.PHASECHK.TRANS64 P2, [R9+URZ+0x38830], R8 ;  /* 0x038830080900a5a7 */ /* 0x000ea4000804007f */
[----:B--2---:R-:W-:Y:S05]  /*1f0e0*/  @!P2 BRA `(.L_x_3172) ;  /* 0xfffffffc00eca947 */ /* 0x004fea000383ffff */
[----:B------:R-:W-:Y:S05]  /*1f0f0*/  BRA `(.L_x_3171) ;  /* 0xfffffe88000c7947 */ /* 0x000fea000383ffff */
.L_x_3176:
[----:B-1----:R-:W-:-:S04]  /*1f100*/  IMAD.U32 R9, RZ, RZ, UR5 ;  /* 0x00000005ff097e24 */ /* 0x002fc8000f8e00ff */
[----:B------:R1:W3:Y:S03]  /*1f110*/  SYNCS.PHASECHK.TRANS64.TRYWAIT P2, [R9+URZ+0x38850], R8 ;  /* 0x03885008090075a7 */ /* 0x0002e6000804017f */
[----:B---3--:R-:W-:Y:S05]  /*1f120*/  @!P2 NANOSLEEP.SYNCS 0x989680 ;  /* 0x009896800000a95d */ /* 0x008fea0003900000 */
[----:B------:R-:W3:Y:S02]  /*1f130*/  @!P2 SYNCS.PHASECHK.TRANS64 P2, [R9+URZ+0x38850], R8 ;  /* 0x038850080900a5a7 */ /* 0x000ee4000804007f */
[----:B---3--:R-:W-:Y:S05]  /*1f140*/  @!P2 BRA `(.L_x_3176) ;  /* 0xfffffffc00eca947 */ /* 0x008fea000383ffff */
[----:B------:R-:W-:Y:S05]  /*1f150*/  BRA `(.L_x_3175) ;  /* 0xfffffe8800687947 */ /* 0x000fea000383ffff */
.L_x_3193:
[----:B-1----:R-:W-:-:S04]  /*1f160*/  IMAD.U32 R6, RZ, RZ, UR5 ;  /* 0x00000005ff067e24 */ /* 0x002fc8000f8e00ff */
[----:B------:R1:W2:Y:S03]  /*1f170*/  SYNCS.PHASECHK.TRANS64.TRYWAIT P3, [R6+URZ+0x38830], R5 ;  /* 0x03883005060075a7 */ /* 0x0002a6000806017f */
[----:B--2---:R-:W-:Y:S05]  /*1f180*/  @!P3 NANOSLEEP.SYNCS 0x989680 ;  /* 0x009896800000b95d */ /* 0x004fea0003900000 */
[----:B------:R-:W2:Y:S02]  /*1f190*/  @!P3 SYNCS.PHASECHK.TRANS64 P3, [R6+URZ+0x38830], R5 ;  /* 0x038830050600b5a7 */ /* 0x000ea4000806007f */
[----:B--2---:R-:W-:Y:S05]  /*1f1a0*/  @!P3 BRA `(.L_x_3193) ;  /* 0xfffffffc00ecb947 */ /* 0x004fea000383ffff */
[----:B------:R-:W-:Y:S05]  /*1f1b0*/  BRA `(.L_x_3192) ;  /* 0xfffffebc00e07947 */ /* 0x000fea000383ffff */
.L_x_3197:
[----:B-1----:R-:W-:-:S04]  /*1f1c0*/  IMAD.U32 R6, RZ, RZ, UR5 ;  /* 0x00000005ff067e24 */ /* 0x002fc8000f8e00ff */
[----:B------:R1:W3:Y:S03]  /*1f1d0*/  SYNCS.PHASECHK.TRANS64.TRYWAIT P3, [R6+URZ+0x38850], R5 ;  /* 0x03885005060075a7 */ /* 0x0002e6000806017f */
[----:B---3--:R-:W-:Y:S05]  /*1f1e0*/  @!P3 NANOSLEEP.SYNCS 0x989680 ;  /* 0x009896800000b95d */ /* 0x008fea0003900000 */
[----:B------:R-:W3:Y:S02]  /*1f1f0*/  @!P3 SYNCS.PHASECHK.TRANS64 P3, [R6+URZ+0x38850], R5 ;  /* 0x038850050600b5a7 */ /* 0x000ee4000806007f */
[----:B---3--:R-:W-:Y:S05]  /*1f200*/  @!P3 BRA `(.L_x_3197) ;  /* 0xfffffffc00ecb947 */ /* 0x008fea000383ffff */
[----:B------:R-:W-:Y:S05]  /*1f210*/  BRA `(.L_x_3196) ;  /* 0xfffffec0003c7947 */ /* 0x000fea000383ffff */
.L_x_3203:
[----:B-1----:R-:W-:-:S04]  /*1f220*/  IMAD.U32 R6, RZ, RZ, UR5 ;  /* 0x00000005ff067e24 */ /* 0x002fc8000f8e00ff */
[----:B------:R1:W2:Y:S03]  /*1f230*/  SYNCS.PHASECHK.TRANS64.TRYWAIT P2, [R6+URZ+0x38830], R5 ;  /* 0x03883005060075a7 */ /* 0x0002a6000804017f */
[----:B--2---:R-:W-:Y:S05]  /*1f240*/  @!P2 NANOSLEEP.SYNCS 0x989680 ;  /* 0x009896800000a95d */ /* 0x004fea0003900000 */
[----:B------:R-:W2:Y:S02]  /*1f250*/  @!P2 SYNCS.PHASECHK.TRANS64 P2, [R6+URZ+0x38830], R5 ;  /* 0x038830050600a5a7 */ /* 0x000ea4000804007f */
[----:B--2---:R-:W-:Y:S05]  /*1f260*/  @!P2 BRA `(.L_x_3203) ;  /* 0xfffffffc00eca947 */ /* 0x004fea000383ffff */
[----:B------:R-:W-:Y:S05]  /*1f270*/  BRA `(.L_x_3202) ;  /* 0xfffffee400e87947 */ /* 0x000fea000383ffff */
.L_x_3207:
[----:B-1----:R-:W-:-:S04]  /*1f280*/  IMAD.U32 R6, RZ, RZ, UR5 ;  /* 0x00000005ff067e24 */ /* 0x002fc8000f8e00ff */
[----:B------:R1:W3:Y:S03]  /*1f290*/  SYNCS.PHASECHK.TRANS64.TRYWAIT P2, [R6+URZ+0x38850], R5 ;  /* 0x03885005060075a7 */ /* 0x0002e6000804017f */
[----:B---3--:R-:W-:Y:S05]  /*1f2a0*/  @!P2 NANOSLEEP.SYNCS 0x989680 ;  /* 0x009896800000a95d */ /* 0x008fea0003900000 */
[----:B------:R-:W3:Y:S02]  /*1f2b0*/  @!P2 SYNCS.PHASECHK.TRANS64 P2, [R6+URZ+0x38850], R5 ;  /* 0x038850050600a5a7 */ /* 0x000ee4000804007f */
[----:B---3--:R-:W-:Y:S05]  /*1f2c0*/  @!P2 BRA `(.L_x_3207) ;  /* 0xfffffffc00eca947 */ /* 0x008fea000383ffff */
[----:B------:R-:W-:Y:S05]  /*1f2d0*/  BRA `(.L_x_3206) ;  /* 0xfffffee800447947 */ /* 0x000fea000383ffff */
.L_x_3264:
        /* <DEDUP_REMOVED lines=11> */
.L_x_3392:
[----:B------:R-:W-:Y:S05]  /*1f390*/  BSYNC B0 ;  /* 0x0000000000007941 */ /* 0x000fea0003800000 */
.L_x_3391:
[----:B------:R-:W-:Y:S05]  /*1f3a0*/  BRA `(.L_x_3393) ;  /* 0xffffff9000207947 */ /* 0x000fea000383ffff */
.L_x_3266:
[----:B------:R-:W-:Y:S01]  /*1f3b0*/  BSSY B0, `(.L_x_3394) ;  /* 0x0000006000007945 */ /* 0x000fe20003800000 */
[----:B------:R-:W-:-:S07]  /*1f3c0*/  IMAD.MOV.U32 R15, RZ, RZ, -0x1 ;  /* 0xffffffffff0f7424 */ /* 0x000fce00078e00ff */
[----:B012---:R-:W-:Y:S05]  /*1f3d0*/  WARPSYNC.COLLECTIVE R15, `(.L_x_3395) ;  /* 0x000000000f0c7348 */ /* 0x007fea0003c00000 */
[----:B------:R-:W-:Y:S02]  /*1f3e0*/  ELECT P6, UR62, PT ;  /* 0x00000000003e782f */ /* 0x000fe400038c0000 */
[----:B------:R-:W-:Y:S01]  /*1f3f0*/  MOV R14, UR62 ;  /* 0x0000003e000e7c02 */ /* 0x000fe20008000f00 */
[----:B012---:R-:W-:Y:S10]  /*1f400*/  ENDCOLLECTIVE ;  /* 0x000000000000791b */ /* 0x007ff40003800000 */
.L_x_3395:
[----:B------:R-:W-:Y:S05]  /*1f410*/  BSYNC B0 ;  /* 0x0000000000007941 */ /* 0x000fea0003800000 */
.L_x_3394:
[----:B------:R-:W-:Y:S05]  /*1f420*/  BRA `(.L_x_3396) ;  /* 0xffffff9000247947 */ /* 0x000fea000383ffff */
.L_x_3268:
[----:B---3--:R3:W4:Y:S02]  /*1f430*/  SYNCS.PHASECHK.TRANS64.TRYWAIT P0, [R0+URZ+0x38840], R2 ;  /* 0x03884002000075a7 */ /* 0x008724000800017f */
[----:B----4-:R-:W-:Y:S05]  /*1f440*/  @!P0 NANOSLEEP.SYNCS 0x989680 ;  /* 0x009896800000895d */ /* 0x010fea0003900000 */
[----:B------:R-:W4:Y:S02]  /*1f450*/  @!P0 SYNCS.PHASECHK.TRANS64 P0, [R0+URZ+0x38840], R2 ;  /* 0x03884002000085a7 */ /* 0x000f24000800007f */
[----:B----4-:R-:W-:Y:S05]  /*1f460*/  @!P0 BRA `(.L_x_3268) ;  /* 0xfffffffc00f08947 */ /* 0x010fea000383ffff */
[----:B------:R-:W-:Y:S05]  /*1f470*/  BRA `(.L_x_3397) ;  /* 0xffffff9000887947 */ /* 0x000fea000383ffff */
.L_x_3272:
[----:B------:R0:W5:Y:S01]  /*1f480*/  LDL R0, [R1+0x30] ;  /* 0x0000300001007983 */ /* 0x0001620000100800 */
[----:B------:R-:W-:Y:S02]  /*1f490*/  IMAD.MOV.U32 R6, RZ, RZ, R11 ;  /* 0x000000ffff067224 */ /* 0x000fe400078e000b */
[----:B------:R-:W-:Y:S02]  /*1f4a0*/  IMAD.MOV.U32 R13, RZ, RZ, R2 ;  /* 0x000000ffff0d7224 */ /* 0x000fe400078e0002 */
[----:B------:R-:W-:Y:S02]  /*1f4b0*/  IMAD.MOV.U32 R12, RZ, RZ, RZ ;  /* 0x000000ffff0c7224 */ /* 0x000fe400078e00ff */
[----:B------:R-:W-:Y:S02]  /*1f4c0*/  IMAD.MOV.U32 R11, RZ, RZ, 0x181f ;  /* 0x0000181fff0b7424 */ /* 0x000fe400078e00ff */
[----:B------:R-:W-:Y:S02]  /*1f4d0*/  IMAD.MOV.U32 R15, RZ, RZ, -0x1 ;  /* 0xffffffffff0f7424 */ /* 0x000fe400078e00ff */
[----:B0-----:R-:W-:-:S07]  /*1f4e0*/  IMAD.IADD R10, R10, 0x1, R6 ;  /* 0x000000010a0a7824 */ /* 0x001fce00078e0206 */
[----:B-----5:R-:W-:Y:S05]  /*1f4f0*/  WARPSYNC.COLLECTIVE R15, `(.L_x_3398) ;  /* 0x000000000f087348 */ /* 0x020fea0003c00000 */
[----:B------:R0:W1:Y:S02]  /*1f500*/  SHFL.IDX P6, R14, R13, R12, R11 ;  /* 0x0000000c0d0e7389 */ /* 0x00006400000c000b */
[----:B01---5:R-:W-:Y:S01]  /*1f510*/  ENDCOLLECTIVE ;  /* 0x000000000000791b */ /* 0x023fe20003800000 */
.L_x_3398:
[----:B------:R0:W-:Y:S01]  /*1f520*/  STL [R1+0x34], R10 ;  /* 0x0000340a01007387 */ /* 0x0001e20000100800 */
[----:B------:R-:W-:Y:S02]  /*1f530*/  IMAD.MOV.U32 R13, RZ, RZ, R3 ;  /* 0x000000ffff0d7224 */ /* 0x000fe400078e0003 */
[----:B------:R-:W-:-:S07]  /*1f540*/  IMAD.MOV.U32 R4, RZ, RZ, R14 ;  /* 0x000000ffff047224 */ /* 0x000fce00078e000e */
[----:B0-----:R-:W-:Y:S05]  /*1f550*/  WARPSYNC.COLLECTIVE R15, `(.L_x_3399) ;  /* 0x000000000f087348 */ /* 0x001fea0003c00000 */
[----:B------:R1:W2:Y:S02]  /*1f560*/  SHFL.IDX P6, R14, R13, R12, R11 ;  /* 0x0000000c0d0e7389 */ /* 0x0002a400000c000b */
[----:B012---:R-:W-:Y:S01]  /*1f570*/  ENDCOLLECTIVE ;  /* 0x000000000000791b */ /* 0x007fe20003800000 */
.L_x_3399:
[----:B------:R-:W-:Y:S02]  /*1f580*/  IMAD.MOV.U32 R13, RZ, RZ, R2 ;  /* 0x000000ffff0d7224 */ /* 0x000fe400078e0002 */
[----:B------:R-:W-:Y:S02]  /*1f590*/  IMAD.MOV.U32 R12, RZ, RZ, 0x1 ;  /* 0x00000001ff0c7424 */ /* 0x000fe400078e00ff */
[----:B------:R-:W-:-:S07]  /*1f5a0*/  IMAD.MOV.U32 R5, RZ, RZ, R14 ;  /* 0x000000ffff057224 */ /* 0x000fce00078e000e */
[----:B------:R-:W-:Y:S05]  /*1f5b0*/  WARPSYNC.COLLECTIVE R15, `(.L_x_3400) ;  /* 0x000000000f087348 */ /* 0x000fea0003c00000 */
[----:B------:R0:W1:Y:S02]  /*1f5c0*/  SHFL.IDX P6, R14, R13, R12, R11 ;  /* 0x0000000c0d0e7389 */ /* 0x00006400000c000b */
[----:B01----:R-:W-:Y:S01]  /*1f5d0*/  ENDCOLLECTIVE ;  /* 0x000000000000791b */ /* 0x003fe20003800000 */
.L_x_3400:
[----:B------:R-:W-:Y:S02]  /*1f5e0*/  IMAD.MOV.U32 R13, RZ, RZ, R3 ;  /* 0x000000ffff0d7224 */ /* 0x000fe400078e0003 */
[----:B------:R-:W-:-:S07]  /*1f5f0*/  IMAD.MOV.U32 R6, RZ, RZ, R14 ;  /* 0x000000ffff067224 */ /* 0x000fce00078e000e */
[----:B------:R-:W-:Y:S05]  /*1f600*/  WARPSYNC.COLLECTIVE R15, `(.L_x_3401) ;  /* 0x000000000f087348 */ /* 0x000fea0003c00000 */
[----:B------:R0:W1:Y:S02]  /*1f610*/  SHFL.IDX P6, R14, R13, R12, R11 ;  /* 0x0000000c0d0e7389 */ /* 0x00006400000c000b */
[----:B01----:R-:W-:Y:S01]  /*1f620*/  ENDCOLLECTIVE ;  /* 0x000000000000791b */ /* 0x003fe20003800000 */
.L_x_3401:
        /* <DEDUP_REMOVED lines=22> */
.L_x_3402:
        /* <DEDUP_REMOVED lines=10> */
.L_x_3403:
        /* <DEDUP_REMOVED lines=11> */
.L_x_3404:
        /* <DEDUP_REMOVED lines=14> */
.L_x_3405:
[----:B------:R-:W-:Y:S01]  /*1f9c0*/  IMAD.MOV.U32 R3, RZ, RZ, R14 ;  /* 0x000000ffff037224 */ /* 0x000fe200078e000e */
[----:B------:R-:W-:Y:S06]  /*1f9d0*/  BRA `(.L_x_3406) ;  /* 0xffffff9400d07947 */ /* 0x000fec000383ffff */
.L_x_3276:
        /* <DEDUP_REMOVED lines=26> */
.L_x_3408:
[----:B------:R-:W-:Y:S05]  /*1fb80*/  BSYNC B0 ;  /* 0x0000000000007941 */ /* 0x000fea0003800000 */
.L_x_3407:
        /* <DEDUP_REMOVED lines=13> */
.L_x_3409:
        /* <DEDUP_REMOVED lines=41> */
.L_x_3410:
        /* <DEDUP_REMOVED lines=16> */
.L_x_3411:
        /* <DEDUP_REMOVED lines=29> */
.L_x_3412:
        /* <DEDUP_REMOVED lines=12> */
.L_x_3413:
        /* <DEDUP_REMOVED lines=34> */
.L_x_3414:
[----:B------:R-:W-:Y:S02]  /*204a0*/  IMAD.MOV.U32 R13, RZ, RZ, R0 ;  /* 0x000000ffff0d7224 */ /* 0x000fe400078e0000 */
[----:B------:R-:W-:-:S07]  /*204b0*/  IMAD.MOV.U32 R4, RZ, RZ, R14 ;  /* 0x000000ffff047224 */ /* 0x000fce00078e000e */
[----:B------:R-:W-:Y:S05]  /*204c0*/  WARPSYNC.COLLECTIVE R15, `(.L_x_3415) ;  /* 0x000000000f087348 */ /* 0x000fea0003c00000 */
[----:B------:R0:W1:Y:S02]  /*204d0*/  SHFL.IDX P6, R14, R13, R12, R11 ;  /* 0x0000000c0d0e7389 */ /* 0x00006400000c000b */
[----:B01----:R-:W-:Y:S01]  /*204e0*/  ENDCOLLECTIVE ;  /* 0x000000000000791b */ /* 0x003fe20003800000 */
.L_x_3415:
[----:B------:R-:W-:Y:S01]  /*204f0*/  IMAD.MOV.U32 R0, RZ, RZ, R14 ;  /* 0x000000ffff007224 */ /* 0x000fe200078e000e */
[----:B------:R-:W-:Y:S06]  /*20500*/  BRA `(.L_x_3416) ;  /* 0xffffff9800a87947 */ /* 0x000fec000383ffff */
.L_x_3281:
[----:B0-----:R0:W2:Y:S02]  /*20510*/  SYNCS.PHASECHK.TRANS64.TRYWAIT P0, [R19+URZ+0x38820], R0 ;  /* 0x03882000130075a7 */ /* 0x0010a4000800017f */
[----:B--2---:R-:W-:Y:S05]  /*20520*/  @!P0 NANOSLEEP.SYNCS 0x989680 ;  /* 0x009896800000895d */ /* 0x004fea0003900000 */
[----:B------:R-:W2:Y:S02]  /*20530*/  @!P0 SYNCS.PHASECHK.TRANS64 P0, [R19+URZ+0x38820], R0 ;  /* 0x03882000130085a7 */ /* 0x000ea4000800007f */
[----:B--2---:R-:W-:Y:S05]  /*20540*/  @!P0 BRA `(.L_x_3281) ;  /* 0xfffffffc00f08947 */ /* 0x004fea000383ffff */
[----:B------:R-:W-:Y:S05]  /*20550*/  BRA `(.L_x_3417) ;  /* 0xffffff9c00607947 */ /* 0x000fea000383ffff */
.L_x_3285:
[----:B0-----:R0:W1:Y:S02]  /*20560*/  SYNCS.PHASECHK.TRANS64.TRYWAIT P0, [R0+URZ+0x38860], R2 ;  /* 0x03886002000075a7 */ /* 0x001064000800017f */
[----:B-1----:R-:W-:Y:S05]  /*20570*/  @!P0 NANOSLEEP.SYNCS 0x989680 ;  /* 0x009896800000895d */ /* 0x002fea0003900000 */
[----:B------:R-:W1:Y:S02]  /*20580*/  @!P0 SYNCS.PHASECHK.TRANS64 P0, [R0+URZ+0x38860], R2 ;  /* 0x03886002000085a7 */ /* 0x000e64000800007f */
[----:B-1----:R-:W-:Y:S05]  /*20590*/  @!P0 BRA `(.L_x_3285) ;  /* 0xfffffffc00f08947 */ /* 0x002fea000383ffff */
[----:B------:R-:W-:Y:S05]  /*205a0*/  BRA `(.L_x_3418) ;  /* 0xffffff9c00847947 */ /* 0x000fea000383ffff */
.L_x_3304:
[----:B--2---:R2:W3:Y:S02]  /*205b0*/  SYNCS.PHASECHK.TRANS64.TRYWAIT P0, [R3+URZ+0x38840], R2 ;  /* 0x03884002030075a7 */ /* 0x0044e4000800017f */
[----:B---3--:R-:W-:Y:S05]  /*205c0*/  @!P0 NANOSLEEP.SYNCS 0x989680 ;  /* 0x009896800000895d */ /* 0x008fea0003900000 */
[----:B------:R-:W3:Y:S02]  /*205d0*/  @!P0 SYNCS.PHASECHK.TRANS64 P0, [R3+URZ+0x38840], R2 ;  /* 0x03884002030085a7 */ /* 0x000ee4000800007f */
[----:B---3--:R-:W-:Y:S05]  /*205e0*/  @!P0 BRA `(.L_x_3304) ;  /* 0xfffffffc00f08947 */ /* 0x008fea000383ffff */
[----:B------:R-:W-:Y:S05]  /*205f0*/  BRA `(.L_x_3419) ;  /* 0xffffffa800b47947 */ /* 0x000fea000383ffff */
.L_x_3309:
[----:B0-----:R0:W1:Y:S02]  /*20600*/  SYNCS.PHASECHK.TRANS64.TRYWAIT P0, [R3+URZ+0x38860], R2 ;  /* 0x03886002030075a7 */ /* 0x001064000800017f */
[----:B-1----:R-:W-:Y:S05]  /*20610*/  @!P0 NANOSLEEP.SYNCS 0x989680 ;  /* 0x009896800000895d */ /* 0x002fea0003900000 */
[----:B------:R-:W1:Y:S02]  /*20620*/  @!P0 SYNCS.PHASECHK.TRANS64 P0, [R3+URZ+0x38860], R2 ;  /* 0x03886002030085a7 */ /* 0x000e64000800007f */
[----:B-1----:R-:W-:Y:S05]  /*20630*/  @!P0 BRA `(.L_x_3309) ;  /* 0xfffffffc00f08947 */ /* 0x002fea000383ffff */
[----:B------:R-:W-:Y:S05]  /*20640*/  BRA `(.L_x_3420) ;  /* 0xffffffac00347947 */ /* 0x000fea000383ffff */
.L_x_3324:
[----:B-1----:R1:W2:Y:S02]  /*20650*/  SYNCS.PHASECHK.TRANS64.TRYWAIT P0, [R4+URZ+0x38840], R2 ;  /* 0x03884002040075a7 */ /* 0x0022a4000800017f */
[----:B--2---:R-:W-:Y:S05]  /*20660*/  @!P0 NANOSLEEP.SYNCS 0x989680 ;  /* 0x009896800000895d */ /* 0x004fea0003900000 */
[----:B------:R-:W2:Y:S02]  /*20670*/  @!P0 SYNCS.PHASECHK.TRANS64 P0, [R4+URZ+0x38840], R2 ;  /* 0x03884002040085a7 */ /* 0x000ea4000800007f */
[----:B--2---:R-:W-:Y:S05]  /*20680*/  @!P0 BRA `(.L_x_3324) ;  /* 0xfffffffc00f08947 */ /* 0x004fea000383ffff */
[----:B------:R-:W-:Y:S05]  /*20690*/  BRA `(.L_x_3421) ;  /* 0xffffffb800107947 */ /* 0x000fea000383ffff */
.L_x_3329:
[----:B0-----:R0:W2:Y:S02]  /*206a0*/  SYNCS.PHASECHK.TRANS64.TRYWAIT P0, [R4+URZ+0x38860], R2 ;  /* 0x03886002040075a7 */ /* 0x0010a4000800017f */
[----:B--2---:R-:W-:Y:S05]  /*206b0*/  @!P0 NANOSLEEP.SYNCS 0x989680 ;  /* 0x009896800000895d */ /* 0x004fea0003900000 */
[----:B------:R-:W2:Y:S02]  /*206c0*/  @!P0 SYNCS.PHASECHK.TRANS64 P0, [R4+URZ+0x38860], R2 ;  /* 0x03886002040085a7 */ /* 0x000ea4000800007f */
[----:B--2---:R-:W-:Y:S05]  /*206d0*/  @!P0 BRA `(.L_x_3329) ;  /* 0xfffffffc00f08947 */ /* 0x004fea000383ffff */
[----:B------:R-:W-:Y:S05]  /*206e0*/  BRA `(.L_x_3422) ;  /* 0xffffffb8008c7947 */ /* 0x000fea000383ffff */
.L_x_3344:
[----:B-1----:R1:W2:Y:S02]  /*206f0*/  SYNCS.PHASECHK.TRANS64.TRYWAIT P0, [R4+URZ+0x38840], R2 ;  /* 0x03884002040075a7 */ /* 0x0022a4000800017f */
[----:B--2---:R-:W-:Y:S05]  /*20700*/  @!P0 NANOSLEEP.SYNCS 0x989680 ;  /* 0x009896800000895d */ /* 0x004fea0003900000 */
[----:B------:R-:W2:Y:S02]  /*20710*/  @!P0 SYNCS.PHASECHK.TRANS64 P0, [R4+URZ+0x38840], R2 ;  /* 0x03884002040085a7 */ /* 0x000ea4000800007f */
[----:B--2---:R-:W-:Y:S05]  /*20720*/  @!P0 BRA `(.L_x_3344) ;  /* 0xfffffffc00f08947 */ /* 0x004fea000383ffff */
[----:B------:R-:W-:Y:S05]  /*20730*/  BRA `(.L_x_3423) ;  /* 0xffffffc4004c7947 */ /* 0x000fea000383ffff */
.L_x_3349:
[----:B0-----:R0:W2:Y:S02]  /*20740*/  SYNCS.PHASECHK.TRANS64.TRYWAIT P0, [R4+URZ+0x38860], R2 ;  /* 0x03886002040075a7 */ /* 0x0010a4000800017f */
[----:B--2---:R-:W-:Y:S05]  /*20750*/  @!P0 NANOSLEEP.SYNCS 0x989680 ;  /* 0x009896800000895d */ /* 0x004fea0003900000 */
[----:B------:R-:W2:Y:S02]  /*20760*/  @!P0 SYNCS.PHASECHK.TRANS64 P0, [R4+URZ+0x38860], R2 ;  /* 0x03886002040085a7 */ /* 0x000ea4000800007f */
[----:B--2---:R-:W-:Y:S05]  /*20770*/  @!P0 BRA `(.L_x_3349) ;  /* 0xfffffffc00f08947 */ /* 0x004fea000383ffff */
[----:B------:R-:W-:Y:S05]  /*20780*/  BRA `(.L_x_3424) ;  /* 0xffffffc400cc7947 */ /* 0x000fea000383ffff */
.L_x_3365:
[----:B-1----:R-:W5:Y:S01]  /*20790*/  LDL R3, [R1] ;  /* 0x0000000001037983 */ /* 0x002f620000100800 */
[----:B------:R-:W-:Y:S01]  /*207a0*/  BSSY B0, `(.L_x_3425) ;  /* 0x0000008000007945 */ /* 0x000fe20003800000 */
[----:B------:R-:W-:Y:S02]  /*207b0*/  IMAD.MOV.U32 R12, RZ, RZ, RZ ;  /* 0x000000ffff0c7224 */ /* 0x000fe400078e00ff */
[----:B------:R-:W-:Y:S02]  /*207c0*/  IMAD.MOV.U32 R11, RZ, RZ, 0x1f ;  /* 0x0000001fff0b7424 */ /* 0x000fe400078e00ff */
[----:B------:R-:W-:Y:S02]  /*207d0*/  IMAD.MOV.U32 R15, RZ, RZ, -0x1 ;  /* 0xffffffffff0f7424 */ /* 0x000fe400078e00ff */
[----:B-----5:R-:W-:-:S07]  /*207e0*/  IMAD.MOV.U32 R13, RZ, RZ, R3 ;  /* 0x000000ffff0d7224 */ /* 0x020fce00078e0003 */
[----:B0-234-:R-:W-:Y:S05]  /*207f0*/  WARPSYNC.COLLECTIVE R15, `(.L_x_3426) ;  /* 0x000000000f087348 */ /* 0x01dfea0003c00000 */
[----:B------:R1:W0:Y:S02]  /*20800*/  SHFL.IDX P6, R14, R13, R12, R11 ;  /* 0x0000000c0d0e7389 */ /* 0x00022400000c000b */
[----:B01234-:R-:W-:Y:S01]  /*20810*/  ENDCOLLECTIVE ;  /* 0x000000000000791b */ /* 0x01ffe20003800000 */
.L_x_3426:
[----:B------:R-:W-:Y:S05]  /*20820*/  BSYNC B0 ;  /* 0x0000000000007941 */ /* 0x000fea0003800000 */
.L_x_3425:
        /* <DEDUP_REMOVED lines=9> */
.L_x_3427:
        /* <DEDUP_REMOVED lines=25> */
.L_x_3428:
        /* <DEDUP_REMOVED lines=8> */
.L_x_3429:
        /* <DEDUP_REMOVED lines=8> */
.L_x_3430:
        /* <DEDUP_REMOVED lines=8> */
.L_x_3431:
        /* <DEDUP_REMOVED lines=8> */
.L_x_3432:
        /* <DEDUP_REMOVED lines=9> */
.L_x_3433:
[----:B------:R-:W-:Y:S01]  /*20ce0*/  IMAD.MOV.U32 R10, RZ, RZ, R14 ;  /* 0x000000ffff0a7224 */ /* 0x000fe200078e000e */
[----:B------:R-:W-:Y:S06]  /*20cf0*/  BRA `(.L_x_3434) ;  /* 0xffffffd0000c7947 */ /* 0x000fec000383ffff */
.L_x_3368:
        /* <DEDUP_REMOVED lines=8> */
.L_x_3436:
[----:B------:R-:W-:Y:S05]  /*20d80*/  BSYNC B0 ;  /* 0x0000000000007941 */ /* 0x000fea0003800000 */
.L_x_3435:
        /* <DEDUP_REMOVED lines=10> */
.L_x_3437:
        /* <DEDUP_REMOVED lines=8> */
.L_x_3438:
        /* <DEDUP_REMOVED lines=8> */
.L_x_3439:
        /* <DEDUP_REMOVED lines=8> */
.L_x_3440:
        /* <DEDUP_REMOVED lines=9> */
.L_x_3441:
[----:B------:R-:W-:Y:S01]  /*21040*/  IMAD.MOV.U32 R10, RZ, RZ, R14 ;  /* 0x000000ffff0a7224 */ /* 0x000fe200078e000e */
[----:B------:R-:W-:Y:S06]  /*21050*/  BRA `(.L_x_3442) ;  /* 0xffffffcc00e07947 */ /* 0x000fec000383ffff */
.L_x_3370:
[----:B------:R-:W-:Y:S01]  /*21060*/  BSSY B0, `(.L_x_3443) ;  /* 0x0000006000007945 */ /* 0x000fe20003800000 */
[----:B------:R-:W-:Y:S01]  /*21070*/  PLOP3.LUT P6, PT, P6, PT, PT, 0x8, 0x0 ;  /* 0x000000000000781c */ /* 0x000fe200037ce170 */
[----:B------:R-:W-:-:S12]  /*21080*/  IMAD.MOV.U32 R15, RZ, RZ, -0x1 ;  /* 0xffffffffff0f7424 */ /* 0x000fd800078e00ff */
[----:B0-----:R-:W-:Y:S05]  /*21090*/  WARPSYNC.COLLECTIVE R15, `(.L_x_3444) ;  /* 0x000000000f087348 */ /* 0x001fea0003c00000 */
[----:B------:R-:W-:Y:S01]  /*210a0*/  VOTE.ANY R14, PT, P6 ;  /* 0x00000000000e7806 */ /* 0x000fe200030e0100 */
[----:B0-----:R-:W-:Y:S06]  /*210b0*/  ENDCOLLECTIVE ;  /* 0x000000000000791b */ /* 0x001fec0003800000 */
.L_x_3444:
[----:B------:R-:W-:Y:S05]  /*210c0*/  BSYNC B0 ;  /* 0x0000000000007941 */ /* 0x000fea0003800000 */
.L_x_3443:
        /* <DEDUP_REMOVED lines=10> */
.L_x_3445:
[----:B------:R-:W-:Y:S02]  /*21170*/  IMAD.MOV.U32 R13, RZ, RZ, R7 ;  /* 0x000000ffff0d7224 */ /* 0x000fe400078e0007 */
[----:B------:R-:W-:-:S07]  /*21180*/  IMAD.MOV.U32 R4, RZ, RZ, R14 ;  /* 0x000000ffff047224 */ /* 0x000fce00078e000e */
[----:B------:R-:W-:Y:S05]  /*21190*/  WARPSYNC.COLLECTIVE R15, `(.L_x_3446) ;  /* 0x000000000f087348 */ /* 0x000fea0003c00000 */
[----:B------:R0:W1:Y:S02]  /*211a0*/  SHFL.IDX P6, R14, R13, R12, R11 ;  /* 0x0000000c0d0e7389 */ /* 0x00006400000c000b */
[----:B01----:R-:W-:Y:S01]  /*211b0*/  ENDCOLLECTIVE ;  /* 0x000000000000791b */ /* 0x003fe20003800000 */
.L_x_3446:
[----:B------:R-:W-:Y:S02]  /*211c0*/  IMAD.MOV.U32 R7, RZ, RZ, R14 ;  /* 0x000000ffff077224 */ /* 0x000fe400078e000e */
[----:B------:R-:W-:-:S05]  /*211d0*/  IMAD.IADD R5, R9, 0x1, R16 ;  /* 0x0000000109057824 */ /* 0x000fca00078e0210 */
[----:B------:R1:W-:Y:S01]  /*211e0*/  STL [R1+0xc], R5 ;  /* 0x00000c0501007387 */ /* 0x0003e20000100800 */
[----:B------:R-:W-:Y:S05]  /*211f0*/  BRA `(.L_x_3447) ;  /* 0xffffffcc00c07947 */ /* 0x000fea000383ffff */
.L_x_3372:
[----:B------:R-:W-:Y:S01]  /*21200*/  BSSY B0, `(.L_x_3448) ;  /* 0x0000008000007945 */ /* 0x000fe20003800000 */
[----:B------:R-:W-:Y:S02]  /*21210*/  IMAD.MOV.U32 R13, RZ, RZ, R2 ;  /* 0x000000ffff0d7224 */ /* 0x000fe400078e0002 */
[----:B------:R-:W-:Y:S02]  /*21220*/  IMAD.MOV.U32 R12, RZ, RZ, R9 ;  /* 0x000000ffff0c7224 */ /* 0x000fe400078e0009 */
[----:B------:R-:W-:Y:S02]  /*21230*/  IMAD.MOV.U32 R11, RZ, RZ, 0x1f ;  /* 0x0000001fff0b7424 */ /* 0x000fe400078e00ff */
[----:B------:R-:W-:-:S07]  /*21240*/  IMAD.MOV.U32 R15, RZ, RZ, -0x1 ;  /* 0xffffffffff0f7424 */ /* 0x000fce00078e00ff */
[----:B01----:R-:W-:Y:S05]  /*21250*/  WARPSYNC.COLLECTIVE R15, `(.L_x_3449) ;  /* 0x000000000f087348 */ /* 0x003fea0003c00000 */
[----:B------:R2:W3:Y:S02]  /*21260*/  SHFL.IDX P6, R14, R13, R12, R11 ;  /* 0x0000000c0d0e7389 */ /* 0x0004e400000c000b */
[----:B0123--:R-:W-:Y:S01]  /*21270*/  ENDCOLLECTIVE ;  /* 0x000000000000791b */ /* 0x00ffe20003800000 */
.L_x_3449:
[----:B------:R-:W-:Y:S05]  /*21280*/  BSYNC B0 ;  /* 0x0000000000007941 */ /* 0x000fea0003800000 */
.L_x_3448:
[----:B------:R-:W-:Y:S01]  /*21290*/  IMAD.MOV.U32 R2, RZ, RZ, R14 ;  /* 0x000000ffff027224 */ /* 0x000fe200078e000e */
[----:B------:R-:W-:Y:S06]  /*212a0*/  BRA `(.L_x_3450) ;  /* 0xffffffcc00ac7947 */ /* 0x000fec000383ffff */
.L_x_3378:
[----:B0-----:R0:W1:Y:S02]  /*212b0*/  SYNCS.PHASECHK.TRANS64.TRYWAIT P0, [R0+URZ+0x38820], R3 ;  /* 0x03882003000075a7 */ /* 0x001064000800017f */
[----:B-1----:R-:W-:Y:S05]  /*212c0*/  @!P0 NANOSLEEP.SYNCS 0x989680 ;  /* 0x009896800000895d */ /* 0x002fea0003900000 */
[----:B------:R-:W1:Y:S02]  /*212d0*/  @!P0 SYNCS.PHASECHK.TRANS64 P0, [R0+URZ+0x38820], R3 ;  /* 0x03882003000085a7 */ /* 0x000e64000800007f */
[----:B-1----:R-:W-:Y:S05]  /*212e0*/  @!P0 BRA `(.L_x_3378) ;  /* 0xfffffffc00f08947 */ /* 0x002fea000383ffff */
[----:B------:R-:W-:Y:S05]  /*212f0*/  BRA `(.L_x_3451) ;  /* 0xffffffd8004c7947 */ /* 0x000fea000383ffff */
.L_x_3379:
        /* <DEDUP_REMOVED lines=11> */
.L_x_3453:
[----:B------:R-:W-:Y:S05]  /*213b0*/  BSYNC B0 ;  /* 0x0000000000007941 */ /* 0x000fea0003800000 */
.L_x_3452:
[----:B------:R-:W-:Y:S05]  /*213c0*/  BRA `(.L_x_3454) ;  /* 0xffffffd800347947 */ /* 0x000fea000383ffff */
.L_x_3382:
[----:B------:R-:W-:Y:S01]  /*213d0*/  BSSY B1, `(.L_x_3455) ;  /* 0x0000006000017945 */ /* 0x000fe20003800000 */
[----:B------:R-:W-:-:S07]  /*213e0*/  IMAD.MOV.U32 R15, RZ, RZ, -0x1 ;  /* 0xffffffffff0f7424 */ /* 0x000fce00078e00ff */
[----:B01-3--:R-:W-:Y:S05]  /*213f0*/  WARPSYNC.COLLECTIVE R15, `(.L_x_3456) ;  /* 0x000000000f0c7348 */ /* 0x00bfea0003c00000 */
[----:B------:R-:W-:Y:S02]  /*21400*/  ELECT P6, UR62, PT ;  /* 0x00000000003e782f */ /* 0x000fe400038c0000 */
[----:B------:R-:W-:Y:S01]  /*21410*/  MOV R14, UR62 ;  /* 0x0000003e000e7c02 */ /* 0x000fe20008000f00 */
[----:B01-3--:R-:W-:Y:S10]  /*21420*/  ENDCOLLECTIVE ;  /* 0x000000000000791b */ /* 0x00bff40003800000 */
.L_x_3456:
[----:B------:R-:W-:Y:S05]  /*21430*/  BSYNC B1 ;  /* 0x0000000000017941 */ /* 0x000fea0003800000 */
.L_x_3455:
[----:B------:R-:W-:Y:S05]  /*21440*/  BRA `(.L_x_3457) ;  /* 0xffffffd8002c7947 */ /* 0x000fea000383ffff */
.L_x_3384:
[----:B0-----:R0:W1:Y:S02]  /*21450*/  SYNCS.PHASECHK.TRANS64.TRYWAIT P0, [R6+URZ], R5 ;  /* 0x00000005060075a7 */ /* 0x001064000800017f */
[----:B-1----:R-:W-:Y:S05]  /*21460*/  @!P0 NANOSLEEP.SYNCS 0x989680 ;  /* 0x009896800000895d */ /* 0x002fea0003900000 */
[----:B------:R-:W1:Y:S02]  /*21470*/  @!P0 SYNCS.PHASECHK.TRANS64 P0, [R6+URZ], R5 ;  /* 0x00000005060085a7 */ /* 0x000e64000800007f */
[----:B-1----:R-:W-:Y:S05]  /*21480*/  @!P0 BRA `(.L_x_3384) ;  /* 0xfffffffc00f08947 */ /* 0x002fea000383ffff */
[----:B------:R-:W-:Y:S05]  /*21490*/  BRA `(.L_x_3458) ;  /* 0xffffffd800687947 */ /* 0x000fea000383ffff */
.L_x_3385:
[----:B-1----:R1:W2:Y:S02]  /*214a0*/  SYNCS.PHASECHK.TRANS64.TRYWAIT P0, [R7+URZ], R2 ;  /* 0x00000002070075a7 */ /* 0x0022a4000800017f */
[----:B--2---:R-:W-:Y:S05]  /*214b0*/  @!P0 NANOSLEEP.SYNCS 0x989680 ;  /* 0x009896800000895d */ /* 0x004fea0003900000 */
[----:B------:R-:W2:Y:S02]  /*214c0*/  @!P0 SYNCS.PHASECHK.TRANS64 P0, [R7+URZ], R2 ;  /* 0x00000002070085a7 */ /* 0x000ea4000800007f */
[----:B--2---:R-:W-:Y:S05]  /*214d0*/  @!P0 BRA `(.L_x_3385) ;  /* 0xfffffffc00f08947 */ /* 0x004fea000383ffff */
[----:B------:R-:W-:Y:S05]  /*214e0*/  BRA `(.L_x_3459) ;  /* 0xffffffd8005c7947 */ /* 0x000fea000383ffff */
.L_x_3387:
[----:B--2---:R2:W4:Y:S02]  /*214f0*/  SYNCS.PHASECHK.TRANS64.TRYWAIT P0, [R4+URZ], R5 ;  /* 0x00000005040075a7 */ /* 0x004524000800017f */
[----:B----4-:R-:W-:Y:S05]  /*21500*/  @!P0 NANOSLEEP.SYNCS 0x989680 ;  /* 0x009896800000895d */ /* 0x010fea0003900000 */
[----:B------:R-:W4:Y:S02]  /*21510*/  @!P0 SYNCS.PHASECHK.TRANS64 P0, [R4+URZ], R5 ;  /* 0x00000005040085a7 */ /* 0x000f24000800007f */
[----:B----4-:R-:W-:Y:S05]  /*21520*/  @!P0 BRA `(.L_x_3387) ;  /* 0xfffffffc00f08947 */ /* 0x010fea000383ffff */
[----:B------:R-:W-:Y:S05]  /*21530*/  BRA `(.L_x_3460) ;  /* 0xffffffd800647947 */ /* 0x000fea000383ffff */
.L_x_3461:
        /* <DEDUP_REMOVED lines=12> */
.L_x_5876:


//--------------------- .text._ZN7cutlass13device_kernelIN5flash11enable_sm90INS1_16FlashAttnFwdSm90INS1_25CollectiveMainloopFwdSm90ILi2EN4cute5tupleIJNS5_1CILi1EEES8_S8_EEENS6_IJNS7_ILi64EEESA_SA_EEELi512ENS_10bfloat16_tEfNS_4arch4Sm90ELb0ELb1ELb0ELb1ELb0ELb1ELb1ELb0ELb0ELb1ELb1ELb0EEENS1_21CollectiveEpilogueFwdINS6_IJSA_NS7_ILi512EEESA_EEES9_SC_SE_Li256ELb1ELb1ELb1ELb0EEENS1_36VarlenDynamicPersistentTileSchedulerILi64ELi64ELi256ELi128ELb1ELb1ELb1ELb1ELb0ELb1EEEEEEEEEvNT_6ParamsE --------------------------
	.section	.text._ZN7cutlass13device_kernelIN5flash11enable_sm90INS1_16FlashAttnFwdSm90INS1_25CollectiveMainloopFwdSm90ILi2EN4cute5tupleIJNS5_1CILi1EEES8_S8_EEENS6_IJNS7_ILi64EEESA_SA_EEELi512ENS_10bfloat16_tEfNS_4arch4Sm90ELb0ELb1ELb0ELb1ELb0ELb1ELb1ELb0ELb0ELb1ELb1ELb0EEENS1_21CollectiveEpilogueFwdINS6_IJSA_NS7_ILi512EEESA_EEES9_SC_SE_Li256ELb1ELb1ELb1ELb0EEENS1_36VarlenDynamicPersistentTileSchedulerILi64ELi64ELi256ELi128ELb1ELb1ELb1ELb1ELb0ELb1EEEEEEEEEvNT_6ParamsE,"ax",@progbits
	.align	128
.text._ZN7cutlass13device_kernelIN5flash11enable_sm90INS1_16FlashAttnFwdSm90INS1_25CollectiveMainloopFwdSm90ILi2EN4cute5tupleIJNS5_1CILi1EEES8_S8_EEENS6_IJNS7_ILi64EEESA_SA_EEELi512ENS_10bfloat16_tEfNS_4arch4Sm90ELb0ELb1ELb0ELb1ELb0ELb1ELb1ELb0ELb0ELb1ELb1ELb0EEENS1_21CollectiveEpilogueFwdINS6_IJSA_NS7_ILi512EEESA_EEES9_SC_SE_Li256ELb1ELb1ELb1ELb0EEENS1_36VarlenDynamicPersistentTileSchedulerILi64ELi64ELi256ELi128ELb1ELb1ELb1ELb1ELb0ELb1EEEEEEEEEvNT_6ParamsE:
        .type           _ZN7cutlass13device_kernelIN5flash11enable_sm90INS1_16FlashAttnFwdSm90INS1_25CollectiveMainloopFwdSm90ILi2EN4cute5tupleIJNS5_1CILi1EEES8_S8_EEENS6_IJNS7_ILi64EEESA_SA_EEELi512ENS_10bfloat16_tEfNS_4arch4Sm90ELb0ELb1ELb0ELb1ELb0ELb1ELb1ELb0ELb0ELb1ELb1ELb0EEENS1_21CollectiveEpilogueFwdINS6_IJSA_NS7_ILi512EEESA_EEES9_SC_SE_Li256ELb1ELb1ELb1ELb0EEENS1_36VarlenDynamicPersistentTileSchedulerILi64ELi64ELi256ELi128ELb1ELb1ELb1ELb1ELb0ELb1EEEEEEEEEvNT_6ParamsE,@function
        .size           _ZN7cutlass13device_kernelIN5flash11enable_sm90INS1_16FlashAttnFwdSm90INS1_25CollectiveMainloopFwdSm90ILi2EN4cute5tupleIJNS5_1CILi1EEES8_S8_EEENS6_IJNS7_ILi64EEESA_SA_EEELi512ENS_10bfloat16_tEfNS_4arch4Sm90ELb0ELb1ELb0ELb1ELb0ELb1ELb1ELb0ELb0ELb1ELb1ELb0EEENS1_21CollectiveEpilogueFwdINS6_IJSA_NS7_ILi512EEESA_EEES9_SC_SE_Li256ELb1ELb1ELb1ELb0EEENS1_36VarlenDynamicPersistentTileSchedulerILi64ELi64ELi256ELi128ELb1ELb1ELb1ELb1ELb0ELb1EEEEEEEEEvNT_6ParamsE,(.L_x_5877 - _ZN7cutlass13device_kernelIN5flash11enable_sm90INS1_16FlashAttnFwdSm90INS1_25CollectiveMainloopFwdSm90ILi2EN4cute5tupleIJNS5_1CILi1EEES8_S8_EEENS6_IJNS7_ILi64EEESA_SA_EEELi512ENS_10bfloat16_tEfNS_4arch4Sm90ELb0ELb1ELb0ELb1ELb0ELb1ELb1ELb0ELb0ELb1ELb1ELb0EEENS1_21CollectiveEpilogueFwdINS6_IJSA_NS7_ILi512EEESA_EEES9_SC_SE_Li256ELb1ELb1ELb1ELb0EEENS1_36VarlenDynamicPersistentTileSchedulerILi64ELi64ELi256ELi128ELb1ELb1ELb1ELb1ELb0ELb1EEEEEEEEEvNT_6ParamsE)
        .other          _ZN7cutlass13device_kernelIN5flash11enable_sm90INS1_16FlashAttnFwdSm90INS1_25CollectiveMainloopFwdSm90ILi2EN4cute5tupleIJNS5_1CILi1EEES8_S8_EEENS6_IJNS7_ILi64EEESA_SA_EEELi512ENS_10bfloat16_tEfNS_4arch4Sm90ELb0ELb1ELb0ELb1ELb0ELb1ELb1ELb0ELb0ELb1ELb1ELb0EEENS1_21CollectiveEpilogueFwdINS6_IJSA_NS7_ILi512EEESA_EEES9_SC_SE_Li256ELb1ELb1ELb1ELb0EEENS1_36VarlenDynamicPersistentTileSchedulerILi64ELi64ELi256ELi128ELb1ELb1ELb1ELb1ELb0ELb1EEEEEEEEEvNT_6ParamsE,@"STO_CUDA_ENTRY STV_DEFAULT"
_ZN7cutlass13device_kernelIN5flash11enable_sm90INS1_16FlashAttnFwdSm90INS1_25CollectiveMainloopFwdSm90ILi2EN4cute5tupleIJNS5_1CILi1EEES8_S8_EEENS6_IJNS7_ILi64EEESA_SA_EEELi512ENS_10bfloat16_tEfNS_4arch4Sm90ELb0ELb1ELb0ELb1ELb0ELb1ELb1ELb0ELb0ELb1ELb1ELb0EEENS1_21CollectiveEpilogueFwdINS6_IJSA_NS7_ILi512EEESA_EEES9_SC_SE_Li256ELb1ELb1ELb1ELb0EEENS1_36VarlenDynamicPersistentTileSchedulerILi64ELi64ELi256ELi128ELb1ELb1ELb1ELb1ELb0ELb1EEEEEEEEEvNT_6ParamsE:
        /* <DEDUP_REMOVED lines=24> */
.L_x_3463:
[----:B------:R-:W-:Y:S05]  /*0180*/  BSYNC B0 ;  /* 0x0000000000007941 */ /* 0x000fea0003800000 */
.L_x_3462:
        /* <DEDUP_REMOVED lines=39> */
.L_x_3464:
        /* <DEDUP_REMOVED lines=22> */
.L_x_3465:
        /* <DEDUP_REMOVED lines=18> */
.L_x_3466:
        /* <DEDUP_REMOVED lines=22> */
.L_x_3467:
        /* <DEDUP_REMOVED lines=22> */
.L_x_3468:
[----:B------:R-:W-:Y:S01]  /*0940*/  PLOP3.LUT P0, PT, PT, PT, UP0, 0x80, 0x0 ;  /* 0x000000000000781c */ /* 0x000fe20003f0f008 */
[----:B------:R-:W-:Y:S01]  /*0950*/  UMOV UR36, 0x1 ;  /* 0x0000000100247882 */ /* 0x000fe20000000000 */
[----:B------:R-:W-:Y:S01]  /*0960*/  NOP ;  /* 0x0000000000007918 */ /* 0x000fe20000000000 */
[----:B------:R-:W-:Y:S01]  /*0970*/  USEL UR36, UR36, 0x2, !UP0 ;  /* 0x0000000224247887 */ /* 0x000fe2000c000000 */
[----:B------:R-:W-:Y:S01]  /*0980*/  BSSY B9, `(.L_x_3469) ;  /* 0x000296b000097945 */ /* 0x000fe20003800000 */
[----:B------:R-:W-:Y:S01]  /*0990*/  ULDC.64 UR50, c[0x0][0x208] ;  /* 0x0000820000327ab9 */ /* 0x000fe20000000a00 */
[----:B0123--:R-:W-:Y:S07]  /*09a0*/  BAR.SYNC.DEFER_BLOCKING 0x0 ;  /* 0x0000000000007b1d */ /* 0x00ffee0000010000 */
[----:B------:R-:W-:Y:S05]  /*09b0*/  @!P0 BRA `(.L_x_3470) ;  /* 0x000001e400008947 */ /* 0x000fea0003800000 */
.L_x_3471:
        /* <DEDUP_REMOVED lines=19> */
[----:B------:R-:W-:Y:S01]  /*0af0*/  VIADD R6, R6, 0xffffff80 ;  /* 0xffffff8006067836 */ /* 0x000fe20000000000 */
[----:B------:R-:W-:Y:S01]  /*0b00*/  ULOP3.LUT UR47, UR36, 0x1, URZ, 0xfc, !UPT ;  /* 0x00000001242f7892 */ /* 0x000fe2000f8efc3f */
[----:B------:R-:W-:Y:S02]  /*0b10*/  IMAD.MOV.U32 R215, RZ, RZ, 0x40 ;  /* 0x00000040ffd77424 */ /* 0x000fe400078e00ff */
[----:B------:R-:W-:Y:S01]  /*0b20*/  IMAD.MOV.U32 R186, RZ, RZ, RZ ;  /* 0x000000ffffba7224 */ /* 0x000fe200078e00ff */
[----:B------:R-:W-:Y:S01]  /*0b30*/  SHF.R.S32.HI R3, RZ, 0x1f, R6 ;  /* 0x0000001fff037819 */ /* 0x000fe20000011406 */
[----:B------:R-:W-:Y:S02]  /*0b40*/  IMAD.MOV.U32 R190, RZ, RZ, RZ ;  /* 0x000000ffffbe7224 */ /* 0x000fe400078e00ff */
[----:B------:R-:W-:Y:S01]  /*0b50*/  IMAD.MOV.U32 R22, RZ, RZ, RZ ;  /* 0x000000ffff167224 */ /* 0x000fe200078e00ff */
[CC--:B------:R-:W-:Y:S01]  /*0b60*/  LEA.HI R0, R3.reuse, R6.reuse, RZ, 0x4 ;  /* 0x0000000603007211 */ /* 0x0c0fe200078f20ff */
[----:B------:R-:W-:Y:S01]  /*0b70*/  IMAD.MOV.U32 R19, RZ, RZ, RZ ;  /* 0x000000ffff137224 */ /* 0x000fe200078e00ff */
[CC--:B------:R-:W-:Y:S01]  /*0b80*/  LEA.HI R2, R3.reuse, R6.reuse, RZ, 0x5 ;  /* 0x0000000603027211 */ /* 0x0c0fe200078f28ff */
[----:B------:R-:W-:Y:S01]  /*0b90*/  IMAD.MOV.U32 R229, RZ, RZ, RZ ;  /* 0x000000ffffe57224 */ /* 0x000fe200078e00ff */
[----:B------:R-:W-:-:S02]  /*0ba0*/  LEA.HI R4, R3, R6, RZ, 0x7 ;  /* 0x0000000603047211 */ /* 0x000fc400078f38ff */
[CC--:B------:R-:W-:Y:S02]  /*0bb0*/  LEA.HI R8, R3.reuse, R6.reuse, RZ, 0x2 ;  /* 0x0000000603087211 */ /* 0x0c0fe400078f10ff */
[----:B------:R-:W-:Y:S02]  /*0bc0*/  LEA.HI R3, R3, R6, RZ, 0x3 ;  /* 0x0000000603037211 */ /* 0x000fe400078f18ff */
[----:B------:R-:W-:Y:S02]  /*0bd0*/  SHF.R.S32.HI R5, RZ, 0x4, R0 ;  /* 0x00000004ff057819 */ /* 0x000fe40000011400 */
[----:B------:R-:W-:Y:S02]  /*0be0*/  LOP3.LUT R13, R3, 0xfffffff8, RZ, 0xc0, !PT ;  /* 0xfffffff8030d7812 */ /* 0x000fe400078ec0ff */
[----:B------:R-:W-:Y:S02]  /*0bf0*/  LOP3.LUT R3, R0, 0xfffffff0, RZ, 0xc0, !PT ;  /* 0xfffffff000037812 */ /* 0x000fe400078ec0ff */
[--C-:B------:R-:W-:Y:S01]  /*0c00*/  SHF.R.S32.HI R220, RZ, 0x5, R2.reuse ;  /* 0x00000005ffdc7819 */ /* 0x100fe20000011402 */
[C---:B------:R-:W-:Y:S01]  /*0c10*/  IMAD.IADD R13, R6.reuse, 0x1, -R13 ;  /* 0x00000001060d7824 */ /* 0x040fe200078e0a0d */
[----:B------:R-:W-:Y:S01]  /*0c20*/  SHF.R.S32.HI R7, RZ, 0x1f, R2 ;  /* 0x0000001fff077819 */ /* 0x000fe20000011402 */
[----:B------:R-:W-:Y:S01]  /*0c30*/  IMAD.IADD R3, R6, 0x1, -R3 ;  /* 0x0000000106037824 */ /* 0x000fe200078e0a03 */
[----:B------:R-:W-:Y:S01]  /*0c40*/  LOP3.LUT R9, R4, 0xffffff80, RZ, 0xc0, !PT ;  /* 0xffffff8004097812 */ /* 0x000fe200078ec0ff */
[----:B------:R-:W-:Y:S01]  /*0c50*/  IMAD.SHL.U32 R196, R13, 0x8, RZ ;  /* 0x000000080dc47824 */ /* 0x000fe200078e00ff */
[----:B------:R-:W-:-:S02]  /*0c60*/  LOP3.LUT R11, R8, 0xfffffffc, RZ, 0xc0, !PT ;  /* 0xfffffffc080b7812 */ /* 0x000fc400078ec0ff */
[----:B------:R-:W-:Y:S01]  /*0c70*/  LEA.HI R0, R0, R5, RZ, 0x1 ;  /* 0x0000000500007211 */ /* 0x000fe200078f08ff */
[C---:B------:R-:W-:Y:S01]  /*0c80*/  IMAD.IADD R9, R6.reuse, 0x1, -R9 ;  /* 0x0000000106097824 */ /* 0x040fe200078e0a09 */
[----:B------:R-:W-:Y:S01]  /*0c90*/  LEA.HI R7, R7, R220, RZ, 0x2 ;  /* 0x000000dc07077211 */ /* 0x000fe200078f10ff */
[----:B------:R-:W-:Y:S01]  /*0ca0*/  IMAD.IADD R188, R6, 0x1, -R11 ;  /* 0x0000000106bc7824 */ /* 0x000fe200078e0a0b */
[----:B------:R-:W-:Y:S01]  /*0cb0*/  SHF.R.S32.HI R6, RZ, 0x1f, R3 ;  /* 0x0000001fff067819 */ /* 0x000fe20000011403 */
[----:B------:R-:W-:Y:S01]  /*0cc0*/  VIADD R227, R196, 0x80 ;  /* 0x00000080c4e37836 */ /* 0x000fe20000000000 */
[----:B------:R-:W-:Y:S01]  /*0cd0*/  LOP3.LUT R0, R0, 0x1ffffffe, RZ, 0xc0, !PT ;  /* 0x1ffffffe00007812 */ /* 0x000fe200078ec0ff */
[C---:B------:R-:W-:Y:S01]  /*0ce0*/  VIADD R225, R196.reuse, 0x100 ;  /* 0x00000100c4e17836 */ /* 0x040fe20000000000 */
[----:B------:R-:W-:Y:S01]  /*0cf0*/  SHF.R.S32.HI R20, RZ, 0x7, R4 ;  /* 0x00000007ff147819 */ /* 0x000fe20000011404 */
[----:B------:R-:W-:Y:S01]  /*0d00*/  VIADD R224, R196, 0x140 ;  /* 0x00000140c4e07836 */ /* 0x000fe20000000000 */
[----:B------:R-:W-:Y:S01]  /*0d10*/  LOP3.LUT R7, R7, 0x3ffffc, RZ, 0xc0, !PT ;  /* 0x003ffffc07077812 */ /* 0x000fe200078ec0ff */
[----:B------:R-:W-:Y:S01]  /*0d20*/  IMAD.IADD R0, R5, 0x1, -R0 ;  /* 0x0000000105007824 */ /* 0x000fe200078e0a00 */
[----:B------:R-:W-:Y:S01]  /*0d30*/  SHF.R.S32.HI R2, RZ, 0x1f, R9 ;  /* 0x0000001fff027819 */ /* 0x000fe20000011409 */
[----:B------:R-:W-:Y:S01]  /*0d40*/  IMAD R14, R20, 0x100, R3 ;  /* 0x00000100140e7824 */ /* 0x000fe200078e0203 */
[----:B------:R-:W-:Y:S01]  /*0d50*/  LEA.HI R10, R6, R3, RZ, 0x3 ;  /* 0x00000003060a7211 */ /* 0x000fe200078f18ff */
[----:B------:R-:W-:Y:S01]  /*0d60*/  IMAD.IADD R7, R220, 0x1, -R7 ;  /* 0x00000001dc077824 */ /* 0x000fe200078e0a07 */
[----:B------:R-:W-:Y:S01]  /*0d70*/  SHF.R.S32.HI R185, RZ, 0x2, R8 ;  /* 0x00000002ffb97819 */ /* 0x000fe20000011408 */
[----:B------:R-:W-:Y:S01]  /*0d80*/  IMAD.SHL.U32 R0, R0, 0x8, RZ ;  /* 0x0000000800007824 */ /* 0x000fe200078e00ff */
[----:B------:R-:W-:Y:S01]  /*0d90*/  LEA.HI R5, R2, R9, RZ, 0x2 ;  /* 0x0000000902057211 */ /* 0x000fe200078f10ff */
[----:B------:R-:W-:Y:S01]  /*0da0*/  IMAD R15, R7, 0x10, R14 ;  /* 0x00000010070f7824 */ /* 0x000fe200078e020e */
[C---:B------:R-:W-:Y:S01]  /*0db0*/  LOP3.LUT R12, R10.reuse, 0xfffffff8, RZ, 0xc0, !PT ;  /* 0xfffffff80a0c7812 */ /* 0x040fe200078ec0ff */
[----:B------:R-:W-:Y:S01]  /*0dc0*/  VIADD R7, R185, 0x20 ;  /* 0x00000020b9077836 */ /* 0x000fe20000000000 */
[--C-:B------:R-:W-:Y:S01]  /*0dd0*/  SHF.R.S32.HI R6, RZ, 0x2, R5.reuse ;  /* 0x00000002ff067819 */ /* 0x100fe20000011405 */
[----:B------:R-:W-:Y:S01]  /*0de0*/  IMAD.SHL.U32 R10, R10, 0x40, RZ ;  /* 0x000000400a0a7824 */ /* 0x000fe200078e00ff */
[----:B------:R-:W-:Y:S01]  /*0df0*/  SHF.R.S32.HI R11, RZ, 0x1f, R5 ;  /* 0x0000001fff0b7819 */ /* 0x000fe20000011405 */
[----:B------:R-:W-:Y:S01]  /*0e00*/  IMAD.IADD R12, R3, 0x1, -R12 ;  /* 0x00000001030c7824 */ /* 0x000fe200078e0a0c */
[----:B------:R-:W-:Y:S01]  /*0e10*/  SHF.R.S32.HI R16, RZ, 0x1f, R7 ;  /* 0x0000001fff107819 */ /* 0x000fe20000011407 */
[--C-:B------:R-:W-:Y:S01]  /*0e20*/  IMAD.U32 R15, R15, 0x40, R0.reuse ;  /* 0x000000400f0f7824 */ /* 0x100fe200078e0000 */
[----:B------:R-:W-:Y:S01]  /*0e30*/  LEA.HI R11, R11, R6, RZ, 0x3 ;  /* 0x000000060b0b7211 */ /* 0x000fe200078f18ff */
[----:B------:R-:W-:Y:S01]  /*0e40*/  IMAD.SHL.U32 R3, R12, 0x40, RZ ;  /* 0x000000400c037824 */ /* 0x000fe200078e00ff */
[----:B------:R-:W-:Y:S01]  /*0e50*/  LOP3.LUT R14, R5, 0x7ffffffc, RZ, 0xc0, !PT ;  /* 0x7ffffffc050e7812 */ /* 0x000fe200078ec0ff */
[----:B------:R-:W-:Y:S01]  /*0e60*/  STL [R1+0x64], R20 ;  /* 0x0000641401007387 */ /* 0x000fe20000100800 */
[----:B------:R-:W-:Y:S01]  /*0e70*/  LOP3.LUT R11, R11, 0xfffffff8, RZ, 0xc0, !PT ;  /* 0xfffffff80b0b7812 */ /* 0x000fe200078ec0ff */
[----:B------:R-:W-:Y:S01]  /*0e80*/  VIADD R228, R196, 0x40 ;  /* 0x00000040c4e47836 */ /* 0x000fe20000000000 */
[----:B------:R-:W-:Y:S01]  /*0e90*/  LEA.HI R5, R16, R7, RZ, 0x3 ;  /* 0x0000000710057211 */ /* 0x000fe200078f18ff */
[----:B------:R-:W-:Y:S01]  /*0ea0*/  IMAD.SHL.U32 R7, R7, 0x40, RZ ;  /* 0x0000004007077824 */ /* 0x000fe200078e00ff */
[----:B------:R-:W-:Y:S01]  /*0eb0*/  LOP3.LUT R3, R3, 0x1c0, RZ, 0xc0, !PT ;  /* 0x000001c003037812 */ /* 0x000fe200078ec0ff */
[----:B------:R-:W-:Y:S01]  /*0ec0*/  IMAD.IADD R11, R6, 0x1, -R11 ;  /* 0x00000001060b7824 */ /* 0x000fe200078e0a0b */
[----:B------:R-:W-:Y:S01]  /*0ed0*/  LEA.HI R4, R4, R20, RZ, 0x1 ;  /* 0x0000001404047211 */ /* 0x000fe200078f08ff */
[----:B------:R-:W-:Y:S01]  /*0ee0*/  IMAD.SHL.U32 R6, R5, 0x40, RZ ;  /* 0x0000004005067824 */ /* 0x000fe200078e00ff */
[----:B------:R-:W-:Y:S01]  /*0ef0*/  LOP3.LUT R0, R3, 0x8, R0, 0xf8, !PT ;  /* 0x0000000803007812 */ /* 0x000fe200078ef800 */
[----:B------:R-:W-:Y:S01]  /*0f00*/  IMAD.SHL.U32 R16, R188, 0x8, RZ ;  /* 0x00000008bc107824 */ /* 0x000fe200078e00ff */
[----:B------:R-:W-:Y:S01]  /*0f10*/  SHF.R.U32.HI R5, RZ, 0x3, R3 ;  /* 0x00000003ff057819 */ /* 0x000fe20000011603 */
[----:B------:R-:W-:Y:S01]  /*0f20*/  IMAD.IADD R14, R9, 0x1, -R14 ;  /* 0x00000001090e7824 */ /* 0x000fe200078e0a0e */
[----:B------:R-:W-:Y:S01]  /*0f30*/  LOP3.LUT R3, R10, 0x7ffffe00, RZ, 0xc0, !PT ;  /* 0x7ffffe000a037812 */ /* 0x000fe200078ec0ff */
[----:B------:R-:W-:Y:S01]  /*0f40*/  STL [R1+0x84], R15 ;  /* 0x0000840f01007387 */ /* 0x000fe20000100800 */
[----:B------:R-:W-:Y:S01]  /*0f50*/  LOP3.LUT R0, R0, R5, RZ, 0x3c, !PT ;  /* 0x0000000500007212 */ /* 0x000fe200078e3cff */
[----:B------:R-:W-:Y:S01]  /*0f60*/  IMAD.SHL.U32 R187, R14, 0x2, RZ ;  /* 0x000000020ebb7824 */ /* 0x000fe200078e00ff */
[----:B------:R-:W-:Y:S01]  /*0f70*/  LOP3.LUT R7, R7, 0x1c0, RZ, 0xc0, !PT ;  /* 0x000001c007077812 */ /* 0x000fe200078ec0ff */
[----:B------:R-:W-:Y:S01]  /*0f80*/  IMAD R3, R220, 0x400, R3 ;  /* 0x00000400dc037824 */ /* 0x000fe200078e0203 */
[----:B------:R-:W-:Y:S01]  /*0f90*/  LOP3.LUT R4, R4, 0xfffffe, RZ, 0xc0, !PT ;  /* 0x00fffffe04047812 */ /* 0x000fe200078ec0ff */
[----:B------:R-:W-:Y:S01]  /*0fa0*/  VIADD R226, R196, 0xc0 ;  /* 0x000000c0c4e27836 */ /* 0x000fe20000000000 */
[----:B------:R-:W-:Y:S01]  /*0fb0*/  LEA.HI R2, R2, R9, RZ, 0x5 ;  /* 0x0000000902027211 */ /* 0x000fe200078f28ff */
[----:B------:R-:W-:Y:S01]  /*0fc0*/  IMAD.IADD R3, R3, 0x1, R0 ;  /* 0x0000000103037824 */ /* 0x000fe200078e0200 */
[----:B------:R-:W-:Y:S01]  /*0fd0*/  SHF.R.U32.HI R9, RZ, 0x3, R7 ;  /* 0x00000003ff097819 */ /* 0x000fe20000011607 */
[----:B------:R-:W-:Y:S01]  /*0fe0*/  IMAD.IADD R4, R20, 0x1, -R4 ;  /* 0x0000000114047824 */ /* 0x000fe200078e0a04 */
[----:B------:R-:W-:Y:S01]  /*0ff0*/  LOP3.LUT R7, R7, 0x38, R16, 0xf8, !PT ;  /* 0x0000003807077812 */ /* 0x000fe200078ef810 */
[----:B------:R-:W-:Y:S01]  /*1000*/  IMAD R199, R3, 0x2, R18 ;  /* 0x0000000203c77824 */ /* 0x000fe200078e0212 */
[----:B------:R-:W-:-:S02]  /*1010*/  LOP3.LUT R6, R6, 0xfffffe00, RZ, 0xc0, !PT ;  /* 0xfffffe0006067812 */ /* 0x000fc400078ec0ff */
[----:B------:R-:W-:Y:S01]  /*1020*/  LEA.HI R0, R188, R188, RZ, 0x1 ;  /* 0x000000bcbc007211 */ /* 0x000fe200078f08ff */
[C---:B------:R-:W-:Y:S01]  /*1030*/  VIADD R216, R199.reuse, 0x36400 ;  /* 0x00036400c7d87836 */ /* 0x040fe20000000000 */
[----:B------:R-:W-:Y:S01]  /*1040*/  SHF.R.S32.HI R2, RZ, 0x5, R2 ;  /* 0x00000005ff027819 */ /* 0x000fe20000011402 */
[----:B------:R-:W-:Y:S01]  /*1050*/  VIADD R214, R199, 0x36420 ;  /* 0x00036420c7d67836 */ /* 0x000fe20000000000 */
[----:B------:R-:W-:Y:S02]  /*1060*/  LOP3.LUT R7, R6, R7, R9, 0xf6, !PT ;  /* 0x0000000706077212 */ /* 0x000fe400078ef609 */
[----:B------:R-:W-:Y:S01]  /*1070*/  SHF.R.S32.HI R8, RZ, 0x1f, R8 ;  /* 0x0000001fff087819 */ /* 0x000fe20000011408 */
[----:B------:R-:W-:Y:S01]  /*1080*/  IMAD R193, R2, 0x10, R11 ;  /* 0x0000001002c17824 */ /* 0x000fe200078e020b */
[----:B------:R-:W-:Y:S01]  /*1090*/  LOP3.LUT R5, R0, 0x1ffffffe, RZ, 0xc0, !PT ;  /* 0x1ffffffe00057812 */ /* 0x000fe200078ec0ff */
[----:B------:R-:W-:Y:S01]  /*10a0*/  IMAD.SHL.U32 R0, R4, 0x100, RZ ;  /* 0x0000010004007824 */ /* 0x000fe200078e00ff */
[----:B------:R-:W-:-:S02]  /*10b0*/  R2P PR, R12, 0x6 ;  /* 0x000000060c007804 */ /* 0x000fc40000000000 */
[----:B------:R-:W-:Y:S01]  /*10c0*/  SHF.R.S32.HI R2, RZ, 0x1f, R227 ;  /* 0x0000001fff027819 */ /* 0x000fe200000114e3 */
[----:B------:R-:W-:Y:S01]  /*10d0*/  IMAD.IADD R197, R187, 0x1, R0 ;  /* 0x00000001bbc57824 */ /* 0x000fe200078e0200 */
[----:B------:R-:W-:Y:S01]  /*10e0*/  LEA.HI R8, R8, R185, RZ, 0x3 ;  /* 0x000000b908087211 */ /* 0x000fe200078f18ff */
[----:B------:R0:W-:Y:S01]  /*10f0*/  STL [R1+0x80], R0 ;  /* 0x0000800001007387 */ /* 0x0001e20000100800 */
[----:B------:R-:W-:Y:S01]  /*1100*/  SHF.R.S32.HI R2, RZ, 0x1f, R225 ;  /* 0x0000001fff027819 */ /* 0x000fe200000114e1 */
[----:B------:R-:W-:Y:S01]  /*1110*/  IMAD R2, R7, 0x2, R18 ;  /* 0x0000000207027824 */ /* 0x000fe200078e0212 */
[----:B------:R-:W-:Y:S01]  /*1120*/  LOP3.LUT R8, R8, 0xfffffff8, RZ, 0xc0, !PT ;  /* 0xfffffff808087812 */ /* 0x000fe200078ec0ff */
[C---:B------:R-:W-:Y:S01]  /*1130*/  VIADD R237, R197.reuse, 0xc8 ;  /* 0x000000c8c5ed7836 */ /* 0x040fe20000000000 */
[----:B------:R-:W-:Y:S01]  /*1140*/  SHF.R.S32.HI R4, RZ, 0x1f, R228 ;  /* 0x0000001fff047819 */ /* 0x000fe200000114e4 */
[----:B------:R-:W-:Y:S01]  /*1150*/  VIADD R236, R197, 0xd0 ;  /* 0x000000d0c5ec7836 */ /* 0x000fe20000000000 */
[----:B------:R1:W-:Y:S01]  /*1160*/  STL [R1+0x7c], R2 ;  /* 0x00007c0201007387 */ /* 0x0003e20000100800 */
[----:B------:R-:W-:Y:S01]  /*1170*/  IMAD.IADD R218, R188, 0x1, -R5 ;  /* 0x00000001bcda7824 */ /* 0x000fe200078e0a05 */
[----:B------:R-:W-:Y:S01]  /*1180*/  SHF.R.S32.HI R4, RZ, 0x1f, R226 ;  /* 0x0000001fff047819 */ /* 0x000fe200000114e2 */
[----:B------:R-:W-:Y:S01]  /*1190*/  IMAD.IADD R198, R185, 0x1, -R8 ;  /* 0x00000001b9c67824 */ /* 0x000fe200078e0a08 */
[----:B0-----:R-:W-:Y:S01]  /*11a0*/  SHF.R.S32.HI R0, RZ, 0x1f, R224 ;  /* 0x0000001fff007819 */ /* 0x001fe200000114e0 */
[C---:B------:R-:W-:Y:S01]  /*11b0*/  VIADD R234, R197.reuse, 0xe0 ;  /* 0x000000e0c5ea7836 */ /* 0x040fe20000000000 */
[----:B------:R-:W-:Y:S01]  /*11c0*/  SHF.R.S32.HI R0, RZ, 0x1f, R197 ;  /* 0x0000001fff007819 */ /* 0x000fe200000114c5 */
[----:B------:R-:W-:Y:S01]  /*11d0*/  VIADD R0, R197, 0xc0 ;  /* 0x000000c0c5007836 */ /* 0x000fe20000000000 */
[----:B------:R-:W-:Y:S01]  /*11e0*/  SEL R215, R215, 0xffffffc0, !P2 ;  /* 0xffffffc0d7d77807 */ /* 0x000fe20005000000 */
[----:B------:R-:W-:-:S02]  /*11f0*/  VIADD R233, R197, 0xe8 ;  /* 0x000000e8c5e97836 */ /* 0x000fc40000000000 */
[C---:B-1----:R-:W-:Y:S01]  /*1200*/  VIADD R2, R197.reuse, 0xb8 ;  /* 0x000000b8c5027836 */ /* 0x042fe20000000000 */
        /* <DEDUP_REMOVED lines=57> */
[----:B------:R-:W-:Y:S01]  /*15a0*/  VIADD R217, R188, 0x10 ;  /* 0x00000010bcd97836 */ /* 0x000fe20000000000 */
[----:B------:R-:W-:Y:S01]  /*15b0*/  SHF.R.S32.HI R2, RZ, 0x1f, R232 ;  /* 0x0000001fff027819 */ /* 0x000fe200000114e8 */
[----:B------:R-:W-:Y:S01]  /*15c0*/  IMAD R218, R218, 0x8, R193 ;  /* 0x00000008dada7824 */ /* 0x000fe200078e02c1 */
[----:B------:R-:W-:Y:S01]  /*15d0*/  SHF.R.S32.HI R0, RZ, 0x1f, R231 ;  /* 0x0000001fff007819 */ /* 0x000fe200000114e7 */
[----:B------:R-:W-:-:S07]  /*15e0*/  IMAD.IADD R215, R215, 0x1, R214 ;  /* 0x00000001d7d77824 */ /* 0x000fce00078e02d6 */
.L_x_3682:
[----:B------:R-:W-:Y:S01]  /*15f0*/  ULDC.64 UR4, c[0x0][0xb20] ;  /* 0x0002c80000047ab9 */ /* 0x000fe20000000a00 */
[----:B012-4-:R-:W0:Y:S01]  /*1600*/  LDC.64 R2, c[0x0][0xb00] ;  /* 0x0002c000ff027b82 */ /* 0x017e220000000a00 */
[----:B------:R-:W-:Y:S01]  /*1610*/  ISETP.NE.U32.AND P0, PT, RZ, UR4, PT ;  /* 0x00000004ff007c0c */ /* 0x000fe2000bf05070 */
[----:B-----5:R-:W-:Y:S01]  /*1620*/  IMAD.MOV.U32 R24, RZ, RZ, RZ ;  /* 0x000000ffff187224 */ /* 0x020fe200078e00ff */
        /* <DEDUP_REMOVED lines=15> */
[----:B------:R-:W5:Y:S01]  /*1720*/  @P3 LDG.E R24, desc[UR50][R2.64] ;  /* 0x0000003202183981 */ /* 0x000f62000c1e1900 */
[----:B------:R-:W-:Y:S01]  /*1730*/  ISETP.NE.U32.AND P2, PT, RZ, UR6, PT ;  /* 0x00000006ff007c0c */ /* 0x000fe2000bf45070 */
[----:B-1----:R-:W-:-:S04]  /*1740*/  @P0 IMAD.WIDE R4, R155, 0x4, R4 ;  /* 0x000000049b040825 */ /* 0x002fc800078e0204 */
[----:B0-----:R-:W-:Y:S01]  /*1750*/  @P1 IMAD.WIDE R6, R155, 0x4, R6 ;  /* 0x000000049b061825 */ /* 0x001fe200078e0206 */
[----:B------:R-:W-:Y:S01]  /*1760*/  UISETP.NE.U32.AND UP0, UPT, UR4, URZ, UPT ;  /* 0x0000003f0400728c */ /* 0x000fe2000bf05070 */
[----:B------:R0:W5:Y:S02]  /*1770*/  @P0 LDG.E R10, desc[UR50][R4.64] ;  /* 0x00000032040a0981 */ /* 0x000164000c1e1900 */
[----:B------:R-:W-:Y:S02]  /*1780*/  ULDC UR4, c[0x0][0x424] ;  /* 0x0001090000047ab9 */ /* 0x000fe40000000800 */
[----:B------:R1:W5:Y:S01]  /*1790*/  @P1 LDG.E R23, desc[UR50][R6.64] ;  /* 0x0000003206171981 */ /* 0x000362000c1e1900 */
[----:B------:R-:W-:Y:S01]  /*17a0*/  UISETP.NE.AND.EX UP0, UPT, UR5, URZ, UPT, UP0 ;  /* 0x0000003f0500728c */ /* 0x000fe2000bf05300 */
[C---:B------:R-:W-:Y:S02]  /*17b0*/  LOP3.LUT R0, R154.reuse, 0xff0000, RZ, 0xc0, !PT ;  /* 0x00ff00009a007812 */ /* 0x040fe400078ec0ff */
[----:B------:R-:W-:Y:S01]  /*17c0*/  ULDC UR5, c[0x0][0x2f0] ;  /* 0x0000bc0000057ab9 */ /* 0x000fe20000000800 */
[----:B------:R-:W-:Y:S01]  /*17d0*/  USEL UR4, UR4, 0x1, UP0 ;  /* 0x0000000104047887 */ /* 0x000fe20008000000 */
[----:B0-----:R-:W-:-:S02]  /*17e0*/  LOP3.LUT R4, R154, 0xff000000, RZ, 0xc0, !PT ;  /* 0xff0000009a047812 */ /* 0x001fc400078ec0ff */
[----:B------:R-:W-:Y:S01]  /*17f0*/  ISETP.NE.AND.EX P2, PT, RZ, UR7, PT, P2 ;  /* 0x00000007ff007c0c */ /* 0x000fe2000bf45320 */
[----:B------:R-:W-:Y:S01]  /*1800*/  UIMAD UR4, UR4, UR5, URZ ;  /* 0x00000005040472a4 */ /* 0x000fe2000f8e023f */
[----:B------:R-:W-:Y:S02]  /*1810*/  SHF.R.U32.HI R5, RZ, 0x8, R4 ;  /* 0x00000008ff057819 */ /* 0x000fe40000011604 */
[----:B------:R-:W-:Y:S01]  /*1820*/  ULDC UR5, c[0x0][0x348] ;  /* 0x0000d20000057ab9 */ /* 0x000fe20000000800 */
[----:B------:R-:W-:Y:S01]  /*1830*/  LOP3.LUT R221, R154, 0xffff, RZ, 0xc0, !PT ;  /* 0x0000ffff9add7812 */ /* 0x000fe200078ec0ff */
[----:B------:R-:W-:Y:S01]  /*1840*/  IMAD.MOV.U32 R223, RZ, RZ, R155 ;  /* 0x000000ffffdf7224 */ /* 0x000fe200078e009b */
[----:B------:R-:W-:Y:S01]  /*1850*/  LEA.HI R222, R0, R5, RZ, 0x10 ;  /* 0x0000000500de7211 */ /* 0x000fe200078f80ff */
[----:B-1----:R-:W-:Y:S06]  /*1860*/  @P1 BRA `(.L_x_3473) ;  /* 0x0000000000241947 */ /* 0x002fec0003800000 */
        /* <DEDUP_REMOVED lines=9> */
.L_x_3473:
[----:B------:R-:W-:Y:S02]  /*1900*/  IMAD.U32 R40, RZ, RZ, UR5 ;  /* 0x00000005ff287e24 */ /* 0x000fe4000f8e00ff */
[----:B------:R-:W-:Y:S01]  /*1910*/  IMAD.U32 R25, RZ, RZ, UR4 ;  /* 0x00000004ff197e24 */ /* 0x000fe2000f8e00ff */
[----:B------:R-:W-:Y:S06]  /*1920*/  @!P2 BRA `(.L_x_3474) ;  /* 0x000000000010a947 */ /* 0x000fec0003800000 */
[----:B------:R-:W0:Y:S02]  /*1930*/  LDC.64 R2, c[0x0][0xb18] ;  /* 0x0002c600ff027b82 */ /* 0x000e240000000a00 */
[----:B0-----:R-:W-:-:S05]  /*1940*/  IMAD.WIDE R2, R155, 0x4, R2 ;  /* 0x000000049b027825 */ /* 0x001fca00078e0202 */
[----:B------:R0:W5:Y:S01]  /*1950*/  LDG.E R25, desc[UR50][R2.64] ;  /* 0x0000003202197981 */ /* 0x000162000c1e1900 */
[----:B------:R-:W-:Y:S05]  /*1960*/  BRA `(.L_x_3475) ;  /* 0x0000000000107947 */ /* 0x000fea0003800000 */
.L_x_3474:
[----:B------:R-:W-:Y:S05]  /*1970*/  @!P3 BRA `(.L_x_3475) ;  /* 0x00000000000cb947 */ /* 0x000fea0003800000 */
[----:B------:R-:W2:Y:S04]  /*1980*/  LDG.E R0, desc[UR50][R2.64] ;  /* 0x0000003202007981 */ /* 0x000ea8000c1e1900 */
[----:B------:R-:W2:Y:S02]  /*1990*/  LDG.E R25, desc[UR50][R2.64+0x4] ;  /* 0x0000043202197981 */ /* 0x000ea4000c1e1900 */
[----:B--2---:R-:W-:-:S07]  /*19a0*/  IMAD.IADD R25, R25, 0x1, -R0 ;  /* 0x0000000119197824 */ /* 0x004fce00078e0a00 */
.L_x_3475:
[----:B------:R-:W-:Y:S01]  /*19b0*/  ULDC.64 UR4, c[0x0][0xb08] ;  /* 0x0002c20000047ab9 */ /* 0x000fe20000000a00 */
[----:B------:R-:W1:Y:S01]  /*19c0*/  LDC R4, c[0x0][0x448] ;  /* 0x00011200ff047b82 */ /* 0x000e620000000800 */
[----:B------:R-:W-:-:S04]  /*19d0*/  ISETP.NE.U32.AND P0, PT, RZ, UR4, PT ;  /* 0x00000004ff007c0c */ /* 0x000fc8000bf05070 */
[----:B------:R-:W-:Y:S01]  /*19e0*/  ISETP.NE.AND.EX P0, PT, RZ, UR5, PT, P0 ;  /* 0x00000005ff007c0c */ /* 0x000fe2000bf05300 */
[----:B------:R-:W-:Y:S02]  /*19f0*/  ULDC.64 UR4, c[0x0][0xb28] ;  /* 0x0002ca0000047ab9 */ /* 0x000fe40000000a00 */
[----:B------:R-:W-:-:S04]  /*1a00*/  ISETP.NE.U32.AND P1, PT, RZ, UR4, PT ;  /* 0x00000004ff007c0c */ /* 0x000fc8000bf25070 */
[----:B------:R-:W-:-:S06]  /*1a10*/  ISETP.NE.AND.EX P1, PT, RZ, UR5, PT, P1 ;  /* 0x00000005ff007c0c */ /* 0x000fcc000bf25310 */
[----:B------:R-:W2:Y:S08]  /*1a20*/  @P0 LDC.64 R6, c[0x0][0xb08] ;  /* 0x0002c200ff060b82 */ /* 0x000eb00000000a00 */
[----:B------:R-:W3:Y:S01]  /*1a30*/  @P1 LDC.64 R8, c[0x0][0xb28] ;  /* 0x0002ca00ff081b82 */ /* 0x000ee20000000a00 */
[----:B--2---:R-:W-:-:S05]  /*1a40*/  @P0 IMAD.WIDE R6, R155, 0x4, R6 ;  /* 0x000000049b060825 */ /* 0x004fca00078e0206 */
[----:B------:R-:W2:Y:S04]  /*1a50*/  @P0 LDG.E R0, desc[UR50][R6.64] ;  /* 0x0000003206000981 */ /* 0x000ea8000c1e1900 */
[----:B0-----:R-:W2:Y:S01]  /*1a60*/  @P0 LDG.E R3, desc[UR50][R6.64+0x4] ;  /* 0x0000043206030981 */ /* 0x001ea2000c1e1900 */
[----:B-----5:R-:W-:Y:S02]  /*1a70*/  IMAD.MOV.U32 R2, RZ, RZ, R25 ;  /* 0x000000ffff027224 */ /* 0x020fe400078e0019 */
[----:B---3--:R-:W-:-:S05]  /*1a80*/  @P1 IMAD.WIDE R8, R155, 0x4, R8 ;  /* 0x000000049b081825 */ /* 0x008fca00078e0208 */
[----:B------:R0:W5:Y:S01]  /*1a90*/  @P1 LDG.E R2, desc[UR50][R8.64] ;  /* 0x0000003208021981 */ /* 0x000162000c1e1900 */
[----:B-1----:R-:W-:Y:S01]  /*1aa0*/  ISETP.NE.AND P1, PT, R4, 0x1, PT ;  /* 0x000000010400780c */ /* 0x002fe20003f25270 */
[----:B------:R-:W-:Y:S01]  /*1ab0*/  IMAD.SHL.U32 R195, R153, 0x40, RZ ;  /* 0x0000004099c37824 */ /* 0x000fe200078e00ff */
[----:B------:R-:W1:Y:S01]  /*1ac0*/  LDC.64 R4, c[0x0][0xad8] ;  /* 0x0002b600ff047b82 */ /* 0x000e620000000a00 */
[----:B------:R-:W-:-:S10]  /*1ad0*/  IMAD.IADD R13, R25, 0x1, -R10 ;  /* 0x00000001190d7824 */ /* 0x000fd400078e0a0a */
[----:B------:R-:W3:Y:S08]  /*1ae0*/  @P1 LDC R11, c[0x0][0x44c] ;  /* 0x00011300ff0b1b82 */ /* 0x000ef00000000800 */
[----:B------:R-:W4:Y:S01]  /*1af0*/  @P1 LDC R12, c[0x0][0x450] ;  /* 0x00011400ff0c1b82 */ /* 0x000f220000000800 */
[----:B-1----:R-:W-:Y:S01]  /*1b00*/  ISETP.GE.AND P2, PT, R5, 0x1, PT ;  /* 0x000000010500780c */ /* 0x002fe20003f46270 */
[----:B--2---:R-:W-:-:S02]  /*1b10*/  @P0 IMAD.IADD R40, R3, 0x1, -R0 ;  /* 0x0000000103280824 */ /* 0x004fc400078e0a00 */
[----:B------:R-:W-:Y:S02]  /*1b20*/  VIADD R0, R195, 0x3f ;  /* 0x0000003fc3007836 */ /* 0x000fe40000000000 */
[----:B------:R-:W-:Y:S02]  /*1b30*/  IMAD.IADD R184, R13, 0x1, R40 ;  /* 0x000000010db87824 */ /* 0x000fe400078e0228 */
[----:B---3--:R-:W-:-:S03]  /*1b40*/  @P1 IMAD.HI.U32 R3, R0, R11, RZ ;  /* 0x0000000b00031227 */ /* 0x008fc600078e00ff */
[C---:B------:R-:W-:Y:S01]  /*1b50*/  IADD3 R44, R184.reuse, 0x1, -R23 ;  /* 0x00000001b82c7810 */ /* 0x040fe20007ffe817 */
[----:B------:R-:W-:Y:S01]  /*1b60*/  IMAD.MOV.U32 R7, RZ, RZ, R0 ;  /* 0x000000ffff077224 */ /* 0x000fe200078e0000 */
[----:B----4-:R-:W-:Y:S01]  /*1b70*/  @P1 SHF.R.U32.HI R7, RZ, R12, R3 ;  /* 0x0000000cff071219 */ /* 0x010fe20000011603 */
[----:B------:R-:W-:-:S04]  /*1b80*/  VIADD R0, R184, 0x3f ;  /* 0x0000003fb8007836 */ /* 0x000fc80000000000 */
[----:B0-----:R-:W-:Y:S01]  /*1b90*/  IMAD.IADD R9, R44, 0x1, R7 ;  /* 0x000000012c097824 */ /* 0x001fe200078e0207 */
        /* <DEDUP_REMOVED lines=16> */
.L_x_3478:
[----:B------:R-:W-:-:S13]  /*1ca0*/  ISETP.NE.AND P0, PT, R5, 0x1, PT ;  /* 0x000000010500780c */ /* 0x000fda0003f05270 */
[----:B------:R-:W0:Y:S02]  /*1cb0*/  @P0 LDC.64 R6, c[0x0][0xae0] ;  /* 0x0002b800ff060b82 */ /* 0x000e240000000a00 */
[----:B0-----:R-:W-:-:S05]  /*1cc0*/  @P0 IMAD.HI.U32 R6, R0, R6, RZ ;  /* 0x0000000600060227 */ /* 0x001fca00078e00ff */
[----:B------:R-:W-:-:S07]  /*1cd0*/  @P0 SHF.R.U32.HI R0, RZ, R7, R6 ;  /* 0x00000007ff000219 */ /* 0x000fce0000011606 */
.L_x_3479:
[----:B------:R-:W-:Y:S05]  /*1ce0*/  BSYNC B0 ;  /* 0x0000000000007941 */ /* 0x000fea0003800000 */
.L_x_3477:
[----:B------:R-:W-:-:S05]  /*1cf0*/  IMAD R3, R0, R5, R5 ;  /* 0x0000000500037224 */ /* 0x000fca00078e0205 */
[----:B------:R-:W-:-:S07]  /*1d00*/  VIMNMX R4, R4, R3, PT ;  /* 0x0000000304047248 */ /* 0x000fce0003fe0100 */
.L_x_3476:
[----:B------:R-:W0:Y:S01]  /*1d10*/  @P1 LDC R0, c[0x0][0x44c] ;  /* 0x00011300ff001b82 */ /* 0x000e220000000800 */
[----:B------:R-:W-:Y:S01]  /*1d20*/  VIADD R4, R4, 0x3f ;  /* 0x0000003f04047836 */ /* 0x000fe20000000000 */
[----:B------:R-:W-:Y:S01]  /*1d30*/  ULDC UR4, c[0x0][0xad4] ;  /* 0x0002b50000047ab9 */ /* 0x000fe20000000800 */
[----:B------:R-:W-:Y:S02]  /*1d40*/  IMAD.MOV.U32 R7, RZ, RZ, R195 ;  /* 0x000000ffff077224 */ /* 0x000fe400078e00c3 */
[----:B------:R-:W-:Y:S01]  /*1d50*/  IMAD.IADD R152, R184, 0x1, -R23 ;  /* 0x00000001b8987824 */ /* 0x000fe200078e0a17 */
[----:B------:R-:W-:Y:S02]  /*1d60*/  SHF.R.S32.HI R3, RZ, 0x1f, R4 ;  /* 0x0000001fff037819 */ /* 0x000fe40000011404 */
[----:B------:R-:W1:Y:S02]  /*1d70*/  @P1 LDC R9, c[0x0][0x450] ;  /* 0x00011400ff091b82 */ /* 0x000e640000000800 */
[----:B------:R-:W-:Y:S01]  /*1d80*/  LEA.HI R3, R3, R4, RZ, 0x6 ;  /* 0x0000000403037211 */ /* 0x000fe200078f30ff */
[----:B0-----:R-:W-:-:S05]  /*1d90*/  @P1 IMAD.HI.U32 R0, R195, R0, RZ ;  /* 0x00000000c3001227 */ /* 0x001fca00078e00ff */
[----:B-1----:R-:W-:Y:S02]  /*1da0*/  @P1 SHF.R.U32.HI R7, RZ, R9, R0 ;  /* 0x00000009ff071219 */ /* 0x002fe40000011600 */
[----:B------:R-:W-:-:S03]  /*1db0*/  SHF.R.S32.HI R0, RZ, 0x6, R3 ;  /* 0x00000006ff007819 */ /* 0x000fc60000011403 */
[----:B------:R-:W-:Y:S01]  /*1dc0*/  IMAD.IADD R3, R152, 0x1, R7 ;  /* 0x0000000198037824 */ /* 0x000fe200078e0207 */
        /* <DEDUP_REMOVED lines=13> */
.L_x_3482:
[----:B------:R-:W-:-:S13]  /*1ea0*/  ISETP.NE.AND P0, PT, R5, 0x1, PT ;  /* 0x000000010500780c */ /* 0x000fda0003f05270 */
[----:B------:R-:W0:Y:S02]  /*1eb0*/  @P0 LDC.64 R6, c[0x0][0xae0] ;  /* 0x0002b800ff060b82 */ /* 0x000e240000000a00 */
[----:B0-----:R-:W-:-:S05]  /*1ec0*/  @P0 IMAD.HI.U32 R6, R3, R6, RZ ;  /* 0x0000000603060227 */ /* 0x001fca00078e00ff */
[----:B------:R-:W-:-:S07]  /*1ed0*/  @P0 SHF.R.U32.HI R3, RZ, R7, R6 ;  /* 0x00000007ff030219 */ /* 0x000fce0000011606 */
.L_x_3483:
[----:B------:R-:W-:Y:S05]  /*1ee0*/  BSYNC B0 ;  /* 0x0000000000007941 */ /* 0x000fea0003800000 */
.L_x_3481:
[----:B------:R-:W-:-:S05]  /*1ef0*/  IMAD R3, R3, R5, RZ ;  /* 0x0000000503037224 */ /* 0x000fca00078e02ff */
[----:B------:R-:W-:-:S07]  /*1f00*/  VIMNMX R0, R0, R3, !PT ;  /* 0x0000000300007248 */ /* 0x000fce0007fe0100 */
.L_x_3480:
        /* <DEDUP_REMOVED lines=41> */
.L_x_3485:
[----:B------:R-:W-:Y:S05]  /*21a0*/  BSYNC B0 ;  /* 0x0000000000007941 */ /* 0x000fea0003800000 */
.L_x_3484:
        /* <DEDUP_REMOVED lines=36> */
.L_x_3488:
[----:B------:R-:W-:Y:S05]  /*23f0*/  BSYNC B6 ;  /* 0x0000000000067941 */ /* 0x000fea0003800000 */
.L_x_3487:
        /* <DEDUP_REMOVED lines=20> */
.L_x_3490:
[----:B------:R-:W-:Y:S05]  /*2540*/  BSYNC B6 ;  /* 0x0000000000067941 */ /* 0x000fea0003800000 */
.L_x_3489:
[----:B------:R-:W-:Y:S01]  /*2550*/  ULDC.64 UR4, c[0x0][0xaf0] ;  /* 0x0002bc0000047ab9 */ /* 0x000fe20000000a00 */
[----:B------:R-:W0:Y:S01]  /*2560*/  LDC.64 R6, c[0x0][0x300] ;  /* 0x0000c000ff067b82 */ /* 0x000e220000000a00 */
[----:B------:R-:W-:Y:S01]  /*2570*/  ISETP.NE.U32.AND P0, PT, RZ, UR4, PT ;  /* 0x00000004ff007c0c */ /* 0x000fe2000bf05070 */
[----:B------:R-:W-:Y:S01]  /*2580*/  IMAD.IADD R24, R24, 0x1, R25 ;  /* 0x0000000118187824 */ /* 0x000fe200078e0219 */
[----:B------:R-:W-:Y:S01]  /*2590*/  ULDC.64 UR8, c[0x0][0xb00] ;  /* 0x0002c00000087ab9 */ /* 0x000fe20000000a00 */
[----:B------:R-:W-:Y:S01]  /*25a0*/  SHF.R.S32.HI R17, RZ, 0x1f, R16 ;  /* 0x0000001fff117819 */ /* 0x000fe20000011410 */
[----:B------:R-:W-:Y:S01]  /*25b0*/  ULDC.64 UR6, c[0x0][0x330] ;  /* 0x0000cc0000067ab9 */ /* 0x000fe20000000a00 */
[----:B------:R-:W-:Y:S01]  /*25c0*/  ISETP.NE.AND.EX P0, PT, RZ, UR5, PT, P0 ;  /* 0x00000005ff007c0c */ /* 0x000fe2000bf05300 */
[----:B------:R-:W-:Y:S01]  /*25d0*/  ULDC.64 UR4, c[0x0][0x308] ;  /* 0x0000c20000047ab9 */ /* 0x000fe20000000a00 */
[----:B------:R-:W1:Y:S08]  /*25e0*/  LDC R25, c[0x0][0x3f4] ;  /* 0x0000fd00ff197b82 */ /* 0x000e700000000800 */
[----:B------:R-:W2:Y:S08]  /*25f0*/  LDC.64 R56, c[0x0][0x408] ;  /* 0x00010200ff387b82 */ /* 0x000eb00000000a00 */
        /* <DEDUP_REMOVED lines=8> */
[----:B------:R-:W-:Y:S01]  /*2680*/  IMAD R0, R10, R6, RZ ;  /* 0x000000060a007224 */ /* 0x000fe200078e02ff */
[----:B------:R-:W-:Y:S01]  /*2690*/  ISETP.NE.AND.EX P0, PT, RZ, UR9, PT, P0 ;  /* 0x00000009ff007c0c */ /* 0x000fe2000bf05300 */
[----:B------:R-:W-:Y:S01]  /*26a0*/  IMAD.WIDE.U32 R20, R221, UR6, R16 ;  /* 0x00000006dd147c25 */ /* 0x000fe2000f8e0010 */
[----:B-1----:R-:W-:Y:S01]  /*26b0*/  ISETP.GE.AND P1, PT, R16, R25, PT ;  /* 0x000000191000720c */ /* 0x002fe20003f26270 */
[----:B---3--:R-:W1:Y:S01]  /*26c0*/  LDC.64 R4, c[0x0][0x3f8] ;  /* 0x0000fe00ff047b82 */ /* 0x008e620000000a00 */
[----:B------:R-:W-:Y:S01]  /*26d0*/  SHF.R.S32.HI R189, RZ, 0x1f, R188 ;  /* 0x0000001fffbd7819 */ /* 0x000fe200000114bc */
[----:B------:R-:W-:Y:S01]  /*26e0*/  IMAD R3, R24, R7, R0 ;  /* 0x0000000718037224 */ /* 0x000fe200078e0200 */
[----:B------:R-:W-:Y:S01]  /*26f0*/  IADD3 R38, P2, R185, R24, RZ ;  /* 0x00000018b9267210 */ /* 0x000fe20007f5e0ff */
[----:B------:R-:W-:Y:S01]  /*2700*/  IMAD R21, R221, UR7, R21 ;  /* 0x00000007dd157c24 */ /* 0x000fe2000f8e0215 */
[----:B------:R-:W-:Y:S01]  /*2710*/  ULDC.64 UR6, c[0x0][0x338] ;  /* 0x0000ce0000067ab9 */ /* 0x000fe20000000a00 */
[----:B------:R-:W-:Y:S01]  /*2720*/  IMAD.IADD R29, R29, 0x1, R3 ;  /* 0x000000011d1d7824 */ /* 0x000fe200078e0203 */
[----:B------:R-:W-:Y:S01]  /*2730*/  P2R R74, PR, RZ, 0x2 ;  /* 0x00000002ff4a7803 */ /* 0x000fe20000000000 */
[----:B------:R-:W-:Y:S01]  /*2740*/  IMAD R12, R73, R6, RZ ;  /* 0x00000006490c7224 */ /* 0x000fe200078e02ff */
[----:B------:R-:W-:Y:S01]  /*2750*/  SHF.L.U64.HI R62, R6, 0x6, R7 ;  /* 0x00000006063e7819 */ /* 0x000fe20000010207 */
[----:B------:R-:W-:-:S04]  /*2760*/  IMAD.WIDE.U32 R28, R221, UR4, R28 ;  /* 0x00000004dd1c7c25 */ /* 0x000fc8000f8e001c */
[----:B------:R-:W-:Y:S01]  /*2770*/  IMAD R29, R221, UR5, R29 ;  /* 0x00000005dd1d7c24 */ /* 0x000fe2000f8e021d */
[----:B------:R-:W-:Y:S01]  /*2780*/  ULDC.64 UR4, c[0x0][0x310] ;  /* 0x0000c40000047ab9 */ /* 0x000fe20000000a00 */
[C---:B------:R-:W-:Y:S02]  /*2790*/  IMAD R13, R185.reuse, R7, R12 ;  /* 0x00000007b90d7224 */ /* 0x040fe400078e020c */
[----:B------:R-:W-:Y:S02]  /*27a0*/  IMAD.SHL.U32 R58, R198, 0x40, RZ ;  /* 0x00000040c63a7824 */ /* 0x000fe400078e00ff */
[----:B--2---:R-:W-:-:S03]  /*27b0*/  IMAD.WIDE.U32 R34, R185, R56, R188 ;  /* 0x00000038b9227225 */ /* 0x004fc600078e00bc */
[----:B------:R-:W-:Y:S01]  /*27c0*/  LOP3.LUT R58, R58, 0x1c0, RZ, 0xc0, !PT ;  /* 0x000001c03a3a7812 */ /* 0x000fe200078ec0ff */
[C---:B------:R-:W-:Y:S01]  /*27d0*/  IMAD.WIDE.U32 R36, R185.reuse, R56, R16 ;  /* 0x00000038b9247225 */ /* 0x040fe200078e0010 */
[----:B-1----:R-:W-:Y:S02]  /*27e0*/  SHF.L.U64.HI R60, R4, 0x6, R5 ;  /* 0x00000006043c7819 */ /* 0x002fe40000010205 */
[----:B------:R-:W-:Y:S01]  /*27f0*/  SHF.R.U32.HI R54, RZ, 0x3, R58 ;  /* 0x00000003ff367819 */ /* 0x000fe2000001163a */
[----:B------:R-:W-:Y:S01]  /*2800*/  IMAD.WIDE.U32 R30, R185, R4, R188 ;  /* 0x00000004b91e7225 */ /* 0x000fe200078e00bc */
[----:B0-----:R-:W-:-:S03]  /*2810*/  SHF.R.U32.HI R26, RZ, 0x7, R26 ;  /* 0x00000007ff1a7819 */ /* 0x001fc6000001161a */
[----:B------:R-:W-:-:S04]  /*2820*/  IMAD.WIDE.U32 R32, R185, R4, R16 ;  /* 0x00000004b9207225 */ /* 0x000fc800078e0010 */
[----:B------:R-:W-:Y:S02]  /*2830*/  VIADD R55, R16, 0x20 ;  /* 0x0000002010377836 */ /* 0x000fe40000000000 */
[----:B------:R-:W-:Y:S02]  /*2840*/  IMAD.SHL.U32 R61, R6, 0x40, RZ ;  /* 0x00000040063d7824 */ /* 0x000fe400078e00ff */
[----:B------:R-:W-:Y:S02]  /*2850*/  IMAD.SHL.U32 R59, R4, 0x40, RZ ;  /* 0x00000040043b7824 */ /* 0x000fe400078e00ff */
[----:B------:R-:W-:Y:S02]  /*2860*/  VIADD R53, R26, 0x8 ;  /* 0x000000081a357836 */ /* 0x000fe40000000000 */
[----:B------:R-:W-:Y:S02]  /*2870*/  IMAD.SHL.U32 R52, R25, 0x2, RZ ;  /* 0x0000000219347824 */ /* 0x000fe400078e00ff */
[----:B------:R-:W-:Y:S01]  /*2880*/  IMAD.X R39, R10, 0x1, R73, P2 ;  /* 0x000000010a277824 */ /* 0x000fe200010e0649 */
[----:B----4-:R-:W-:-:S02]  /*2890*/  SHF.R.S32.HI R0, RZ, 0x1f, R155 ;  /* 0x0000001fff007819 */ /* 0x010fc4000001149b */
[----:B------:R-:W-:Y:S02]  /*28a0*/  SEL R155, R155, RZ, !P0 ;  /* 0x000000ff9b9b7207 */ /* 0x000fe40004000000 */
[----:B------:R-:W-:-:S03]  /*28b0*/  SEL R0, R0, RZ, !P0 ;  /* 0x000000ff00007207 */ /* 0x000fc60004000000 */
[----:B------:R-:W-:-:S04]  /*28c0*/  IMAD.WIDE.U32 R28, R155, UR4, R28 ;  /* 0x000000049b1c7c25 */ /* 0x000fc8000f8e001c */
[C---:B------:R-:W-:Y:S02]  /*28d0*/  IMAD R8, R0.reuse, UR6, RZ ;  /* 0x0000000600087c24 */ /* 0x040fe4000f8e02ff */
[----:B------:R-:W-:Y:S01]  /*28e0*/  IMAD R0, R0, UR4, RZ ;  /* 0x0000000400007c24 */ /* 0x000fe2000f8e02ff */
[----:B------:R-:W-:Y:S01]  /*28f0*/  ULDC UR4, c[0x0][0x2f4] ;  /* 0x0000bd0000047ab9 */ /* 0x000fe20000000800 */
[C---:B------:R-:W-:Y:S02]  /*2900*/  IMAD R15, R155.reuse, UR7, R8 ;  /* 0x000000079b0f7c24 */ /* 0x040fe4000f8e0208 */
[----:B------:R-:W-:Y:S02]  /*2910*/  IMAD R3, R155, UR5, R0 ;  /* 0x000000059b037c24 */ /* 0x000fe4000f8e0200 */
[----:B------:R-:W-:-:S04]  /*2920*/  IMAD.WIDE.U32 R8, R185, R6, R16 ;  /* 0x00000006b9087225 */ /* 0x000fc800078e0010 */
[----:B------:R-:W-:Y:S01]  /*2930*/  IMAD.IADD R72, R29, 0x1, R3 ;  /* 0x000000011d487824 */ /* 0x000fe200078e0203 */
[----:B------:R-:W-:Y:S01]  /*2940*/  SEL R3, R25, RZ, P1 ;  /* 0x000000ff19037207 */ /* 0x000fe20000800000 */
[----:B------:R-:W-:Y:S01]  /*2950*/  IMAD R0, R73, R4, RZ ;  /* 0x0000000449007224 */ /* 0x000fe200078e02ff */
[----:B------:R-:W-:Y:S01]  /*2960*/  IADD3 R65, P0, R28, R8, RZ ;  /* 0x000000081c417210 */ /* 0x000fe20007f1e0ff */
[----:B------:R-:W-:Y:S01]  /*2970*/  IMAD.WIDE.U32 R20, R155, UR6, R20 ;  /* 0x000000069b147c25 */ /* 0x000fe2000f8e0014 */
[----:B------:R-:W-:Y:S02]  /*2980*/  ISETP.GE.AND P1, PT, R55, UR4, PT ;  /* 0x0000000437007c0c */ /* 0x000fe4000bf26270 */
[----:B------:R-:W-:Y:S01]  /*2990*/  IADD3.X R64, R72, R9, R13, P0, !PT ;  /* 0x0000000948407210 */ /* 0x000fe200007fe40d */
[----:B------:R-:W-:Y:S01]  /*29a0*/  IMAD R11, R185, R5, R0 ;  /* 0x00000005b90b7224 */ /* 0x000fe200078e0200 */
[----:B------:R-:W-:Y:S01]  /*29b0*/  ISETP.GE.AND P0, PT, R16, UR4, PT ;  /* 0x0000000410007c0c */ /* 0x000fe2000bf06270 */
[----:B------:R-:W-:-:S02]  /*29c0*/  IMAD R0, R73, R56, RZ ;  /* 0x0000003849007224 */ /* 0x000fc400078e02ff */
[----:B------:R-:W-:Y:S02]  /*29d0*/  IMAD.IADD R3, R16, 0x1, R3 ;  /* 0x0000000110037824 */ /* 0x000fe400078e0203 */
[----:B------:R-:W-:Y:S02]  /*29e0*/  IMAD R9, R185, R57, R0 ;  /* 0x00000039b9097224 */ /* 0x000fe400078e0200 */
[----:B------:R-:W-:Y:S01]  /*29f0*/  IMAD.IADD R31, R31, 0x1, R11 ;  /* 0x000000011f1f7824 */ /* 0x000fe200078e020b */
[----:B------:R-:W-:Y:S01]  /*2a00*/  SHF.R.S32.HI R0, RZ, 0x1f, R3 ;  /* 0x0000001fff007819 */ /* 0x000fe20000011403 */
[----:B------:R-:W-:Y:S02]  /*2a10*/  IMAD.IADD R35, R35, 0x1, R9 ;  /* 0x0000000123237824 */ /* 0x000fe400078e0209 */
[----:B------:R-:W-:Y:S01]  /*2a20*/  IMAD.IADD R37, R9, 0x1, R37 ;  /* 0x0000000109257824 */ /* 0x000fe200078e0225 */
[----:B------:R-:W-:Y:S01]  /*2a30*/  LEA.HI R63, R0, R3, RZ, 0x3 ;  /* 0x00000003003f7211 */ /* 0x000fe200078f18ff */
[----:B------:R-:W-:Y:S01]  /*2a40*/  IMAD.IADD R33, R11, 0x1, R33 ;  /* 0x000000010b217824 */ /* 0x000fe200078e0221 */
[----:B------:R-:W-:Y:S01]  /*2a50*/  LOP3.LUT R3, R58, 0x18, R16, 0xf8, !PT ;  /* 0x000000183a037812 */ /* 0x000fe200078ef810 */
[----:B-----5:R-:W-:Y:S01]  /*2a60*/  IMAD.WIDE.U32 R30, R2, R4, R30 ;  /* 0x00000004021e7225 */ /* 0x020fe200078e001e */
[----:B------:R-:W-:-:S02]  /*2a70*/  SHF.R.S32.HI R9, RZ, 0x1f, R2 ;  /* 0x0000001fff097819 */ /* 0x000fc40000011402 */
[----:B------:R-:W-:Y:S01]  /*2a80*/  LOP3.LUT R3, R3, R54, RZ, 0x3c, !PT ;  /* 0x0000003603037212 */ /* 0x000fe200078e3cff */
[----:B------:R-:W-:Y:S01]  /*2a90*/  IMAD.WIDE.U32 R32, R2, R4, R32 ;  /* 0x0000000402207225 */ /* 0x000fe200078e0020 */
[----:B------:R-:W-:-:S03]  /*2aa0*/  LOP3.LUT R48, R63, 0xfffffff8, RZ, 0xc0, !PT ;  /* 0xfffffff83f307812 */ /* 0x000fc600078ec0ff */
[----:B------:R-:W-:Y:S01]  /*2ab0*/  IMAD R51, R220, 0x200, R3 ;  /* 0x00000200dc337824 */ /* 0x000fe200078e0203 */
[----:B------:R-:W-:Y:S01]  /*2ac0*/  LOP3.LUT R3, R58, 0x38, R63, 0xf8, !PT ;  /* 0x000000383a037812 */ /* 0x000fe200078ef83f */
[C---:B------:R-:W-:Y:S01]  /*2ad0*/  IMAD R0, R9.reuse, R4, RZ ;  /* 0x0000000409007224 */ /* 0x040fe200078e02ff */
[----:B------:R-:W-:Y:S01]  /*2ae0*/  SHF.R.S32.HI R45, RZ, 0x1f, R48 ;  /* 0x0000001fff2d7819 */ /* 0x000fe20000011430 */
[----:B------:R-:W-:Y:S01]  /*2af0*/  IMAD R9, R9, R56, RZ ;  /* 0x0000003809097224 */ /* 0x000fe200078e02ff */
[----:B------:R-:W-:Y:S01]  /*2b00*/  LOP3.LUT R3, R3, R54, RZ, 0x3c, !PT ;  /* 0x0000003603037212 */ /* 0x000fe200078e3cff */
[C---:B------:R-:W-:Y:S02]  /*2b10*/  IMAD R49, R2.reuse, R5, R0 ;  /* 0x0000000502317224 */ /* 0x040fe400078e0200 */
[----:B------:R-:W-:Y:S01]  /*2b20*/  IMAD R9, R2, R57, R9 ;  /* 0x0000003902097224 */ /* 0x000fe200078e0209 */
[----:B------:R-:W-:Y:S01]  /*2b30*/  SHF.L.U64.HI R57, R56, 0x6, R57 ;  /* 0x0000000638397819 */ /* 0x000fe20000010239 */
[----:B------:R-:W-:-:S04]  /*2b40*/  IMAD.WIDE.U32 R34, R2, R56, R34 ;  /* 0x0000003802227225 */ /* 0x000fc800078e0022 */
[----:B------:R-:W-:-:S04]  /*2b50*/  IMAD.WIDE.U32 R36, R2, R56, R36 ;  /* 0x0000003802247225 */ /* 0x000fc800078e0024 */
[----:B------:R-:W-:Y:S02]  /*2b60*/  IMAD.IADD R50, R31, 0x1, R49 ;  /* 0x000000011f327824 */ /* 0x000fe400078e0231 */
[----:B------:R-:W-:Y:S02]  /*2b70*/  IMAD.SHL.U32 R56, R56, 0x40, RZ ;  /* 0x0000004038387824 */ /* 0x000fe400078e00ff */
[----:B------:R-:W-:Y:S02]  /*2b80*/  IMAD.IADD R49, R49, 0x1, R33 ;  /* 0x0000000131317824 */ /* 0x000fe400078e0221 */
[----:B------:R-:W-:Y:S02]  /*2b90*/  IMAD.IADD R47, R35, 0x1, R9 ;  /* 0x00000001232f7824 */ /* 0x000fe400078e0209 */
[----:B------:R-:W-:Y:S02]  /*2ba0*/  IMAD.IADD R46, R9, 0x1, R37 ;  /* 0x00000001092e7824 */ /* 0x000fe400078e0225 */
[----:B------:R-:W-:-:S02]  /*2bb0*/  IMAD R3, R220, 0x200, R3 ;  /* 0x00000200dc037824 */ /* 0x000fc400078e0203 */
[----:B------:R-:W-:-:S07]  /*2bc0*/  IMAD.IADD R0, R21, 0x1, R15 ;  /* 0x0000000115007824 */ /* 0x000fce00078e020f */
.L_x_3520:
[----:B----4-:R-:W0:Y:S01]  /*2bd0*/  LDC.64 R66, c[0x0][0x2e8] ;  /* 0x0000ba00ff427b82 */ /* 0x010e220000000a00 */
[----:B------:R-:W-:Y:S01]  /*2be0*/  VIADD R41, R41, 0xffffffff ;  /* 0xffffffff29297836 */ /* 0x000fe20000000000 */
[----:B------:R-:W-:Y:S05]  /*2bf0*/  YIELD ;  /* 0x0000000000007946 */ /* 0x000fea0003800000 */
[----:B------:R-:W-:Y:S01]  /*2c00*/  SHF.R.S32.HI R69, RZ, 0x1f, R41 ;  /* 0x0000001fff457819 */ /* 0x000fe20000011429 */
[----:B--2---:R-:W1:Y:S01]  /*2c10*/  LDC R27, c[0x0][0x3f4] ;  /* 0x0000fd00ff1b7b82 */ /* 0x004e620000000800 */
        /* <DEDUP_REMOVED lines=31> */
[----:B------:R-:W-:Y:S01]  /*2e10*/  IMAD.MOV.U32 R6, RZ, RZ, R34 ;  /* 0x000000ffff067224 */ /* 0x000fe200078e0022 */
[----:B------:R-:W-:Y:S01]  /*2e20*/  ULDC.64 UR4, c[0x0][0x3e8] ;  /* 0x0000fa0000047ab9 */ /* 0x000fe20000000a00 */
[----:B------:R-:W-:Y:S01]  /*2e30*/  IMAD.MOV.U32 R7, RZ, RZ, R47 ;  /* 0x000000ffff077224 */ /* 0x000fe200078e002f */
[----:B------:R-:W-:Y:S01]  /*2e40*/  ULDC.64 UR6, c[0x0][0x400] ;  /* 0x0001000000067ab9 */ /* 0x000fe20000000a00 */
[----:B------:R-:W-:Y:S02]  /*2e50*/  IMAD R5, R57, R41, RZ ;  /* 0x0000002939057224 */ /* 0x000fe400078e02ff */
[----:B------:R-:W-:Y:S01]  /*2e60*/  IMAD.WIDE.U32 R8, R41, R56, R6 ;  /* 0x0000003829087225 */ /* 0x000fe200078e0006 */
[----:B------:R-:W-:-:S03]  /*2e70*/  IADD3 R7, P3, R30, R4, RZ ;  /* 0x000000041e077210 */ /* 0x000fc60007f7e0ff */
[----:B------:R-:W-:Y:S01]  /*2e80*/  IMAD R5, R69, R56, R5 ;  /* 0x0000003845057224 */ /* 0x000fe200078e0205 */
[----:B------:R-:W-:Y:S01]  /*2e90*/  LEA R4, P5, R8, UR6, 0x1 ;  /* 0x0000000608047c11 */ /* 0x000fe2000f8a08ff */
[----:B------:R-:W-:Y:S01]  /*2ea0*/  IMAD.X R10, R70, 0x1, R50, P3 ;  /* 0x00000001460a7824 */ /* 0x000fe200018e0632 */
[----:B------:R-:W-:Y:S01]  /*2eb0*/  LEA R6, P3, R7, UR4, 0x1 ;  /* 0x0000000407067c11 */ /* 0x000fe2000f8608ff */
[----:B------:R-:W-:-:S03]  /*2ec0*/  IMAD.IADD R5, R9, 0x1, R5 ;  /* 0x0000000109057824 */ /* 0x000fc600078e0205 */
[----:B------:R-:W-:Y:S02]  /*2ed0*/  LEA.HI.X R7, R7, UR5, R10, 0x1, P3 ;  /* 0x0000000507077c11 */ /* 0x000fe400098f0c0a */
[----:B------:R-:W-:Y:S02]  /*2ee0*/  CS2R R10, SRZ ;  /* 0x00000000000a7805 */ /* 0x000fe4000001ff00 */
[----:B------:R-:W-:Y:S02]  /*2ef0*/  LEA.HI.X R5, R8, UR7, R5, 0x1, P5 ;  /* 0x0000000708057c11 */ /* 0x000fe4000a8f0c05 */
[----:B------:R-:W-:Y:S02]  /*2f00*/  CS2R R8, SRZ ;  /* 0x0000000000087805 */ /* 0x000fe4000001ff00 */
[-C--:B------:R-:W-:Y:S02]  /*2f10*/  ISETP.GE.AND P5, PT, R188, R27.reuse, PT ;  /* 0x0000001bbc00720c */ /* 0x080fe40003fa6270 */
[----:B------:R-:W-:-:S11]  /*2f20*/  ISETP.GE.AND P3, PT, R217, R27, PT ;  /* 0x0000001bd900720c */ /* 0x000fd60003f66270 */
[----:B------:R0:W5:Y:S04]  /*2f30*/  @!P5 LDG.E.64 R14, desc[UR50][R6.64] ;  /* 0x00000032060ed981 */ /* 0x000168000c1e1b00 */
[----:B------:R0:W5:Y:S04]  /*2f40*/  @!P3 LDG.E.64 R8, desc[UR50][R6.64+0x20] ;  /* 0x000020320608b981 */ /* 0x000168000c1e1b00 */
[----:B------:R0:W5:Y:S04]  /*2f50*/  @!P5 LDG.E.64 R24, desc[UR50][R4.64] ;  /* 0x000000320418d981 */ /* 0x000168000c1e1b00 */
[----:B------:R0:W5:Y:S02]  /*2f60*/  @!P3 LDG.E.64 R10, desc[UR50][R4.64+0x20] ;  /* 0x00002032040ab981 */ /* 0x000164000c1e1b00 */
.L_x_3495:
[----:B------:R-:W-:Y:S05]  /*2f70*/  BSYNC B1 ;  /* 0x0000000000017941 */ /* 0x000fea0003800000 */
.L_x_3494:
        /* <DEDUP_REMOVED lines=16> */
[----:B------:R-:W-:Y:S02]  /*3080*/  PRMT R85, R85, 0x5410, R4 ;  /* 0x0000541055557816 */ /* 0x000fe40000000004 */
[----:B------:R-:W-:Y:S01]  /*3090*/  PRMT R67, R7, 0x7610, R67 ;  /* 0x0000761007437816 */ /* 0x000fe20000000043 */
[----:B------:R-:W-:Y:S06]  /*30a0*/  @!P3 BRA `(.L_x_3496) ;  /* 0x000000000004b947 */ /* 0x000fec0003800000 */
[----:B------:R-:W-:Y:S01]  /*30b0*/  BPT.TRAP 0x1 ;  /* 0x000000040000795c */ /* 0x000fe20000300000 */
.L_x_3496:
[----:B------:R-:W-:Y:S01]  /*30c0*/  IMAD R75, R186, 0x8, R18 ;  /* 0x00000008ba4b7824 */ /* 0x000fe200078e0212 */
[----:B------:R-:W-:Y:S01]  /*30d0*/  SHF.L.U32 R78, R190, 0x1f, RZ ;  /* 0x0000001fbe4e7819 */ /* 0x000fe200000006ff */
[----:B------:R-:W-:Y:S03]  /*30e0*/  BSSY B1, `(.L_x_3497) ;  /* 0x0000003000017945 */ /* 0x000fe60003800000 */
[----:B------:R-:W0:Y:S02]  /*30f0*/  SYNCS.PHASECHK.TRANS64.TRYWAIT P5, [R75+URZ+0x38890], R78 ;  /* 0x0388904e4b0075a7 */ /* 0x000e2400080a017f */
[----:B0-----:R-:W-:Y:S05]  /*3100*/  @!P5 BRA `(.L_x_3498) ;  /* 0x0000026c00d0d947 */ /* 0x001fea0003800000 */
.L_x_3893:
[----:B------:R-:W-:Y:S05]  /*3110*/  BSYNC B1 ;  /* 0x0000000000017941 */ /* 0x000fea0003800000 */
.L_x_3497:
        /* <DEDUP_REMOVED lines=53> */
.L_x_3503:
[----:B------:R-:W-:Y:S05]  /*3470*/  BSYNC B2 ;  /* 0x0000000000027941 */ /* 0x000fea0003800000 */
.L_x_3502:
[----:B--2---:R1:W-:Y:S02]  /*3480*/  STG.E.128 desc[UR50][R12.64], R4 ;  /* 0x000000040c007986 */ /* 0x0043e4000c101d32 */
.L_x_3501:
[----:B------:R-:W-:Y:S05]  /*3490*/  BSYNC B1 ;  /* 0x0000000000017941 */ /* 0x000fea0003800000 */
.L_x_3500:
        /* <DEDUP_REMOVED lines=56> */
.L_x_3505:
[----:B------:R-:W-:Y:S05]  /*3820*/  BSYNC B1 ;  /* 0x0000000000017941 */ /* 0x000fea0003800000 */
.L_x_3504:
[----:B-1----:R1:W-:Y:S01]  /*3830*/  STG.E.128 desc[UR50][R12.64+0x40], R4 ;  /* 0x000040040c007986 */ /* 0x0023e2000c101d32 */
[----:B------:R-:W-:Y:S05]  /*3840*/  BRA `(.L_x_3499) ;  /* 0x0000000c00407947 */ /* 0x000fea0003800000 */
.L_x_3493:
        /* <DEDUP_REMOVED lines=28> */
[----:B------:R-:W-:Y:S01]  /*3a10*/  IMAD.MOV.U32 R69, RZ, RZ, R5 ;  /* 0x000000ffff457224 */ /* 0x000fe200078e0005 */
[----:B------:R-:W-:Y:S01]  /*3a20*/  PRMT R92, R24, 0x7610, R92 ;  /* 0x00007610185c7816 */ /* 0x000fe2000000005c */
[----:B------:R-:W-:-:S03]  /*3a30*/  IMAD.MOV.U32 R68, RZ, RZ, R4 ;  /* 0x000000ffff447224 */ /* 0x000fc600078e0004 */
[----:B------:R-:W-:Y:S02]  /*3a40*/  PRMT R93, R69, 0x5410, R27 ;  /* 0x00005410455d7816 */ /* 0x000fe4000000001b */
[----:B------:R-:W-:Y:S01]  /*3a50*/  PRMT R89, R89, 0x5410, R68 ;  /* 0x0000541059597816 */ /* 0x000fe20000000044 */
[----:B---3--:R-:W-:Y:S02]  /*3a60*/  IMAD.MOV.U32 R12, RZ, RZ, R10 ;  /* 0x000000ffff0c7224 */ /* 0x008fe400078e000a */
[----:B------:R-:W-:Y:S02]  /*3a70*/  IMAD.MOV.U32 R13, RZ, RZ, R11 ;  /* 0x000000ffff0d7224 */ /* 0x000fe400078e000b */
[----:B------:R-:W-:Y:S02]  /*3a80*/  IMAD.MOV.U32 R24, RZ, RZ, R8 ;  /* 0x000000ffff187224 */ /* 0x000fe400078e0008 */
[----:B------:R-:W-:Y:S01]  /*3a90*/  IMAD.MOV.U32 R27, RZ, RZ, R9 ;  /* 0x000000ffff1b7224 */ /* 0x000fe200078e0009 */
[----:B------:R-:W-:-:S02]  /*3aa0*/  PRMT R88, R13, 0x5410, R12 ;  /* 0x000054100d587816 */ /* 0x000fc4000000000c */
[----:B------:R-:W-:Y:S02]  /*3ab0*/  PRMT R92, R92, 0x5410, R24 ;  /* 0x000054105c5c7816 */ /* 0x000fe40000000018 */
[----:B------:R-:W-:Y:S01]  /*3ac0*/  PRMT R89, R27, 0x7610, R89 ;  /* 0x000076101b597816 */ /* 0x000fe20000000059 */
[----:B------:R-:W-:Y:S06]  /*3ad0*/  @!P3 BRA `(.L_x_3506) ;  /* 0x000000000004b947 */ /* 0x000fec0003800000 */
[----:B------:R-:W-:Y:S01]  /*3ae0*/  BPT.TRAP 0x1 ;  /* 0x000000040000795c */ /* 0x000fe20000300000 */
.L_x_3506:
[----:B------:R-:W-:Y:S01]  /*3af0*/  IMAD R75, R186, 0x8, R18 ;  /* 0x00000008ba4b7824 */ /* 0x000fe200078e0212 */
[----:B------:R-:W-:Y:S01]  /*3b00*/  SHF.L.U32 R78, R190, 0x1f, RZ ;  /* 0x0000001fbe4e7819 */ /* 0x000fe200000006ff */
[----:B------:R-:W-:Y:S03]  /*3b10*/  BSSY B1, `(.L_x_3507) ;  /* 0x0000003000017945 */ /* 0x000fe60003800000 */
[----:B------:R-:W0:Y:S02]  /*3b20*/  SYNCS.PHASECHK.TRANS64.TRYWAIT P5, [R75+URZ+0x38890], R78 ;  /* 0x0388904e4b0075a7 */ /* 0x000e2400080a017f */
[----:B0-----:R-:W-:Y:S05]  /*3b30*/  @!P5 BRA `(.L_x_3508) ;  /* 0x000002640058d947 */ /* 0x001fea0003800000 */
.L_x_3894:
[----:B------:R-:W-:Y:S05]  /*3b40*/  BSYNC B1 ;  /* 0x0000000000017941 */ /* 0x000fea0003800000 */
.L_x_3507:
        /* <DEDUP_REMOVED lines=33> */
[----:B------:R-:W-:Y:S01]  /*3d60*/  SHF.R.U32.HI R83, RZ, 0x10, R5 ;  /* 0x00000010ff537819 */ /* 0x000fe20000011605 */
[----:B--2---:R-:W-:Y:S01]  /*3d70*/  IMAD.U32 R80, R25, 0x10000, RZ ;  /* 0x0001000019507824 */ /* 0x004fe200078e00ff */
[----:B------:R-:W-:Y:S02]  /*3d80*/  SHF.R.U32.HI R87, RZ, 0x10, R9 ;  /* 0x00000010ff577819 */ /* 0x000fe40000011609 */
[----:B------:R-:W-:Y:S01]  /*3d90*/  SHF.R.U64 R82, R4, 0x10, R5 ;  /* 0x0000001004527819 */ /* 0x000fe20000001205 */
[----:B------:R-:W-:Y:S01]  /*3da0*/  IMAD.U32 R5, R26, 0x10000, RZ ;  /* 0x000100001a057824 */ /* 0x000fe200078e00ff */
[----:B------:R-:W-:Y:S01]  /*3db0*/  SHF.R.U64 R85, R6, 0x10, R7 ;  /* 0x0000001006557819 */ /* 0x000fe20000001207 */
[----:B-1----:R-:W-:Y:S01]  /*3dc0*/  IMAD.U32 R6, R12, 0x10000, RZ ;  /* 0x000100000c067824 */ /* 0x002fe200078e00ff */
[----:B------:R-:W-:Y:S01]  /*3dd0*/  PRMT R83, R93, 0x5410, R83 ;  /* 0x000054105d537816 */ /* 0x000fe20000000053 */
[----:B------:R-:W-:Y:S01]  /*3de0*/  IMAD.U32 R4, R14, 0x10000, RZ ;  /* 0x000100000e047824 */ /* 0x000fe200078e00ff */
[----:B------:R-:W-:-:S02]  /*3df0*/  PRMT R87, R89, 0x5410, R87 ;  /* 0x0000541059577816 */ /* 0x000fc40000000057 */
[----:B------:R-:W-:Y:S02]  /*3e00*/  SHF.R.U32.HI R84, RZ, 0x10, R7 ;  /* 0x00000010ff547819 */ /* 0x000fe40000011607 */
[--C-:B------:R-:W-:Y:S01]  /*3e10*/  SHF.R.U64 R90, R10, 0x10, R11.reuse ;  /* 0x000000100a5a7819 */ /* 0x100fe2000000120b */
[----:B------:R-:W-:Y:S01]  /*3e20*/  IMAD.U32 R10, R13, 0x10000, RZ ;  /* 0x000100000d0a7824 */ /* 0x000fe200078e00ff */
[----:B------:R-:W-:Y:S02]  /*3e30*/  SHF.R.U32.HI R91, RZ, 0x10, R11 ;  /* 0x00000010ff5b7819 */ /* 0x000fe4000001160b */
[----:B------:R-:W-:Y:S01]  /*3e40*/  PRMT R82, R89, 0x5432, R82 ;  /* 0x0000543259527816 */ /* 0x000fe20000000052 */
[----:B------:R-:W-:Y:S01]  /*3e50*/  IMAD.U32 R89, R87, 0x10000, RZ ;  /* 0x0001000057597824 */ /* 0x000fe200078e00ff */
[----:B------:R-:W-:Y:S01]  /*3e60*/  PRMT R7, R92, 0x5410, R85 ;  /* 0x000054105c077816 */ /* 0x000fe20000000055 */
[----:B------:R-:W-:Y:S01]  /*3e70*/  IMAD.U32 R85, R83, 0x10000, RZ ;  /* 0x0001000053557824 */ /* 0x000fe200078e00ff */
[----:B------:R-:W-:-:S02]  /*3e80*/  PRMT R90, R88, 0x5432, R90 ;  /* 0x00005432585a7816 */ /* 0x000fc4000000005a */
[----:B------:R-:W-:Y:S02]  /*3e90*/  PRMT R91, R88, 0x5410, R91 ;  /* 0x00005410585b7816 */ /* 0x000fe4000000005b */
[----:B------:R-:W-:Y:S01]  /*3ea0*/  SHF.R.U64 R86, R8, 0x10, R9 ;  /* 0x0000001008567819 */ /* 0x000fe20000001209 */
[----:B------:R-:W-:Y:S01]  /*3eb0*/  IMAD.U32 R8, R24, 0x10000, RZ ;  /* 0x0001000018087824 */ /* 0x000fe200078e00ff */
[----:B------:R-:W-:Y:S02]  /*3ec0*/  LOP3.LUT R25, R25, 0xffff0000, RZ, 0xc0, !PT ;  /* 0xffff000019197812 */ /* 0x000fe400078ec0ff */
[----:B------:R-:W-:Y:S01]  /*3ed0*/  PRMT R84, R93, 0x5432, R84 ;  /* 0x000054325d547816 */ /* 0x000fe20000000054 */
[C---:B------:R-:W-:Y:S01]  /*3ee0*/  FMUL.FTZ R93, R80.reuse, R89 ;  /* 0x00000059505d7220 */ /* 0x040fe20000410000 */
[----:B------:R-:W-:Y:S01]  /*3ef0*/  LOP3.LUT R88, R87, 0xffff0000, RZ, 0xc0, !PT ;  /* 0xffff000057587812 */ /* 0x000fe200078ec0ff */
[-C--:B------:R-:W-:Y:S01]  /*3f00*/  FMUL.FTZ R87, R80, R85.reuse ;  /* 0x0000005550577220 */ /* 0x080fe20000410000 */
[----:B------:R-:W-:Y:S01]  /*3f10*/  LOP3.LUT R11, R13, 0xffff0000, RZ, 0xc0, !PT ;  /* 0xffff00000d0b7812 */ /* 0x000fe200078ec0ff */
[C---:B------:R-:W-:Y:S01]  /*3f20*/  IMAD.U32 R13, R15.reuse, 0x10000, RZ ;  /* 0x000100000f0d7824 */ /* 0x040fe200078e00ff */
[----:B------:R-:W-:Y:S01]  /*3f30*/  LOP3.LUT R9, R15, 0xffff0000, RZ, 0xc0, !PT ;  /* 0xffff00000f097812 */ /* 0x000fe200078ec0ff */
[----:B------:R-:W-:Y:S01]  /*3f40*/  IMAD.U32 R15, R27, 0x10000, RZ ;  /* 0x000100001b0f7824 */ /* 0x000fe200078e00ff */
[----:B------:R-:W-:Y:S01]  /*3f50*/  PRMT R86, R92, 0x5432, R86 ;  /* 0x000054325c567816 */ /* 0x000fe20000000056 */
[----:B------:R-:W-:Y:S01]  /*3f60*/  FFMA.FTZ R93, R10, R85, -R93 ;  /* 0x000000550a5d7223 */ /* 0x000fe2000001085d */
[----:B------:R-:W-:Y:S01]  /*3f70*/  LOP3.LUT R80, R83, 0xffff0000, RZ, 0xc0, !PT ;  /* 0xffff000053507812 */ /* 0x000fe200078ec0ff */
[----:B------:R-:W-:-:S02]  /*3f80*/  IMAD.U32 R92, R91, 0x10000, RZ ;  /* 0x000100005b5c7824 */ /* 0x000fc400078e00ff */
[C---:B------:R-:W-:Y:S01]  /*3f90*/  FMUL.FTZ R94, R25.reuse, R88 ;  /* 0x00000058195e7220 */ /* 0x040fe20000410000 */
[----:B------:R-:W-:Y:S01]  /*3fa0*/  FFMA.FTZ R87, R10, R89, R87 ;  /* 0x000000590a577223 */ /* 0x000fe20000010057 */
[C---:B------:R-:W-:Y:S02]  /*3fb0*/  IMAD.U32 R10, R84.reuse, 0x10000, RZ ;  /* 0x00010000540a7824 */ /* 0x040fe400078e00ff */
[-C--:B------:R-:W-:Y:S01]  /*3fc0*/  FMUL.FTZ R96, R25, R80.reuse ;  /* 0x0000005019607220 */ /* 0x080fe20000410000 */
[----:B------:R-:W-:Y:S01]  /*3fd0*/  FFMA.FTZ R94, R11, R80, -R94 ;  /* 0x000000500b5e7223 */ /* 0x000fe2000001085e */
[----:B------:R-:W-:Y:S01]  /*3fe0*/  FMUL.FTZ R98, R15, R92 ;  /* 0x0000005c0f627220 */ /* 0x000fe20000410000 */
[----:B------:R-:W-:Y:S01]  /*3ff0*/  LOP3.LUT R27, R27, 0xffff0000, RZ, 0xc0, !PT ;  /* 0xffff00001b1b7812 */ /* 0x000fe200078ec0ff */
[----:B------:R-:W-:Y:S01]  /*4000*/  FMUL.FTZ R15, R15, R10 ;  /* 0x0000000a0f0f7220 */ /* 0x000fe20000410000 */
[----:B------:R-:W-:Y:S01]  /*4010*/  LOP3.LUT R80, R91, 0xffff0000, RZ, 0xc0, !PT ;  /* 0xffff00005b507812 */ /* 0x000fe200078ec0ff */
[----:B------:R-:W-:Y:S01]  /*4020*/  FFMA.FTZ R96, R11, R88, R96 ;  /* 0x000000580b607223 */ /* 0x000fe20000010060 */
[----:B------:R-:W-:Y:S01]  /*4030*/  LOP3.LUT R84, R84, 0xffff0000, RZ, 0xc0, !PT ;  /* 0xffff000054547812 */ /* 0x000fe200078ec0ff */
[C---:B------:R-:W-:Y:S01]  /*4040*/  FFMA.FTZ R98, R13.reuse, R10, -R98 ;  /* 0x0000000a0d627223 */ /* 0x040fe20000010862 */
[----:B------:R-:W-:Y:S01]  /*4050*/  FFMA.FTZ R92, R13, R92, R15 ;  /* 0x0000005c0d5c7223 */ /* 0x000fe2000001000f */
[----:B------:R-:W-:Y:S01]  /*4060*/  LOP3.LUT R24, R24, 0xffff0000, RZ, 0xc0, !PT ;  /* 0xffff000018187812 */ /* 0x000fe200078ec0ff */
[----:B------:R-:W-:Y:S01]  /*4070*/  FMUL.FTZ R10, R27, R80 ;  /* 0x000000501b0a7220 */ /* 0x000fe20000410000 */
[----:B------:R-:W-:-:S02]  /*4080*/  IMAD.U32 R15, R86, 0x10000, RZ ;  /* 0x00010000560f7824 */ /* 0x000fc400078e00ff */
[-C--:B------:R-:W-:Y:S01]  /*4090*/  FMUL.FTZ R88, R27, R84.reuse ;  /* 0x000000541b587220 */ /* 0x080fe20000410000 */
[----:B------:R-:W-:Y:S01]  /*40a0*/  LOP3.LUT R25, R86, 0xffff0000, RZ, 0xc0, !PT ;  /* 0xffff000056197812 */ /* 0x000fe200078ec0ff */
[----:B------:R-:W-:Y:S01]  /*40b0*/  IMAD.U32 R11, R82, 0x10000, RZ ;  /* 0x00010000520b7824 */ /* 0x000fe200078e00ff */
[----:B------:R-:W-:Y:S01]  /*40c0*/  LOP3.LUT R12, R12, 0xffff0000, RZ, 0xc0, !PT ;  /* 0xffff00000c0c7812 */ /* 0x000fe200078ec0ff */
[C---:B------:R-:W-:Y:S01]  /*40d0*/  FFMA.FTZ R83, R9.reuse, R84, -R10 ;  /* 0x0000005409537223 */ /* 0x040fe2000001080a */
[----:B------:R-:W-:Y:S01]  /*40e0*/  LOP3.LUT R13, R82, 0xffff0000, RZ, 0xc0, !PT ;  /* 0xffff0000520d7812 */ /* 0x000fe200078ec0ff */
[C---:B------:R-:W-:Y:S01]  /*40f0*/  FMUL.FTZ R27, R8.reuse, R15 ;  /* 0x0000000f081b7220 */ /* 0x040fe20000410000 */
[----:B------:R-:W-:Y:S01]  /*4100*/  FFMA.FTZ R85, R9, R80, R88 ;  /* 0x0000005009557223 */ /* 0x000fe20000010058 */
[----:B------:R-:W-:Y:S01]  /*4110*/  FMUL.FTZ R8, R8, R11 ;  /* 0x0000000b08087220 */ /* 0x000fe20000410000 */
[----:B------:R-:W-:Y:S01]  /*4120*/  FMUL.FTZ R9, R24, R25 ;  /* 0x0000001918097220 */ /* 0x000fe20000410000 */
[----:B------:R-:W-:Y:S01]  /*4130*/  FFMA.FTZ R27, R6, R11, -R27 ;  /* 0x0000000b061b7223 */ /* 0x000fe2000001081b */
[----:B------:R-:W-:Y:S01]  /*4140*/  FMUL.FTZ R11, R24, R13 ;  /* 0x0000000d180b7220 */ /* 0x000fe20000410000 */
[----:B------:R-:W-:Y:S01]  /*4150*/  FFMA.FTZ R15, R6, R15, R8 ;  /* 0x0000000f060f7223 */ /* 0x000fe20000010008 */
[----:B------:R-:W-:Y:S01]  /*4160*/  FFMA.FTZ R10, R12, R13, -R9 ;  /* 0x0000000d0c0a7223 */ /* 0x000fe20000010809 */
[----:B------:R-:W-:Y:S01]  /*4170*/  LOP3.LUT R26, R26, 0xffff0000, RZ, 0xc0, !PT ;  /* 0xffff00001a1a7812 */ /* 0x000fe200078ec0ff */
[C---:B------:R-:W-:Y:S01]  /*4180*/  IMAD.U32 R8, R90.reuse, 0x10000, RZ ;  /* 0x000100005a087824 */ /* 0x040fe200078e00ff */
[----:B------:R-:W-:Y:S01]  /*4190*/  LOP3.LUT R9, R90, 0xffff0000, RZ, 0xc0, !PT ;  /* 0xffff00005a097812 */ /* 0x000fe200078ec0ff */
[C---:B------:R-:W-:Y:S01]  /*41a0*/  IMAD.U32 R6, R7.reuse, 0x10000, RZ ;  /* 0x0001000007067824 */ /* 0x040fe200078e00ff */
[----:B------:R-:W-:Y:S01]  /*41b0*/  LOP3.LUT R7, R7, 0xffff0000, RZ, 0xc0, !PT ;  /* 0xffff000007077812 */ /* 0x000fe200078ec0ff */
[----:B------:R-:W-:Y:S01]  /*41c0*/  FFMA.FTZ R12, R12, R25, R11 ;  /* 0x000000190c0c7223 */ /* 0x000fe2000001000b */
[C---:B------:R-:W-:Y:S01]  /*41d0*/  FMUL.FTZ R11, R5.reuse, R8 ;  /* 0x00000008050b7220 */ /* 0x040fe20000410000 */
[----:B------:R-:W-:Y:S01]  /*41e0*/  LOP3.LUT R14, R14, 0xffff0000, RZ, 0xc0, !PT ;  /* 0xffff00000e0e7812 */ /* 0x000fe200078ec0ff */
        /* <DEDUP_REMOVED lines=16> */
[----:B------:R-:W-:-:S02]  /*42f0*/  F2FP.BF16.F32.PACK_AB R14, R4, R11 ;  /* 0x0000000b040e723e */ /* 0x000fc400000010ff */
[----:B------:R-:W-:-:S07]  /*4300*/  F2FP.BF16.F32.PACK_AB R26, R26, R5 ;  /* 0x000000051a1a723e */ /* 0x000fce00000010ff */
.L_x_3510:
[----:B------:R-:W-:Y:S05]  /*4310*/  BSYNC B1 ;  /* 0x0000000000017941 */ /* 0x000fea0003800000 */
.L_x_3509:
        /* <DEDUP_REMOVED lines=10> */
.L_x_3492:
[----:B------:R-:W-:-:S06]  /*43c0*/  UISETP.NE.AND UP0, UPT, UR47, 0x3, UPT ;  /* 0x000000032f00788c */ /* 0x000fcc000bf05270 */
[----:B------:R-:W-:-:S13]  /*43d0*/  PLOP3.LUT P3, PT, PT, PT, UP0, 0x80, 0x0 ;  /* 0x000000000000781c */ /* 0x000fda0003f6f008 */
[----:B------:R-:W-:Y:S05]  /*43e0*/  @!P3 BRA `(.L_x_3511) ;  /* 0x000000000004b947 */ /* 0x000fea0003800000 */
[----:B------:R-:W-:Y:S01]  /*43f0*/  BPT.TRAP 0x1 ;  /* 0x000000040000795c */ /* 0x000fe20000300000 */
.L_x_3511:
        /* <DEDUP_REMOVED lines=8> */
.L_x_3895:
[----:B------:R-:W-:Y:S05]  /*4480*/  BSYNC B1 ;  /* 0x0000000000017941 */ /* 0x000fea0003800000 */
.L_x_3512:
        /* <DEDUP_REMOVED lines=12> */
.L_x_3499:
[----:B------:R-:W-:Y:S05]  /*4550*/  BSYNC B0 ;  /* 0x0000000000007941 */ /* 0x000fea0003800000 */
.L_x_3491:
        /* <DEDUP_REMOVED lines=17> */
.L_x_3515:
[----:B------:R-:W-:Y:S05]  /*4670*/  BSYNC B0 ;  /* 0x0000000000007941 */ /* 0x000fea0003800000 */
.L_x_3514:
[----:B------:R-:W5:Y:S01]  /*4680*/  SYNCS.PHASECHK.TRANS64.TRYWAIT P5, [R75+URZ+0x388b0], R78 ;  /* 0x0388b04e4b0075a7 */ /* 0x000f6200080a017f */
[----:B------:R-:W-:Y:S01]  /*4690*/  BSSY B0, `(.L_x_3516) ;  /* 0x0000003000007945 */ /* 0x000fe20003800000 */
[----:B------:R-:W-:-:S03]  /*46a0*/  ISETP.GE.AND P3, PT, R185, R76, PT ;  /* 0x0000004cb900720c */ /* 0x000fc60003f66270 */
[----:B-----5:R-:W-:Y:S10]  /*46b0*/  @!P5 BRA `(.L_x_3517) ;  /* 0x0000025800a0d947 */ /* 0x020ff40003800000 */
.L_x_3896:
[----:B------:R-:W-:Y:S05]  /*46c0*/  BSYNC B0 ;  /* 0x0000000000007941 */ /* 0x000fea0003800000 */
.L_x_3516:
        /* <DEDUP_REMOVED lines=82> */
.L_x_3519:
[----:B------:R-:W-:Y:S05]  /*4bf0*/  BSYNC B0 ;  /* 0x0000000000007941 */ /* 0x000fea0003800000 */
.L_x_3518:
        /* <DEDUP_REMOVED lines=17> */
.L_x_3486:
[----:B------:R-:W-:Y:S04]  /*4d10*/  BSSY B0, `(.L_x_3521) ;  /* 0x0000004000007945 */ /* 0x000fe80003800000 */
[----:B------:R-:W-:Y:S05]  /*4d20*/  @P3 BRA `(.L_x_3522) ;  /* 0x0000000000083947 */ /* 0x000fea0003800000 */
[----:B------:R-:W0:Y:S02]  /*4d30*/  FENCE.VIEW.ASYNC.G ;  /* 0x00000000000073c6 */ /* 0x000e240000000100 */
[----:B0-----:R-:W-:Y:S06]  /*4d40*/  BAR.ARV 0xc, 0x180 ;  /* 0x0306000000007b1d */ /* 0x001fec0000002000 */
.L_x_3522:
[----:B------:R-:W-:Y:S05]  /*4d50*/  BSYNC B0 ;  /* 0x0000000000007941 */ /* 0x000fea0003800000 */
.L_x_3521:
[----:B------:R-:W-:Y:S01]  /*4d60*/  UISETP.NE.AND UP0, UPT, UR37, 0x1, UPT ;  /* 0x000000012500788c */ /* 0x000fe2000bf05270 */
[----:B------:R-:W-:Y:S05]  /*4d70*/  BSSY B7, `(.L_x_3523) ;  /* 0x0001553000077945 */ /* 0x000fea0003800000 */
[----:B------:R-:W-:-:S13]  /*4d80*/  PLOP3.LUT P0, PT, PT, PT, UP0, 0x80, 0x0 ;  /* 0x000000000000781c */ /* 0x000fda0003f0f008 */
[----:B------:R-:W-:Y:S05]  /*4d90*/  @!P0 BRA `(.L_x_3524) ;  /* 0x0000002000ec8947 */ /* 0x000fea0003800000 */
[----:B------:R-:W0:Y:S01]  /*4da0*/  LDC R0, c[0x0][0x448] ;  /* 0x00011200ff007b82 */ /* 0x000e220000000800 */
[----:B------:R-:W-:-:S07]  /*4db0*/  VIADD R5, R195, 0x3f ;  /* 0x0000003fc3057836 */ /* 0x000fce0000000000 */
[----:B-----5:R-:W1:Y:S01]  /*4dc0*/  LDC.64 R2, c[0x0][0xad8] ;  /* 0x0002b600ff027b82 */ /* 0x020e620000000a00 */
[----:B0-----:R-:W-:Y:S02]  /*4dd0*/  ISETP.NE.AND P1, PT, R0, 0x1, PT ;  /* 0x000000010000780c */ /* 0x001fe40003f25270 */
        /* <DEDUP_REMOVED lines=19> */
.L_x_3527:
[----:B------:R-:W-:-:S13]  /*4f10*/  ISETP.NE.AND P0, PT, R3, 0x1, PT ;  /* 0x000000010300780c */ /* 0x000fda0003f05270 */
[----:B------:R-:W0:Y:S02]  /*4f20*/  @P0 LDC.64 R4, c[0x0][0xae0] ;  /* 0x0002b800ff040b82 */ /* 0x000e240000000a00 */
[----:B0-----:R-:W-:-:S05]  /*4f30*/  @P0 IMAD.HI.U32 R4, R0, R4, RZ ;  /* 0x0000000400040227 */ /* 0x001fca00078e00ff */
[----:B------:R-:W-:-:S07]  /*4f40*/  @P0 SHF.R.U32.HI R0, RZ, R5, R4 ;  /* 0x00000005ff000219 */ /* 0x000fce0000011604 */
.L_x_3528:
[----:B------:R-:W-:Y:S05]  /*4f50*/  BSYNC B0 ;  /* 0x0000000000007941 */ /* 0x000fea0003800000 */
.L_x_3526:
[----:B------:R-:W-:-:S05]  /*4f60*/  IMAD R5, R0, R3, R3 ;  /* 0x0000000300057224 */ /* 0x000fca00078e0203 */
[----:B------:R-:W-:-:S07]  /*4f70*/  VIMNMX R2, R2, R5, PT ;  /* 0x0000000502027248 */ /* 0x000fce0003fe0100 */
.L_x_3525:
        /* <DEDUP_REMOVED lines=24> */
.L_x_3531:
[----:B------:R-:W-:-:S13]  /*5100*/  ISETP.NE.AND P0, PT, R3, 0x1, PT ;  /* 0x000000010300780c */ /* 0x000fda0003f05270 */
[----:B------:R-:W0:Y:S02]  /*5110*/  @P0 LDC.64 R4, c[0x0][0xae0] ;  /* 0x0002b800ff040b82 */ /* 0x000e240000000a00 */
[----:B0-----:R-:W-:-:S05]  /*5120*/  @P0 IMAD.HI.U32 R2, R152, R4, RZ ;  /* 0x0000000498020227 */ /* 0x001fca00078e00ff */
[----:B------:R-:W-:-:S07]  /*5130*/  @P0 SHF.R.U32.HI R152, RZ, R5, R2 ;  /* 0x00000005ff980219 */ /* 0x000fce0000011602 */
.L_x_3532:
[----:B------:R-:W-:Y:S05]  /*5140*/  BSYNC B0 ;  /* 0x0000000000007941 */ /* 0x000fea0003800000 */
.L_x_3530:
[----:B------:R-:W-:-:S05]  /*5150*/  IMAD R3, R152, R3, RZ ;  /* 0x0000000398037224 */ /* 0x000fca00078e02ff */
[----:B------:R-:W-:-:S07]  /*5160*/  VIMNMX R0, R0, R3, !PT ;  /* 0x0000000300007248 */ /* 0x000fce0007fe0100 */
.L_x_3529:
[----:B------:R-:W-:Y:S01]  /*5170*/  SHF.R.S32.HI R3, RZ, 0x1f, R0 ;  /* 0x0000001fff037819 */ /* 0x000fe20000011400 */
[----:B------:R-:W-:Y:S03]  /*5180*/  BSSY B0, `(.L_x_3533) ;  /* 0x0000025000007945 */ /* 0x000fe60003800000 */
[----:B------:R-:W-:-:S04]  /*5190*/  LEA.HI R3, R3, R0, RZ, 0x6 ;  /* 0x0000000003037211 */ /* 0x000fc800078f30ff */
        /* <DEDUP_REMOVED lines=35> */
.L_x_3534:
[----:B------:R-:W-:Y:S05]  /*53d0*/  BSYNC B0 ;  /* 0x0000000000007941 */ /* 0x000fea0003800000 */
.L_x_3533:
[-C--:B------:R-:W-:Y:S01]  /*53e0*/  IMAD R0, R230, R3.reuse, R6 ;  /* 0x00000003e6007224 */ /* 0x080fe200078e0206 */
[----:B------:R-:W-:Y:S02]  /*53f0*/  PLOP3.LUT P0, PT, PT, PT, PT, 0x80, 0x0 ;  /* 0x000000000000781c */ /* 0x000fe40003f0f070 */
[----:B---3--:R-:W-:Y:S02]  /*5400*/  CS2R R12, SRZ ;  /* 0x00000000000c7805 */ /* 0x008fe4000001ff00 */
        /* <DEDUP_REMOVED lines=64> */
[----:B--2---:R-:W-:Y:S02]  /*5810*/  CS2R R26, SRZ ;  /* 0x00000000001a7805 */ /* 0x004fe4000001ff00 */
        /* <DEDUP_REMOVED lines=23> */
[----:B------:R-:W-:-:S05]  /*5990*/  LOP3.LUT R4, R4, 0x1fffe, RZ, 0xc0, !PT ;  /* 0x0001fffe04047812 */ /* 0x000fca00078ec0ff */
[----:B------:R-:W-:Y:S02]  /*59a0*/  IMAD.IADD R3, R3, 0x1, -R4 ;  /* 0x0000000103037824 */ /* 0x000fe400078e0a04 */
[----:B------:R-:W-:Y:S02]  /*59b0*/  VIADD R4, R18, 0x36400 ;  /* 0x0003640012047836 */ /* 0x000fe40000000000 */
[----:B------:R-:W-:-:S03]  /*59c0*/  IMAD R3, R3, 0x8000, R18 ;  /* 0x0000800003037824 */ /* 0x000fc600078e0212 */
[----:B------:R-:W-:Y:S01]  /*59d0*/  SHF.R.U32.HI R4, RZ, 0x4, R4 ;  /* 0x00000004ff047819 */ /* 0x000fe20000011604 */
[----:B------:R-:W-:-:S03]  /*59e0*/  VIADD R3, R3, 0x400 ;  /* 0x0000040003037836 */ /* 0x000fc60000000000 */
[----:B------:R-:W-:Y:S02]  /*59f0*/  LOP3.LUT R4, R4, 0x3fff, RZ, 0xc0, !PT ;  /* 0x00003fff04047812 */ /* 0x000fe400078ec0ff */
[----:B------:R-:W-:Y:S02]  /*5a00*/  SHF.R.U32.HI R3, RZ, 0x4, R3 ;  /* 0x00000004ff037819 */ /* 0x000fe40000011603 */
[----:B------:R-:W-:Y:S02]  /*5a10*/  LOP3.LUT R4, R4, 0x10000, RZ, 0xfc, !PT ;  /* 0x0001000004047812 */ /* 0x000fe400078efcff */
[----:B------:R-:W-:Y:S02]  /*5a20*/  LOP3.LUT R3, R3, 0x3fff, RZ, 0xc0, !PT ;  /* 0x00003fff03037812 */ /* 0x000fe400078ec0ff */
[C---:B------:R-:W-:Y:S01]  /*5a30*/  R2UR UR4, R4.reuse ;  /* 0x00000000040472ca */ /* 0x040fe200000e0000 */
[----:B------:R-:W-:Y:S01]  /*5a40*/  VIADD R10, R4, 0x2 ;  /* 0x00000002040a7836 */ /* 0x000fe20000000000 */
[----:B------:R-:W-:Y:S01]  /*5a50*/  LOP3.LUT R14, R3, 0x2000000, RZ, 0xfc, !PT ;  /* 0x02000000030e7812 */ /* 0x000fe200078efcff */
[----:B------:R-:W-:-:S04]  /*5a60*/  @!P2 IMAD R3, R19, 0x8, R18 ;  /* 0x000000081303a824 */ /* 0x000fc800078e0212 */
[----:B------:R-:W-:Y:S02]  /*5a70*/  IMAD R6, R19, 0x1000, R14 ;  /* 0x0000100013067824 */ /* 0x000fe400078e020e */
[----:B------:R-:W-:Y:S02]  /*5a80*/  @!P2 VIADD R3, R3, 0x38860 ;  /* 0x000388600303a836 */ /* 0x000fe40000000000 */
[C---:B------:R-:W-:Y:S01]  /*5a90*/  VIADD R8, R6.reuse, 0x80 ;  /* 0x0000008006087836 */ /* 0x040fe20000000000 */
[----:B------:R-:W-:Y:S02]  /*5aa0*/  R2UR UR6, R6 ;  /* 0x00000000060672ca */ /* 0x000fe400000e0000 */
[----:B------:R-:W-:-:S11]  /*5ab0*/  @!P2 PRMT R3, RZ, 0x654, R3 ;  /* 0x00000654ff03a816 */ /* 0x000fd60000000003 */
        /* <DEDUP_REMOVED lines=33> */
.L_x_3538:
[----:B------:R-:W-:Y:S01]  /*5cd0*/  BAR.SYNC.DEFER_BLOCKING 0xe, 0x100 ;  /* 0x0384000000007b1d */ /* 0x000fe20000010000 */
[C---:B-1----:R-:W-:Y:S01]  /*5ce0*/  IMAD R2, R19.reuse, 0x40, R193 ;  /* 0x0000004013027824 */ /* 0x042fe200078e02c1 */
        /* <DEDUP_REMOVED lines=183> */
.L_x_3537:
[----:B------:R-:W-:Y:S05]  /*6860*/  BSYNC B0 ;  /* 0x0000000000007941 */ /* 0x000fea0003800000 */
.L_x_3536:
[----:B------:R-:W-:Y:S01]  /*6870*/  BAR.SYNC.DEFER_BLOCKING 0xe, 0x100 ;  /* 0x0384000000007b1d */ /* 0x000fe20000010000 */
[C---:B0-----:R-:W-:Y:S01]  /*6880*/  IMAD R3, R19.reuse, 0x40, R193 ;  /* 0x0000004013037824 */ /* 0x041fe200078e02c1 */
[----:B------:R-:W-:Y:S01]  /*6890*/  PLOP3.LUT P0, PT, PT, PT, PT, 0x8, 0x0 ;  /* 0x000000000000781c */ /* 0x000fe20003f0e170 */
[----:B------:R-:W-:Y:S01]  /*68a0*/  VIADD R19, R19, 0x1 ;  /* 0x0000000113137836 */ /* 0x000fe20000000000 */
[----:B------:R-:W-:Y:S01]  /*68b0*/  CS2R R12, SRZ ;  /* 0x00000000000c7805 */ /* 0x000fe2000001ff00 */
[----:B------:R-:W-:-:S03]  /*68c0*/  IMAD R3, R3, 0x4, R18 ;  /* 0x0000000403037824 */ /* 0x000fc600078e0212 */
[----:B------:R-:W-:-:S04]  /*68d0*/  ISETP.NE.AND P1, PT, R19, 0x2, PT ;  /* 0x000000021300780c */ /* 0x000fc80003f25270 */
[----:B------:R-:W-:Y:S01]  /*68e0*/  SEL R19, R19, RZ, P1 ;  /* 0x000000ff13137207 */ /* 0x000fe20000800000 */
[----:B-1----:R-:W0:Y:S04]  /*68f0*/  LDS R2, [R3+0x38400] ;  /* 0x0384000003027984 */ /* 0x002e280000000800 */
[----:B------:R1:W2:Y:S02]  /*6900*/  LDS R0, [R3+0x38420] ;  /* 0x0384200003007984 */ /* 0x0002a40000000800 */
[----:B-1----:R-:W-:-:S04]  /*6910*/  SEL R3, RZ, 0x1, P1 ;  /* 0x00000001ff037807 */ /* 0x002fc80000800000 */
[----:B------:R-:W-:Y:S01]  /*6920*/  LOP3.LUT R22, R22, R3, RZ, 0x3c, !PT ;  /* 0x0000000316167212 */ /* 0x000fe200078e3cff */
        /* <DEDUP_REMOVED lines=130> */
.L_x_3524:
[----:B------:R-:W0:Y:S01]  /*7150*/  LDC R0, c[0x0][0x448] ;  /* 0x00011200ff007b82 */ /* 0x000e220000000800 */
[----:B------:R-:W-:-:S07]  /*7160*/  VIADD R3, R195, 0x3f ;  /* 0x0000003fc3037836 */ /* 0x000fce0000000000 */
[----:B------:R-:W1:Y:S01]  /*7170*/  LDC.64 R4, c[0x0][0xad8] ;  /* 0x0002b600ff047b82 */ /* 0x000e620000000a00 */
        /* <DEDUP_REMOVED lines=20> */
.L_x_3541:
[----:B------:R-:W-:-:S13]  /*72c0*/  ISETP.NE.AND P0, PT, R5, 0x1, PT ;  /* 0x000000010500780c */ /* 0x000fda0003f05270 */
[----:B------:R-:W0:Y:S02]  /*72d0*/  @P0 LDC.64 R6, c[0x0][0xae0] ;  /* 0x0002b800ff060b82 */ /* 0x000e240000000a00 */
[----:B0-----:R-:W-:-:S05]  /*72e0*/  @P0 IMAD.HI.U32 R6, R0, R6, RZ ;  /* 0x0000000600060227 */ /* 0x001fca00078e00ff */
[----:B------:R-:W-:-:S07]  /*72f0*/  @P0 SHF.R.U32.HI R0, RZ, R7, R6 ;  /* 0x00000007ff000219 */ /* 0x000fce0000011606 */
.L_x_3542:
[----:B------:R-:W-:Y:S05]  /*7300*/  BSYNC B0 ;  /* 0x0000000000007941 */ /* 0x000fea0003800000 */
.L_x_3540:
[----:B------:R-:W-:-:S05]  /*7310*/  IMAD R3, R0, R5, R5 ;  /* 0x0000000500037224 */ /* 0x000fca00078e0205 */
[----:B------:R-:W-:-:S07]  /*7320*/  VIMNMX R4, R4, R3, PT ;  /* 0x0000000304047248 */ /* 0x000fce0003fe0100 */
.L_x_3539:
        /* <DEDUP_REMOVED lines=24> */
.L_x_3545:
[----:B------:R-:W-:-:S13]  /*74b0*/  ISETP.NE.AND P0, PT, R5, 0x1, PT ;  /* 0x000000010500780c */ /* 0x000fda0003f05270 */
[----:B------:R-:W0:Y:S02]  /*74c0*/  @P0 LDC.64 R6, c[0x0][0xae0] ;  /* 0x0002b800ff060b82 */ /* 0x000e240000000a00 */
[----:B0-----:R-:W-:-:S05]  /*74d0*/  @P0 IMAD.HI.U32 R4, R3, R6, RZ ;  /* 0x0000000603040227 */ /* 0x001fca00078e00ff */
[----:B------:R-:W-:-:S07]  /*74e0*/  @P0 SHF.R.U32.HI R3, RZ, R7, R4 ;  /* 0x00000007ff030219 */ /* 0x000fce0000011604 */
.L_x_3546:
[----:B------:R-:W-:Y:S05]  /*74f0*/  BSYNC B0 ;  /* 0x0000000000007941 */ /* 0x000fea0003800000 */
.L_x_3544:
[----:B------:R-:W-:-:S05]  /*7500*/  IMAD R3, R3, R5, RZ ;  /* 0x0000000503037224 */ /* 0x000fca00078e02ff */
[----:B------:R-:W-:-:S07]  /*7510*/  VIMNMX R0, R0, R3, !PT ;  /* 0x0000000300007248 */ /* 0x000fce0007fe0100 */
.L_x_3543:
        /* <DEDUP_REMOVED lines=39> */
.L_x_3548:
[----:B------:R-:W-:Y:S05]  /*7790*/  BSYNC B0 ;  /* 0x0000000000007941 */ /* 0x000fea0003800000 */
.L_x_3547:
        /* <DEDUP_REMOVED lines=100> */
.L_x_3550:
[----:B------:R-:W-:Y:S05]  /*7de0*/  BSYNC B6 ;  /* 0x0000000000067941 */ /* 0x000fea0003800000 */
.L_x_3549:
        /* <DEDUP_REMOVED lines=12> */
.L_x_3554:
[----:B-1----:R1:W2:Y:S02]  /*7eb0*/  SYNCS.PHASECHK.TRANS64.TRYWAIT P0, [R18+URZ+0x38800], R3 ;  /* 0x03880003120075a7 */ /* 0x0022a4000800017f */
[----:B--2---:R-:W-:Y:S05]  /*7ec0*/  @!P0 NANOSLEEP.SYNCS 0x989680 ;  /* 0x009896800000895d */ /* 0x004fea0003900000 */
[----:B------:R-:W2:Y:S02]  /*7ed0*/  @!P0 SYNCS.PHASECHK.TRANS64 P0, [R18+URZ+0x38800], R3 ;  /* 0x03880003120085a7 */ /* 0x000ea4000800007f */
[----:B--2---:R-:W-:Y:S05]  /*7ee0*/  @!P0 BRA `(.L_x_3554) ;  /* 0xfffffffc00f08947 */ /* 0x004fea000383ffff */
.L_x_3553:
[----:B------:R-:W-:Y:S05]  /*7ef0*/  BSYNC B0 ;  /* 0x0000000000007941 */ /* 0x000fea0003800000 */
.L_x_3552:
[----:B------:R-:W-:Y:S05]  /*7f00*/  BRA `(.L_x_3555) ;  /* 0x0000002c009c7947 */ /* 0x000fea0003800000 */
.L_x_3551:
        /* <DEDUP_REMOVED lines=31> */
.L_x_3557:
[----:B------:R-:W-:Y:S05]  /*8100*/  BSYNC B6 ;  /* 0x0000000000067941 */ /* 0x000fea0003800000 */
.L_x_3556:
[----:B------:R-:W0:Y:S01]  /*8110*/  S2R R0, SR_TID.X ;  /* 0x0000000000007919 */ /* 0x000e220000002100 */
[----:B------:R-:W-:Y:S01]  /*8120*/  ULDC.U8 UR4, c[0x0][0x410] ;  /* 0x0001040000047ab9 */ /* 0x000fe20000000000 */
[----:B------:R-:W-:Y:S01]  /*8130*/  BSSY B0, `(.L_x_3558) ;  /* 0x00002bc000007945 */ /* 0x000fe20003800000 */
[----:B------:R-:W-:Y:S01]  /*8140*/  ISETP.NE.AND P0, PT, RZ, UR4, PT ;  /* 0x00000004ff007c0c */ /* 0x000fe2000bf05270 */
        /* <DEDUP_REMOVED lines=27> */
[----:B------:R-:W-:-:S04]  /*8300*/  IMAD.WIDE.U32 R2, R5, UR6, R2 ;  /* 0x0000000605027c25 */ /* 0x000fc8000f8e0002 */
[----:B------:R-:W-:Y:S01]  /*8310*/  IMAD R31, R5, UR7, R0 ;  /* 0x00000007051f7c24 */ /* 0x000fe2000f8e0200 */
[----:B------:R-:W-:Y:S01]  /*8320*/  ULDC.64 UR6, c[0x0][0x400] ;  /* 0x0001000000067ab9 */ /* 0x000fe20000000a00 */
[----:B------:R-:W-:Y:S01]  /*8330*/  IMAD.IADD R5, R11, 0x1, R7 ;  /* 0x000000010b057824 */ /* 0x000fe200078e0207 */
[----:B------:R-:W-:Y:S01]  /*8340*/  LEA R0, P0, R10, UR4, 0x1 ;  /* 0x000000040a007c11 */ /* 0x000fe2000f8008ff */
[----:B------:R-:W-:Y:S01]  /*8350*/  IMAD.IADD R31, R3, 0x1, R31 ;  /* 0x00000001031f7824 */ /* 0x000fe200078e021f */
[----:B------:R-:W-:Y:S01]  /*8360*/  LEA R30, P1, R2, UR6, 0x1 ;  /* 0x00000006021e7c11 */ /* 0x000fe2000f8208ff */
[----:B------:R-:W-:Y:S01]  /*8370*/  UMOV UR4, 0xffffffff ;  /* 0xffffffff00047882 */ /* 0x000fe20000000000 */
[----:B------:R-:W-:Y:S02]  /*8380*/  LEA.HI.X R10, R10, UR5, R5, 0x1, P0 ;  /* 0x000000050a0a7c11 */ /* 0x000fe400080f0c05 */
[----:B------:R-:W-:Y:S01]  /*8390*/  LEA.HI.X R31, R2, UR7, R31, 0x1, P1 ;  /* 0x00000007021f7c11 */ /* 0x000fe200088f0c1f */
[----:B------:R-:W-:Y:S08]  /*83a0*/  BRA.DIV UR4, `(.L_x_3560) ;  /* 0x0000021e04787947 */ /* 0x000ff0000b800000 */
[----:B------:R0:W1:Y:S04]  /*83b0*/  SHFL.IDX PT, R3, R10, RZ, 0x1c1f ;  /* 0x001c1fff0a037589 */ /* 0x00006800000e0000 */
[----:B------:R0:W2:Y:S04]  /*83c0*/  SHFL.IDX PT, R2, R0, RZ, 0x1c1f ;  /* 0x001c1fff00027589 */ /* 0x0000a800000e0000 */
[----:B------:R0:W3:Y:S04]  /*83d0*/  SHFL.IDX PT, R5, R31, RZ, 0x1c1f ;  /* 0x001c1fff1f057589 */ /* 0x0000e800000e0000 */
[----:B------:R0:W4:Y:S02]  /*83e0*/  SHFL.IDX PT, R14, R30, RZ, 0x1c1f ;  /* 0x001c1fff1e0e7589 */ /* 0x00012400000e0000 */
.L_x_3902:
        /* <DEDUP_REMOVED lines=9> */
[----:B------:R-:W-:Y:S02]  /*8480*/  CS2R R28, SRZ ;  /* 0x00000000001c7805 */ /* 0x000fe4000001ff00 */
[----:B------:R-:W-:Y:S02]  /*8490*/  ISETP.GE.AND P3, PT, R217, UR4, PT ;  /* 0x00000004d9007c0c */ /* 0x000fe4000bf66270 */
[----:B------:R-:W-:Y:S01]  /*84a0*/  ISETP.GE.AND P2, PT, R188, UR4, PT ;  /* 0x00000004bc007c0c */ /* 0x000fe2000bf46270 */
[----:B---3--:R-:W-:Y:S01]  /*84b0*/  IMAD.MOV.U32 R15, RZ, RZ, R5 ;  /* 0x000000ffff0f7224 */ /* 0x008fe200078e0005 */
[----:B------:R-:W-:-:S09]  /*84c0*/  CS2R R26, SRZ ;  /* 0x00000000001a7805 */ /* 0x000fd2000001ff00 */
[C---:B------:R-:W-:Y:S01]  /*84d0*/  @!P3 IMAD.SHL.U32 R7, R217.reuse, 0x2, RZ ;  /* 0x00000002d907b824 */ /* 0x040fe200078e00ff */
[----:B------:R-:W-:Y:S01]  /*84e0*/  @!P3 SHF.L.U64.HI R12, R217, 0x1, R36 ;  /* 0x00000001d90cb819 */ /* 0x000fe20000010224 */
[----:B-12---:R-:W-:-:S03]  /*84f0*/  @!P2 IMAD.WIDE R8, R188, 0x2, R2 ;  /* 0x00000002bc08a825 */ /* 0x006fc600078e0202 */
[-C--:B------:R-:W-:Y:S02]  /*8500*/  @!P3 IADD3 R2, P0, R2, R7.reuse, RZ ;  /* 0x000000070202b210 */ /* 0x080fe40007f1e0ff */
[----:B----4-:R-:W-:Y:S02]  /*8510*/  @!P3 IADD3 R4, P1, R14, R7, RZ ;  /* 0x000000070e04b210 */ /* 0x010fe40007f3e0ff */
[----:B------:R-:W-:Y:S02]  /*8520*/  CS2R R20, SRZ ;  /* 0x0000000000147805 */ /* 0x000fe4000001ff00 */
[----:B------:R-:W-:Y:S01]  /*8530*/  CS2R R24, SRZ ;  /* 0x0000000000187805 */ /* 0x000fe2000001ff00 */
[----:B------:R-:W-:Y:S01]  /*8540*/  @!P2 IMAD.WIDE R6, R188, 0x2, R14 ;  /* 0x00000002bc06a825 */ /* 0x000fe200078e020e */
[----:B------:R1:W5:Y:S03]  /*8550*/  @!P2 LD.E.64 R28, desc[UR50][R8.64] ;  /* 0x00000032081ca980 */ /* 0x000366000c101b00 */
[--C-:B------:R-:W-:Y:S01]  /*8560*/  @!P3 IMAD.X R3, R3, 0x1, R12.reuse, P0 ;  /* 0x000000010303b824 */ /* 0x100fe200000e060c */
[----:B------:R1:W5:Y:S01]  /*8570*/  @!P2 LD.E.64 R26, desc[UR50][R6.64] ;  /* 0x00000032061aa980 */ /* 0x000362000c101b00 */
[----:B------:R-:W-:-:S03]  /*8580*/  @!P3 IMAD.X R5, R5, 0x1, R12, P1 ;  /* 0x000000010505b824 */ /* 0x000fc600008e060c */
[----:B------:R1:W5:Y:S04]  /*8590*/  @!P3 LD.E.64 R20, desc[UR50][R2.64] ;  /* 0x000000320214b980 */ /* 0x000368000c101b00 */
[----:B------:R1:W5:Y:S02]  /*85a0*/  @!P3 LD.E.64 R24, desc[UR50][R4.64] ;  /* 0x000000320418b980 */ /* 0x000364000c101b00 */
.L_x_3562:
[----:B------:R-:W-:Y:S05]  /*85b0*/  BSYNC B1 ;  /* 0x0000000000017941 */ /* 0x000fea0003800000 */
.L_x_3561:
[----:B-12--5:R-:W-:Y:S01]  /*85c0*/  IMAD.MOV.U32 R2, RZ, RZ, R26 ;  /* 0x000000ffff027224 */ /* 0x026fe200078e001a */
[----:B------:R-:W-:Y:S01]  /*85d0*/  UMOV UR4, 0xffffffff ;  /* 0xffffffff00047882 */ /* 0x000fe20000000000 */
[----:B------:R-:W-:Y:S02]  /*85e0*/  IMAD.MOV.U32 R3, RZ, RZ, R27 ;  /* 0x000000ffff037224 */ /* 0x000fe400078e001b */
[----:B------:R-:W-:Y:S02]  /*85f0*/  IMAD.MOV.U32 R4, RZ, RZ, R24 ;  /* 0x000000ffff047224 */ /* 0x000fe400078e0018 */
[----:B---3--:R-:W-:Y:S01]  /*8600*/  IMAD.MOV.U32 R5, RZ, RZ, R25 ;  /* 0x000000ffff057224 */ /* 0x008fe200078e0019 */
[----:B------:R-:W-:Y:S01]  /*8610*/  PRMT R37, R3, 0x5410, R2 ;  /* 0x0000541003257816 */ /* 0x000fe20000000002 */
[----:B------:R-:W-:Y:S01]  /*8620*/  IMAD.MOV.U32 R2, RZ, RZ, R28 ;  /* 0x000000ffff027224 */ /* 0x000fe200078e001c */
[----:B------:R-:W-:Y:S01]  /*8630*/  PRMT R44, R4, 0x7610, R44 ;  /* 0x00007610042c7816 */ /* 0x000fe2000000002c */
[----:B------:R-:W-:Y:S01]  /*8640*/  IMAD.MOV.U32 R3, RZ, RZ, R29 ;  /* 0x000000ffff037224 */ /* 0x000fe200078e001d */
[----:B------:R-:W-:Y:S01]  /*8650*/  PRMT R45, R5, 0x7610, R45 ;  /* 0x00007610052d7816 */ /* 0x000fe2000000002d */
[----:B------:R-:W-:-:S02]  /*8660*/  IMAD.MOV.U32 R4, RZ, RZ, R20 ;  /* 0x000000ffff047224 */ /* 0x000fc400078e0014 */
[----:B------:R-:W-:Y:S01]  /*8670*/  IMAD.MOV.U32 R5, RZ, RZ, R21 ;  /* 0x000000ffff057224 */ /* 0x000fe200078e0015 */
[----:B------:R-:W-:Y:S02]  /*8680*/  PRMT R40, R2, 0x5410, R3 ;  /* 0x0000541002287816 */ /* 0x000fe40000000003 */
[----:B------:R-:W-:Y:S02]  /*8690*/  CS2R R2, SRZ ;  /* 0x0000000000027805 */ /* 0x000fe4000001ff00 */
[----:B------:R-:W-:Y:S02]  /*86a0*/  PRMT R44, R44, 0x5410, R4 ;  /* 0x000054102c2c7816 */ /* 0x000fe40000000004 */
[----:B------:R-:W-:Y:S01]  /*86b0*/  PRMT R46, R5, 0x7610, R46 ;  /* 0x00007610052e7816 */ /* 0x000fe2000000002e */
[----:B------:R-:W-:Y:S06]  /*86c0*/  BRA.DIV UR4, `(.L_x_3563) ;  /* 0x0000021e04207947 */ /* 0x000fec000b800000 */
[----:B------:R1:W2:Y:S04]  /*86d0*/  SHFL.IDX PT, R5, R10, 0x1, 0x1c1f ;  /* 0x003c1f000a057f89 */ /* 0x0002a800000e0000 */
[----:B------:R1:W3:Y:S04]  /*86e0*/  SHFL.IDX PT, R4, R0, 0x1, 0x1c1f ;  /* 0x003c1f0000047f89 */ /* 0x0002e800000e0000 */
[----:B------:R1:W0:Y:S04]  /*86f0*/  SHFL.IDX PT, R7, R31, 0x1, 0x1c1f ;  /* 0x003c1f001f077f89 */ /* 0x00022800000e0000 */
[----:B----4-:R1:W4:Y:S02]  /*8700*/  SHFL.IDX PT, R14, R30, 0x1, 0x1c1f ;  /* 0x003c1f001e0e7f89 */ /* 0x01032400000e0000 */
.L_x_3908:
[----:B------:R-:W-:Y:S01]  /*8710*/  VIADD R32, R32, 0x20 ;  /* 0x0000002020207836 */ /* 0x000fe20000000000 */
[----:B01----:R-:W-:Y:S01]  /*8720*/  LEA.HI R0, R229, R229, RZ, 0x1 ;  /* 0x000000e5e5007211 */ /* 0x003fe200078f08ff */
[----:B------:R-:W-:Y:S01]  /*8730*/  BSSY B1, `(.L_x_3564) ;  /* 0x0000021000017945 */ /* 0x000fe20003800000 */
[----:B------:R-:W-:Y:S01]  /*8740*/  IMAD.SHL.U32 R34, R198, 0x40, RZ ;  /* 0x00000040c6227824 */ /* 0x000fe200078e00ff */
        /* <DEDUP_REMOVED lines=9> */
[----:B---3--:R-:W-:Y:S01]  /*87e0*/  IMAD.MOV.U32 R2, RZ, RZ, R4 ;  /* 0x000000ffff027224 */ /* 0x008fe200078e0004 */
[----:B------:R-:W-:Y:S01]  /*87f0*/  ISETP.GE.AND P2, PT, R188, UR4, PT ;  /* 0x00000004bc007c0c */ /* 0x000fe2000bf46270 */
[----:B--2---:R-:W-:Y:S01]  /*8800*/  IMAD.MOV.U32 R3, RZ, RZ, R5 ;  /* 0x000000ffff037224 */ /* 0x004fe200078e0005 */
[----:B------:R-:W-:Y:S01]  /*8810*/  ISETP.GE.AND P3, PT, R217, UR4, PT ;  /* 0x00000004d9007c0c */ /* 0x000fe2000bf66270 */
[----:B----4-:R-:W-:Y:S01]  /*8820*/  IMAD.MOV.U32 R8, RZ, RZ, R14 ;  /* 0x000000ffff087224 */ /* 0x010fe200078e000e */
[----:B------:R-:W-:Y:S01]  /*8830*/  CS2R R12, SRZ ;  /* 0x00000000000c7805 */ /* 0x000fe2000001ff00 */
[----:B------:R-:W-:-:S08]  /*8840*/  IMAD.MOV.U32 R9, RZ, RZ, R7 ;  /* 0x000000ffff097224 */ /* 0x000fd000078e0007 */
[----:B------:R-:W-:Y:S02]  /*8850*/  @!P2 IMAD.WIDE R30, R188, 0x2, R2 ;  /* 0x00000002bc1ea825 */ /* 0x000fe400078e0202 */
[C---:B------:R-:W-:Y:S02]  /*8860*/  @!P3 SHF.L.U64.HI R32, R217.reuse, 0x1, R36 ;  /* 0x00000001d920b819 */ /* 0x040fe40000010224 */
[----:B------:R-:W-:Y:S01]  /*8870*/  @!P3 IMAD.SHL.U32 R3, R217, 0x2, RZ ;  /* 0x00000002d903b824 */ /* 0x000fe200078e00ff */
[----:B------:R-:W-:Y:S01]  /*8880*/  CS2R R10, SRZ ;  /* 0x00000000000a7805 */ /* 0x000fe2000001ff00 */
[----:B------:R0:W5:Y:S03]  /*8890*/  @!P2 LD.E.64 R12, desc[UR50][R30.64] ;  /* 0x000000321e0ca980 */ /* 0x000166000c101b00 */
[-C--:B------:R-:W-:Y:S02]  /*88a0*/  @!P3 IADD3 R4, P0, R4, R3.reuse, RZ ;  /* 0x000000030404b210 */ /* 0x080fe40007f1e0ff */
[----:B------:R-:W-:Y:S01]  /*88b0*/  @!P3 IADD3 R6, P1, R14, R3, RZ ;  /* 0x000000030e06b210 */ /* 0x000fe20007f3e0ff */
[----:B------:R-:W-:Y:S01]  /*88c0*/  @!P2 IMAD.WIDE R14, R188, 0x2, R8 ;  /* 0x00000002bc0ea825 */ /* 0x000fe200078e0208 */
[----:B------:R-:W-:-:S02]  /*88d0*/  CS2R R2, SRZ ;  /* 0x0000000000027805 */ /* 0x000fc4000001ff00 */
[----:B------:R-:W-:Y:S01]  /*88e0*/  CS2R R8, SRZ ;  /* 0x0000000000087805 */ /* 0x000fe2000001ff00 */
[--C-:B------:R-:W-:Y:S02]  /*88f0*/  @!P3 IMAD.X R5, R5, 0x1, R32.reuse, P0 ;  /* 0x000000010505b824 */ /* 0x100fe400000e0620 */
[----:B------:R-:W-:Y:S01]  /*8900*/  @!P3 IMAD.X R7, R7, 0x1, R32, P1 ;  /* 0x000000010707b824 */ /* 0x000fe200008e0620 */
[----:B------:R0:W5:Y:S04]  /*8910*/  @!P2 LD.E.64 R2, desc[UR50][R14.64] ;  /* 0x000000320e02a980 */ /* 0x000168000c101b00 */
[----:B------:R0:W5:Y:S04]  /*8920*/  @!P3 LD.E.64 R10, desc[UR50][R4.64] ;  /* 0x00000032040ab980 */ /* 0x000168000c101b00 */
[----:B------:R0:W5:Y:S02]  /*8930*/  @!P3 LD.E.64 R8, desc[UR50][R6.64] ;  /* 0x000000320608b980 */ /* 0x000164000c101b00 */
.L_x_3565:
[----:B------:R-:W-:Y:S05]  /*8940*/  BSYNC B1 ;  /* 0x0000000000017941 */ /* 0x000fea0003800000 */
.L_x_3564:
[----:B------:R-:W1:Y:S01]  /*8950*/  SYNCS.PHASECHK.TRANS64.TRYWAIT P0, [R18+URZ+0x38800], R35 ;  /* 0x03880023120075a7 */ /* 0x000e62000800017f */
[----:B0-2---:R-:W-:Y:S01]  /*8960*/  LOP3.LUT R5, R34, 0x1c0, RZ, 0xc0, !PT ;  /* 0x000001c022057812 */ /* 0x005fe200078ec0ff */
[----:B-----5:R-:W-:Y:S01]  /*8970*/  IMAD.MOV.U32 R6, RZ, RZ, R2 ;  /* 0x000000ffff067224 */ /* 0x020fe200078e0002 */
[----:B------:R-:W-:Y:S01]  /*8980*/  VIADDMNMX R30, R33, -R195, 0x40, PT ;  /* 0x00000040211e7446 */ /* 0x000fe200038009c3 */
[----:B----4-:R-:W-:Y:S01]  /*8990*/  IMAD.MOV.U32 R14, RZ, RZ, R12 ;  /* 0x000000ffff0e7224 */ /* 0x010fe200078e000c */
[----:B---3--:R-:W-:Y:S01]  /*89a0*/  LOP3.LUT R4, R5, 0x18, R16, 0xf8, !PT ;  /* 0x0000001805047812 */ /* 0x008fe200078ef810 */
[----:B------:R-:W-:Y:S01]  /*89b0*/  IMAD.MOV.U32 R7, RZ, RZ, R9 ;  /* 0x000000ffff077224 */ /* 0x000fe200078e0009 */
[----:B------:R-:W-:Y:S01]  /*89c0*/  SHF.R.U32.HI R5, RZ, 0x3, R5 ;  /* 0x00000003ff057819 */ /* 0x000fe20000011605 */
[----:B------:R-:W-:Y:S01]  /*89d0*/  BSSY B1, `(.L_x_3566) ;  /* 0x0000014000017945 */ /* 0x000fe20003800000 */
[----:B------:R-:W-:Y:S01]  /*89e0*/  PRMT R31, R31, 0x5410, R6 ;  /* 0x000054101f1f7816 */ /* 0x000fe20000000006 */
[----:B------:R-:W-:Y:S01]  /*89f0*/  IMAD.MOV.U32 R6, RZ, RZ, R8 ;  /* 0x000000ffff067224 */ /* 0x000fe200078e0008 */
[----:B------:R-:W-:Y:S01]  /*8a00*/  LOP3.LUT R5, R4, R5, RZ, 0x3c, !PT ;  /* 0x0000000504057212 */ /* 0x000fe200078e3cff */
[----:B------:R-:W-:Y:S01]  /*8a10*/  IMAD.MOV.U32 R4, RZ, RZ, R3 ;  /* 0x000000ffff047224 */ /* 0x000fe200078e0003 */
[----:B------:R-:W-:-:S02]  /*8a20*/  PRMT R34, R34, 0x5410, R14 ;  /* 0x0000541022227816 */ /* 0x000fc4000000000e */
[----:B------:R-:W-:Y:S01]  /*8a30*/  PRMT R31, R7, 0x7610, R31 ;  /* 0x00007610071f7816 */ /* 0x000fe2000000001f */
[----:B------:R-:W-:Y:S01]  /*8a40*/  IMAD R5, R220, 0x200, R5 ;  /* 0x00000200dc057824 */ /* 0x000fe200078e0205 */
[----:B------:R-:W-:Y:S01]  /*8a50*/  PRMT R32, R6, 0x5410, R4 ;  /* 0x0000541006207816 */ /* 0x000fe20000000004 */
[----:B------:R-:W-:Y:S01]  /*8a60*/  IMAD.MOV.U32 R4, RZ, RZ, R13 ;  /* 0x000000ffff047224 */ /* 0x000fe200078e000d */
[----:B------:R-:W-:Y:S01]  /*8a70*/  LOP3.LUT P2, RZ, R198, 0x4, RZ, 0xc0, !PT ;  /* 0x00000004c6ff7812 */ /* 0x000fe2000784c0ff */
[----:B------:R-:W-:Y:S01]  /*8a80*/  IMAD.MOV.U32 R6, RZ, RZ, R10 ;  /* 0x000000ffff067224 */ /* 0x000fe200078e000a */
[----:B------:R-:W-:Y:S01]  /*8a90*/  ISETP.GE.AND P1, PT, R185, R30, PT ;  /* 0x0000001eb900720c */ /* 0x000fe20003f26270 */
[----:B------:R-:W-:Y:S01]  /*8aa0*/  IMAD R15, R5, 0x2, R18 ;  /* 0x00000002050f7824 */ /* 0x000fe200078e0212 */
[----:B------:R-:W-:Y:S01]  /*8ab0*/  PRMT R47, R4, 0x7610, R47 ;  /* 0x00007610042f7816 */ /* 0x000fe2000000002f */
[----:B------:R-:W-:Y:S01]  /*8ac0*/  IMAD.MOV.U32 R5, RZ, RZ, R11 ;  /* 0x000000ffff057224 */ /* 0x000fe200078e000b */
[----:B------:R-:W-:Y:S01]  /*8ad0*/  PRMT R33, R6, 0x7610, R33 ;  /* 0x0000761006217816 */ /* 0x000fe20000000021 */
[----:B------:R-:W-:-:S02]  /*8ae0*/  VIADD R4, R15, 0x20400 ;  /* 0x000204000f047836 */ /* 0x000fc40000000000 */
[----:B------:R-:W-:Y:S01]  /*8af0*/  VIADD R14, R15, 0x20440 ;  /* 0x000204400f0e7836 */ /* 0x000fe20000000000 */
[----:B-1----:R-:W-:Y:S06]  /*8b00*/  @!P0 BRA `(.L_x_3567) ;  /* 0x0000021800808947 */ /* 0x002fec0003800000 */
.L_x_3909:
[----:B------:R-:W-:Y:S05]  /*8b10*/  BSYNC B1 ;  /* 0x0000000000017941 */ /* 0x000fea0003800000 */
.L_x_3566:
        /* <DEDUP_REMOVED lines=9> */
[----:B------:R-:W1:Y:S01]  /*8bb0*/  LDS.128 R4, [R15+0x20400] ;  /* 0x020400000f047984 */ /* 0x000e620000000c00 */
[----:B------:R-:W-:Y:S02]  /*8bc0*/  SHF.R.U32.HI R39, RZ, 0x10, R27 ;  /* 0x00000010ff277819 */ /* 0x000fe4000001161b */
[--C-:B------:R-:W-:Y:S02]  /*8bd0*/  SHF.R.U32.HI R36, RZ, 0x10, R29.reuse ;  /* 0x00000010ff247819 */ /* 0x100fe4000001161d */
[----:B0-----:R-:W-:Y:S02]  /*8be0*/  SHF.R.U64 R35, R28, 0x10, R29 ;  /* 0x000000101c237819 */ /* 0x001fe4000000121d */
[----:B------:R-:W-:Y:S02]  /*8bf0*/  PRMT R39, R37, 0x5410, R39 ;  /* 0x0000541025277816 */ /* 0x000fe40000000027 */
[----:B------:R-:W-:Y:S02]  /*8c00*/  SHF.R.U64 R38, R26, 0x10, R27 ;  /* 0x000000101a267819 */ /* 0x000fe4000000121b */
[----:B------:R-:W-:-:S02]  /*8c10*/  PRMT R36, R40, 0x5432, R36 ;  /* 0x0000543228247816 */ /* 0x000fc40000000024 */
[----:B------:R-:W-:Y:S01]  /*8c20*/  PRMT R35, R40, 0x5410, R35 ;  /* 0x0000541028237816 */ /* 0x000fe20000000023 */
[----:B------:R-:W-:Y:S01]  /*8c30*/  IMAD.U32 R40, R39, 0x10000, RZ ;  /* 0x0001000027287824 */ /* 0x000fe200078e00ff */
[----:B------:R-:W-:Y:S01]  /*8c40*/  PRMT R38, R37, 0x5432, R38 ;  /* 0x0000543225267816 */ /* 0x000fe20000000026 */
[C---:B------:R-:W-:Y:S01]  /*8c50*/  IMAD.U32 R37, R36.reuse, 0x10000, RZ ;  /* 0x0001000024257824 */ /* 0x040fe200078e00ff */
[----:B------:R-:W-:Y:S02]  /*8c60*/  LOP3.LUT R39, R39, 0xffff0000, RZ, 0xc0, !PT ;  /* 0xffff000027277812 */ /* 0x000fe400078ec0ff */
[----:B------:R-:W-:Y:S02]  /*8c70*/  LOP3.LUT R36, R36, 0xffff0000, RZ, 0xc0, !PT ;  /* 0xffff000024247812 */ /* 0x000fe400078ec0ff */
[C---:B-1----:R-:W-:Y:S01]  /*8c80*/  LOP3.LUT R27, R6.reuse, 0xffff0000, RZ, 0xc0, !PT ;  /* 0xffff0000061b7812 */ /* 0x042fe200078ec0ff */
[----:B------:R-:W-:Y:S01]  /*8c90*/  IMAD.U32 R26, R6, 0x10000, RZ ;  /* 0x00010000061a7824 */ /* 0x000fe200078e00ff */
[C---:B------:R-:W-:Y:S01]  /*8ca0*/  LOP3.LUT R29, R7.reuse, 0xffff0000, RZ, 0xc0, !PT ;  /* 0xffff0000071d7812 */ /* 0x040fe200078ec0ff */
[----:B------:R-:W-:-:S02]  /*8cb0*/  IMAD.U32 R28, R7, 0x10000, RZ ;  /* 0x00010000071c7824 */ /* 0x000fc400078e00ff */
[C---:B------:R-:W-:Y:S01]  /*8cc0*/  FMUL.FTZ R41, R27.reuse, R40 ;  /* 0x000000281b297220 */ /* 0x040fe20000410000 */
[----:B------:R-:W-:Y:S01]  /*8cd0*/  FMUL.FTZ R27, R27, R37 ;  /* 0x000000251b1b7220 */ /* 0x000fe20000410000 */
[C---:B------:R-:W-:Y:S01]  /*8ce0*/  FMUL.FTZ R43, R29.reuse, R39 ;  /* 0x000000271d2b7220 */ /* 0x040fe20000410000 */
[----:B------:R-:W-:Y:S02]  /*8cf0*/  IMAD.U32 R6, R4, 0x10000, RZ ;  /* 0x0001000004067824 */ /* 0x000fe400078e00ff */
[C---:B------:R-:W-:Y:S01]  /*8d00*/  FFMA.FTZ R41, R26.reuse, R37, -R41 ;  /* 0x000000251a297223 */ /* 0x040fe20000010829 */
[----:B------:R-:W-:Y:S01]  /*8d10*/  FMUL.FTZ R37, R29, R36 ;  /* 0x000000241d257220 */ /* 0x000fe20000410000 */
[----:B------:R-:W-:Y:S02]  /*8d20*/  IMAD.U32 R7, R5, 0x10000, RZ ;  /* 0x0001000005077824 */ /* 0x000fe400078e00ff */
[----:B------:R-:W-:Y:S01]  /*8d30*/  FFMA.FTZ R40, R26, R40, R27 ;  /* 0x000000281a287223 */ /* 0x000fe2000001001b */
[----:B------:R-:W-:Y:S01]  /*8d40*/  IMAD.U32 R29, R38, 0x10000, RZ ;  /* 0x00010000261d7824 */ /* 0x000fe200078e00ff */
[----:B------:R-:W-:Y:S01]  /*8d50*/  LOP3.LUT R4, R4, 0xffff0000, RZ, 0xc0, !PT ;  /* 0xffff000004047812 */ /* 0x000fe200078ec0ff */
[----:B------:R-:W-:Y:S01]  /*8d60*/  IMAD.U32 R27, R35, 0x10000, RZ ;  /* 0x00010000231b7824 */ /* 0x000fe200078e00ff */
[----:B------:R-:W-:Y:S01]  /*8d70*/  LOP3.LUT R5, R5, 0xffff0000, RZ, 0xc0, !PT ;  /* 0xffff000005057812 */ /* 0x000fe200078ec0ff */
[----:B------:R-:W-:Y:S01]  /*8d80*/  FFMA.FTZ R43, R28, R36, -R43 ;  /* 0x000000241c2b7223 */ /* 0x000fe2000001082b */
[----:B------:R-:W-:Y:S01]  /*8d90*/  LOP3.LUT R38, R38, 0xffff0000, RZ, 0xc0, !PT ;  /* 0xffff000026267812 */ /* 0x000fe200078ec0ff */
[----:B------:R-:W-:Y:S01]  /*8da0*/  FFMA.FTZ R42, R28, R39, R37 ;  /* 0x000000271c2a7223 */ /* 0x000fe20000010025 */
[----:B------:R-:W-:Y:S01]  /*8db0*/  LOP3.LUT R26, R35, 0xffff0000, RZ, 0xc0, !PT ;  /* 0xffff0000231a7812 */ /* 0x000fe200078ec0ff */
[C---:B------:R-:W-:Y:S01]  /*8dc0*/  FMUL.FTZ R35, R4.reuse, R29 ;  /* 0x0000001d04237220 */ /* 0x040fe20000410000 */
[----:B------:R-:W-:Y:S01]  /*8dd0*/  FMUL.FTZ R28, R4, R27 ;  /* 0x0000001b041c7220 */ /* 0x000fe20000410000 */
[----:B------:R-:W-:-:S02]  /*8de0*/  FMUL.FTZ R36, R5, R38 ;  /* 0x0000002605247220 */ /* 0x000fc40000410000 */
[-C--:B------:R-:W-:Y:S01]  /*8df0*/  FMUL.FTZ R37, R5, R26.reuse ;  /* 0x0000001a05257220 */ /* 0x080fe20000410000 */
[C---:B------:R-:W-:Y:S01]  /*8e00*/  FFMA.FTZ R4, R6.reuse, R27, -R35 ;  /* 0x0000001b06047223 */ /* 0x040fe20000010823 */
[----:B------:R-:W-:Y:S01]  /*8e10*/  FFMA.FTZ R29, R6, R29, R28 ;  /* 0x0000001d061d7223 */ /* 0x000fe2000001001c */
[C---:B------:R-:W-:Y:S01]  /*8e20*/  FFMA.FTZ R5, R7.reuse, R26, -R36 ;  /* 0x0000001a07057223 */ /* 0x040fe20000010824 */
[----:B------:R-:W-:Y:S01]  /*8e30*/  FFMA.FTZ R38, R7, R38, R37 ;  /* 0x0000002607267223 */ /* 0x000fe20000010025 */
[----:B------:R-:W-:Y:S02]  /*8e40*/  F2FP.BF16.F32.PACK_AB R6, R40, R41 ;  /* 0x000000292806723e */ /* 0x000fe400000010ff */
[----:B------:R-:W-:Y:S02]  /*8e50*/  F2FP.BF16.F32.PACK_AB R7, R42, R43 ;  /* 0x0000002b2a07723e */ /* 0x000fe400000010ff */
[----:B------:R-:W-:Y:S02]  /*8e60*/  F2FP.BF16.F32.PACK_AB R4, R29, R4 ;  /* 0x000000041d04723e */ /* 0x000fe400000010ff */
[----:B------:R-:W-:-:S05]  /*8e70*/  F2FP.BF16.F32.PACK_AB R5, R38, R5 ;  /* 0x000000052605723e */ /* 0x000fca00000010ff */
[----:B------:R1:W-:Y:S02]  /*8e80*/  STS.128 [R15+0x20400], R4 ;  /* 0x020400040f007388 */ /* 0x0003e40000000c00 */
.L_x_3571:
[----:B------:R-:W-:Y:S05]  /*8e90*/  BSYNC B2 ;  /* 0x0000000000027941 */ /* 0x000fea0003800000 */
.L_x_3570:
[----:B------:R-:W-:Y:S05]  /*8ea0*/  @P1 BRA `(.L_x_3569) ;  /* 0x0000000000b81947 */ /* 0x000fea0003800000 */
[----:B-1----:R-:W1:Y:S01]  /*8eb0*/  LDS.128 R4, [R14] ;  /* 0x000000000e047984 */ /* 0x002e620000000c00 */
        /* <DEDUP_REMOVED lines=8> */
[----:B------:R-:W-:-:S02]  /*8f40*/  PRMT R26, R44, 0x5432, R26 ;  /* 0x000054322c1a7816 */ /* 0x000fc4000000001a */
[----:B------:R-:W-:Y:S02]  /*8f50*/  LOP3.LUT R35, R35, 0xffff0000, RZ, 0xc0, !PT ;  /* 0xffff000023237812 */ /* 0x000fe400078ec0ff */
[----:B------:R-:W-:Y:S02]  /*8f60*/  LOP3.LUT R27, R27, 0xffff0000, RZ, 0xc0, !PT ;  /* 0xffff00001b1b7812 */ /* 0x000fe400078ec0ff */
[----:B------:R-:W-:Y:S02]  /*8f70*/  PRMT R29, R44, 0x5410, R29 ;  /* 0x000054102c1d7816 */ /* 0x000fe4000000001d */
[C---:B-1----:R-:W-:Y:S01]  /*8f80*/  LOP3.LUT R21, R6.reuse, 0xffff0000, RZ, 0xc0, !PT ;  /* 0xffff000006157812 */ /* 0x042fe200078ec0ff */
[----:B------:R-:W-:Y:S01]  /*8f90*/  IMAD.U32 R20, R6, 0x10000, RZ ;  /* 0x0001000006147824 */ /* 0x000fe200078e00ff */
[C---:B------:R-:W-:Y:S01]  /*8fa0*/  LOP3.LUT R25, R7.reuse, 0xffff0000, RZ, 0xc0, !PT ;  /* 0xffff000007197812 */ /* 0x040fe200078ec0ff */
[----:B------:R-:W-:Y:S02]  /*8fb0*/  IMAD.U32 R24, R7, 0x10000, RZ ;  /* 0x0001000007187824 */ /* 0x000fe400078e00ff */
[C---:B------:R-:W-:Y:S01]  /*8fc0*/  FMUL.FTZ R37, R21.reuse, R36 ;  /* 0x0000002415257220 */ /* 0x040fe20000410000 */
[----:B------:R-:W-:Y:S01]  /*8fd0*/  FMUL.FTZ R21, R21, R28 ;  /* 0x0000001c15157220 */ /* 0x000fe20000410000 */
[C---:B------:R-:W-:Y:S01]  /*8fe0*/  IMAD.U32 R6, R4.reuse, 0x10000, RZ ;  /* 0x0001000004067824 */ /* 0x040fe200078e00ff */
[----:B------:R-:W-:Y:S01]  /*8ff0*/  LOP3.LUT R4, R4, 0xffff0000, RZ, 0xc0, !PT ;  /* 0xffff000004047812 */ /* 0x000fe200078ec0ff */
[----:B------:R-:W-:-:S02]  /*9000*/  IMAD.U32 R7, R5, 0x10000, RZ ;  /* 0x0001000005077824 */ /* 0x000fc400078e00ff */
[C---:B------:R-:W-:Y:S01]  /*9010*/  FFMA.FTZ R36, R20.reuse, R36, R21 ;  /* 0x0000002414247223 */ /* 0x040fe20000010015 */
[----:B------:R-:W-:Y:S01]  /*9020*/  FFMA.FTZ R37, R20, R28, -R37 ;  /* 0x0000001c14257223 */ /* 0x000fe20000010825 */
[C---:B------:R-:W-:Y:S01]  /*9030*/  IMAD.U32 R21, R26.reuse, 0x10000, RZ ;  /* 0x000100001a157824 */ /* 0x040fe200078e00ff */
[----:B------:R-:W-:Y:S01]  /*9040*/  LOP3.LUT R5, R5, 0xffff0000, RZ, 0xc0, !PT ;  /* 0xffff000005057812 */ /* 0x000fe200078ec0ff */
[C---:B------:R-:W-:Y:S01]  /*9050*/  FMUL.FTZ R39, R25.reuse, R35 ;  /* 0x0000002319277220 */ /* 0x040fe20000410000 */
[-C--:B------:R-:W-:Y:S01]  /*9060*/  FMUL.FTZ R41, R25, R27.reuse ;  /* 0x0000001b19297220 */ /* 0x080fe20000410000 */
[C---:B------:R-:W-:Y:S01]  /*9070*/  LOP3.LUT R20, R29.reuse, 0xffff0000, RZ, 0xc0, !PT ;  /* 0xffff00001d147812 */ /* 0x040fe200078ec0ff */
[----:B------:R-:W-:Y:S01]  /*9080*/  IMAD.U32 R25, R29, 0x10000, RZ ;  /* 0x000100001d197824 */ /* 0x000fe200078e00ff */
[----:B------:R-:W-:Y:S01]  /*9090*/  LOP3.LUT R26, R26, 0xffff0000, RZ, 0xc0, !PT ;  /* 0xffff00001a1a7812 */ /* 0x000fe200078ec0ff */
        /* <DEDUP_REMOVED lines=15> */
.L_x_3569:
[----:B------:R-:W-:Y:S05]  /*9190*/  BSYNC B1 ;  /* 0x0000000000017941 */ /* 0x000fea0003800000 */
.L_x_3568:
        /* <DEDUP_REMOVED lines=20> */
[----:B------:R-:W-:Y:S01]  /*92e0*/  PRMT R20, R34, 0x5432, R20 ;  /* 0x0000543222147816 */ /* 0x000fe20000000014 */
        /* <DEDUP_REMOVED lines=8> */
[----:B------:R-:W-:Y:S01]  /*9370*/  FMUL.FTZ R36, R7, R28 ;  /* 0x0000001c07247220 */ /* 0x000fe20000410000 */
[----:B------:R-:W-:-:S02]  /*9380*/  IMAD.U32 R4, R5, 0x10000, RZ ;  /* 0x0001000005047824 */ /* 0x000fc400078e00ff */
[C---:B------:R-:W-:Y:S01]  /*9390*/  FFMA.FTZ R21, R12.reuse, R25, -R21 ;  /* 0x000000190c157223 */ /* 0x040fe20000010815 */
[----:B------:R-:W-:Y:S01]  /*93a0*/  FFMA.FTZ R30, R12, R27, R6 ;  /* 0x0000001b0c1e7223 */ /* 0x000fe20000010006 */
[-C--:B------:R-:W-:Y:S01]  /*93b0*/  FMUL.FTZ R12, R7, R24.reuse ;  /* 0x00000018070c7220 */ /* 0x080fe20000410000 */
[----:B------:R-:W-:Y:S01]  /*93c0*/  IMAD.U32 R7, R26, 0x10000, RZ ;  /* 0x000100001a077824 */ /* 0x000fe200078e00ff */
[----:B------:R-:W-:Y:S01]  /*93d0*/  LOP3.LUT R5, R5, 0xffff0000, RZ, 0xc0, !PT ;  /* 0xffff000005057812 */ /* 0x000fe200078ec0ff */
[----:B------:R-:W-:Y:S01]  /*93e0*/  IMAD.U32 R6, R20, 0x10000, RZ ;  /* 0x0001000014067824 */ /* 0x000fe200078e00ff */
[----:B------:R-:W-:Y:S01]  /*93f0*/  LOP3.LUT R26, R26, 0xffff0000, RZ, 0xc0, !PT ;  /* 0xffff00001a1a7812 */ /* 0x000fe200078ec0ff */
[C---:B------:R-:W-:Y:S01]  /*9400*/  FFMA.FTZ R36, R13.reuse, R24, -R36 ;  /* 0x000000180d247223 */ /* 0x040fe20000010824 */
[----:B------:R-:W-:Y:S01]  /*9410*/  LOP3.LUT R20, R20, 0xffff0000, RZ, 0xc0, !PT ;  /* 0xffff000014147812 */ /* 0x000fe200078ec0ff */
[----:B------:R-:W-:Y:S01]  /*9420*/  FFMA.FTZ R25, R13, R28, R12 ;  /* 0x0000001c0d197223 */ /* 0x000fe2000001000c */
[CC--:B------:R-:W-:Y:S01]  /*9430*/  FMUL.FTZ R13, R3.reuse, R7.reuse ;  /* 0x00000007030d7220 */ /* 0x0c0fe20000410000 */
        /* <DEDUP_REMOVED lines=12> */
.L_x_3574:
[----:B------:R-:W-:Y:S05]  /*9500*/  BSYNC B1 ;  /* 0x0000000000017941 */ /* 0x000fea0003800000 */
.L_x_3573:
[----:B------:R-:W-:Y:S05]  /*9510*/  @P1 BRA `(.L_x_3572) ;  /* 0x0000001400f41947 */ /* 0x000fea0003800000 */
[----:B-1----:R-:W1:Y:S01]  /*9520*/  LDS.128 R4, [R14+0x1000] ;  /* 0x001000000e047984 */ /* 0x002e620000000c00 */
[----:B------:R-:W-:Y:S02]  /*9530*/  SHF.R.U64 R3, R8, 0x10, R9 ;  /* 0x0000001008037819 */ /* 0x000fe40000001209 */
[----:B------:R-:W-:Y:S02]  /*9540*/  SHF.R.U64 R2, R10, 0x10, R11 ;  /* 0x000000100a027819 */ /* 0x000fe4000000120b */
[----:B------:R-:W-:Y:S02]  /*9550*/  SHF.R.U32.HI R8, RZ, 0x10, R9 ;  /* 0x00000010ff087819 */ /* 0x000fe40000011609 */
[----:B------:R-:W-:Y:S02]  /*9560*/  SHF.R.U32.HI R11, RZ, 0x10, R11 ;  /* 0x00000010ff0b7819 */ /* 0x000fe4000001160b */
[----:B------:R-:W-:Y:S02]  /*9570*/  PRMT R31, R31, 0x5410, R8 ;  /* 0x000054101f1f7816 */ /* 0x000fe40000000008 */
[----:B------:R-:W-:-:S02]  /*9580*/  PRMT R34, R34, 0x5410, R11 ;  /* 0x0000541022227816 */ /* 0x000fc4000000000b */
[C---:B------:R-:W-:Y:S01]  /*9590*/  LOP3.LUT R10, R31.reuse, 0xffff0000, RZ, 0xc0, !PT ;  /* 0xffff00001f0a7812 */ /* 0x040fe200078ec0ff */
[----:B------:R-:W-:Y:S01]  /*95a0*/  IMAD.U32 R13, R31, 0x10000, RZ ;  /* 0x000100001f0d7824 */ /* 0x000fe200078e00ff */
[----:B------:R-:W-:Y:S01]  /*95b0*/  PRMT R32, R32, 0x5410, R3 ;  /* 0x0000541020207816 */ /* 0x000fe20000000003 */
[C---:B------:R-:W-:Y:S01]  /*95c0*/  IMAD.U32 R11, R34.reuse, 0x10000, RZ ;  /* 0x00010000220b7824 */ /* 0x040fe200078e00ff */
[----:B------:R-:W-:Y:S02]  /*95d0*/  LOP3.LUT R34, R34, 0xffff0000, RZ, 0xc0, !PT ;  /* 0xffff000022227812 */ /* 0x000fe400078ec0ff */
        /* <DEDUP_REMOVED lines=14> */
[C---:B------:R-:W-:Y:S01]  /*96c0*/  IMAD.U32 R7, R32.reuse, 0x10000, RZ ;  /* 0x0001000020077824 */ /* 0x040fe200078e00ff */
[----:B------:R-:W-:Y:S01]  /*96d0*/  LOP3.LUT R5, R5, 0xffff0000, RZ, 0xc0, !PT ;  /* 0xffff000005057812 */ /* 0x000fe200078ec0ff */
[----:B------:R-:W-:Y:S01]  /*96e0*/  IMAD.U32 R6, R33, 0x10000, RZ ;  /* 0x0001000021067824 */ /* 0x000fe200078e00ff */
[----:B------:R-:W-:Y:S01]  /*96f0*/  LOP3.LUT R32, R32, 0xffff0000, RZ, 0xc0, !PT ;  /* 0xffff000020207812 */ /* 0x000fe200078ec0ff */
[----:B------:R-:W-:Y:S01]  /*9700*/  FFMA.FTZ R20, R9, R34, -R20 ;  /* 0x0000002209147223 */ /* 0x000fe20000010814 */
        /* <DEDUP_REMOVED lines=16> */
.L_x_3559:
        /* <DEDUP_REMOVED lines=34> */
.L_x_3915:
        /* <DEDUP_REMOVED lines=12> */
[----:B-12---:R-:W-:-:S04]  /*9af0*/  IMAD.WIDE R2, R16, 0x2, R2 ;  /* 0x0000000210027825 */ /* 0x006fc800078e0202 */
[----:B----4-:R-:W-:Y:S01]  /*9b00*/  IMAD.WIDE R14, R16, 0x2, R14 ;  /* 0x00000002100e7825 */ /* 0x010fe200078e020e */
[----:B------:R3:W5:Y:S04]  /*9b10*/  LD.E.128 R24, desc[UR50][R2.64] ;  /* 0x0000003202187980 */ /* 0x000768000c101d00 */
[----:B------:R3:W5:Y:S02]  /*9b20*/  LD.E.128 R28, desc[UR50][R14.64] ;  /* 0x000000320e1c7980 */ /* 0x000764000c101d00 */
.L_x_3577:
[----:B------:R-:W-:Y:S05]  /*9b30*/  BSYNC B1 ;  /* 0x0000000000017941 */ /* 0x000fea0003800000 */
.L_x_3576:
[----:B--23-5:R-:W-:Y:S01]  /*9b40*/  IMAD.MOV.U32 R2, RZ, RZ, R28 ;  /* 0x000000ffff027224 */ /* 0x02cfe200078e001c */
[----:B------:R-:W-:Y:S01]  /*9b50*/  UMOV UR4, 0xffffffff ;  /* 0xffffffff00047882 */ /* 0x000fe20000000000 */
[----:B------:R-:W-:Y:S02]  /*9b60*/  IMAD.MOV.U32 R4, RZ, RZ, R30 ;  /* 0x000000ffff047224 */ /* 0x000fe400078e001e */
[----:B------:R-:W-:Y:S02]  /*9b70*/  IMAD.MOV.U32 R5, RZ, RZ, R31 ;  /* 0x000000ffff057224 */ /* 0x000fe400078e001f */
[----:B-1----:R-:W-:Y:S01]  /*9b80*/  IMAD.MOV.U32 R3, RZ, RZ, R29 ;  /* 0x000000ffff037224 */ /* 0x002fe200078e001d */
        /* <DEDUP_REMOVED lines=14> */
[----:B------:R1:W3:Y:S04]  /*9c70*/  SHFL.IDX PT, R2, R0, 0x1, 0x1c1f ;  /* 0x003c1f0000027f89 */ /* 0x0002e800000e0000 */
[----:B0-----:R-:W0:Y:S04]  /*9c80*/  SHFL.IDX PT, R6, R6, 0x1, 0x1c1f ;  /* 0x003c1f0006067f89 */ /* 0x001e2800000e0000 */
[----:B----4-:R1:W4:Y:S02]  /*9c90*/  SHFL.IDX PT, R14, R8, 0x1, 0x1c1f ;  /* 0x003c1f00080e7f89 */ /* 0x01032400000e0000 */
.L_x_3921:
[----:B------:R-:W2:Y:S01]  /*9ca0*/  LDC R21, c[0x0][0x3f4] ;  /* 0x0000fd00ff157b82 */ /* 0x000ea20000000800 */
[----:B-1----:R-:W-:Y:S01]  /*9cb0*/  VIADD R7, R32, 0x20 ;  /* 0x0000002020077836 */ /* 0x002fe20000000000 */
[----:B------:R-:W-:Y:S01]  /*9cc0*/  LEA.HI R0, R229, R229, RZ, 0x1 ;  /* 0x000000e5e5007211 */ /* 0x000fe200078f08ff */
[----:B------:R-:W-:Y:S01]  /*9cd0*/  BSSY B1, `(.L_x_3579) ;  /* 0x0000015000017945 */ /* 0x000fe20003800000 */
[----:B0-----:R-:W-:Y:S01]  /*9ce0*/  IMAD.MOV.U32 R13, RZ, RZ, R6 ;  /* 0x000000ffff0d7224 */ /* 0x001fe200078e0006 */
[----:B------:R-:W-:Y:S02]  /*9cf0*/  CS2R R8, SRZ ;  /* 0x0000000000087805 */ /* 0x000fe4000001ff00 */
[----:B------:R-:W-:Y:S01]  /*9d00*/  ISETP.GE.AND P0, PT, R7, R20, PT ;  /* 0x000000140700720c */ /* 0x000fe20003f06270 */
[----:B----4-:R-:W-:Y:S01]  /*9d10*/  IMAD.MOV.U32 R12, RZ, RZ, R14 ;  /* 0x000000ffff0c7224 */ /* 0x010fe200078e000e */
[----:B------:R-:W-:Y:S02]  /*9d20*/  LOP3.LUT R0, R0, 0xfffffffe, RZ, 0xc0, !PT ;  /* 0xfffffffe00007812 */ /* 0x000fe400078ec0ff */
[----:B------:R-:W-:-:S02]  /*9d30*/  CS2R R6, SRZ ;  /* 0x0000000000067805 */ /* 0x000fc4000001ff00 */
[----:B------:R-:W-:Y:S01]  /*9d40*/  CS2R R10, SRZ ;  /* 0x00000000000a7805 */ /* 0x000fe2000001ff00 */
        /* <DEDUP_REMOVED lines=9> */
[----:B--23--:R-:W-:-:S04]  /*9de0*/  IMAD.WIDE R2, R16, 0x2, R2 ;  /* 0x0000000210027825 */ /* 0x00cfc800078e0202 */
[----:B------:R-:W-:Y:S01]  /*9df0*/  IMAD.WIDE R12, R16, 0x2, R12 ;  /* 0x00000002100c7825 */ /* 0x000fe200078e020c */
[----:B------:R0:W5:Y:S04]  /*9e00*/  LD.E.128 R8, desc[UR50][R2.64] ;  /* 0x0000003202087980 */ /* 0x000168000c101d00 */
[----:B------:R0:W5:Y:S02]  /*9e10*/  LD.E.128 R4, desc[UR50][R12.64] ;  /* 0x000000320c047980 */ /* 0x000164000c101d00 */
.L_x_3580:
[----:B------:R-:W-:Y:S05]  /*9e20*/  BSYNC B1 ;  /* 0x0000000000017941 */ /* 0x000fea0003800000 */
.L_x_3579:
[----:B------:R-:W1:Y:S01]  /*9e30*/  SYNCS.PHASECHK.TRANS64.TRYWAIT P1, [R18+URZ+0x38800], R15 ;  /* 0x0388000f120075a7 */ /* 0x000e62000802017f */
[----:B0-2---:R-:W-:Y:S01]  /*9e40*/  VIADDMNMX R3, R20, -R195, 0x40, PT ;  /* 0x0000004014037446 */ /* 0x005fe200038009c3 */
[C---:B---3--:R-:W-:Y:S01]  /*9e50*/  VIADD R2, R185.reuse, 0x20 ;  /* 0x00000020b9027836 */ /* 0x048fe20000000000 */
[----:B------:R-:W-:Y:S01]  /*9e60*/  ISETP.GE.AND P0, PT, R16, R21, PT ;  /* 0x000000151000720c */ /* 0x000fe20003f06270 */
[----:B-----5:R-:W-:Y:S01]  /*9e70*/  IMAD.MOV.U32 R12, RZ, RZ, R4 ;  /* 0x000000ffff0c7224 */ /* 0x020fe200078e0004 */
[----:B------:R-:W-:Y:S01]  /*9e80*/  BSSY B1, `(.L_x_3581) ;  /* 0x0000010000017945 */ /* 0x000fe20003800000 */
[----:B------:R-:W-:Y:S01]  /*9e90*/  IMAD.MOV.U32 R13, RZ, RZ, R5 ;  /* 0x000000ffff0d7224 */ /* 0x000fe200078e0005 */
[-C--:B------:R-:W-:Y:S01]  /*9ea0*/  ISETP.GE.OR P2, PT, R185, R3.reuse, P0 ;  /* 0x00000003b900720c */ /* 0x080fe20000746670 */
        /* <DEDUP_REMOVED lines=12> */
[----:B-1----:R-:W-:Y:S06]  /*9f70*/  @!P1 BRA `(.L_x_3582) ;  /* 0x0000020800589947 */ /* 0x002fec0003800000 */
.L_x_3922:
[----:B------:R-:W-:Y:S05]  /*9f80*/  BSYNC B1 ;  /* 0x0000000000017941 */ /* 0x000fea0003800000 */
.L_x_3581:
[----:B------:R-:W-:Y:S04]  /*9f90*/  BSSY B1, `(.L_x_3583) ;  /* 0x000006a000017945 */ /* 0x000fe80003800000 */
[----:B------:R-:W-:Y:S05]  /*9fa0*/  @P2 BRA `(.L_x_3584) ;  /* 0x0000000400a02947 */ /* 0x000fea0003800000 */
[----:B------:R-:W-:Y:S01]  /*9fb0*/  IMAD.SHL.U32 R12, R198, 0x40, RZ ;  /* 0x00000040c60c7824 */ /* 0x000fe200078e00ff */
[----:B------:R-:W-:Y:S01]  /*9fc0*/  SHF.R.U64 R44, R28, 0x10, R29 ;  /* 0x000000101c2c7819 */ /* 0x000fe2000000121d */
[----:B------:R-:W-:Y:S01]  /*9fd0*/  IMAD.IADD R14, R16, 0x1, R21 ;  /* 0x00000001100e7824 */ /* 0x000fe200078e0215 */
[----:B------:R-:W-:Y:S02]  /*9fe0*/  SHF.R.U64 R39, R24, 0x10, R25 ;  /* 0x0000001018277819 */ /* 0x000fe40000001219 */
[----:B0-----:R-:W-:Y:S02]  /*9ff0*/  LOP3.LUT R15, R12, 0x1c0, RZ, 0xc0, !PT ;  /* 0x000001c00c0f7812 */ /* 0x001fe400078ec0ff */
[----:B------:R-:W-:Y:S02]  /*a000*/  SHF.R.U32.HI R43, RZ, 0x10, R27 ;  /* 0x00000010ff2b7819 */ /* 0x000fe4000001161b */
[----:B------:R-:W-:Y:S02]  /*a010*/  SHF.R.U32.HI R33, RZ, 0x3, R15 ;  /* 0x00000003ff217819 */ /* 0x000fe4000001160f */
[----:B------:R-:W-:-:S02]  /*a020*/  LOP3.LUT R14, R15, 0x38, R14, 0xf8, !PT ;  /* 0x000000380f0e7812 */ /* 0x000fc400078ef80e */
[----:B------:R-:W-:Y:S02]  /*a030*/  LOP3.LUT R12, R15, 0x38, R16, 0xf8, !PT ;  /* 0x000000380f0c7812 */ /* 0x000fe400078ef810 */
[-C--:B------:R-:W-:Y:S02]  /*a040*/  LOP3.LUT R15, R14, R33.reuse, RZ, 0x3c, !PT ;  /* 0x000000210e0f7212 */ /* 0x080fe400078e3cff */
[----:B------:R-:W-:Y:S02]  /*a050*/  LOP3.LUT R13, R12, R33, RZ, 0x3c, !PT ;  /* 0x000000210c0d7212 */ /* 0x000fe400078e3cff */
[----:B------:R-:W-:Y:S01]  /*a060*/  SHF.R.U32.HI R48, RZ, 0x10, R31 ;  /* 0x00000010ff307819 */ /* 0x000fe2000001161f */
[----:B------:R-:W-:Y:S01]  /*a070*/  IMAD R37, R220, 0x200, R15 ;  /* 0x00000200dc257824 */ /* 0x000fe200078e020f */
[----:B------:R-:W-:Y:S01]  /*a080*/  PRMT R44, R38, 0x5432, R44 ;  /* 0x00005432262c7816 */ /* 0x000fe2000000002c */
[----:B------:R-:W-:Y:S01]  /*a090*/  IMAD R13, R220, 0x200, R13 ;  /* 0x00000200dc0d7824 */ /* 0x000fe200078e020d */
[----:B------:R-:W-:Y:S01]  /*a0a0*/  SHF.R.U32.HI R46, RZ, 0x10, R29 ;  /* 0x00000010ff2e7819 */ /* 0x000fe2000001161d */
[--C-:B------:R-:W-:Y:S01]  /*a0b0*/  IMAD R37, R37, 0x2, R18.reuse ;  /* 0x0000000225257824 */ /* 0x100fe200078e0212 */
[----:B------:R-:W-:Y:S01]  /*a0c0*/  PRMT R39, R41, 0x5410, R39 ;  /* 0x0000541029277816 */ /* 0x000fe20000000027 */
[----:B------:R-:W-:Y:S01]  /*a0d0*/  IMAD R36, R13, 0x2, R18 ;  /* 0x000000020d247824 */ /* 0x000fe200078e0212 */
[----:B------:R-:W-:-:S02]  /*a0e0*/  SHF.R.U32.HI R40, RZ, 0x10, R25 ;  /* 0x00000010ff287819 */ /* 0x000fc40000011619 */
[----:B------:R-:W0:Y:S01]  /*a0f0*/  LDS.128 R32, [R37+0x20400] ;  /* 0x0204000025207984 */ /* 0x000e220000000c00 */
[----:B------:R-:W-:Y:S02]  /*a100*/  SHF.R.U64 R47, R30, 0x10, R31 ;  /* 0x000000101e2f7819 */ /* 0x000fe4000000121f */
[C---:B------:R-:W-:Y:S01]  /*a110*/  PRMT R43, R45.reuse, 0x5410, R43 ;  /* 0x000054102d2b7816 */ /* 0x040fe2000000002b */
[----:B------:R-:W1:Y:S01]  /*a120*/  LDS.128 R12, [R36+0x20400] ;  /* 0x02040000240c7984 */ /* 0x000e620000000c00 */
[----:B------:R-:W-:Y:S01]  /*a130*/  PRMT R48, R45, 0x5432, R48 ;  /* 0x000054322d307816 */ /* 0x000fe20000000030 */
[----:B------:R-:W-:Y:S01]  /*a140*/  IMAD.U32 R45, R44, 0x10000, RZ ;  /* 0x000100002c2d7824 */ /* 0x000fe200078e00ff */
[----:B------:R-:W-:Y:S01]  /*a150*/  PRMT R46, R41, 0x5432, R46 ;  /* 0x00005432292e7816 */ /* 0x000fe2000000002e */
[----:B------:R-:W-:Y:S01]  /*a160*/  IMAD.U32 R41, R39, 0x10000, RZ ;  /* 0x0001000027297824 */ /* 0x000fe200078e00ff */
[----:B------:R-:W-:Y:S02]  /*a170*/  PRMT R40, R49, 0x5432, R40 ;  /* 0x0000543231287816 */ /* 0x000fe40000000028 */
[----:B------:R-:W-:-:S02]  /*a180*/  PRMT R47, R38, 0x5410, R47 ;  /* 0x00005410262f7816 */ /* 0x000fc4000000002f */
        /* <DEDUP_REMOVED lines=10> */
[----:B-1----:R-:W-:-:S02]  /*a230*/  IMAD.U32 R24, R12, 0x10000, RZ ;  /* 0x000100000c187824 */ /* 0x002fc400078e00ff */
[C---:B------:R-:W-:Y:S01]  /*a240*/  FMUL.FTZ R49, R28.reuse, R45 ;  /* 0x0000002d1c317220 */ /* 0x040fe20000410000 */
[C---:B------:R-:W-:Y:S01]  /*a250*/  IMAD.U32 R38, R35.reuse, 0x10000, RZ ;  /* 0x0001000023267824 */ /* 0x040fe200078e00ff */
[----:B------:R-:W-:Y:S01]  /*a260*/  LOP3.LUT R34, R35, 0xffff0000, RZ, 0xc0, !PT ;  /* 0xffff000023227812 */ /* 0x000fe200078ec0ff */
[-C--:B------:R-:W-:Y:S01]  /*a270*/  FMUL.FTZ R35, R28, R41.reuse ;  /* 0x000000291c237220 */ /* 0x080fe20000410000 */
[----:B------:R-:W-:Y:S01]  /*a280*/  LOP3.LUT R12, R12, 0xffff0000, RZ, 0xc0, !PT ;  /* 0xffff00000c0c7812 */ /* 0x000fe200078ec0ff */
[----:B------:R-:W-:Y:S01]  /*a290*/  FFMA.FTZ R49, R24, R41, -R49 ;  /* 0x0000002918317223 */ /* 0x000fe20000010831 */
[----:B------:R-:W-:Y:S02]  /*a2a0*/  IMAD.U32 R28, R46, 0x10000, RZ ;  /* 0x000100002e1c7824 */ /* 0x000fe400078e00ff */
[----:B------:R-:W-:Y:S01]  /*a2b0*/  FMUL.FTZ R41, R29, R44 ;  /* 0x0000002c1d297220 */ /* 0x000fe20000410000 */
[----:B------:R-:W-:Y:S01]  /*a2c0*/  FFMA.FTZ R35, R24, R45, R35 ;  /* 0x0000002d18237223 */ /* 0x000fe20000010023 */
[----:B------:R-:W-:-:S02]  /*a2d0*/  IMAD.U32 R24, R40, 0x10000, RZ ;  /* 0x0001000028187824 */ /* 0x000fc400078e00ff */
[-C--:B------:R-:W-:Y:S01]  /*a2e0*/  FMUL.FTZ R29, R29, R39.reuse ;  /* 0x000000271d1d7220 */ /* 0x080fe20000410000 */
[C---:B------:R-:W-:Y:S02]  /*a2f0*/  IMAD.U32 R25, R13.reuse, 0x10000, RZ ;  /* 0x000100000d197824 */ /* 0x040fe400078e00ff */
[----:B------:R-:W-:Y:S01]  /*a300*/  FFMA.FTZ R50, R12, R39, -R41 ;  /* 0x000000270c327223 */ /* 0x000fe20000010829 */
[----:B------:R-:W-:Y:S01]  /*a310*/  FMUL.FTZ R52, R30, R28 ;  /* 0x0000001c1e347220 */ /* 0x000fe20000410000 */
[----:B------:R-:W-:Y:S01]  /*a320*/  LOP3.LUT R46, R46, 0xffff0000, RZ, 0xc0, !PT ;  /* 0xffff00002e2e7812 */ /* 0x000fe200078ec0ff */
[-C--:B------:R-:W-:Y:S01]  /*a330*/  FMUL.FTZ R39, R30, R24.reuse ;  /* 0x000000181e277220 */ /* 0x080fe20000410000 */
[----:B------:R-:W-:Y:S01]  /*a340*/  LOP3.LUT R13, R13, 0xffff0000, RZ, 0xc0, !PT ;  /* 0xffff00000d0d7812 */ /* 0x000fe200078ec0ff */
[C---:B------:R-:W-:Y:S01]  /*a350*/  FFMA.FTZ R52, R25.reuse, R24, -R52 ;  /* 0x0000001819347223 */ /* 0x040fe20000010834 */
[----:B------:R-:W-:Y:S01]  /*a360*/  LOP3.LUT R40, R40, 0xffff0000, RZ, 0xc0, !PT ;  /* 0xffff000028287812 */ /* 0x000fe200078ec0ff */
        /* <DEDUP_REMOVED lines=44> */
.L_x_3584:
[----:B------:R-:W-:Y:S05]  /*a630*/  BSYNC B1 ;  /* 0x0000000000017941 */ /* 0x000fea0003800000 */
.L_x_3583:
[----:B------:R-:W-:Y:S01]  /*a640*/  PRMT R30, R3, 0x7610, R30 ;  /* 0x00007610031e7816 */ /* 0x000fe2000000001e */
[----:B------:R-:W-:Y:S06]  /*a650*/  @P0 BRA `(.L_x_3572) ;  /* 0x0000000400a40947 */ /* 0x000fec0003800000 */
[----:B------:R-:W0:Y:S01]  /*a660*/  LDL R40, [R1+0x7c] ;  /* 0x00007c0001287983 */ /* 0x000e220000100800 */
[----:B------:R-:W-:Y:S01]  /*a670*/  IMAD.SHL.U32 R3, R2, 0x40, RZ ;  /* 0x0000004002037824 */ /* 0x000fe200078e00ff */
[----:B-1----:R-:W-:Y:S01]  /*a680*/  SHF.R.S32.HI R13, RZ, 0x1f, R2 ;  /* 0x0000001fff0d7819 */ /* 0x002fe20000011402 */
[----:B------:R-:W-:Y:S01]  /*a690*/  IMAD.IADD R21, R16, 0x1, R21 ;  /* 0x0000000110157824 */ /* 0x000fe200078e0215 */
[----:B------:R-:W-:Y:S02]  /*a6a0*/  SHF.R.U64 R32, R4, 0x10, R5 ;  /* 0x0000001004207819 */ /* 0x000fe40000001205 */
[----:B------:R-:W-:Y:S02]  /*a6b0*/  LEA.HI R13, R13, R2, RZ, 0x3 ;  /* 0x000000020d0d7211 */ /* 0x000fe400078f18ff */
[----:B------:R-:W-:Y:S02]  /*a6c0*/  LOP3.LUT R12, R3, 0x1c0, RZ, 0xc0, !PT ;  /* 0x000001c0030c7812 */ /* 0x000fe400078ec0ff */
[----:B------:R-:W-:Y:S01]  /*a6d0*/  PRMT R32, R51, 0x5432, R32 ;  /* 0x0000543233207816 */ /* 0x000fe20000000020 */
[----:B------:R-:W-:Y:S01]  /*a6e0*/  IMAD.SHL.U32 R13, R13, 0x40, RZ ;  /* 0x000000400d0d7824 */ /* 0x000fe200078e00ff */
[----:B------:R-:W-:-:S02]  /*a6f0*/  LOP3.LUT R2, R12, 0x38, R21, 0xf8, !PT ;  /* 0x000000380c027812 */ /* 0x000fc400078ef815 */
[----:B------:R-:W-:Y:S01]  /*a700*/  SHF.R.U32.HI R3, RZ, 0x3, R12 ;  /* 0x00000003ff037819 */ /* 0x000fe2000001160c */
[----:B------:R-:W-:Y:S01]  /*a710*/  IMAD.U32 R33, R32, 0x10000, RZ ;  /* 0x0001000020217824 */ /* 0x000fe200078e00ff */
[----:B------:R-:W-:Y:S02]  /*a720*/  SHF.R.U64 R21, R8, 0x10, R9 ;  /* 0x0000001008157819 */ /* 0x000fe40000001209 */
[----:B------:R-:W-:Y:S02]  /*a730*/  LOP3.LUT R2, R2, R3, RZ, 0x3c, !PT ;  /* 0x0000000302027212 */ /* 0x000fe400078e3cff */
[----:B------:R-:W-:Y:S02]  /*a740*/  LOP3.LUT R3, R13, 0xfffffe00, RZ, 0xc0, !PT ;  /* 0xfffffe000d037812 */ /* 0x000fe400078ec0ff */
[----:B------:R-:W-:Y:S02]  /*a750*/  PRMT R21, R54, 0x5410, R21 ;  /* 0x0000541036157816 */ /* 0x000fe40000000015 */
[----:B------:R-:W-:Y:S01]  /*a760*/  SHF.R.U32.HI R28, RZ, 0x10, R9 ;  /* 0x00000010ff1c7819 */ /* 0x000fe20000011609 */
[----:B------:R-:W-:Y:S01]  /*a770*/  IMAD.IADD R3, R3, 0x1, R2 ;  /* 0x0000000103037824 */ /* 0x000fe200078e0202 */
[----:B------:R-:W-:-:S02]  /*a780*/  SHF.R.U64 R29, R10, 0x10, R11 ;  /* 0x000000100a1d7819 */ /* 0x000fc4000000120b */
[----:B------:R-:W-:Y:S01]  /*a790*/  SHF.R.U32.HI R31, RZ, 0x10, R11 ;  /* 0x00000010ff1f7819 */ /* 0x000fe2000001160b */
[----:B------:R-:W-:Y:S01]  /*a7a0*/  IMAD R3, R3, 0x2, R18 ;  /* 0x0000000203037824 */ /* 0x000fe200078e0212 */
[----:B------:R-:W-:Y:S02]  /*a7b0*/  SHF.R.U32.HI R34, RZ, 0x10, R5 ;  /* 0x00000010ff227819 */ /* 0x000fe40000011605 */
[----:B------:R-:W-:Y:S02]  /*a7c0*/  SHF.R.U32.HI R37, RZ, 0x10, R7 ;  /* 0x00000010ff257819 */ /* 0x000fe40000011607 */
[----:B------:R-:W1:Y:S01]  /*a7d0*/  LDS.128 R24, [R3+0x20400] ;  /* 0x0204000003187984 */ /* 0x000e620000000c00 */
        /* <DEDUP_REMOVED lines=9> */
[C---:B-1----:R-:W-:Y:S01]  /*a870*/  IMAD.U32 R9, R24.reuse, 0x10000, RZ ;  /* 0x0001000018097824 */ /* 0x042fe200078e00ff */
        /* <DEDUP_REMOVED lines=9> */
[----:B0-----:R-:W0:Y:S02]  /*a910*/  LDS.128 R12, [R40+0x20400] ;  /* 0x02040000280c7984 */ /* 0x001e240000000c00 */
        /* <DEDUP_REMOVED lines=61> */
.L_x_3572:
[----:B------:R-:W-:Y:S05]  /*acf0*/  BSYNC B0 ;  /* 0x0000000000007941 */ /* 0x000fea0003800000 */
.L_x_3558:
        /* <DEDUP_REMOVED lines=8> */
.L_x_3555:
[----:B-----5:R-:W-:-:S05]  /*ad80*/  IMAD.U32 R2, RZ, RZ, UR47 ;  /* 0x0000002fff027e24 */ /* 0x020fca000f8e00ff */
[----:B------:R-:W-:-:S13]  /*ad90*/  ISETP.NE.AND P0, PT, R2, 0x3, PT ;  /* 0x000000030200780c */ /* 0x000fda0003f05270 */
[----:B------:R-:W-:Y:S05]  /*ada0*/  @!P0 BRA `(.L_x_3585) ;  /* 0x0000000000048947 */ /* 0x000fea0003800000 */
[----:B------:R-:W-:Y:S01]  /*adb0*/  BPT.TRAP 0x1 ;  /* 0x000000040000795c */ /* 0x000fe20000300000 */
.L_x_3585:
[----:B01----:R-:W-:Y:S01]  /*adc0*/  IMAD R15, R19, 0x8, R18 ;  /* 0x00000008130f7824 */ /* 0x003fe200078e0212 */
[----:B--2---:R-:W-:-:S04]  /*add0*/  SHF.L.U32 R8, R22, 0x1f, RZ ;  /* 0x0000001f16087819 */ /* 0x004fc800000006ff */
[----:B------:R0:W1:Y:S01]  /*ade0*/  SYNCS.PHASECHK.TRANS64.TRYWAIT P1, [R15+URZ+0x38830], R8 ;  /* 0x038830080f0075a7 */ /* 0x000062000802017f */
[----:B------:R-:W-:Y:S05]  /*adf0*/  @!P0 BRA `(.L_x_3586) ;  /* 0x0000000000048947 */ /* 0x000fea0003800000 */
[----:B------:R-:W-:Y:S01]  /*ae00*/  BPT.TRAP 0x1 ;  /* 0x000000040000795c */ /* 0x000fe20000300000 */
.L_x_3586:
[C---:B------:R-:W-:Y:S02]  /*ae10*/  VIADD R2, R18.reuse, 0x22400 ;  /* 0x0002240012027836 */ /* 0x040fe40000000000 */
[----:B------:R-:W-:-:S03]  /*ae20*/  VIADD R3, R18, 0x20400 ;  /* 0x0002040012037836 */ /* 0x000fc60000000000 */
[----:B------:R-:W-:Y:S02]  /*ae30*/  SHF.R.U32.HI R2, RZ, 0x4, R2 ;  /* 0x00000004ff027819 */ /* 0x000fe40000011602 */
[----:B------:R-:W-:Y:S02]  /*ae40*/  SHF.R.U32.HI R3, RZ, 0x4, R3 ;  /* 0x00000004ff037819 */ /* 0x000fe40000011603 */
[----:B------:R-:W-:Y:S02]  /*ae50*/  LOP3.LUT R2, R2, 0x3fff, RZ, 0xc0, !PT ;  /* 0x00003fff02027812 */ /* 0x000fe400078ec0ff */
[----:B------:R-:W-:Y:S02]  /*ae60*/  LOP3.LUT R3, R3, 0x3fff, RZ, 0xc0, !PT ;  /* 0x00003fff03037812 */ /* 0x000fe400078ec0ff */
[----:B------:R-:W-:Y:S01]  /*ae70*/  LOP3.LUT R191, R2, 0x10000, RZ, 0xfc, !PT ;  /* 0x0001000002bf7812 */ /* 0x000fe200078efcff */
[----:B-1----:R-:W-:Y:S06]  /*ae80*/  @P1 BRA `(.L_x_3587) ;  /* 0x0000000000081947 */ /* 0x002fec0003800000 */
[----:B------:R-:W1:Y:S02]  /*ae90*/  SYNCS.PHASECHK.TRANS64.TRYWAIT P1, [R15+URZ+0x38830], R8 ;  /* 0x038830080f0075a7 */ /* 0x000e64000802017f */
[----:B-1----:R-:W-:Y:S05]  /*aea0*/  @!P1 BRA `(.L_x_3588) ;  /* 0x000001f800a09947 */ /* 0x002fea0003800000 */
.L_x_3587:
[----:B---3--:R-:W-:Y:S01]  /*aeb0*/  LOP3.LUT R4, R3, 0x10000, RZ, 0xfc, !PT ;  /* 0x0001000003047812 */ /* 0x008fe200078efcff */
[----:B------:R-:W-:Y:S01]  /*aec0*/  IMAD R2, R19, 0x200, R191 ;  /* 0x0000020013027824 */ /* 0x000fe200078e02bf */
[----:B------:R-:W-:Y:S05]  /*aed0*/  WARPSYNC.ALL ;  /* 0x0000000000007948 */ /* 0x000fea0003800000 */
[----:B------:R-:W-:Y:S01]  /*aee0*/  IMAD.MOV.U32 R5, RZ, RZ, 0x40000040 ;  /* 0x40000040ff057424 */ /* 0x000fe200078e00ff */
[----:B------:R-:W-:Y:S01]  /*aef0*/  R2UR UR4, R4 ;  /* 0x00000000040472ca */ /* 0x000fe200000e0000 */
[----:B------:R-:W-:Y:S01]  /*af00*/  IMAD.MOV.U32 R3, RZ, RZ, 0x40000040 ;  /* 0x40000040ff037424 */ /* 0x000fe200078e00ff */
[----:B------:R-:W-:Y:S01]  /*af10*/  R2UR UR6, R2 ;  /* 0x00000000020672ca */ /* 0x000fe200000e0000 */
[----:B------:R-:W-:Y:S01]  /*af20*/  WARPGROUP.ARRIVE ;  /* 0x00000000000079c5 */ /* 0x000fe20000000000 */
[----:B------:R-:W-:Y:S01]  /*af30*/  R2UR UR5, R5 ;  /* 0x00000000050572ca */ /* 0x000fe200000e0000 */
[----:B------:R-:W-:Y:S01]  /*af40*/  VIADD R12, R4, 0x2 ;  /* 0x00000002040c7836 */ /* 0x000fe20000000000 */
[----:B------:R-:W-:Y:S01]  /*af50*/  R2UR UR7, R3 ;  /* 0x00000000030772ca */ /* 0x000fe200000e0000 */
[----:B------:R-:W-:Y:S01]  /*af60*/  VIADD R6, R2, 0x2 ;  /* 0x0000000202067836 */ /* 0x000fe20000000000 */
[----:B------:R-:W-:Y:S01]  /*af70*/  BSSY B0, `(.L_x_3589) ;  /* 0x0000025000007945 */ /* 0x000fe20003800000 */
[----:B------:R-:W-:-:S02]  /*af80*/  IMAD.MOV.U32 R13, RZ, RZ, 0x40000040 ;  /* 0x40000040ff0d7424 */ /* 0x000fc400078e00ff */
[----:B------:R-:W-:Y:S02]  /*af90*/  IMAD.MOV.U32 R7, RZ, RZ, 0x40000040 ;  /* 0x40000040ff077424 */ /* 0x000fe400078e00ff */
[----:B------:R-:W-:Y:S02]  /*afa0*/  VIADD R10, R4, 0x4 ;  /* 0x00000004040a7836 */ /* 0x000fe40000000000 */
[----:B------:R-:W-:Y:S02]  /*afb0*/  IMAD.MOV.U32 R11, RZ, RZ, 0x40000040 ;  /* 0x40000040ff0b7424 */ /* 0x000fe400078e00ff */
[----:B------:R-:W-:Y:S02]  /*afc0*/  IMAD.MOV.U32 R3, RZ, RZ, 0x40000040 ;  /* 0x40000040ff037424 */ /* 0x000fe400078e00ff */
[----:B------:R-:W-:Y:S01]  /*afd0*/  HGMMA.64x64x16.F32.BF16 R24, gdesc[UR4], RZ, !UPT, gsb0 ;  /* 0x00e00000041879f0 */ /* 0x000fe2000c0018ff */
[----:B------:R-:W-:Y:S02]  /*afe0*/  R2UR UR4, R12 ;  /* 0x000000000c0472ca */ /* 0x000fe400000e0000 */
        /* <DEDUP_REMOVED lines=27> */
[----:B------:R-:W2:Y:S02]  /*b1a0*/  SYNCS.PHASECHK.TRANS64.TRYWAIT P1, [R18+URZ+0x38810], R3 ;  /* 0x03881003120075a7 */ /* 0x000ea4000802017f */
[----:B--2---:R-:W-:Y:S05]  /*b1b0*/  @!P1 BRA `(.L_x_3590) ;  /* 0x000001f400f09947 */ /* 0x004fea0003800000 */
.L_x_3923:
[----:B------:R-:W-:Y:S05]  /*b1c0*/  BSYNC B0 ;  /* 0x0000000000007941 */ /* 0x000fea0003800000 */
.L_x_3589:
[----:B------:R-:W-:Y:S05]  /*b1d0*/  @!P0 BRA `(.L_x_3591) ;  /* 0x0000000000048947 */ /* 0x000fea0003800000 */
[----:B------:R-:W-:Y:S01]  /*b1e0*/  BPT.TRAP 0x1 ;  /* 0x000000040000795c */ /* 0x000fe20000300000 */
.L_x_3591:
[----:B------:R3:W4:Y:S01]  /*b1f0*/  SYNCS.PHASECHK.TRANS64.TRYWAIT P2, [R15+URZ+0x38850], R8 ;  /* 0x038850080f0075a7 */ /* 0x000722000804017f */
[----:B------:R-:W-:Y:S05]  /*b200*/  @!P0 BRA `(.L_x_3592) ;  /* 0x0000000000048947 */ /* 0x000fea0003800000 */
[----:B------:R-:W-:Y:S01]  /*b210*/  BPT.TRAP 0x1 ;  /* 0x000000040000795c */ /* 0x000fe20000300000 */
.L_x_3592:
[----:B------:R-:W5:Y:S02]  /*b220*/  S2R R0, SR_TID.X ;  /* 0x0000000000007919 */ /* 0x000f640000002100 */
[----:B-----5:R-:W-:-:S04]  /*b230*/  LOP3.LUT R0, R0, 0x7f, RZ, 0xc0, !PT ;  /* 0x0000007f00007812 */ /* 0x020fc800078ec0ff */
[----:B------:R-:W-:Y:S01]  /*b240*/  ISETP.NE.AND P1, PT, R0, RZ, PT ;  /* 0x000000ff0000720c */ /* 0x000fe20003f25270 */
[----:B------:R-:W-:-:S05]  /*b250*/  VIADD R0, R18, 0x400 ;  /* 0x0000040012007836 */ /* 0x000fca0000000000 */
[----:B------:R-:W-:Y:S01]  /*b260*/  SHF.R.U32.HI R0, RZ, 0x4, R0 ;  /* 0x00000004ff007819 */ /* 0x000fe20000011600 */
[----:B----4-:R-:W-:Y:S06]  /*b270*/  @P2 BRA `(.L_x_3593) ;  /* 0x0000000000082947 */ /* 0x010fec0003800000 */
[----:B------:R-:W4:Y:S02]  /*b280*/  SYNCS.PHASECHK.TRANS64.TRYWAIT P2, [R15+URZ+0x38850], R8 ;  /* 0x038850080f0075a7 */ /* 0x000f24000804017f */
[----:B----4-:R-:W-:Y:S05]  /*b290*/  @!P2 BRA `(.L_x_3594) ;  /* 0x000001f400cca947 */ /* 0x010fea0003800000 */
.L_x_3593:
[----:B------:R-:W-:Y:S01]  /*b2a0*/  LOP3.LUT R0, R0, 0x3fff, RZ, 0xc0, !PT ;  /* 0x00003fff00007812 */ /* 0x000fe200078ec0ff */
[----:B------:R-:W-:Y:S05]  /*b2b0*/  WARPSYNC.ALL ;  /* 0x0000000000007948 */ /* 0x000fea0003800000 */
[----:B------:R-:W-:Y:S01]  /*b2c0*/  LOP3.LUT R192, R0, 0x10000, RZ, 0xfc, !PT ;  /* 0x0001000000c07812 */ /* 0x000fe200078efcff */
[----:B------:R-:W-:Y:S01]  /*b2d0*/  VIADD R0, R18, 0x26400 ;  /* 0x0002640012007836 */ /* 0x000fe20000000000 */
[----:B------:R-:W-:-:S03]  /*b2e0*/  WARPGROUP.ARRIVE ;  /* 0x00000000000079c5 */ /* 0x000fc60000000000 */
[----:B01-34-:R-:W-:-:S03]  /*b2f0*/  IMAD R8, R19, 0x1000, R192 ;  /* 0x0000100013087824 */ /* 0x01bfc600078e02c0 */
[----:B------:R-:W0:Y:S01]  /*b300*/  S2R R14, SR_TID.X ;  /* 0x00000000000e7919 */ /* 0x000e220000002100 */
[----:B------:R-:W-:Y:S01]  /*b310*/  IMAD.MOV.U32 R9, RZ, RZ, 0x40000040 ;  /* 0x40000040ff097424 */ /* 0x000fe200078e00ff */
[----:B------:R-:W-:Y:S01]  /*b320*/  SHF.R.U32.HI R0, RZ, 0x4, R0 ;  /* 0x00000004ff007819 */ /* 0x000fe20000011600 */
[----:B--2---:R-:W-:Y:S01]  /*b330*/  IMAD.MOV.U32 R3, RZ, RZ, 0x40000040 ;  /* 0x40000040ff037424 */ /* 0x004fe200078e00ff */
        /* <DEDUP_REMOVED lines=8> */
[----:B------:R-:W-:-:S02]  /*b3c0*/  R2UR UR5, R3 ;  /* 0x00000000030572ca */ /* 0x000fc400000e0000 */
[C---:B------:R-:W-:Y:S01]  /*b3d0*/  R2UR UR4, R2.reuse ;  /* 0x00000000020472ca */ /* 0x040fe200000e0000 */
[----:B------:R-:W-:Y:S01]  /*b3e0*/  VIADD R56, R2, 0x2 ;  /* 0x0000000202387836 */ /* 0x000fe20000000000 */
[----:B------:R-:W-:Y:S01]  /*b3f0*/  LEA R67, R168, 0xffffffc0, 0x6 ;  /* 0xffffffc0a8437811 */ /* 0x000fe200078e30ff */
[----:B------:R-:W-:-:S10]  /*b400*/  VIADD R59, R2, 0x800 ;  /* 0x00000800023b7836 */ /* 0x000fd40000000000 */
        /* <DEDUP_REMOVED lines=10> */
[----:B------:R0:W1:Y:S02]  /*b4b0*/  SHFL.IDX PT, R0, R14, RZ, 0x1f ;  /* 0x00001fff0e007589 */ /* 0x00006400000e0000 */
[----:B0-----:R-:W-:Y:S01]  /*b4c0*/  IMAD.MOV.U32 R14, RZ, RZ, 0x4 ;  /* 0x00000004ff0e7424 */ /* 0x001fe200078e00ff */
[----:B-1----:R-:W-:-:S04]  /*b4d0*/  ISETP.GT.AND P2, PT, R0, 0x7f, PT ;  /* 0x0000007f0000780c */ /* 0x002fc80003f44270 */
[----:B------:R-:W-:Y:S02]  /*b4e0*/  SEL R9, RZ, 0x2, !P2 ;  /* 0x00000002ff097807 */ /* 0x000fe40005000000 */
[C---:B------:R-:W-:Y:S02]  /*b4f0*/  SEL R0, R14.reuse, 0x2, P2 ;  /* 0x000000020e007807 */ /* 0x040fe40001000000 */
[----:B------:R-:W-:Y:S01]  /*b500*/  SEL R14, R14, 0x6, !P2 ;  /* 0x000000060e0e7807 */ /* 0x000fe20005000000 */
        /* <DEDUP_REMOVED lines=149> */
[----:B------:R-:W-:Y:S01]  /*be60*/  IMAD.MOV.U32 R21, RZ, RZ, 0x40000040 ;  /* 0x40000040ff157424 */ /* 0x000fe200078e00ff */
        /* <DEDUP_REMOVED lines=25> */
[----:B------:R-:W-:Y:S02]  /*c000*/  IMAD.MOV.U32 R57, RZ, RZ, 0x40000040 ;  /* 0x40000040ff397424 */ /* 0x000fe400078e00ff */
[----:B------:R-:W-:-:S02]  /*c010*/  VIADD R61, R8, 0xa00 ;  /* 0x00000a00083d7836 */ /* 0x000fc40000000000 */
[----:B------:R-:W-:Y:S01]  /*c020*/  VIADD R59, R2, 0xa00 ;  /* 0x00000a00023b7836 */ /* 0x000fe20000000000 */
[----:B------:R-:W-:Y:S02]  /*c030*/  WARPGROUP.DEPBAR.LE gsb0, 0x0 ;  /* 0x00008000000079c5 */ /* 0x000fe40000010000 */
[----:B------:R-:W-:-:S06]  /*c040*/  WARPGROUP.ARRIVE ;  /* 0x00000000000079c5 */ /* 0x000fcc0000000000 */
[----:B------:R-:W-:Y:S01]  /*c050*/  HGMMA.64x64x16.F32.BF16 R24, gdesc[UR4], R24, gsb0 ;  /* 0x00e00000041879f0 */ /* 0x000fe20008001818 */
[----:B------:R-:W-:Y:S01]  /*c060*/  R2UR UR6, R20 ;  /* 0x00000000140672ca */ /* 0x000fe200000e0000 */
[----:B------:R-:W-:Y:S01]  /*c070*/  IMAD.MOV.U32 R20, RZ, RZ, 0x28 ;  /* 0x00000028ff147424 */ /* 0x000fe200078e00ff */
[----:B------:R-:W-:Y:S01]  /*c080*/  R2UR UR7, R21 ;  /* 0x00000000150772ca */ /* 0x000fe200000e0000 */
[----:B------:R-:W-:Y:S01]  /*c090*/  IMAD.MOV.U32 R21, RZ, RZ, 0xa00 ;  /* 0x00000a00ff157424 */ /* 0x000fe200078e00ff */
[----:B------:R-:W-:Y:S02]  /*c0a0*/  R2UR UR4, R56 ;  /* 0x00000000380472ca */ /* 0x000fe400000e0000 */
[----:B------:R-:W-:Y:S02]  /*c0b0*/  R2UR UR5, R57 ;  /* 0x00000000390572ca */ /* 0x000fe400000e0000 */
[----:B------:R-:W-:Y:S02]  /*c0c0*/  SEL R20, R20, 0x26, P2 ;  /* 0x0000002614147807 */ /* 0x000fe40001000000 */
[----:B------:R-:W-:-:S02]  /*c0d0*/  SEL R21, R21, 0x980, P2 ;  /* 0x0000098015157807 */ /* 0x000fc40001000000 */
[----:B------:R-:W-:Y:S02]  /*c0e0*/  LOP3.LUT R57, R20, 0x6, RZ, 0xc0, !PT ;  /* 0x0000000614397812 */ /* 0x000fe400078ec0ff */
[----:B------:R-:W-:-:S04]  /*c0f0*/  LOP3.LUT R21, R21, 0xa00, RZ, 0xc0, !PT ;  /* 0x00000a0015157812 */ /* 0x000fc800078ec0ff */
[CC--:B------:R-:W-:Y:S02]  /*c100*/  IADD3 R20, R57.reuse, R21.reuse, R2 ;  /* 0x0000001539147210 */ /* 0x0c0fe40007ffe002 */
[----:B------:R-:W-:Y:S01]  /*c110*/  IADD3 R56, R57, R21, R8 ;  /* 0x0000001539387210 */ /* 0x000fe20007ffe008 */
[----:B------:R-:W-:Y:S02]  /*c120*/  IMAD.MOV.U32 R21, RZ, RZ, 0x40000040 ;  /* 0x40000040ff157424 */ /* 0x000fe400078e00ff */
        /* <DEDUP_REMOVED lines=127> */
[----:B------:R-:W-:-:S05]  /*c920*/  IMAD.MOV.U32 R0, RZ, RZ, 0x40 ;  /* 0x00000040ff007424 */ /* 0x000fca00078e00ff */
[----:B------:R-:W-:-:S04]  /*c930*/  SEL R0, R0, 0x3e, P2 ;  /* 0x0000003e00007807 */ /* 0x000fc80001000000 */
[----:B------:R-:W-:Y:S01]  /*c940*/  LOP3.LUT R9, R0, 0x6, RZ, 0xc0, !PT ;  /* 0x0000000600097812 */ /* 0x000fe200078ec0ff */
[----:B------:R-:W-:Y:S01]  /*c950*/  IMAD.IADD R0, R218, 0x1, R195 ;  /* 0x00000001da007824 */ /* 0x000fe200078e02c3 */
        /* <DEDUP_REMOVED lines=13> */
[----:B------:R-:W-:-:S04]  /*ca30*/  LOP3.LUT R14, R14, 0x1e00, RZ, 0xc0, !PT ;  /* 0x00001e000e0e7812 */ /* 0x000fc800078ec0ff */
[----:B------:R-:W-:Y:S01]  /*ca40*/  IADD3 R8, R9, R14, R8 ;  /* 0x0000000e09087210 */ /* 0x000fe20007ffe008 */
[----:B------:R-:W-:Y:S02]  /*ca50*/  WARPGROUP.DEPBAR.LE gsb0, 0x0 ;  /* 0x00008000000079c5 */ /* 0x000fe40000010000 */
[----:B------:R-:W-:-:S06]  /*ca60*/  WARPGROUP.ARRIVE ;  /* 0x00000000000079c5 */ /* 0x000fcc0000000000 */
[----:B------:R-:W-:Y:S01]  /*ca70*/  HGMMA.64x64x16.F32.BF16 R24, gdesc[UR4], R24, gsb0 ;  /* 0x00e00000041879f0 */ /* 0x000fe20008001818 */
[----:B------:R-:W-:Y:S02]  /*ca80*/  R2UR UR6, R20 ;  /* 0x00000000140672ca */ /* 0x000fe400000e0000 */
[----:B------:R-:W-:Y:S01]  /*ca90*/  R2UR UR7, R21 ;  /* 0x00000000150772ca */ /* 0x000fe200000e0000 */
[----:B------:R-:W-:Y:S01]  /*caa0*/  IMAD.MOV.U32 R21, RZ, RZ, 0x40000040 ;  /* 0x40000040ff157424 */ /* 0x000fe200078e00ff */
[----:B------:R-:W-:Y:S02]  /*cab0*/  R2UR UR4, R56 ;  /* 0x00000000380472ca */ /* 0x000fe400000e0000 */
[----:B------:R-:W-:Y:S01]  /*cac0*/  R2UR UR5, R57 ;  /* 0x00000000390572ca */ /* 0x000fe200000e0000 */
[----:B------:R-:W0:Y:S01]  /*cad0*/  LDC R56, c[0x0][0x448] ;  /* 0x00011200ff387b82 */ /* 0x000e220000000800 */
[----:B------:R-:W-:Y:S01]  /*cae0*/  IADD3 R20, R9, R14, R2 ;  /* 0x0000000e09147210 */ /* 0x000fe20007ffe002 */
[----:B------:R-:W-:Y:S01]  /*caf0*/  IMAD.MOV.U32 R9, RZ, RZ, 0x40000040 ;  /* 0x40000040ff097424 */ /* 0x000fe200078e00ff */
[----:B0-----:R-:W-:-:S13]  /*cb00*/  ISETP.NE.AND P2, PT, R56, 0x1, PT ;  /* 0x000000013800780c */ /* 0x001fda0003f45270 */
[----:B------:R-:W0:Y:S01]  /*cb10*/  @P2 LDC R14, c[0x0][0x450] ;  /* 0x00011400ff0e2b82 */ /* 0x000e220000000800 */
[----:B------:R-:W-:Y:S02]  /*cb20*/  WARPGROUP.DEPBAR.LE gsb0, 0x0 ;  /* 0x00008000000079c5 */ /* 0x000fe40000010000 */
[----:B------:R-:W-:-:S06]  /*cb30*/  WARPGROUP.ARRIVE ;  /* 0x00000000000079c5 */ /* 0x000fcc0000000000 */
[----:B------:R-:W-:Y:S01]  /*cb40*/  HGMMA.64x64x16.F32.BF16 R24, gdesc[UR4], R24, gsb0 ;  /* 0x00e00000041879f0 */ /* 0x000fe20008001818 */
[----:B------:R-:W-:Y:S02]  /*cb50*/  R2UR UR4, R20 ;  /* 0x00000000140472ca */ /* 0x000fe400000e0000 */
[----:B------:R-:W-:Y:S02]  /*cb60*/  R2UR UR5, R21 ;  /* 0x00000000150572ca */ /* 0x000fe400000e0000 */
[----:B------:R-:W-:Y:S01]  /*cb70*/  R2UR UR6, R8 ;  /* 0x00000000080672ca */ /* 0x000fe200000e0000 */
[----:B------:R-:W-:Y:S01]  /*cb80*/  IMAD.MOV.U32 R8, RZ, RZ, R0 ;  /* 0x000000ffff087224 */ /* 0x000fe200078e0000 */
[----:B------:R-:W-:Y:S02]  /*cb90*/  R2UR UR7, R9 ;  /* 0x00000000090772ca */ /* 0x000fe400000e0000 */
[----:B------:R-:W1:Y:S01]  /*cba0*/  @P2 LDC R9, c[0x0][0x44c] ;  /* 0x00011300ff092b82 */ /* 0x000e620000000800 */
[----:B------:R-:W-:Y:S01]  /*cbb0*/  IADD3 R20, -R187, R184, -R67 ;  /* 0x000000b8bb147210 */ /* 0x000fe20007ffe943 */
[----:B-1----:R-:W-:-:S04]  /*cbc0*/  @P2 IMAD.HI.U32 R9, R0, R9, RZ ;  /* 0x0000000900092227 */ /* 0x002fc800078e00ff */
[----:B------:R-:W-:Y:S01]  /*cbd0*/  @!P1 VIADD R0, R15, 0x38840 ;  /* 0x000388400f009836 */ /* 0x000fe20000000000 */
[----:B0-----:R-:W-:Y:S01]  /*cbe0*/  @P2 SHF.R.U32.HI R8, RZ, R14, R9 ;  /* 0x0000000eff082219 */ /* 0x001fe20000011609 */
        /* <DEDUP_REMOVED lines=8> */
[----:B------:R-:W-:Y:S01]  /*cc70*/  ULDC.64 UR4, c[0x0][0xad8] ;  /* 0x0002b60000047ab9 */ /* 0x000fe20000000a00 */
[----:B------:R-:W-:Y:S01]  /*cc80*/  ULDC UR6, c[0x0][0xad4] ;  /* 0x0002b50000067ab9 */ /* 0x000fe20000000800 */
[----:B------:R-:W-:Y:S01]  /*cc90*/  UISETP.GE.AND UP0, UPT, UR5, 0x1, UPT ;  /* 0x000000010500788c */ /* 0x000fe2000bf06270 */
[----:B------:R-:W-:-:S03]  /*cca0*/  IMAD.U32 R21, RZ, RZ, UR6 ;  /* 0x00000006ff157e24 */ /* 0x000fc6000f8e00ff */
[----:B------:R-:W-:Y:S02]  /*ccb0*/  UP2UR UR48, UPR, URZ, 0x1 ;  /* 0x000000013f307883 */ /* 0x000fe40008000000 */
[----:B------:R-:W-:Y:S02]  /*ccc0*/  PLOP3.LUT P3, PT, PT, PT, UP0, 0x40, 0x0 ;  /* 0x000000000000781c */ /* 0x000fe40003f6e808 */
[----:B------:R-:W-:Y:S01]  /*ccd0*/  LOP3.LUT R57, RZ, R21, RZ, 0x33, !PT ;  /* 0x00000015ff397212 */ /* 0x000fe200078e33ff */
[----:B------:R-:W-:Y:S02]  /*cce0*/  WARPGROUP.DEPBAR.LE gsb0, 0x0 ;  /* 0x00008000000079c5 */ /* 0x000fe40000010000 */
[----:B------:R1:W-:Y:S02]  /*ccf0*/  @!P1 SYNCS.ARRIVE.TRANS64.RED.A1T0 RZ, [R0+URZ], RZ ;  /* 0x000000ff00ff99a7 */ /* 0x0003e4000810043f */
[----:B-1----:R-:W-:-:S05]  /*cd00*/  IADD3 R0, -R187, R9, R184 ;  /* 0x00000009bb007210 */ /* 0x002fca0007ffe1b8 */
[----:B------:R-:W-:-:S04]  /*cd10*/  IMAD.IADD R0, R0, 0x1, -R23 ;  /* 0x0000000100007824 */ /* 0x000fc800078e0a17 */
[C---:B------:R-:W-:Y:S02]  /*cd20*/  VIADD R69, R0.reuse, UR4 ;  /* 0x0000000400457c36 */ /* 0x040fe40008000000 */
[----:B------:R-:W-:-:S03]  /*cd30*/  IMAD.IADD R56, R0, 0x1, R57 ;  /* 0x0000000100387824 */ /* 0x000fc600078e0239 */
[----:B0-----:R-:W-:Y:S01]  /*cd40*/  VIADDMNMX R0, R59, R69, R20, PT ;  /* 0x000000453b007246 */ /* 0x001fe20003800114 */
        /* <DEDUP_REMOVED lines=14> */
.L_x_3597:
[----:B------:R-:W-:-:S06]  /*ce30*/  UISETP.NE.AND UP0, UPT, UR5, 0x1, UPT ;  /* 0x000000010500788c */ /* 0x000fcc000bf05270 */
[----:B------:R-:W-:-:S05]  /*ce40*/  PLOP3.LUT P3, PT, PT, PT, UP0, 0x80, 0x0 ;  /* 0x000000000000781c */ /* 0x000fca0003f6f008 */
[----:B------:R-:W-:-:S08]  /*ce50*/  @UP0 ULDC.64 UR6, c[0x0][0xae0] ;  /* 0x0002b80000060ab9 */ /* 0x000fd00000000a00 */
[----:B------:R-:W-:-:S05]  /*ce60*/  @P3 IMAD.HI.U32 R57, R14, UR6, RZ ;  /* 0x000000060e393c27 */ /* 0x000fca000f8e00ff */
[----:B------:R-:W-:-:S07]  /*ce70*/  @P3 SHF.R.U32.HI R14, RZ, UR7, R57 ;  /* 0x00000007ff0e3c19 */ /* 0x000fce0008011639 */
.L_x_3598:
[----:B------:R-:W-:Y:S05]  /*ce80*/  BSYNC B0 ;  /* 0x0000000000007941 */ /* 0x000fea0003800000 */
.L_x_3596:
[----:B------:R-:W-:-:S04]  /*ce90*/  IMAD R14, R14, UR5, -R67 ;  /* 0x000000050e0e7c24 */ /* 0x000fc8000f8e0a43 */
[----:B------:R-:W-:-:S05]  /*cea0*/  IMAD.IADD R14, R14, 0x1, -R187 ;  /* 0x000000010e0e7824 */ /* 0x000fca00078e0abb */
[----:B------:R-:W-:Y:S02]  /*ceb0*/  VIMNMX R9, R9, R14, !PT ;  /* 0x0000000e09097248 */ /* 0x000fe40007fe0100 */
[----:B------:R-:W-:-:S07]  /*cec0*/  VIADDMNMX R0, R14, UR5, R0, PT ;  /* 0x000000050e007c46 */ /* 0x000fce000b800100 */
.L_x_3595:
[C---:B------:R-:W-:Y:S01]  /*ced0*/  ISETP.GE.AND P3, PT, R58.reuse, 0x2, PT ;  /* 0x000000023a00780c */ /* 0x040fe20003f66270 */
[----:B------:R-:W-:Y:S01]  /*cee0*/  UISETP.NE.AND UP0, UPT, UR48, URZ, UPT ;  /* 0x0000003f3000728c */ /* 0x000fe2000bf05270 */
[----:B------:R-:W-:Y:S02]  /*cef0*/  ISETP.GE.AND P4, PT, R58, 0x9, PT ;  /* 0x000000093a00780c */ /* 0x000fe40003f86270 */
[C---:B------:R-:W-:Y:S02]  /*cf00*/  ISETP.GT.AND P6, PT, R9.reuse, 0x1, !P3 ;  /* 0x000000010900780c */ /* 0x040fe40005fc4270 */
[----:B------:R-:W-:Y:S02]  /*cf10*/  ISETP.GT.AND P5, PT, R9, 0x8, !P4 ;  /* 0x000000080900780c */ /* 0x000fe400067a4270 */
[C---:B------:R-:W-:Y:S02]  /*cf20*/  ISETP.LT.OR P6, PT, R0.reuse, 0x2, P6 ;  /* 0x000000020000780c */ /* 0x040fe400037c1670 */
[----:B------:R-:W-:-:S02]  /*cf30*/  ISETP.LT.OR P5, PT, R0, 0x9, P5 ;  /* 0x000000090000780c */ /* 0x000fc40002fa1670 */
[----:B------:R-:W-:Y:S02]  /*cf40*/  FSEL R79, R25, -INF , !P6 ;  /* 0xff800000194f7808 */ /* 0x000fe40007000000 */
        /* <DEDUP_REMOVED lines=88> */
.L_x_3601:
[----:B------:R-:W-:-:S06]  /*d4d0*/  UISETP.NE.AND UP0, UPT, UR5, 0x1, UPT ;  /* 0x000000010500788c */ /* 0x000fcc000bf05270 */
[----:B------:R-:W-:-:S05]  /*d4e0*/  PLOP3.LUT P6, PT, PT, PT, UP0, 0x80, 0x0 ;  /* 0x000000000000781c */ /* 0x000fca0003fcf008 */
[----:B------:R-:W-:-:S08]  /*d4f0*/  @UP0 ULDC.64 UR6, c[0x0][0xae0] ;  /* 0x0002b80000060ab9 */ /* 0x000fd00000000a00 */
[----:B------:R-:W-:Y:S01]  /*d500*/  @P6 IMAD.HI.U32 R9, R8, UR6, RZ ;  /* 0x0000000608096c27 */ /* 0x000fe2000f8e00ff */
[----:B------:R-:W-:-:S13]  /*d510*/  PLOP3.LUT P6, PT, PT, PT, UP0, 0x80, 0x0 ;  /* 0x000000000000781c */ /* 0x000fda0003fcf008 */
[----:B------:R-:W-:-:S07]  /*d520*/  @P6 SHF.R.U32.HI R8, RZ, UR7, R9 ;  /* 0x00000007ff086c19 */ /* 0x000fce0008011609 */
.L_x_3602:
[----:B------:R-:W-:Y:S05]  /*d530*/  BSYNC B0 ;  /* 0x0000000000007941 */ /* 0x000fea0003800000 */
.L_x_3600:
[----:B------:R-:W-:-:S04]  /*d540*/  IMAD R8, R8, UR5, -R67 ;  /* 0x0000000508087c24 */ /* 0x000fc8000f8e0a43 */
[----:B------:R-:W-:-:S05]  /*d550*/  IMAD.IADD R9, R8, 0x1, -R187 ;  /* 0x0000000108097824 */ /* 0x000fca00078e0abb */
[----:B------:R-:W-:Y:S02]  /*d560*/  VIMNMX R20, R20, R9, !PT ;  /* 0x0000000914147248 */ /* 0x000fe40007fe0100 */
[----:B------:R-:W-:-:S07]  /*d570*/  VIADDMNMX R0, R9, UR5, R0, PT ;  /* 0x0000000509007c46 */ /* 0x000fce000b800100 */
.L_x_3599:
[----:B------:R-:W-:Y:S01]  /*d580*/  ISETP.GT.AND P3, PT, R20, 0x1, !P3 ;  /* 0x000000011400780c */ /* 0x000fe20005f64270 */
[----:B------:R-:W-:Y:S01]  /*d590*/  ULDC UR6, c[0x0][0xa80] ;  /* 0x0002a00000067ab9 */ /* 0x000fe20000000800 */
[----:B------:R-:W-:Y:S01]  /*d5a0*/  FMNMX.FTZ R8, R81, R79, !PT ;  /* 0x0000004f51087209 */ /* 0x000fe20007810000 */
[----:B------:R-:W-:Y:S01]  /*d5b0*/  UISETP.NE.AND UP0, UPT, UR48, URZ, UPT ;  /* 0x0000003f3000728c */ /* 0x000fe2000bf05270 */
[----:B------:R-:W-:Y:S01]  /*d5c0*/  BAR.SYNC.DEFER_BLOCKING 0xf, 0x100 ;  /* 0x03c4000000007b1d */ /* 0x000fe20000010000 */
[----:B------:R-:W-:Y:S01]  /*d5d0*/  ISETP.LT.OR P3, PT, R0, 0x2, P3 ;  /* 0x000000020000780c */ /* 0x000fe20001f61670 */
[----:B------:R-:W-:Y:S01]  /*d5e0*/  @!P1 VIADD R15, R15, 0x38860 ;  /* 0x000388600f0f9836 */ /* 0x000fe20000000000 */
        /* <DEDUP_REMOVED lines=17> */
[C---:B------:R-:W-:Y:S02]  /*d700*/  ISETP.GT.AND P4, PT, R20.reuse, 0x8, !P4 ;  /* 0x000000081400780c */ /* 0x040fe40006784270 */
[----:B------:R-:W-:Y:S02]  /*d710*/  ISETP.GT.AND P3, PT, R20, 0x11, !P3 ;  /* 0x000000111400780c */ /* 0x000fe40005f64270 */
[----:B------:R-:W-:Y:S02]  /*d720*/  FMNMX.FTZ R8, R41, R8, !PT ;  /* 0x0000000829087209 */ /* 0x000fe40007810000 */
[----:B------:R-:W-:-:S02]  /*d730*/  ISETP.LT.OR P3, PT, R0, 0x12, P3 ;  /* 0x000000120000780c */ /* 0x000fc40001f61670 */
[----:B------:R-:W-:Y:S02]  /*d740*/  ISETP.LT.OR P4, PT, R0, 0x9, P4 ;  /* 0x000000090000780c */ /* 0x000fe40002781670 */
[----:B------:R-:W-:Y:S02]  /*d750*/  FSEL R35, R35, -INF , !P3 ;  /* 0xff80000023237808 */ /* 0x000fe40005800000 */
[----:B------:R-:W-:Y:S02]  /*d760*/  ISETP.NE.AND P3, PT, R62, RZ, PT ;  /* 0x000000ff3e00720c */ /* 0x000fe40003f65270 */
[----:B------:R-:W-:Y:S02]  /*d770*/  FMNMX.FTZ R8, R29, R8, !PT ;  /* 0x000000081d087209 */ /* 0x000fe40007810000 */
[----:B------:R-:W-:Y:S02]  /*d780*/  ISETP.GT.AND P3, PT, R20, 0x18, !P3 ;  /* 0x000000181400780c */ /* 0x000fe40005f64270 */
[----:B------:R-:W-:-:S02]  /*d790*/  FSEL R27, R30, -INF , !P4 ;  /* 0xff8000001e1b7808 */ /* 0x000fc40006000000 */
[----:B------:R-:W-:Y:S02]  /*d7a0*/  ISETP.LT.OR P3, PT, R0, 0x19, P3 ;  /* 0x000000190000780c */ /* 0x000fe40001f61670 */
[----:B------:R-:W-:Y:S02]  /*d7b0*/  FMNMX.FTZ R8, R45, R8, !PT ;  /* 0x000000082d087209 */ /* 0x000fe40007810000 */
[----:B------:R-:W-:Y:S02]  /*d7c0*/  FSEL R71, R38, -INF , !P3 ;  /* 0xff80000026477808 */ /* 0x000fe40005800000 */
[----:B------:R-:W-:Y:S02]  /*d7d0*/  ISETP.NE.AND P3, PT, R36, RZ, PT ;  /* 0x000000ff2400720c */ /* 0x000fe40003f65270 */
[----:B------:R-:W-:Y:S02]  /*d7e0*/  ISETP.NE.AND P4, PT, R44, RZ, PT ;  /* 0x000000ff2c00720c */ /* 0x000fe40003f85270 */
[----:B------:R-:W-:-:S02]  /*d7f0*/  ISETP.GT.AND P3, PT, R20, 0x19, !P3 ;  /* 0x000000191400780c */ /* 0x000fc40005f64270 */
[----:B------:R-:W-:Y:S02]  /*d800*/  FMNMX.FTZ R8, R33, R8, !PT ;  /* 0x0000000821087209 */ /* 0x000fe40007810000 */
[----:B------:R-:W-:Y:S02]  /*d810*/  ISETP.LT.OR P3, PT, R0, 0x1a, P3 ;  /* 0x0000001a0000780c */ /* 0x000fe40001f61670 */
[----:B------:R-:W-:Y:S02]  /*d820*/  FMNMX.FTZ R8, R49, R8, !PT ;  /* 0x0000000831087209 */ /* 0x000fe40007810000 */
[----:B------:R-:W-:Y:S02]  /*d830*/  FSEL R39, R39, -INF , !P3 ;  /* 0xff80000027277808 */ /* 0x000fe40005800000 */
[----:B------:R-:W-:Y:S02]  /*d840*/  ISETP.NE.AND P3, PT, R64, RZ, PT ;  /* 0x000000ff4000720c */ /* 0x000fe40003f65270 */
[----:B------:R-:W-:Y:S01]  /*d850*/  ISETP.NE.AND P6, PT, R14, RZ, PT ;  /* 0x000000ff0e00720c */ /* 0x000fe20003fc5270 */
[----:B------:R-:W-:Y:S01]  /*d860*/  IMAD.U32 R14, RZ, RZ, UR6 ;  /* 0x00000006ff0e7e24 */ /* 0x000fe2000f8e00ff */
[----:B------:R-:W-:-:S02]  /*d870*/  ISETP.GT.AND P3, PT, R20, 0x20, !P3 ;  /* 0x000000201400780c */ /* 0x000fc40005f64270 */
[----:B------:R-:W-:Y:S02]  /*d880*/  FMNMX.FTZ R8, R25, R8, !PT ;  /* 0x0000000819087209 */ /* 0x000fe40007810000 */
[----:B------:R-:W-:Y:S02]  /*d890*/  ISETP.LT.OR P3, PT, R0, 0x21, P3 ;  /* 0x000000210000780c */ /* 0x000fe40001f61670 */
[----:B------:R-:W-:Y:S02]  /*d8a0*/  ISETP.GT.AND P5, PT, R20, 0x38, !P5 ;  /* 0x000000381400780c */ /* 0x000fe40006fa4270 */
[----:B------:R-:W-:Y:S02]  /*d8b0*/  FSEL R75, R42, -INF , !P3 ;  /* 0xff8000002a4b7808 */ /* 0x000fe40005800000 */
[----:B------:R-:W-:Y:S02]  /*d8c0*/  ISETP.NE.AND P3, PT, R40, RZ, PT ;  /* 0x000000ff2800720c */ /* 0x000fe40003f65270 */
[----:B------:R-:W-:-:S02]  /*d8d0*/  ISETP.LT.OR P5, PT, R0, 0x39, P5 ;  /* 0x000000390000780c */ /* 0x000fc40002fa1670 */
[----:B------:R-:W-:Y:S02]  /*d8e0*/  ISETP.GT.AND P3, PT, R20, 0x21, !P3 ;  /* 0x000000211400780c */ /* 0x000fe40005f64270 */
[----:B------:R-:W-:Y:S02]  /*d8f0*/  @!P1 PRMT R15, RZ, 0x654, R15 ;  /* 0x00000654ff0f9816 */ /* 0x000fe4000000000f */
[----:B------:R-:W-:-:S04]  /*d900*/  ISETP.LT.OR P3, PT, R0, 0x22, P3 ;  /* 0x000000220000780c */ /* 0x000fc80001f61670 */
[----:B------:R-:W-:Y:S02]  /*d910*/  FSEL R43, R43, -INF , !P3 ;  /* 0xff8000002b2b7808 */ /* 0x000fe40005800000 */
[----:B------:R-:W-:-:S04]  /*d920*/  ISETP.NE.AND P3, PT, R66, RZ, PT ;  /* 0x000000ff4200720c */ /* 0x000fc80003f65270 */
        /* <DEDUP_REMOVED lines=9> */
[----:B------:R-:W-:Y:S02]  /*d9c0*/  ISETP.NE.AND P6, PT, R24, RZ, PT ;  /* 0x000000ff1800720c */ /* 0x000fe40003fc5270 */
[----:B------:R-:W-:Y:S02]  /*d9d0*/  FMNMX.FTZ R24, R53, R8, !PT ;  /* 0x0000000835187209 */ /* 0x000fe40007810000 */
[C---:B------:R-:W-:Y:S02]  /*d9e0*/  ISETP.LT.OR P3, PT, R0.reuse, 0x1, P3 ;  /* 0x000000010000780c */ /* 0x040fe40001f61670 */
[----:B------:R-:W-:Y:S01]  /*d9f0*/  ISETP.LT.OR P4, PT, R0, 0x32, P4 ;  /* 0x000000320000780c */ /* 0x000fe20002781670 */
[----:B------:R-:W0:Y:S01]  /*da00*/  SHFL.BFLY PT, R9, R24, 0x2, 0x1f ;  /* 0x0c401f0018097f89 */ /* 0x000e2200000e0000 */
[----:B------:R-:W-:-:S02]  /*da10*/  FSEL R26, R26, -INF , !P3 ;  /* 0xff8000001a1a7808 */ /* 0x000fc40005800000 */
[----:B------:R-:W-:Y:S02]  /*da20*/  ISETP.GT.AND P6, PT, R20, 0x39, !P6 ;  /* 0x000000391400780c */ /* 0x000fe400077c4270 */
[----:B------:R-:W-:Y:S02]  /*da30*/  FSEL R83, R51, -INF , !P4 ;  /* 0xff80000033537808 */ /* 0x000fe40006000000 */
[----:B------:R-:W-:-:S04]  /*da40*/  ISETP.LT.OR P6, PT, R0, 0x3a, P6 ;  /* 0x0000003a0000780c */ /* 0x000fc800037c1670 */
[----:B------:R-:W-:Y:S02]  /*da50*/  FSEL R85, R55, -INF , !P6 ;  /* 0xff80000037557808 */ /* 0x000fe40007000000 */
[----:B0-----:R-:W-:Y:S02]  /*da60*/  FMNMX.FTZ R28, R24, R9, !PT ;  /* 0x00000009181c7209 */ /* 0x001fe40007810000 */
[----:B------:R-:W0:Y:S03]  /*da70*/  @P2 LDC R24, c[0x0][0x44c] ;  /* 0x00011300ff182b82 */ /* 0x000e260000000800 */
[----:B------:R-:W1:Y:S01]  /*da80*/  SHFL.BFLY PT, R9, R28, 0x1, 0x1f ;  /* 0x0c201f001c097f89 */ /* 0x000e6200000e0000 */
[----:B0-----:R-:W-:Y:S01]  /*da90*/  @P2 IMAD.HI.U32 R24, R195, R24, RZ ;  /* 0x00000018c3182227 */ /* 0x001fe200078e00ff */
[----:B-1----:R-:W-:-:S04]  /*daa0*/  FMNMX.FTZ R9, R28, R9, !PT ;  /* 0x000000091c097209 */ /* 0x002fc80007810000 */
[C---:B------:R-:W-:Y:S01]  /*dab0*/  FSETP.NEU.FTZ.AND P3, PT, R9.reuse, -INF , PT ;  /* 0xff8000000900780b */ /* 0x040fe20003f7d000 */
[----:B------:R-:W-:-:S05]  /*dac0*/  FMUL.FTZ R8, R9, R14 ;  /* 0x0000000e09087220 */ /* 0x000fca0000410000 */
        /* <DEDUP_REMOVED lines=17> */
[----:B------:R-:W0:Y:S01]  /*dbe0*/  @P2 LDC R45, c[0x0][0x450] ;  /* 0x00011400ff2d2b82 */ /* 0x000e220000000800 */
[----:B------:R-:W-:Y:S01]  /*dbf0*/  FSEL R79, R54, -INF , !P5 ;  /* 0xff800000364f7808 */ /* 0x000fe20006800000 */
[----:B------:R-:W1:Y:S01]  /*dc00*/  MUFU.EX2 R51, R51 ;  /* 0x0000003300337308 */ /* 0x000e620000000800 */
[----:B------:R-:W-:Y:S01]  /*dc10*/  FMNMX.FTZ R8, R71, R8, !PT ;  /* 0x0000000847087209 */ /* 0x000fe20007810000 */
[-CC-:B------:R-:W-:Y:S01]  /*dc20*/  FFMA.FTZ R160, R59, R14.reuse, -R30.reuse ;  /* 0x0000000e3ba07223 */ /* 0x180fe2000001081e */
[-CC-:B------:R-:W-:Y:S01]  /*dc30*/  FFMA.FTZ R59, R63, R14.reuse, -R30.reuse ;  /* 0x0000000e3f3b7223 */ /* 0x180fe2000001081e */
[--C-:B------:R-:W-:Y:S01]  /*dc40*/  FFMA.FTZ R162, R57, R14, -R30.reuse ;  /* 0x0000000e39a27223 */ /* 0x100fe2000001081e */
[----:B------:R-:W-:Y:S01]  /*dc50*/  FMNMX.FTZ R8, R39, R8, !PT ;  /* 0x0000000827087209 */ /* 0x000fe20007810000 */
[-CC-:B------:R-:W-:Y:S01]  /*dc60*/  FFMA.FTZ R154, R25, R14.reuse, -R30.reuse ;  /* 0x0000000e199a7223 */ /* 0x180fe2000001081e */
[--C-:B------:R-:W-:Y:S01]  /*dc70*/  FFMA.FTZ R57, R61, R14, -R30.reuse ;  /* 0x0000000e3d397223 */ /* 0x100fe2000001081e */
[----:B------:R-:W2:Y:S01]  /*dc80*/  MUFU.EX2 R166, R166 ;  /* 0x000000a600a67308 */ /* 0x000ea20000000800 */
[----:B------:R-:W-:Y:S01]  /*dc90*/  FMNMX.FTZ R8, R75, R8, !PT ;  /* 0x000000084b087209 */ /* 0x000fe20007810000 */
[-CC-:B------:R-:W-:Y:S01]  /*dca0*/  FFMA.FTZ R156, R37, R14.reuse, -R30.reuse ;  /* 0x0000000e259c7223 */ /* 0x180fe2000001081e */
[-CC-:B------:R-:W-:Y:S01]  /*dcb0*/  FFMA.FTZ R37, R41, R14.reuse, -R30.reuse ;  /* 0x0000000e29257223 */ /* 0x180fe2000001081e */
[--C-:B------:R-:W-:Y:S01]  /*dcc0*/  FFMA.FTZ R0, R33, R14, -R30.reuse ;  /* 0x0000000e21007223 */ /* 0x100fe2000001081e */
[----:B------:R-:W-:Y:S01]  /*dcd0*/  FMNMX.FTZ R8, R43, R8, !PT ;  /* 0x000000082b087209 */ /* 0x000fe20007810000 */
[-CC-:B------:R-:W-:Y:S01]  /*dce0*/  FFMA.FTZ R33, R49, R14.reuse, -R30.reuse ;  /* 0x0000000e31217223 */ /* 0x180fe2000001081e */
[----:B------:R-:W-:Y:S01]  /*dcf0*/  FFMA.FTZ R41, R53, R14, -R30 ;  /* 0x0000000e35297223 */ /* 0x000fe2000001081e */
[----:B------:R-:W3:Y:S01]  /*dd00*/  MUFU.EX2 R55, R55 ;  /* 0x0000003700377308 */ /* 0x000ee20000000800 */
[----:B------:R-:W-:Y:S01]  /*dd10*/  FMNMX.FTZ R8, R73, R8, !PT ;  /* 0x0000000849087209 */ /* 0x000fe20007810000 */
[----:B-1----:R-:W-:Y:S01]  /*dd20*/  FADD.FTZ R25, R164, R51 ;  /* 0x00000033a4197221 */ /* 0x002fe20000010000 */
[----:B------:R-:W-:-:S02]  /*dd30*/  F2FP.BF16.F32.PACK_AB R164, R51, R164 ;  /* 0x000000a433a4723e */ /* 0x000fc400000010ff */
[----:B------:R-:W-:-:S03]  /*dd40*/  FMNMX.FTZ R8, R47, R8, !PT ;  /* 0x000000082f087209 */ /* 0x000fc60007810000 */
[----:B------:R-:W1:Y:S01]  /*dd50*/  MUFU.EX2 R160, R160 ;  /* 0x000000a000a07308 */ /* 0x000e620000000800 */
[----:B------:R-:W-:-:S04]  /*dd60*/  FMNMX.FTZ R8, R81, R8, !PT ;  /* 0x0000000851087209 */ /* 0x000fc80007810000 */
[----:B------:R-:W-:-:S03]  /*dd70*/  FMNMX.FTZ R8, R83, R8, !PT ;  /* 0x0000000853087209 */ /* 0x000fc60007810000 */
[----:B------:R-:W-:Y:S01]  /*dd80*/  MUFU.EX2 R59, R59 ;  /* 0x0000003b003b7308 */ /* 0x000fe20000000800 */
[----:B------:R-:W-:-:S04]  /*dd90*/  FMNMX.FTZ R8, R79, R8, !PT ;  /* 0x000000084f087209 */ /* 0x000fc80007810000 */
[----:B------:R-:W-:-:S03]  /*dda0*/  FMNMX.FTZ R8, R85, R8, !PT ;  /* 0x0000000855087209 */ /* 0x000fc60007810000 */
[----:B------:R-:W-:Y:S02]  /*ddb0*/  MUFU.EX2 R162, R162 ;  /* 0x000000a200a27308 */ /* 0x000fe40000000800 */
[----:B------:R-:W4:Y:S06]  /*ddc0*/  SHFL.BFLY PT, R65, R8, 0x2, 0x1f ;  /* 0x0c401f0008417f89 */ /* 0x000f2c00000e0000 */
[----:B------:R-:W-:Y:S08]  /*ddd0*/  MUFU.EX2 R57, R57 ;  /* 0x0000003900397308 */ /* 0x000ff00000000800 */
[----:B------:R-:W-:Y:S08]  /*dde0*/  MUFU.EX2 R156, R156 ;  /* 0x0000009c009c7308 */ /* 0x000ff00000000800 */
[----:B------:R-:W-:Y:S01]  /*ddf0*/  MUFU.EX2 R37, R37 ;  /* 0x0000002500257308 */ /* 0x000fe20000000800 */
[----:B----4-:R-:W-:-:S05]  /*de00*/  FMNMX.FTZ R65, R8, R65, !PT ;  /* 0x0000004108417209 */ /* 0x010fca0007810000 */
[----:B------:R-:W4:Y:S02]  /*de10*/  SHFL.BFLY PT, R20, R65, 0x1, 0x1f ;  /* 0x0c201f0041147f89 */ /* 0x000f2400000e0000 */
[----:B------:R-:W-:Y:S08]  /*de20*/  MUFU.EX2 R158, R158 ;  /* 0x0000009e009e7308 */ /* 0x000ff00000000800 */
[----:B------:R-:W-:Y:S08]  /*de30*/  MUFU.EX2 R29, R29 ;  /* 0x0000001d001d7308 */ /* 0x000ff00000000800 */
[----:B------:R-:W-:Y:S01]  /*de40*/  MUFU.EX2 R0, R0 ;  /* 0x0000000000007308 */ /* 0x000fe20000000800 */
[----:B----4-:R-:W-:-:S07]  /*de50*/  FMNMX.FTZ R20, R65, R20, !PT ;  /* 0x0000001441147209 */ /* 0x010fce0007810000 */
[----:B------:R-:W-:Y:S01]  /*de60*/  MUFU.EX2 R33, R33 ;  /* 0x0000002100217308 */ /* 0x000fe20000000800 */
[C---:B------:R-:W-:Y:S01]  /*de70*/  FSETP.NEU.FTZ.AND P3, PT, R20.reuse, -INF , PT ;  /* 0xff8000001400780b */ /* 0x040fe20003f7d000 */
[----:B------:R-:W-:-:S06]  /*de80*/  FMUL.FTZ R8, R20, R14 ;  /* 0x0000000e14087220 */ /* 0x000fcc0000410000 */
[----:B------:R-:W-:Y:S01]  /*de90*/  MUFU.EX2 R154, R154 ;  /* 0x0000009a009a7308 */ /* 0x000fe20000000800 */
[----:B------:R-:W-:Y:S02]  /*dea0*/  FSEL R28, R8, RZ, P3 ;  /* 0x000000ff081c7208 */ /* 0x000fe40001800000 */
[----:B------:R-:W-:-:S03]  /*deb0*/  PLOP3.LUT P3, PT, PT, PT, UP0, 0x40, 0x0 ;  /* 0x000000000000781c */ /* 0x000fc60003f6e808 */
[-CC-:B------:R-:W-:Y:S01]  /*dec0*/  FFMA.FTZ R165, R26, R14.reuse, -R28.reuse ;  /* 0x0000000e1aa57223 */ /* 0x180fe2000001081c */
[-CC-:B------:R-:W-:Y:S01]  /*ded0*/  FFMA.FTZ R8, R67, R14.reuse, -R28.reuse ;  /* 0x0000000e43087223 */ /* 0x180fe2000001081c */
[-CC-:B------:R-:W-:Y:S01]  /*dee0*/  FFMA.FTZ R167, R27, R14.reuse, -R28.reuse ;  /* 0x0000000e1ba77223 */ /* 0x180fe2000001081c */
[-CC-:B------:R-:W-:Y:S01]  /*def0*/  FFMA.FTZ R31, R31, R14.reuse, -R28.reuse ;  /* 0x0000000e1f1f7223 */ /* 0x180fe2000001081c */
[-CC-:B------:R-:W-:Y:S01]  /*df00*/  FFMA.FTZ R69, R69, R14.reuse, -R28.reuse ;  /* 0x0000000e45457223 */ /* 0x180fe2000001081c */
[----:B--2---:R-:W-:Y:S01]  /*df10*/  FADD.FTZ R26, R166, R25 ;  /* 0x00000019a61a7221 */ /* 0x004fe20000010000 */
[----:B------:R-:W-:Y:S01]  /*df20*/  MUFU.EX2 R165, R165 ;  /* 0x000000a500a57308 */ /* 0x000fe20000000800 */
[-C--:B------:R-:W-:Y:S01]  /*df30*/  FFMA.FTZ R35, R35, R14.reuse, -R28 ;  /* 0x0000000e23237223 */ /* 0x080fe2000001081c */
[----:B------:R-:W-:Y:S02]  /*df40*/  IMAD.MOV.U32 R27, RZ, RZ, R195 ;  /* 0x000000ffff1b7224 */ /* 0x000fe400078e00c3 */
[----:B---3--:R-:W-:Y:S01]  /*df50*/  FADD.FTZ R25, R55, R26 ;  /* 0x0000001a37197221 */ /* 0x008fe20000010000 */
[-C--:B------:R-:W-:Y:S01]  /*df60*/  FFMA.FTZ R71, R71, R14.reuse, -R28 ;  /* 0x0000000e47477223 */ /* 0x080fe2000001081c */
[----:B0-----:R-:W-:Y:S01]  /*df70*/  @P2 SHF.R.U32.HI R27, RZ, R45, R24 ;  /* 0x0000002dff1b2219 */ /* 0x001fe20000011618 */
[----:B------:R-:W-:Y:S01]  /*df80*/  FFMA.FTZ R39, R39, R14, -R28 ;  /* 0x0000000e27277223 */ /* 0x000fe2000001081c */
[----:B-1----:R-:W-:Y:S01]  /*df90*/  FADD.FTZ R38, R160, R25 ;  /* 0x00000019a0267221 */ /* 0x002fe20000010000 */
[----:B------:R-:W0:Y:S01]  /*dfa0*/  MUFU.EX2 R8, R8 ;  /* 0x0000000800087308 */ /* 0x000e220000000800 */
[----:B------:R-:W-:-:S02]  /*dfb0*/  IMAD.MOV.U32 R25, RZ, RZ, 0x40000040 ;  /* 0x40000040ff197424 */ /* 0x000fc400078e00ff */
[-CC-:B------:R-:W-:Y:S01]  /*dfc0*/  FFMA.FTZ R75, R75, R14.reuse, -R28.reuse ;  /* 0x0000000e4b4b7223 */ /* 0x180fe2000001081c */
[-CC-:B------:R-:W-:Y:S01]  /*dfd0*/  FFMA.FTZ R43, R43, R14.reuse, -R28.reuse ;  /* 0x0000000e2b2b7223 */ /* 0x180fe2000001081c */
[-CC-:B------:R-:W-:Y:S01]  /*dfe0*/  FFMA.FTZ R73, R73, R14.reuse, -R28.reuse ;  /* 0x0000000e49497223 */ /* 0x180fe2000001081c */
[-CC-:B------:R-:W-:Y:S01]  /*dff0*/  FFMA.FTZ R47, R47, R14.reuse, -R28.reuse ;  /* 0x0000000e2f2f7223 */ /* 0x180fe2000001081c */
[-CC-:B------:R-:W-:Y:S01]  /*e000*/  FFMA.FTZ R81, R81, R14.reuse, -R28.reuse ;  /* 0x0000000e51517223 */ /* 0x180fe2000001081c */
[-CC-:B------:R-:W-:Y:S01]  /*e010*/  FFMA.FTZ R83, R83, R14.reuse, -R28.reuse ;  /* 0x0000000e53537223 */ /* 0x180fe2000001081c */
[----:B------:R-:W1:Y:S01]  /*e020*/  MUFU.EX2 R167, R167 ;  /* 0x000000a700a77308 */ /* 0x000e620000000800 */
[-CC-:B------:R-:W-:Y:S01]  /*e030*/  FFMA.FTZ R79, R79, R14.reuse, -R28.reuse ;  /* 0x0000000e4f4f7223 */ /* 0x180fe2000001081c */
[----:B------:R-:W-:Y:S01]  /*e040*/  FFMA.FTZ R85, R85, R14, -R28 ;  /* 0x0000000e55557223 */ /* 0x000fe2000001081c */
[----:B------:R-:W-:Y:S01]  /*e050*/  IMAD.IADD R169, R152, 0x1, R27 ;  /* 0x0000000198a97824 */ /* 0x000fe200078e021b */
[----:B------:R-:W-:Y:S01]  /*e060*/  R2UR UR7, R25 ;  /* 0x00000000190772ca */ /* 0x000fe200000e0000 */
[----:B------:R-:W-:Y:S01]  /*e070*/  IMAD.MOV.U32 R27, RZ, RZ, 0x40000040 ;  /* 0x40000040ff1b7424 */ /* 0x000fe200078e00ff */
[----:B------:R-:W-:Y:S01]  /*e080*/  F2FP.BF16.F32.PACK_AB R166, R55, R166 ;  /* 0x000000a637a6723e */ /* 0x000fe200000010ff */
[----:B------:R-:W-:Y:S01]  /*e090*/  IMAD R24, R19, 0x1000, R194 ;  /* 0x0000100013187824 */ /* 0x000fe200078e02c2 */
[----:B------:R2:W3:Y:S01]  /*e0a0*/  MUFU.EX2 R30, R31 ;  /* 0x0000001f001e7308 */ /* 0x0004e20000000800 */
[----:B0-----:R-:W-:Y:S01]  /*e0b0*/  FADD.FTZ R28, R165, R8 ;  /* 0x00000008a51c7221 */ /* 0x001fe20000010000 */
[----:B------:R-:W-:Y:S01]  /*e0c0*/  R2UR UR11, R27 ;  /* 0x000000001b0b72ca */ /* 0x000fe200000e0000 */
[C---:B------:R-:W-:Y:S01]  /*e0d0*/  VIADD R26, R24.reuse, 0x80 ;  /* 0x00000080181a7836 */ /* 0x040fe20000000000 */
[----:B------:R-:W-:-:S02]  /*e0e0*/  R2UR UR6, R24 ;  /* 0x00000000180672ca */ /* 0x000fc400000e0000 */
[----:B------:R-:W-:Y:S02]  /*e0f0*/  F2FP.BF16.F32.PACK_AB R165, R8, R165 ;  /* 0x000000a508a5723e */ /* 0x000fe400000010ff */
[----:B------:R-:W0:Y:S01]  /*e100*/  MUFU.EX2 R69, R69 ;  /* 0x0000004500457308 */ /* 0x000e220000000800 */
[----:B--2---:R-:W-:Y:S01]  /*e110*/  FADD.FTZ R31, R59, R38 ;  /* 0x000000263b1f7221 */ /* 0x004fe20000010000 */
[----:B-1----:R-:W-:Y:S01]  /*e120*/  FADD.FTZ R25, R167, R28 ;  /* 0x0000001ca7197221 */ /* 0x002fe20000010000 */
[----:B------:R-:W-:Y:S01]  /*e130*/  R2UR UR10, R26 ;  /* 0x000000001a0a72ca */ /* 0x000fe200000e0000 */
[----:B------:R-:W-:Y:S02]  /*e140*/  VIADD R26, R24, 0x100 ;  /* 0x00000100181a7836 */ /* 0x000fe40000000000 */
[----:B------:R-:W-:Y:S01]  /*e150*/  FADD.FTZ R40, R162, R31 ;  /* 0x0000001fa2287221 */ /* 0x000fe20000010000 */
[----:B------:R-:W-:Y:S01]  /*e160*/  VIADD R24, R24, 0x180 ;  /* 0x0000018018187836 */ /* 0x000fe20000000000 */
[----:B------:R-:W-:Y:S01]  /*e170*/  F2FP.BF16.F32.PACK_AB R160, R59, R160 ;  /* 0x000000a03ba0723e */ /* 0x000fe200000010ff */
[----:B------:R-:W1:Y:S01]  /*e180*/  MUFU.EX2 R32, R35 ;  /* 0x0000002300207308 */ /* 0x000e620000000800 */
[----:B---3--:R-:W-:Y:S01]  /*e190*/  FADD.FTZ R38, R30, R25 ;  /* 0x000000191e267221 */ /* 0x008fe20000010000 */
[----:B------:R-:W-:Y:S01]  /*e1a0*/  FADD.FTZ R27, R57, R40 ;  /* 0x00000028391b7221 */ /* 0x000fe20000010000 */
[----:B------:R-:W-:-:S02]  /*e1b0*/  R2UR UR18, R24 ;  /* 0x00000000181272ca */ /* 0x000fc400000e0000 */
[----:B------:R-:W-:Y:S01]  /*e1c0*/  R2UR UR14, R26 ;  /* 0x000000001a0e72ca */ /* 0x000fe200000e0000 */
[----:B------:R-:W-:Y:S01]  /*e1d0*/  FADD.FTZ R40, R156, R27 ;  /* 0x0000001b9c287221 */ /* 0x000fe20000010000 */
[----:B------:R-:W-:Y:S01]  /*e1e0*/  IMAD.MOV.U32 R27, RZ, RZ, 0x40000040 ;  /* 0x40000040ff1b7424 */ /* 0x000fe200078e00ff */
[----:B------:R-:W2:Y:S01]  /*e1f0*/  MUFU.EX2 R71, R71 ;  /* 0x0000004700477308 */ /* 0x000ea20000000800 */
[----:B0-----:R-:W-:Y:S01]  /*e200*/  FADD.FTZ R25, R69, R38 ;  /* 0x0000002645197221 */ /* 0x001fe20000010000 */
[----:B------:R-:W-:Y:S01]  /*e210*/  FADD.FTZ R31, R37, R40 ;  /* 0x00000028251f7221 */ /* 0x000fe20000010000 */
[----:B------:R-:W-:Y:S02]  /*e220*/  F2FP.BF16.F32.PACK_AB R167, R30, R167 ;  /* 0x000000a71ea7723e */ /* 0x000fe400000010ff */
[----:B------:R-:W-:Y:S01]  /*e230*/  R2UR UR15, R27 ;  /* 0x000000001b0f72ca */ /* 0x000fe200000e0000 */
[----:B------:R-:W-:Y:S01]  /*e240*/  FADD.FTZ R40, R158, R31 ;  /* 0x0000001f9e287221 */ /* 0x000fe20000010000 */
[----:B------:R-:W-:Y:S01]  /*e250*/  F2FP.BF16.F32.PACK_AB R162, R57, R162 ;  /* 0x000000a239a2723e */ /* 0x000fe200000010ff */
[----:B------:R-:W0:Y:S01]  /*e260*/  MUFU.EX2 R34, R39 ;  /* 0x0000002700227308 */ /* 0x000e220000000800 */
[C---:B-1----:R-:W-:Y:S01]  /*e270*/  FADD.FTZ R38, R32.reuse, R25 ;  /* 0x0000001920267221 */ /* 0x042fe20000010000 */
[----:B------:R-:W-:Y:S01]  /*e280*/  IMAD.MOV.U32 R25, RZ, RZ, 0x40000040 ;  /* 0x40000040ff197424 */ /* 0x000fe200078e00ff */
[----:B------:R-:W-:Y:S01]  /*e290*/  F2FP.BF16.F32.PACK_AB R161, R32, R69 ;  /* 0x0000004520a1723e */ /* 0x000fe200000010ff */
[----:B------:R-:W-:Y:S01]  /*e2a0*/  STSM.16.M88.4 [R199+0x36400], R164 ;  /* 0x036400a4c7007844 */ /* 0x000fe20000000200 */
[----:B------:R-:W-:-:S02]  /*e2b0*/  F2FP.BF16.F32.PACK_AB R156, R37, R156 ;  /* 0x0000009c259c723e */ /* 0x000fc400000010ff */
[----:B------:R-:W-:Y:S01]  /*e2c0*/  R2UR UR19, R25 ;  /* 0x00000000191372ca */ /* 0x000fe200000e0000 */
[----:B------:R-:W1:Y:S01]  /*e2d0*/  MUFU.EX2 R75, R75 ;  /* 0x0000004b004b7308 */ /* 0x000e620000000800 */
[----:B--2---:R-:W-:Y:S01]  /*e2e0*/  FADD.FTZ R27, R71, R38 ;  /* 0x00000026471b7221 */ /* 0x004fe20000010000 */
[----:B------:R-:W-:Y:S02]  /*e2f0*/  F2FP.BF16.F32.PACK_AB R158, R29, R158 ;  /* 0x0000009e1d9e723e */ /* 0x000fe400000010ff */
[----:B------:R-:W-:-:S04]  /*e300*/  F2FP.BF16.F32.PACK_AB R152, R33, R0 ;  /* 0x000000002198723e */ /* 0x000fc800000010ff */
[----:B------:R-:W2:Y:S01]  /*e310*/  MUFU.EX2 R36, R43 ;  /* 0x0000002b00247308 */ /* 0x000ea20000000800 */
[C---:B0-----:R-:W-:Y:S01]  /*e320*/  FADD.FTZ R38, R34.reuse, R27 ;  /* 0x0000001b22267221 */ /* 0x041fe20000010000 */
[----:B------:R-:W-:Y:S01]  /*e330*/  FADD.FTZ R27, R29, R40 ;  /* 0x000000281d1b7221 */ /* 0x000fe20000010000 */
[----:B------:R-:W-:-:S05]  /*e340*/  F2FP.BF16.F32.PACK_AB R163, R34, R71 ;  /* 0x0000004722a3723e */ /* 0x000fca00000010ff */
[----:B------:R-:W0:Y:S01]  /*e350*/  MUFU.EX2 R73, R73 ;  /* 0x0000004900497308 */ /* 0x000e220000000800 */
[----:B-1----:R-:W-:Y:S01]  /*e360*/  FADD.FTZ R25, R75, R38 ;  /* 0x000000264b197221 */ /* 0x002fe20000010000 */
[----:B------:R-:W-:Y:S01]  /*e370*/  FADD.FTZ R38, R0, R27 ;  /* 0x0000001b00267221 */ /* 0x000fe20000010000 */
[----:B------:R-:W-:Y:S03]  /*e380*/  STSM.16.M88.4 [R214], R160 ;  /* 0x000000a0d6007844 */ /* 0x000fe60000000200 */
[----:B------:R-:W-:Y:S02]  /*e390*/  FADD.FTZ R27, R33, R38 ;  /* 0x00000026211b7221 */ /* 0x000fe40000010000 */
[----:B------:R-:W1:Y:S01]  /*e3a0*/  MUFU.EX2 R28, R47 ;  /* 0x0000002f001c7308 */ /* 0x000e620000000800 */
[----:B--2---:R-:W-:Y:S01]  /*e3b0*/  FADD.FTZ R24, R36, R25 ;  /* 0x0000001924187221 */ /* 0x004fe20000010000 */
[----:B------:R-:W-:Y:S01]  /*e3c0*/  FADD.FTZ R40, R154, R27 ;  /* 0x0000001b9a287221 */ /* 0x000fe20000010000 */
[----:B------:R-:W-:-:S05]  /*e3d0*/  F2FP.BF16.F32.PACK_AB R157, R36, R75 ;  /* 0x0000004b249d723e */ /* 0x000fca00000010ff */
[----:B------:R-:W2:Y:S01]  /*e3e0*/  MUFU.EX2 R81, R81 ;  /* 0x0000005100517308 */ /* 0x000ea20000000800 */
[----:B0-----:R-:W-:-:S07]  /*e3f0*/  FADD.FTZ R25, R73, R24 ;  /* 0x0000001849197221 */ /* 0x001fce0000010000 */
[----:B------:R-:W0:Y:S01]  /*e400*/  MUFU.EX2 R26, R83 ;  /* 0x00000053001a7308 */ /* 0x000e220000000800 */
[C---:B-1----:R-:W-:Y:S01]  /*e410*/  FADD.FTZ R38, R28.reuse, R25 ;  /* 0x000000191c267221 */ /* 0x042fe20000010000 */
[----:B------:R-:W-:-:S05]  /*e420*/  F2FP.BF16.F32.PACK_AB R159, R28, R73 ;  /* 0x000000491c9f723e */ /* 0x000fca00000010ff */
[----:B------:R-:W-:Y:S01]  /*e430*/  STSM.16.M88.4 [R216], R156 ;  /* 0x0000009cd8007844 */ /* 0x000fe20000000200 */
[----:B------:R-:W1:Y:S01]  /*e440*/  MUFU.EX2 R41, R41 ;  /* 0x0000002900297308 */ /* 0x000e620000000800 */
[----:B--2---:R-:W-:-:S07]  /*e450*/  FADD.FTZ R25, R81, R38 ;  /* 0x0000002651197221 */ /* 0x004fce0000010000 */
[----:B------:R-:W2:Y:S01]  /*e460*/  MUFU.EX2 R79, R79 ;  /* 0x0000004f004f7308 */ /* 0x000ea20000000800 */
[C---:B0-----:R-:W-:Y:S01]  /*e470*/  FADD.FTZ R8, R26.reuse, R25 ;  /* 0x000000191a087221 */ /* 0x041fe20000010000 */
[----:B------:R-:W-:-:S06]  /*e480*/  F2FP.BF16.F32.PACK_AB R153, R26, R81 ;  /* 0x000000511a99723e */ /* 0x000fcc00000010ff */
[----:B------:R-:W0:Y:S01]  /*e490*/  MUFU.EX2 R24, R85 ;  /* 0x0000005500187308 */ /* 0x000e220000000800 */
[C---:B-1----:R-:W-:Y:S01]  /*e4a0*/  F2FP.BF16.F32.PACK_AB R154, R41.reuse, R154 ;  /* 0x0000009a299a723e */ /* 0x042fe200000010ff */
[----:B------:R-:W-:Y:S01]  /*e4b0*/  FADD.FTZ R0, R41, R40 ;  /* 0x0000002829007221 */ /* 0x000fe20000010000 */
[----:B--2---:R-:W-:Y:S01]  /*e4c0*/  FADD.FTZ R25, R79, R8 ;  /* 0x000000084f197221 */ /* 0x004fe20000010000 */
[----:B0-----:R-:W-:-:S03]  /*e4d0*/  F2FP.BF16.F32.PACK_AB R155, R24, R79 ;  /* 0x0000004f189b723e */ /* 0x001fc600000010ff */
[----:B------:R-:W-:Y:S02]  /*e4e0*/  FADD.FTZ R8, R24, R25 ;  /* 0x0000001918087221 */ /* 0x000fe40000010000 */
[----:B------:R0:W-:Y:S01]  /*e4f0*/  STSM.16.M88.4 [R215], R152 ;  /* 0x00000098d7007844 */ /* 0x0001e20000000200 */
[----:B------:R-:W-:-:S06]  /*e500*/  WARPGROUP.ARRIVE ;  /* 0x00000000000079c5 */ /* 0x000fcc0000000000 */
        /* <DEDUP_REMOVED lines=14> */
[----:B------:R1:W-:Y:S06]  /*e5f0*/  MEMBAR.ALL.CTA ;  /* 0x0000000000007992 */ /* 0x0003ec0000008000 */
[----:B-1----:R-:W1:Y:S01]  /*e600*/  FENCE.VIEW.ASYNC.S ;  /* 0x00000000000073c6 */ /* 0x002e620000000000 */
[----:B0-----:R-:W-:Y:S01]  /*e610*/  VIADD R152, R169, UR4 ;  /* 0x00000004a9987c36 */ /* 0x001fe20008000000 */
[----:B-1----:R-:W-:Y:S01]  /*e620*/  NOP ;  /* 0x0000000000007918 */ /* 0x002fe20000000000 */
        /* <DEDUP_REMOVED lines=16> */
.L_x_3605:
[----:B------:R-:W-:-:S06]  /*e730*/  UISETP.NE.AND UP0, UPT, UR5, 0x1, UPT ;  /* 0x000000010500788c */ /* 0x000fcc000bf05270 */
[----:B------:R-:W-:-:S05]  /*e740*/  PLOP3.LUT P3, PT, PT, PT, UP0, 0x80, 0x0 ;  /* 0x000000000000781c */ /* 0x000fca0003f6f008 */
[----:B------:R-:W-:-:S08]  /*e750*/  @UP0 ULDC.64 UR6, c[0x0][0xae0] ;  /* 0x0002b80000060ab9 */ /* 0x000fd00000000a00 */
[----:B------:R-:W-:-:S05]  /*e760*/  @P3 IMAD.HI.U32 R154, R153, UR6, RZ ;  /* 0x00000006999a3c27 */ /* 0x000fca000f8e00ff */
[----:B------:R-:W-:-:S07]  /*e770*/  @P3 SHF.R.U32.HI R153, RZ, UR7, R154 ;  /* 0x00000007ff993c19 */ /* 0x000fce000801169a */
.L_x_3606:
[----:B------:R-:W-:Y:S05]  /*e780*/  BSYNC B0 ;  /* 0x0000000000007941 */ /* 0x000fea0003800000 */
.L_x_3604:
[----:B------:R-:W-:-:S04]  /*e790*/  IMAD.U32 R154, RZ, RZ, UR5 ;  /* 0x00000005ff9a7e24 */ /* 0x000fc8000f8e00ff */
[----:B------:R-:W-:-:S05]  /*e7a0*/  IMAD R154, R153, R154, UR5 ;  /* 0x00000005999a7e24 */ /* 0x000fca000f8e029a */
[----:B------:R-:W-:-:S07]  /*e7b0*/  VIMNMX R152, R152, R154, PT ;  /* 0x0000009a98987248 */ /* 0x000fce0003fe0100 */
.L_x_3603:
[----:B------:R-:W-:Y:S01]  /*e7c0*/  SHF.R.S32.HI R153, RZ, 0x1f, R152 ;  /* 0x0000001fff997819 */ /* 0x000fe20000011498 */
[----:B------:R-:W-:Y:S01]  /*e7d0*/  ULDC UR42, c[0x0][0xadc] ;  /* 0x0002b700002a7ab9 */ /* 0x000fe20000000800 */
[----:B------:R-:W-:Y:S01]  /*e7e0*/  ULDC UR39, c[0x0][0xadc] ;  /* 0x0002b70000277ab9 */ /* 0x000fe20000000800 */
[----:B------:R-:W-:Y:S01]  /*e7f0*/  ULDC UR43, c[0x0][0xad4] ;  /* 0x0002b500002b7ab9 */ /* 0x000fe20000000800 */
[----:B------:R-:W-:Y:S01]  /*e800*/  LEA.HI R153, R153, R152, RZ, 0x6 ;  /* 0x0000009899997211 */ /* 0x000fe200078f30ff */
[----:B------:R-:W-:Y:S01]  /*e810*/  ULDC UR45, c[0x0][0xad4] ;  /* 0x0002b500002d7ab9 */ /* 0x000fe20000000800 */
[----:B------:R-:W-:Y:S01]  /*e820*/  ULDC UR38, c[0x0][0xa80] ;  /* 0x0002a00000267ab9 */ /* 0x000fe20000000800 */
[----:B------:R-:W-:Y:S01]  /*e830*/  ULDC UR41, c[0x0][0xa80] ;  /* 0x0002a00000297ab9 */ /* 0x000fe20000000800 */
[----:B------:R-:W-:Y:S01]  /*e840*/  SHF.R.S32.HI R153, RZ, 0x6, R153 ;  /* 0x00000006ff997819 */ /* 0x000fe20000011499 */
[----:B------:R-:W-:Y:S01]  /*e850*/  ULDC UR40, c[0x0][0xa80] ;  /* 0x0002a00000287ab9 */ /* 0x000fe20000000800 */
[----:B------:R-:W-:Y:S01]  /*e860*/  ULDC UR46, c[0x0][0xad8] ;  /* 0x0002b600002e7ab9 */ /* 0x000fe20000000800 */
[----:B------:R-:W-:Y:S01]  /*e870*/  ULDC UR44, c[0x0][0xad8] ;  /* 0x0002b600002c7ab9 */ /* 0x000fe20000000800 */
[----:B------:R-:W-:Y:S01]  /*e880*/  VIMNMX R212, R219, R153, !PT ;  /* 0x00000099dbd47248 */ /* 0x000fe20007fe0100 */
[----:B------:R-:W-:Y:S03]  /*e890*/  BSSY B1, `(.L_x_3607) ;  /* 0x00003d7000017945 */ /* 0x000fe60003800000 */
[----:B------:R-:W-:-:S13]  /*e8a0*/  ISETP.GE.AND P3, PT, R15, R212, PT ;  /* 0x000000d40f00720c */ /* 0x000fda0003f66270 */
[----:B------:R-:W-:Y:S05]  /*e8b0*/  @!P3 BRA `(.L_x_3608) ;  /* 0x0000003c0050b947 */ /* 0x000fea0003800000 */
[----:B------:R-:W-:Y:S01]  /*e8c0*/  BSSY B0, `(.L_x_3609) ;  /* 0x00003cf000007945 */ /* 0x000fe20003800000 */
.L_x_3628:
[----:B------:R-:W-:-:S05]  /*e8d0*/  VIADD R200, R19, 0x1 ;  /* 0x0000000113c87836 */ /* 0x000fca0000000000 */
[----:B------:R-:W-:-:S04]  /*e8e0*/  ISETP.NE.AND P3, PT, R200, 0x2, PT ;  /* 0x00000002c800780c */ /* 0x000fc80003f65270 */
[----:B------:R-:W-:Y:S02]  /*e8f0*/  SEL R14, RZ, 0x1, P3 ;  /* 0x00000001ff0e7807 */ /* 0x000fe40001800000 */
[----:B------:R-:W-:Y:S02]  /*e900*/  SEL R200, R200, RZ, P3 ;  /* 0x000000ffc8c87207 */ /* 0x000fe40001800000 */
[----:B------:R-:W-:Y:S01]  /*e910*/  LOP3.LUT R22, R22, R14, RZ, 0x3c, !PT ;  /* 0x0000000e16167212 */ /* 0x000fe200078e3cff */
[----:B--2---:R-:W-:Y:S06]  /*e920*/  @!P0 BRA `(.L_x_3610) ;  /* 0x0000000000048947 */ /* 0x004fec0003800000 */
[----:B------:R-:W-:Y:S01]  /*e930*/  BPT.TRAP 0x1 ;  /* 0x000000040000795c */ /* 0x000fe20000300000 */
.L_x_3610:
[----:B------:R-:W-:Y:S01]  /*e940*/  IMAD R201, R200, 0x8, R18 ;  /* 0x00000008c8c97824 */ /* 0x000fe200078e0212 */
[----:B------:R-:W-:-:S04]  /*e950*/  SHF.L.U32 R14, R22, 0x1f, RZ ;  /* 0x0000001f160e7819 */ /* 0x000fc800000006ff */
[----:B------:R0:W1:Y:S01]  /*e960*/  SYNCS.PHASECHK.TRANS64.TRYWAIT P3, [R201+URZ+0x38830], R14 ;  /* 0x0388300ec90075a7 */ /* 0x000062000806017f */
[----:B------:R-:W-:Y:S05]  /*e970*/  @!P0 BRA `(.L_x_3611) ;  /* 0x0000000000048947 */ /* 0x000fea0003800000 */
[----:B------:R-:W-:Y:S01]  /*e980*/  BPT.TRAP 0x1 ;  /* 0x000000040000795c */ /* 0x000fe20000300000 */
.L_x_3611:
[----:B------:R-:W-:Y:S01]  /*e990*/  BSSY B2, `(.L_x_3612) ;  /* 0x0000006000027945 */ /* 0x000fe20003800000 */
[----:B------:R-:W-:Y:S02]  /*e9a0*/  IMAD R156, R200, 0x200, R191 ;  /* 0x00000200c89c7824 */ /* 0x000fe400078e02bf */
[----:B------:R-:W-:Y:S01]  /*e9b0*/  IMAD.MOV.U32 R157, RZ, RZ, 0x40000040 ;  /* 0x40000040ff9d7424 */ /* 0x000fe200078e00ff */
[----:B-1----:R-:W-:Y:S06]  /*e9c0*/  @P3 BRA `(.L_x_3613) ;  /* 0x0000000000083947 */ /* 0x002fec0003800000 */
[----:B------:R-:W1:Y:S02]  /*e9d0*/  SYNCS.PHASECHK.TRANS64.TRYWAIT P3, [R201+URZ+0x38830], R14 ;  /* 0x0388300ec90075a7 */ /* 0x000e64000806017f */
[----:B-1----:R-:W-:Y:S05]  /*e9e0*/  @!P3 BRA `(.L_x_3614) ;  /* 0x000001c0000cb947 */ /* 0x002fea0003800000 */
.L_x_3613:
[----:B------:R-:W-:Y:S05]  /*e9f0*/  BSYNC B2 ;  /* 0x0000000000027941 */ /* 0x000fea0003800000 */
.L_x_3612:
        /* <DEDUP_REMOVED lines=36> */
.L_x_3615:
[----:B------:R2:W3:Y:S01]  /*ec40*/  SYNCS.PHASECHK.TRANS64.TRYWAIT P3, [R201+URZ+0x38850], R14 ;  /* 0x0388500ec90075a7 */ /* 0x0004e2000806017f */
[----:B------:R-:W-:Y:S05]  /*ec50*/  @!P0 BRA `(.L_x_3616) ;  /* 0x0000000000048947 */ /* 0x000fea0003800000 */
[----:B------:R-:W-:Y:S01]  /*ec60*/  BPT.TRAP 0x1 ;  /* 0x000000040000795c */ /* 0x000fe20000300000 */
.L_x_3616:
[----:B------:R-:W-:Y:S04]  /*ec70*/  BSSY B2, `(.L_x_3617) ;  /* 0x0000004000027945 */ /* 0x000fe80003800000 */
[----:B---3--:R-:W-:Y:S05]  /*ec80*/  @P3 BRA `(.L_x_3618) ;  /* 0x0000000000083947 */ /* 0x008fea0003800000 */
[----:B------:R-:W3:Y:S02]  /*ec90*/  SYNCS.PHASECHK.TRANS64.TRYWAIT P3, [R201+URZ+0x38850], R14 ;  /* 0x0388500ec90075a7 */ /* 0x000ee4000806017f */
[----:B---3--:R-:W-:Y:S05]  /*eca0*/  @!P3 BRA `(.L_x_3619) ;  /* 0x000001bc0070b947 */ /* 0x008fea0003800000 */
.L_x_3618:
[----:B------:R-:W-:Y:S05]  /*ecb0*/  BSYNC B2 ;  /* 0x0000000000027941 */ /* 0x000fea0003800000 */
.L_x_3617:
[----:B------:R-:W-:Y:S01]  /*ecc0*/  IMAD R202, R200, 0x1000, R192 ;  /* 0x00001000c8ca7824 */ /* 0x000fe200078e02c0 */
[----:B------:R-:W-:Y:S01]  /*ecd0*/  R2UR UR4, R2 ;  /* 0x00000000020472ca */ /* 0x000fe200000e0000 */
[----:B------:R-:W-:Y:S01]  /*ece0*/  IMAD.MOV.U32 R203, RZ, RZ, 0x40000040 ;  /* 0x40000040ffcb7424 */ /* 0x000fe200078e00ff */
[----:B------:R-:W-:Y:S01]  /*ecf0*/  R2UR UR5, R3 ;  /* 0x00000000030572ca */ /* 0x000fe200000e0000 */
[----:B------:R-:W-:Y:S01]  /*ed00*/  WARPGROUP.ARRIVE ;  /* 0x00000000000079c5 */ /* 0x000fe20000000000 */
[----:B------:R-:W-:Y:S01]  /*ed10*/  R2UR UR6, R202 ;  /* 0x00000000ca0672ca */ /* 0x000fe200000e0000 */
[----:B------:R-:W-:Y:S01]  /*ed20*/  VIADD R204, R2, 0x2 ;  /* 0x0000000202cc7836 */ /* 0x000fe20000000000 */
[----:B------:R-:W-:Y:S01]  /*ed30*/  R2UR UR7, R203 ;  /* 0x00000000cb0772ca */ /* 0x000fe200000e0000 */
[----:B------:R-:W-:Y:S02]  /*ed40*/  IMAD.MOV.U32 R205, RZ, RZ, 0x40000040 ;  /* 0x40000040ffcd7424 */ /* 0x000fe400078e00ff */
[----:B------:R-:W4:Y:S01]  /*ed50*/  S2R R21, SR_TID.X ;  /* 0x0000000000157919 */ /* 0x000f220000002100 */
[----:B------:R-:W-:Y:S01]  /*ed60*/  VIADD R206, R202, 0x800 ;  /* 0x00000800cace7836 */ /* 0x000fe20000000000 */
[----:B------:R-:W-:Y:S01]  /*ed70*/  UISETP.NE.AND UP0, UPT, UR48, URZ, UPT ;  /* 0x0000003f3000728c */ /* 0x000fe2000bf05270 */
[----:B------:R-:W-:-:S02]  /*ed80*/  VIADD R207, R2, 0x800 ;  /* 0x0000080002cf7836 */ /* 0x000fc40000000000 */
[----:B------:R-:W-:Y:S02]  /*ed90*/  IMAD.IADD R213, R218, 0x1, R195 ;  /* 0x00000001dad57824 */ /* 0x000fe400078e02c3 */
[----:B------:R-:W-:Y:S02]  /*eda0*/  VIADD R210, R202, 0xe00 ;  /* 0x00000e00cad27836 */ /* 0x000fe40000000000 */
[----:B------:R-:W-:Y:S01]  /*edb0*/  IMAD.MOV.U32 R209, RZ, RZ, 0x40000040 ;  /* 0x40000040ffd17424 */ /* 0x000fe200078e00ff */
[----:B------:R-:W-:Y:S01]  /*edc0*/  HGMMA.64x64x16.F32.BF16 R152, gdesc[UR4], R152, gsb0 ;  /* 0x00e00000049879f0 */ /* 0x000fe20008001898 */
[----:B------:R-:W-:Y:S01]  /*edd0*/  R2UR UR4, R204 ;  /* 0x00000000cc0472ca */ /* 0x000fe200000e0000 */
[----:B------:R-:W-:Y:S01]  /*ede0*/  VIADD R204, R202, 0x2 ;  /* 0x00000002cacc7836 */ /* 0x000fe20000000000 */
[----:B------:R-:W-:Y:S01]  /*edf0*/  R2UR UR5, R205 ;  /* 0x00000000cd0572ca */ /* 0x000fe200000e0000 */
[----:B------:R-:W-:Y:S02]  /*ee00*/  IMAD.MOV.U32 R205, RZ, RZ, 0x40000040 ;  /* 0x40000040ffcd7424 */ /* 0x000fe400078e00ff */
[----:B------:R-:W-:Y:S01]  /*ee10*/  IMAD.MOV.U32 R211, RZ, RZ, 0x40000040 ;  /* 0x40000040ffd37424 */ /* 0x000fe200078e00ff */
[----:B------:R-:W-:Y:S01]  /*ee20*/  R2UR UR6, R204 ;  /* 0x00000000cc0672ca */ /* 0x000fe200000e0000 */
[----:B------:R-:W-:Y:S01]  /*ee30*/  VIADD R204, R2, 0x4 ;  /* 0x0000000402cc7836 */ /* 0x000fe20000000000 */
[----:B------:R-:W-:Y:S01]  /*ee40*/  R2UR UR7, R205 ;  /* 0x00000000cd0772ca */ /* 0x000fe200000e0000 */
[----:B------:R-:W-:Y:S01]  /*ee50*/  IMAD.MOV.U32 R205, RZ, RZ, 0x40000040 ;  /* 0x40000040ffcd7424 */ /* 0x000fe200078e00ff */
[----:B----4-:R-:W-:-:S05]  /*ee60*/  SHF.R.U32.HI R21, RZ, 0x7, R21 ;  /* 0x00000007ff157819 */ /* 0x010fca0000011615 */
[----:B0123--:R-:W0:Y:S02]  /*ee70*/  SHFL.IDX PT, R14, R21, RZ, 0x1f ;  /* 0x00001fff150e7589 */ /* 0x00fe2400000e0000 */
[----:B0-----:R-:W-:Y:S01]  /*ee80*/  ISETP.GT.AND P3, PT, R14, 0x7f, PT ;  /* 0x0000007f0e00780c */ /* 0x001fe20003f64270 */
[----:B------:R-:W-:-:S03]  /*ee90*/  IMAD.MOV.U32 R14, RZ, RZ, 0x4 ;  /* 0x00000004ff0e7424 */ /* 0x000fc600078e00ff */
[----:B------:R-:W-:Y:S02]  /*eea0*/  SEL R203, RZ, 0x2, !P3 ;  /* 0x00000002ffcb7807 */ /* 0x000fe40005800000 */
[C---:B------:R-:W-:Y:S02]  /*eeb0*/  SEL R21, R14.reuse, 0x2, P3 ;  /* 0x000000020e157807 */ /* 0x040fe40001800000 */
[----:B------:R-:W-:-:S03]  /*eec0*/  SEL R14, R14, 0x6, !P3 ;  /* 0x000000060e0e7807 */ /* 0x000fc60005800000 */
[----:B------:R-:W-:Y:S01]  /*eed0*/  IMAD.IADD R208, R21, 0x1, R210 ;  /* 0x0000000115d07824 */ /* 0x000fe200078e02d2 */
        /* <DEDUP_REMOVED lines=176> */
[----:B------:R-:W-:-:S05]  /*f9e0*/  IMAD.MOV.U32 R207, RZ, RZ, 0xa00 ;  /* 0x00000a00ffcf7424 */ /* 0x000fca00078e00ff */
[----:B------:R-:W-:-:S04]  /*f9f0*/  SEL R207, R207, 0x980, P3 ;  /* 0x00000980cfcf7807 */ /* 0x000fc80001800000 */
[----:B------:R-:W-:Y:S01]  /*fa00*/  LOP3.LUT R207, R207, 0xa00, RZ, 0xc0, !PT ;  /* 0x00000a00cfcf7812 */ /* 0x000fe200078ec0ff */
[----:B------:R-:W-:Y:S02]  /*fa10*/  WARPGROUP.DEPBAR.LE gsb0, 0x0 ;  /* 0x00008000000079c5 */ /* 0x000fe40000010000 */
[----:B------:R-:W-:-:S06]  /*fa20*/  WARPGROUP.ARRIVE ;  /* 0x00000000000079c5 */ /* 0x000fcc0000000000 */
[----:B------:R-:W-:Y:S01]  /*fa30*/  HGMMA.64x64x16.F32.BF16 R152, gdesc[UR4], R152, gsb0 ;  /* 0x00e00000049879f0 */ /* 0x000fe20008001898 */
[----:B------:R-:W-:Y:S01]  /*fa40*/  R2UR UR4, R204 ;  /* 0x00000000cc0472ca */ /* 0x000fe200000e0000 */
[----:B------:R-:W-:Y:S01]  /*fa50*/  IMAD.IADD R204, R206, 0x1, R14 ;  /* 0x00000001cecc7824 */ /* 0x000fe200078e020e */
[----:B------:R-:W-:Y:S01]  /*fa60*/  R2UR UR5, R205 ;  /* 0x00000000cd0572ca */ /* 0x000fe200000e0000 */
[----:B------:R-:W-:Y:S02]  /*fa70*/  IMAD.MOV.U32 R205, RZ, RZ, 0x40000040 ;  /* 0x40000040ffcd7424 */ /* 0x000fe400078e00ff */
[----:B------:R-:W-:Y:S01]  /*fa80*/  IMAD.MOV.U32 R206, RZ, RZ, 0x28 ;  /* 0x00000028ffce7424 */ /* 0x000fe200078e00ff */
[----:B------:R-:W-:Y:S02]  /*fa90*/  R2UR UR6, R204 ;  /* 0x00000000cc0672ca */ /* 0x000fe400000e0000 */
[----:B------:R-:W-:Y:S01]  /*faa0*/  R2UR UR7, R205 ;  /* 0x00000000cd0772ca */ /* 0x000fe200000e0000 */
[----:B------:R-:W-:Y:S01]  /*fab0*/  IMAD.MOV.U32 R205, RZ, RZ, 0x40000040 ;  /* 0x40000040ffcd7424 */ /* 0x000fe200078e00ff */
[----:B------:R-:W-:-:S04]  /*fac0*/  SEL R206, R206, 0x26, P3 ;  /* 0x00000026cece7807 */ /* 0x000fc80001800000 */
[----:B------:R-:W-:-:S04]  /*fad0*/  LOP3.LUT R206, R206, 0x6, RZ, 0xc0, !PT ;  /* 0x00000006cece7812 */ /* 0x000fc800078ec0ff */
[CC--:B------:R-:W-:Y:S02]  /*fae0*/  IADD3 R204, R206.reuse, R207.reuse, R2 ;  /* 0x000000cfcecc7210 */ /* 0x0c0fe40007ffe002 */
[----:B------:R-:W-:Y:S01]  /*faf0*/  IADD3 R206, R206, R207, R202 ;  /* 0x000000cfcece7210 */ /* 0x000fe20007ffe0ca */
[----:B------:R-:W-:Y:S01]  /*fb00*/  IMAD.MOV.U32 R207, RZ, RZ, 0x40000040 ;  /* 0x40000040ffcf7424 */ /* 0x000fe200078e00ff */
[----:B------:R-:W-:Y:S02]  /*fb10*/  WARPGROUP.DEPBAR.LE gsb0, 0x0 ;  /* 0x00008000000079c5 */ /* 0x000fe40000010000 */
[----:B------:R-:W-:-:S06]  /*fb20*/  WARPGROUP.ARRIVE ;  /* 0x00000000000079c5 */ /* 0x000fcc0000000000 */
[----:B------:R-:W-:Y:S01]  /*fb30*/  HGMMA.64x64x16.F32.BF16 R152, gdesc[UR4], R152, gsb0 ;  /* 0x00e00000049879f0 */ /* 0x000fe20008001898 */
[----:B------:R-:W-:Y:S02]  /*fb40*/  R2UR UR4, R204 ;  /* 0x00000000cc0472ca */ /* 0x000fe400000e0000 */
[----:B------:R-:W-:Y:S01]  /*fb50*/  R2UR UR5, R205 ;  /* 0x00000000cd0572ca */ /* 0x000fe200000e0000 */
[----:B------:R-:W-:Y:S01]  /*fb60*/  IMAD.MOV.U32 R205, RZ, RZ, 0x40000040 ;  /* 0x40000040ffcd7424 */ /* 0x000fe200078e00ff */
[----:B------:R-:W-:Y:S01]  /*fb70*/  R2UR UR6, R206 ;  /* 0x00000000ce0672ca */ /* 0x000fe200000e0000 */
[----:B------:R-:W-:Y:S01]  /*fb80*/  VIADD R206, R2, 0xa00 ;  /* 0x00000a0002ce7836 */ /* 0x000fe20000000000 */
[----:B------:R-:W-:Y:S01]  /*fb90*/  R2UR UR7, R207 ;  /* 0x00000000cf0772ca */ /* 0x000fe200000e0000 */
[----:B------:R-:W-:Y:S02]  /*fba0*/  VIADD R207, R202, 0xa00 ;  /* 0x00000a00cacf7836 */ /* 0x000fe40000000000 */
[----:B------:R-:W-:Y:S01]  /*fbb0*/  IMAD.IADD R204, R206, 0x1, R203 ;  /* 0x00000001cecc7824 */ /* 0x000fe200078e02cb */
[----:B------:R-:W-:-:S02]  /*fbc0*/  WARPGROUP.DEPBAR.LE gsb0, 0x0 ;  /* 0x00008000000079c5 */ /* 0x000fc40000010000 */
[----:B------:R-:W-:-:S07]  /*fbd0*/  WARPGROUP.ARRIVE ;  /* 0x00000000000079c5 */ /* 0x000fce0000000000 */
        /* <DEDUP_REMOVED lines=96> */
[----:B------:R-:W0:Y:S01]  /*101e0*/  @P2 LDC R204, c[0x0][0x450] ;  /* 0x00011400ffcc2b82 */ /* 0x000e220000000800 */
[----:B------:R-:W-:Y:S01]  /*101f0*/  R2UR UR6, R206 ;  /* 0x00000000ce0672ca */ /* 0x000fe200000e0000 */
[----:B------:R-:W-:Y:S01]  /*10200*/  VIADD R206, R2, 0xe00 ;  /* 0x00000e0002ce7836 */ /* 0x000fe20000000000 */
[----:B------:R-:W-:Y:S01]  /*10210*/  R2UR UR7, R207 ;  /* 0x00000000cf0772ca */ /* 0x000fe200000e0000 */
[----:B------:R-:W-:-:S04]  /*10220*/  IMAD.MOV.U32 R207, RZ, RZ, 0x40000040 ;  /* 0x40000040ffcf7424 */ /* 0x000fc800078e00ff */
[----:B------:R-:W1:Y:S02]  /*10230*/  @P2 LDC R205, c[0x0][0x44c] ;  /* 0x00011300ffcd2b82 */ /* 0x000e640000000800 */
[----:B-1----:R-:W-:-:S05]  /*10240*/  @P2 IMAD.HI.U32 R205, R213, R205, RZ ;  /* 0x000000cdd5cd2227 */ /* 0x002fca00078e00ff */
[----:B0-----:R-:W-:Y:S01]  /*10250*/  @P2 SHF.R.U32.HI R213, RZ, R204, R205 ;  /* 0x000000ccffd52219 */ /* 0x001fe200000116cd */
[----:B------:R-:W-:Y:S02]  /*10260*/  IMAD.IADD R204, R206, 0x1, R203 ;  /* 0x00000001cecc7824 */ /* 0x000fe400078e02cb */
[----:B------:R-:W-:Y:S01]  /*10270*/  IMAD.MOV.U32 R205, RZ, RZ, 0x40000040 ;  /* 0x40000040ffcd7424 */ /* 0x000fe200078e00ff */
[----:B------:R-:W-:Y:S02]  /*10280*/  WARPGROUP.DEPBAR.LE gsb0, 0x0 ;  /* 0x00008000000079c5 */ /* 0x000fe40000010000 */
[----:B------:R-:W-:-:S06]  /*10290*/  WARPGROUP.ARRIVE ;  /* 0x00000000000079c5 */ /* 0x000fcc0000000000 */
[----:B------:R-:W-:Y:S01]  /*102a0*/  HGMMA.64x64x16.F32.BF16 R152, gdesc[UR4], R152, gsb0 ;  /* 0x00e00000049879f0 */ /* 0x000fe20008001898 */
[----:B------:R-:W-:Y:S01]  /*102b0*/  R2UR UR4, R204 ;  /* 0x00000000cc0472ca */ /* 0x000fe200000e0000 */
[--C-:B------:R-:W-:Y:S01]  /*102c0*/  IMAD.IADD R204, R203, 0x1, R210.reuse ;  /* 0x00000001cbcc7824 */ /* 0x100fe200078e02d2 */
[----:B------:R-:W-:Y:S01]  /*102d0*/  R2UR UR5, R205 ;  /* 0x00000000cd0572ca */ /* 0x000fe200000e0000 */
[----:B------:R-:W-:Y:S02]  /*102e0*/  IMAD.MOV.U32 R205, RZ, RZ, 0x40000040 ;  /* 0x40000040ffcd7424 */ /* 0x000fe400078e00ff */
[----:B------:R-:W-:Y:S01]  /*102f0*/  IMAD.IADD R210, R14, 0x1, R210 ;  /* 0x000000010ed27824 */ /* 0x000fe200078e02d2 */
[----:B------:R-:W-:Y:S01]  /*10300*/  R2UR UR6, R204 ;  /* 0x00000000cc0672ca */ /* 0x000fe200000e0000 */
[----:B------:R-:W-:Y:S01]  /*10310*/  IMAD.IADD R204, R206, 0x1, R21 ;  /* 0x00000001cecc7824 */ /* 0x000fe200078e0215 */
[----:B------:R-:W-:Y:S01]  /*10320*/  R2UR UR7, R205 ;  /* 0x00000000cd0772ca */ /* 0x000fe200000e0000 */
[----:B------:R-:W-:-:S02]  /*10330*/  IMAD.MOV.U32 R205, RZ, RZ, 0x40000040 ;  /* 0x40000040ffcd7424 */ /* 0x000fc400078e00ff */
[----:B------:R-:W-:Y:S02]  /*10340*/  IMAD.IADD R206, R206, 0x1, R14 ;  /* 0x00000001cece7824 */ /* 0x000fe400078e020e */
[----:B------:R-:W-:Y:S02]  /*10350*/  IMAD.MOV.U32 R203, RZ, RZ, 0x40 ;  /* 0x00000040ffcb7424 */ /* 0x000fe400078e00ff */
[----:B------:R-:W-:Y:S02]  /*10360*/  IMAD.MOV.U32 R14, RZ, RZ, 0x1000 ;  /* 0x00001000ff0e7424 */ /* 0x000fe400078e00ff */
[----:B------:R-:W-:Y:S01]  /*10370*/  IMAD.U32 R21, RZ, RZ, UR43 ;  /* 0x0000002bff157e24 */ /* 0x000fe2000f8e00ff */
[----:B------:R-:W-:Y:S02]  /*10380*/  SEL R203, R203, 0x3e, P3 ;  /* 0x0000003ecbcb7807 */ /* 0x000fe40001800000 */
[----:B------:R-:W-:Y:S02]  /*10390*/  SEL R14, R14, 0xf80, P3 ;  /* 0x00000f800e0e7807 */ /* 0x000fe40001800000 */
[----:B------:R-:W-:-:S02]  /*103a0*/  LOP3.LUT R203, R203, 0x6, RZ, 0xc0, !PT ;  /* 0x00000006cbcb7812 */ /* 0x000fc400078ec0ff */
[----:B------:R-:W-:Y:S02]  /*103b0*/  LOP3.LUT R14, R14, 0x1e00, RZ, 0xc0, !PT ;  /* 0x00001e000e0e7812 */ /* 0x000fe400078ec0ff */
[----:B------:R-:W-:Y:S02]  /*103c0*/  PLOP3.LUT P3, PT, PT, PT, UP0, 0x40, 0x0 ;  /* 0x000000000000781c */ /* 0x000fe40003f6e808 */
        /* <DEDUP_REMOVED lines=9> */
[----:B------:R-:W0:Y:S01]  /*10460*/  SHFL.IDX PT, R208, R213, RZ, 0x1c1f ;  /* 0x001c1fffd5d07589 */ /* 0x000e2200000e0000 */
[----:B------:R-:W-:Y:S01]  /*10470*/  IADD3 R204, R203, R14, R2 ;  /* 0x0000000ecbcc7210 */ /* 0x000fe20007ffe002 */
[----:B------:R-:W-:-:S02]  /*10480*/  IMAD.MOV.U32 R203, RZ, RZ, 0x40000040 ;  /* 0x40000040ffcb7424 */ /* 0x000fc400078e00ff */
[----:B------:R-:W-:-:S05]  /*10490*/  @!P1 VIADD R14, R201, 0x38840 ;  /* 0x00038840c90e9836 */ /* 0x000fca0000000000 */
[----:B------:R-:W-:Y:S01]  /*104a0*/  @!P1 PRMT R14, RZ, 0x654, R14 ;  /* 0x00000654ff0e9816 */ /* 0x000fe2000000000e */
[----:B------:R-:W-:Y:S02]  /*104b0*/  WARPGROUP.DEPBAR.LE gsb0, 0x0 ;  /* 0x00008000000079c5 */ /* 0x000fe40000010000 */
[----:B------:R-:W-:-:S06]  /*104c0*/  WARPGROUP.ARRIVE ;  /* 0x00000000000079c5 */ /* 0x000fcc0000000000 */
[----:B------:R-:W-:Y:S01]  /*104d0*/  HGMMA.64x64x16.F32.BF16 R152, gdesc[UR4], R152, gsb0 ;  /* 0x00e00000049879f0 */ /* 0x000fe20008001898 */
[----:B------:R-:W-:Y:S02]  /*104e0*/  R2UR UR4, R206 ;  /* 0x00000000ce0472ca */ /* 0x000fe400000e0000 */
[----:B------:R-:W-:Y:S02]  /*104f0*/  R2UR UR5, R207 ;  /* 0x00000000cf0572ca */ /* 0x000fe400000e0000 */
[----:B------:R-:W-:Y:S02]  /*10500*/  R2UR UR6, R210 ;  /* 0x00000000d20672ca */ /* 0x000fe400000e0000 */
[----:B------:R-:W-:Y:S02]  /*10510*/  R2UR UR7, R211 ;  /* 0x00000000d30772ca */ /* 0x000fe400000e0000 */
[----:B------:R-:W-:Y:S01]  /*10520*/  LOP3.LUT R207, RZ, R21, RZ, 0x33, !PT ;  /* 0x00000015ffcf7212 */ /* 0x000fe200078e33ff */
[----:B------:R-:W-:-:S02]  /*10530*/  WARPGROUP.DEPBAR.LE gsb0, 0x0 ;  /* 0x00008000000079c5 */ /* 0x000fc40000010000 */
[----:B------:R-:W-:-:S08]  /*10540*/  WARPGROUP.ARRIVE ;  /* 0x00000000000079c5 */ /* 0x000fd00000000000 */
        /* <DEDUP_REMOVED lines=10> */
[----:B-1----:R-:W-:-:S05]  /*105f0*/  IMAD.SHL.U32 R14, R15, 0x40, RZ ;  /* 0x000000400f0e7824 */ /* 0x002fca00078e00ff */
[----:B------:R-:W-:-:S04]  /*10600*/  IADD3 R206, -R187, 0x1, -R14 ;  /* 0x00000001bbce7810 */ /* 0x000fc80007ffe90e */
[----:B------:R-:W-:-:S05]  /*10610*/  IADD3 R206, -R23, R206, R184 ;  /* 0x000000ce17ce7210 */ /* 0x000fca0007ffe1b8 */
[----:B------:R-:W-:Y:S02]  /*10620*/  IMAD.IADD R207, R207, 0x1, R206 ;  /* 0x00000001cfcf7824 */ /* 0x000fe400078e02ce */
[----:B------:R-:W-:Y:S02]  /*10630*/  VIADD R206, R206, UR46 ;  /* 0x0000002ecece7c36 */ /* 0x000fe40008000000 */
[C---:B0-----:R-:W-:Y:S02]  /*10640*/  IMAD.IADD R204, R208.reuse, 0x1, R207 ;  /* 0x00000001d0cc7824 */ /* 0x041fe400078e02cf */
        /* <DEDUP_REMOVED lines=14> */
.L_x_3622:
[----:B------:R-:W-:-:S05]  /*10730*/  IMAD.U32 R209, RZ, RZ, UR42 ;  /* 0x0000002affd17e24 */ /* 0x000fca000f8e00ff */
[----:B------:R-:W-:-:S13]  /*10740*/  ISETP.NE.AND P3, PT, R209, 0x1, PT ;  /* 0x00000001d100780c */ /* 0x000fda0003f65270 */
[----:B------:R-:W0:Y:S02]  /*10750*/  @P3 LDC.64 R202, c[0x0][0xae0] ;  /* 0x0002b800ffca3b82 */ /* 0x000e240000000a00 */
[----:B0-----:R-:W-:-:S05]  /*10760*/  @P3 IMAD.HI.U32 R202, R208, R202, RZ ;  /* 0x000000cad0ca3227 */ /* 0x001fca00078e00ff */
[----:B------:R-:W-:-:S07]  /*10770*/  @P3 SHF.R.U32.HI R208, RZ, R203, R202 ;  /* 0x000000cbffd03219 */ /* 0x000fce00000116ca */
.L_x_3623:
[----:B------:R-:W-:Y:S05]  /*10780*/  BSYNC B2 ;  /* 0x0000000000027941 */ /* 0x000fea0003800000 */
.L_x_3621:
[----:B------:R-:W-:-:S04]  /*10790*/  IMAD R208, R208, R209, -R14 ;  /* 0x000000d1d0d07224 */ /* 0x000fc800078e0a0e */
[----:B------:R-:W-:-:S05]  /*107a0*/  IMAD.IADD R208, R208, 0x1, -R187 ;  /* 0x00000001d0d07824 */ /* 0x000fca00078e0abb */
[----:B------:R-:W-:Y:S02]  /*107b0*/  VIMNMX R204, R204, R208, !PT ;  /* 0x000000d0cccc7248 */ /* 0x000fe40007fe0100 */
[----:B------:R-:W-:-:S07]  /*107c0*/  VIADDMNMX R205, R208, R209, R205, PT ;  /* 0x000000d1d0cd7246 */ /* 0x000fce00038001cd */
.L_x_3620:
[----:B------:R-:W-:Y:S01]  /*107d0*/  ISETP.GT.AND P3, PT, R15, -0x1, PT ;  /* 0xffffffff0f00780c */ /* 0x000fe20003f64270 */
[----:B------:R-:W0:Y:S01]  /*107e0*/  SHFL.IDX PT, R213, R213, 0x1, 0x1c1f ;  /* 0x003c1f00d5d57f89 */ /* 0x000e2200000e0000 */
[----:B------:R-:W-:Y:S02]  /*107f0*/  UISETP.NE.AND UP0, UPT, UR48, URZ, UPT ;  /* 0x0000003f3000728c */ /* 0x000fe4000bf05270 */
[C---:B------:R-:W-:Y:S02]  /*10800*/  ISETP.GT.AND P4, PT, R204.reuse, RZ, P3 ;  /* 0x000000ffcc00720c */ /* 0x040fe40001f84270 */
[C---:B------:R-:W-:Y:S02]  /*10810*/  ISETP.GT.AND P6, PT, R204.reuse, 0x8, P3 ;  /* 0x00000008cc00780c */ /* 0x040fe40001fc4270 */
[----:B------:R-:W-:Y:S02]  /*10820*/  ISETP.LT.OR P5, PT, R205, 0x1, P4 ;  /* 0x00000001cd00780c */ /* 0x000fe400027a1670 */
[----:B------:R-:W-:-:S02]  /*10830*/  ISETP.GT.AND P4, PT, R204, 0x1, P3 ;  /* 0x00000001cc00780c */ /* 0x000fc40001f84270 */
[----:B------:R-:W-:Y:S02]  /*10840*/  FSEL R202, R152, -INF , !P5 ;  /* 0xff80000098ca7808 */ /* 0x000fe40006800000 */
[----:B------:R-:W-:Y:S02]  /*10850*/  ISETP.LT.OR P4, PT, R205, 0x2, P4 ;  /* 0x00000002cd00780c */ /* 0x000fe40002781670 */
[C---:B------:R-:W-:Y:S02]  /*10860*/  ISETP.GT.AND P5, PT, R204.reuse, 0x9, P3 ;  /* 0x00000009cc00780c */ /* 0x040fe40001fa4270 */
[----:B------:R-:W-:Y:S02]  /*10870*/  FSEL R203, R153, -INF , !P4 ;  /* 0xff80000099cb7808 */ /* 0x000fe40006000000 */
[----:B------:R-:W-:Y:S02]  /*10880*/  ISETP.GT.AND P4, PT, R204, 0x10, P3 ;  /* 0x00000010cc00780c */ /* 0x000fe40001f84270 */
[----:B------:R-:W-:-:S02]  /*10890*/  ISETP.LT.OR P6, PT, R205, 0x9, P6 ;  /* 0x00000009cd00780c */ /* 0x000fc400037c1670 */
[C---:B------:R-:W-:Y:S01]  /*108a0*/  ISETP.LT.OR P4, PT, R205.reuse, 0x11, P4 ;  /* 0x00000011cd00780c */ /* 0x040fe20002781670 */
[--C-:B0-----:R-:W-:Y:S01]  /*108b0*/  IMAD.IADD R206, R206, 0x1, R213.reuse ;  /* 0x00000001cece7824 */ /* 0x101fe200078e02d5 */
[----:B------:R-:W-:Y:S01]  /*108c0*/  ISETP.LT.OR P5, PT, R205, 0xa, P5 ;  /* 0x0000000acd00780c */ /* 0x000fe20002fa1670 */
[----:B------:R-:W-:Y:S01]  /*108d0*/  IMAD.IADD R207, R207, 0x1, R213 ;  /* 0x00000001cfcf7824 */ /* 0x000fe200078e02d5 */
[----:B------:R-:W-:Y:S02]  /*108e0*/  FSEL R160, R160, -INF , !P4 ;  /* 0xff800000a0a07808 */ /* 0x000fe40006000000 */
[----:B------:R-:W-:Y:S02]  /*108f0*/  ISETP.GT.AND P4, PT, R204, 0x19, P3 ;  /* 0x00000019cc00780c */ /* 0x000fe40001f84270 */
[----:B------:R-:W-:Y:S02]  /*10900*/  FSEL R156, R156, -INF , !P6 ;  /* 0xff8000009c9c7808 */ /* 0x000fe40007000000 */
[----:B------:R-:W-:-:S02]  /*10910*/  ISETP.LT.OR P4, PT, R205, 0x1a, P4 ;  /* 0x0000001acd00780c */ /* 0x000fc40002781670 */
[----:B------:R-:W-:Y:S02]  /*10920*/  FSEL R157, R157, -INF , !P5 ;  /* 0xff8000009d9d7808 */ /* 0x000fe40006800000 */
[C---:B------:R-:W-:Y:S02]  /*10930*/  ISETP.GT.AND P6, PT, R204.reuse, 0x11, P3 ;  /* 0x00000011cc00780c */ /* 0x040fe40001fc4270 */
[C---:B------:R-:W-:Y:S02]  /*10940*/  ISETP.GT.AND P5, PT, R204.reuse, 0x18, P3 ;  /* 0x00000018cc00780c */ /* 0x040fe40001fa4270 */
[----:B------:R-:W-:Y:S02]  /*10950*/  FSEL R165, R165, -INF , !P4 ;  /* 0xff800000a5a57808 */ /* 0x000fe40006000000 */
[----:B------:R-:W-:Y:S02]  /*10960*/  ISETP.GT.AND P4, PT, R204, 0x28, P3 ;  /* 0x00000028cc00780c */ /* 0x000fe40001f84270 */
[----:B------:R-:W-:-:S02]  /*10970*/  ISETP.LT.OR P6, PT, R205, 0x12, P6 ;  /* 0x00000012cd00780c */ /* 0x000fc400037c1670 */
[C---:B------:R-:W-:Y:S02]  /*10980*/  ISETP.LT.OR P5, PT, R205.reuse, 0x19, P5 ;  /* 0x00000019cd00780c */ /* 0x040fe40002fa1670 */
[----:B------:R-:W-:Y:S02]  /*10990*/  ISETP.LT.OR P4, PT, R205, 0x29, P4 ;  /* 0x00000029cd00780c */ /* 0x000fe40002781670 */
[----:B------:R-:W-:Y:S02]  /*109a0*/  FSEL R161, R161, -INF , !P6 ;  /* 0xff800000a1a17808 */ /* 0x000fe40007000000 */
[----:B------:R-:W-:Y:S02]  /*109b0*/  FSEL R164, R164, -INF , !P5 ;  /* 0xff800000a4a47808 */ /* 0x000fe40006800000 */
[C---:B------:R-:W-:Y:S02]  /*109c0*/  ISETP.GT.AND P6, PT, R204.reuse, 0x20, P3 ;  /* 0x00000020cc00780c */ /* 0x040fe40001fc4270 */
[----:B------:R-:W-:-:S02]  /*109d0*/  ISETP.GT.AND P5, PT, R204, 0x21, P3 ;  /* 0x00000021cc00780c */ /* 0x000fc40001fa4270 */
[----:B------:R-:W-:Y:S02]  /*109e0*/  FSEL R208, R172, -INF , !P4 ;  /* 0xff800000acd07808 */ /* 0x000fe40006000000 */
[----:B------:R-:W-:Y:S02]  /*109f0*/  ISETP.GT.AND P4, PT, R204, 0x31, P3 ;  /* 0x00000031cc00780c */ /* 0x000fe40001f84270 */
[C---:B------:R-:W-:Y:S02]  /*10a00*/  ISETP.LT.OR P6, PT, R205.reuse, 0x21, P6 ;  /* 0x00000021cd00780c */ /* 0x040fe400037c1670 */
[C---:B------:R-:W-:Y:S02]  /*10a10*/  ISETP.LT.OR P5, PT, R205.reuse, 0x22, P5 ;  /* 0x00000022cd00780c */ /* 0x040fe40002fa1670 */
[----:B------:R-:W-:Y:S02]  /*10a20*/  ISETP.LT.OR P4, PT, R205, 0x32, P4 ;  /* 0x00000032cd00780c */ /* 0x000fe40002781670 */
[----:B------:R-:W-:-:S02]  /*10a30*/  FSEL R168, R168, -INF , !P6 ;  /* 0xff800000a8a87808 */ /* 0x000fc40007000000 */
[----:B------:R-:W-:Y:S02]  /*10a40*/  FSEL R169, R169, -INF , !P5 ;  /* 0xff800000a9a97808 */ /* 0x000fe40006800000 */
[C---:B------:R-:W-:Y:S02]  /*10a50*/  ISETP.GT.AND P6, PT, R204.reuse, 0x29, P3 ;  /* 0x00000029cc00780c */ /* 0x040fe40001fc4270 */
[----:B------:R-:W-:Y:S02]  /*10a60*/  ISETP.GT.AND P5, PT, R204, 0x30, P3 ;  /* 0x00000030cc00780c */ /* 0x000fe40001fa4270 */
[----:B------:R-:W-:Y:S02]  /*10a70*/  FSEL R177, R177, -INF , !P4 ;  /* 0xff800000b1b17808 */ /* 0x000fe40006000000 */
[----:B------:R-:W-:Y:S02]  /*10a80*/  PLOP3.LUT P4, PT, PT, PT, UP0, 0x40, 0x0 ;  /* 0x000000000000781c */ /* 0x000fe40003f8e808 */
[----:B------:R-:W-:-:S02]  /*10a90*/  ISETP.LT.OR P6, PT, R205, 0x2a, P6 ;  /* 0x0000002acd00780c */ /* 0x000fc400037c1670 */
[----:B------:R-:W-:Y:S02]  /*10aa0*/  ISETP.LT.OR P5, PT, R205, 0x31, P5 ;  /* 0x00000031cd00780c */ /* 0x000fe40002fa1670 */
[----:B------:R-:W-:Y:S02]  /*10ab0*/  FSEL R173, R173, -INF , !P6 ;  /* 0xff800000adad7808 */ /* 0x000fe40007000000 */
[----:B------:R-:W-:Y:S02]  /*10ac0*/  FSEL R176, R176, -INF , !P5 ;  /* 0xff800000b0b07808 */ /* 0x000fe40006800000 */
[C---:B------:R-:W-:Y:S02]  /*10ad0*/  ISETP.GT.AND P6, PT, R204.reuse, 0x38, P3 ;  /* 0x00000038cc00780c */ /* 0x040fe40001fc4270 */
[----:B------:R-:W-:Y:S02]  /*10ae0*/  ISETP.GT.AND P5, PT, R204, 0x39, P3 ;  /* 0x00000039cc00780c */ /* 0x000fe40001fa4270 */
[----:B------:R-:W-:-:S02]  /*10af0*/  ISETP.LT.OR P6, PT, R205, 0x39, P6 ;  /* 0x00000039cd00780c */ /* 0x000fc400037c1670 */
        /* <DEDUP_REMOVED lines=16> */
.L_x_3626:
[----:B------:R-:W-:-:S05]  /*10c00*/  IMAD.U32 R172, RZ, RZ, UR42 ;  /* 0x0000002affac7e24 */ /* 0x000fca000f8e00ff */
[----:B------:R-:W-:-:S13]  /*10c10*/  ISETP.NE.AND P4, PT, R172, 0x1, PT ;  /* 0x00000001ac00780c */ /* 0x000fda0003f85270 */
[----:B------:R-:W0:Y:S02]  /*10c20*/  @P4 LDC.64 R152, c[0x0][0xae0] ;  /* 0x0002b800ff984b82 */ /* 0x000e240000000a00 */
[----:B0-----:R-:W-:-:S05]  /*10c30*/  @P4 IMAD.HI.U32 R152, R213, R152, RZ ;  /* 0x00000098d5984227 */ /* 0x001fca00078e00ff */
[----:B------:R-:W-:-:S07]  /*10c40*/  @P4 SHF.R.U32.HI R213, RZ, R153, R152 ;  /* 0x00000099ffd54219 */ /* 0x000fce0000011698 */
.L_x_3627:
[----:B------:R-:W-:Y:S05]  /*10c50*/  BSYNC B2 ;  /* 0x0000000000027941 */ /* 0x000fea0003800000 */
.L_x_3625:
[----:B------:R-:W-:-:S04]  /*10c60*/  IMAD R14, R213, R172, -R14 ;  /* 0x000000acd50e7224 */ /* 0x000fc800078e0a0e */
[----:B------:R-:W-:-:S05]  /*10c70*/  IMAD.IADD R14, R14, 0x1, -R187 ;  /* 0x000000010e0e7824 */ /* 0x000fca00078e0abb */
[----:B------:R-:W-:Y:S02]  /*10c80*/  VIMNMX R207, R207, R14, !PT ;  /* 0x0000000ecfcf7248 */ /* 0x000fe40007fe0100 */
[----:B------:R-:W-:-:S07]  /*10c90*/  VIADDMNMX R206, R14, R172, R206, PT ;  /* 0x000000ac0ece7246 */ /* 0x000fce00038001ce */
.L_x_3624:
[----:B------:R-:W-:Y:S01]  /*10ca0*/  FMNMX.FTZ R14, R202, R9, !PT ;  /* 0x00000009ca0e7209 */ /* 0x000fe20007810000 */
[----:B------:R-:W-:Y:S01]  /*10cb0*/  @!P1 VIADD R201, R201, 0x38860 ;  /* 0x00038860c9c99836 */ /* 0x000fe20000000000 */
        /* <DEDUP_REMOVED lines=32> */
[----:B------:R-:W0:Y:S01]  /*10ec0*/  SHFL.BFLY PT, R152, R14, 0x2, 0x1f ;  /* 0x0c401f000e987f89 */ /* 0x000e2200000e0000 */
[C---:B------:R-:W-:Y:S02]  /*10ed0*/  ISETP.LT.OR P5, PT, R206.reuse, 0x11, P5 ;  /* 0x00000011ce00780c */ /* 0x040fe40002fa1670 */
[----:B------:R-:W-:Y:S02]  /*10ee0*/  ISETP.LT.OR P6, PT, R206, 0x39, P6 ;  /* 0x00000039ce00780c */ /* 0x000fe400037c1670 */
[----:B------:R-:W-:-:S02]  /*10ef0*/  FSEL R162, R162, -INF , !P5 ;  /* 0xff800000a2a27808 */ /* 0x000fc40006800000 */
[----:B------:R-:W-:Y:S02]  /*10f00*/  ISETP.GT.AND P5, PT, R207, 0x19, P3 ;  /* 0x00000019cf00780c */ /* 0x000fe40001fa4270 */
[----:B------:R-:W-:Y:S02]  /*10f10*/  FSEL R182, R182, -INF , !P6 ;  /* 0xff800000b6b67808 */ /* 0x000fe40007000000 */
[----:B------:R-:W-:Y:S02]  /*10f20*/  ISETP.LT.OR P5, PT, R206, 0x1a, P5 ;  /* 0x0000001ace00780c */ /* 0x000fe40002fa1670 */
[----:B------:R-:W-:Y:S02]  /*10f30*/  @!P1 PRMT R201, RZ, 0x654, R201 ;  /* 0x00000654ffc99816 */ /* 0x000fe400000000c9 */
[----:B------:R-:W-:Y:S02]  /*10f40*/  FSEL R167, R167, -INF , !P5 ;  /* 0xff800000a7a77808 */ /* 0x000fe40006800000 */
[----:B------:R-:W-:-:S04]  /*10f50*/  ISETP.GT.AND P5, PT, R207, 0x28, P3 ;  /* 0x00000028cf00780c */ /* 0x000fc80001fa4270 */
[----:B------:R-:W-:Y:S02]  /*10f60*/  ISETP.LT.OR P5, PT, R206, 0x29, P5 ;  /* 0x00000029ce00780c */ /* 0x000fe40002fa1670 */
[----:B0-----:R-:W-:Y:S01]  /*10f70*/  FMNMX.FTZ R152, R14, R152, !PT ;  /* 0x000000980e987209 */ /* 0x001fe20007810000 */
[----:B------:R-:W-:Y:S01]  /*10f80*/  IMAD.U32 R14, RZ, RZ, UR41 ;  /* 0x00000029ff0e7e24 */ /* 0x000fe2000f8e00ff */
[----:B------:R-:W-:Y:S02]  /*10f90*/  FSEL R174, R174, -INF , !P5 ;  /* 0xff800000aeae7808 */ /* 0x000fe40006800000 */
[----:B------:R-:W-:Y:S01]  /*10fa0*/  ISETP.GT.AND P5, PT, R207, 0x30, P3 ;  /* 0x00000030cf00780c */ /* 0x000fe20001fa4270 */
[----:B------:R-:W0:Y:S03]  /*10fb0*/  SHFL.BFLY PT, R172, R152, 0x1, 0x1f ;  /* 0x0c201f0098ac7f89 */ /* 0x000e2600000e0000 */
[----:B------:R-:W-:-:S04]  /*10fc0*/  ISETP.LT.OR P5, PT, R206, 0x31, P5 ;  /* 0x00000031ce00780c */ /* 0x000fc80002fa1670 */
[----:B------:R-:W-:Y:S02]  /*10fd0*/  FSEL R178, R178, -INF , !P5 ;  /* 0xff800000b2b27808 */ /* 0x000fe40006800000 */
[----:B0-----:R-:W-:-:S04]  /*10fe0*/  FMNMX.FTZ R172, R152, R172, !PT ;  /* 0x000000ac98ac7209 */ /* 0x001fc80007810000 */
        /* <DEDUP_REMOVED lines=45> */
[----:B------:R-:W2:Y:S01]  /*112c0*/  MUFU.EX2 R156, R156 ;  /* 0x0000009c009c7308 */ /* 0x000ea20000000800 */
[----:B------:R-:W-:Y:S01]  /*112d0*/  ISETP.GT.AND P3, PT, R207, 0x39, P3 ;  /* 0x00000039cf00780c */ /* 0x000fe20001f64270 */
[----:B0-----:R-:W-:Y:S01]  /*112e0*/  FFMA.FTZ R0, R9, R0, R202 ;  /* 0x0000000009007223 */ /* 0x001fe200000100ca */
[----:B------:R-:W-:Y:S01]  /*112f0*/  FMNMX.FTZ R170, R166, R170, !PT ;  /* 0x000000aaa6aa7209 */ /* 0x000fe20007810000 */
[-C--:B------:R-:W-:Y:S01]  /*11300*/  FMUL.FTZ R24, R24, R9.reuse ;  /* 0x0000000918187220 */ /* 0x080fe20000410000 */
[----:B------:R-:W-:Y:S01]  /*11310*/  FSEL R179, R179, -INF , !P4 ;  /* 0xff800000b3b37808 */ /* 0x000fe20006000000 */
        /* <DEDUP_REMOVED lines=9> */
[----:B------:R-:W-:Y:S01]  /*113b0*/  FMNMX.FTZ R170, R171, R170, !PT ;  /* 0x000000aaabaa7209 */ /* 0x000fe20007810000 */
[----:B------:R-:W1:Y:S01]  /*113c0*/  MUFU.EX2 R160, R160 ;  /* 0x000000a000a07308 */ /* 0x000e620000000800 */
[----:B------:R-:W-:Y:S01]  /*113d0*/  F2FP.BF16.F32.PACK_AB R152, R152, R202 ;  /* 0x000000ca9898723e */ /* 0x000fe200000010ff */
[----:B--2---:R-:W-:Y:S01]  /*113e0*/  FADD.FTZ R0, R156, R0 ;  /* 0x000000009c007221 */ /* 0x004fe20000010000 */
[----:B------:R-:W-:Y:S01]  /*113f0*/  FMNMX.FTZ R170, R174, R170, !PT ;  /* 0x000000aaaeaa7209 */ /* 0x000fe20007810000 */
[-C--:B------:R-:W-:Y:S01]  /*11400*/  FMUL.FTZ R32, R32, R9.reuse ;  /* 0x0000000920207220 */ /* 0x080fe20000410000 */
[----:B------:R-:W-:Y:S01]  /*11410*/  ISETP.NE.AND P3, PT, R197, RZ, PT ;  /* 0x000000ffc500720c */ /* 0x000fe20003f65270 */
[-C--:B------:R-:W-:Y:S01]  /*11420*/  FMUL.FTZ R33, R33, R9.reuse ;  /* 0x0000000921217220 */ /* 0x080fe20000410000 */
[----:B------:R-:W-:Y:S01]  /*11430*/  FMNMX.FTZ R170, R175, R170, !PT ;  /* 0x000000aaafaa7209 */ /* 0x000fe20007810000 */
[----:B------:R-:W2:Y:S01]  /*11440*/  MUFU.EX2 R161, R161 ;  /* 0x000000a100a17308 */ /* 0x000ea20000000800 */
        /* <DEDUP_REMOVED lines=8> */
[----:B-1----:R-:W-:Y:S01]  /*114d0*/  FADD.FTZ R0, R160, R0 ;  /* 0x00000000a0007221 */ /* 0x002fe20000010000 */
[----:B------:R-:W-:Y:S01]  /*114e0*/  @!P3 IMAD R19, R19, 0x40, R193 ;  /* 0x000000401313b824 */ /* 0x000fe200078e02c1 */
[----:B------:R-:W-:Y:S01]  /*114f0*/  FMNMX.FTZ R170, R182, R170, !PT ;  /* 0x000000aab6aa7209 */ /* 0x000fe20007810000 */
[-C--:B------:R-:W-:Y:S01]  /*11500*/  FMUL.FTZ R44, R44, R9.reuse ;  /* 0x000000092c2c7220 */ /* 0x080fe20000410000 */
[-C--:B------:R-:W-:Y:S01]  /*11510*/  FMUL.FTZ R45, R45, R9.reuse ;  /* 0x000000092d2d7220 */ /* 0x080fe20000410000 */
[----:B------:R-:W-:Y:S01]  /*11520*/  @!P3 IMAD R19, R19, 0x4, R18 ;  /* 0x000000041313b824 */ /* 0x000fe200078e0212 */
[----:B------:R-:W-:Y:S01]  /*11530*/  FMNMX.FTZ R170, R183, R170, !PT ;  /* 0x000000aab7aa7209 */ /* 0x000fe20007810000 */
[----:B------:R-:W1:Y:S01]  /*11540*/  MUFU.EX2 R165, R165 ;  /* 0x000000a500a57308 */ /* 0x000e620000000800 */
[----:B--2---:R-:W-:Y:S01]  /*11550*/  FADD.FTZ R0, R161, R0 ;  /* 0x00000000a1007221 */ /* 0x004fe20000010000 */
[-C--:B------:R-:W-:Y:S01]  /*11560*/  FMUL.FTZ R48, R48, R9.reuse ;  /* 0x0000000930307220 */ /* 0x080fe20000410000 */
[----:B------:R-:W-:Y:S01]  /*11570*/  @!P3 STS [R19+0x38400], R9 ;  /* 0x038400091300b388 */ /* 0x000fe20000000800 */
[-C--:B------:R-:W-:Y:S01]  /*11580*/  FMUL.FTZ R49, R49, R9.reuse ;  /* 0x0000000931317220 */ /* 0x080fe20000410000 */
[-C--:B------:R-:W-:Y:S01]  /*11590*/  FMUL.FTZ R52, R52, R9.reuse ;  /* 0x0000000934347220 */ /* 0x080fe20000410000 */
[-C--:B------:R-:W-:Y:S01]  /*115a0*/  FMUL.FTZ R53, R53, R9.reuse ;  /* 0x0000000935357220 */ /* 0x080fe20000410000 */
[----:B------:R-:W2:Y:S01]  /*115b0*/  SHFL.BFLY PT, R202, R170, 0x2, 0x1f ;  /* 0x0c401f00aaca7f89 */ /* 0x000ea200000e0000 */
[----:B------:R3:W-:Y:S01]  /*115c0*/  MUFU.EX2 R203, R169 ;  /* 0x000000a900cb7308 */ /* 0x0007e20000000800 */
[----:B0-----:R-:W-:Y:S01]  /*115d0*/  FADD.FTZ R0, R164, R0 ;  /* 0x00000000a4007221 */ /* 0x001fe20000010000 */
[-C--:B------:R-:W-:Y:S01]  /*115e0*/  FMUL.FTZ R56, R56, R9.reuse ;  /* 0x0000000938387220 */ /* 0x080fe20000410000 */
[-C--:B------:R-:W-:Y:S01]  /*115f0*/  FMUL.FTZ R57, R57, R9.reuse ;  /* 0x0000000939397220 */ /* 0x080fe20000410000 */
[-C--:B------:R-:W-:Y:S01]  /*11600*/  FMUL.FTZ R60, R60, R9.reuse ;  /* 0x000000093c3c7220 */ /* 0x080fe20000410000 */
[-C--:B------:R-:W-:Y:S01]  /*11610*/  FMUL.FTZ R61, R61, R9.reuse ;  /* 0x000000093d3d7220 */ /* 0x080fe20000410000 */
[-C--:B------:R-:W-:Y:S01]  /*11620*/  FMUL.FTZ R64, R64, R9.reuse ;  /* 0x0000000940407220 */ /* 0x080fe20000410000 */
[----:B------:R-:W-:Y:S01]  /*11630*/  FMUL.FTZ R65, R65, R9 ;  /* 0x0000000941417220 */ /* 0x000fe20000410000 */
[----:B------:R-:W-:Y:S01]  /*11640*/  MUFU.EX2 R208, R208 ;  /* 0x000000d000d07308 */ /* 0x000fe20000000800 */
[----:B-1----:R-:W-:Y:S01]  /*11650*/  FADD.FTZ R0, R165, R0 ;  /* 0x00000000a5007221 */ /* 0x002fe20000010000 */
[----:B---3--:R-:W-:-:S02]  /*11660*/  IMAD.MOV.U32 R169, RZ, RZ, 0x40000040 ;  /* 0x40000040ffa97424 */ /* 0x008fc400078e00ff */
[-C--:B------:R-:W-:Y:S01]  /*11670*/  FMUL.FTZ R68, R68, R9.reuse ;  /* 0x0000000944447220 */ /* 0x080fe20000410000 */
[-C--:B------:R-:W-:Y:S01]  /*11680*/  FMUL.FTZ R69, R69, R9.reuse ;  /* 0x0000000945457220 */ /* 0x080fe20000410000 */
[-C--:B------:R-:W-:Y:S01]  /*11690*/  FMUL.FTZ R72, R72, R9.reuse ;  /* 0x0000000948487220 */ /* 0x080fe20000410000 */
[-C--:B------:R-:W-:Y:S01]  /*116a0*/  FMUL.FTZ R73, R73, R9.reuse ;  /* 0x0000000949497220 */ /* 0x080fe20000410000 */
[----:B------:R-:W-:Y:S01]  /*116b0*/  R2UR UR7, R169 ;  /* 0x00000000a90772ca */ /* 0x000fe200000e0000 */
        /* <DEDUP_REMOVED lines=36> */
[----:B0-----:R-:W-:Y:S01]  /*11900*/  FMNMX.FTZ R170, R170, R202, !PT ;  /* 0x000000caaaaa7209 */ /* 0x001fe20007810000 */
[-C--:B------:R-:W-:Y:S01]  /*11910*/  FMUL.FTZ R136, R136, R9.reuse ;  /* 0x0000000988887220 */ /* 0x080fe20000410000 */
[----:B------:R0:W1:Y:S01]  /*11920*/  MUFU.EX2 R202, R168 ;  /* 0x000000a800ca7308 */ /* 0x0000620000000800 */
[-C--:B------:R-:W-:Y:S01]  /*11930*/  FMUL.FTZ R137, R137, R9.reuse ;  /* 0x0000000989897220 */ /* 0x080fe20000410000 */
[----:B------:R-:W-:Y:S01]  /*11940*/  FSETP.NEU.FTZ.AND P4, PT, R170, -INF , PT ;  /* 0xff800000aa00780b */ /* 0x000fe20003f9d000 */
[-C--:B------:R-:W-:Y:S01]  /*11950*/  FMUL.FTZ R140, R140, R9.reuse ;  /* 0x000000098c8c7220 */ /* 0x080fe20000410000 */
[-C--:B------:R-:W-:Y:S01]  /*11960*/  FMUL.FTZ R141, R141, R9.reuse ;  /* 0x000000098d8d7220 */ /* 0x080fe20000410000 */
[-C--:B------:R-:W-:Y:S01]  /*11970*/  FMUL.FTZ R144, R144, R9.reuse ;  /* 0x0000000990907220 */ /* 0x080fe20000410000 */
[-C--:B------:R-:W-:Y:S01]  /*11980*/  FMUL.FTZ R145, R145, R9.reuse ;  /* 0x0000000991917220 */ /* 0x080fe20000410000 */
[-C--:B------:R-:W-:Y:S01]  /*11990*/  FMUL.FTZ R148, R148, R9.reuse ;  /* 0x0000000994947220 */ /* 0x080fe20000410000 */
[----:B------:R-:W-:Y:S01]  /*119a0*/  FMUL.FTZ R149, R149, R9 ;  /* 0x0000000995957220 */ /* 0x000fe20000410000 */
[----:B0-----:R-:W-:Y:S01]  /*119b0*/  FSEL R168, R170, RZ, P4 ;  /* 0x000000ffaaa87208 */ /* 0x001fe20002000000 */
[----:B------:R-:W-:-:S04]  /*119c0*/  IMAD.MOV.U32 R9, RZ, RZ, 0x40000040 ;  /* 0x40000040ff097424 */ /* 0x000fc800078e00ff */
[----:B------:R-:W-:Y:S01]  /*119d0*/  FADD.FTZ R168, -R168, R20 ;  /* 0x00000014a8a87221 */ /* 0x000fe20000010100 */
[----:B-1----:R-:W-:-:S03]  /*119e0*/  FADD.FTZ R0, R202, R0 ;  /* 0x00000000ca007221 */ /* 0x002fc60000010000 */
[-C--:B------:R-:W-:Y:S01]  /*119f0*/  FMUL.FTZ R20, R168, R14.reuse ;  /* 0x0000000ea8147220 */ /* 0x080fe20000410000 */
[----:B------:R-:W-:Y:S01]  /*11a00*/  FMUL.FTZ R168, R170, R14 ;  /* 0x0000000eaaa87220 */ /* 0x000fe20000410000 */
[----:B------:R-:W-:-:S04]  /*11a10*/  FADD.FTZ R0, R203, R0 ;  /* 0x00000000cb007221 */ /* 0x000fc80000010000 */
[----:B------:R-:W0:Y:S01]  /*11a20*/  MUFU.EX2 R20, R20 ;  /* 0x0000001400147308 */ /* 0x000e220000000800 */
[----:B------:R-:W-:Y:S01]  /*11a30*/  FSEL R168, R168, RZ, P4 ;  /* 0x000000ffa8a87208 */ /* 0x000fe20002000000 */
[----:B------:R-:W-:-:S04]  /*11a40*/  FADD.FTZ R0, R208, R0 ;  /* 0x00000000d0007221 */ /* 0x000fc80000010000 */
[----:B------:R-:W-:Y:S01]  /*11a50*/  FADD.FTZ R0, R173, R0 ;  /* 0x00000000ad007221 */ /* 0x000fe20000010000 */
        /* <DEDUP_REMOVED lines=10> */
[----:B0-----:R0:W-:Y:S01]  /*11b00*/  @!P3 STS [R19+0x38420], R20 ;  /* 0x038420141300b388 */ /* 0x0011e20000000800 */
[-CC-:B------:R-:W-:Y:S01]  /*11b10*/  FFMA.FTZ R178, R178, R14.reuse, -R168.reuse ;  /* 0x0000000eb2b27223 */ /* 0x180fe200000108a8 */
[-CC-:B------:R-:W-:Y:S01]  /*11b20*/  FFMA.FTZ R205, R179, R14.reuse, -R168.reuse ;  /* 0x0000000eb3cd7223 */ /* 0x180fe200000108a8 */
[-CC-:B------:R-:W-:Y:S01]  /*11b30*/  FFMA.FTZ R182, R182, R14.reuse, -R168.reuse ;  /* 0x0000000eb6b67223 */ /* 0x180fe200000108a8 */
[-C--:B------:R-:W-:Y:S01]  /*11b40*/  FFMA.FTZ R183, R183, R14.reuse, -R168 ;  /* 0x0000000eb7b77223 */ /* 0x080fe200000108a8 */
[----:B------:R-:W-:Y:S01]  /*11b50*/  FADD.FTZ R0, R176, R0 ;  /* 0x00000000b0007221 */ /* 0x000fe20000010000 */
[----:B------:R-:W-:Y:S01]  /*11b60*/  FFMA.FTZ R153, R153, R14, -R168 ;  /* 0x0000000e99997223 */ /* 0x000fe200000108a8 */
[----:B------:R1:W-:Y:S01]  /*11b70*/  MUFU.EX2 R179, R158 ;  /* 0x0000009e00b37308 */ /* 0x0003e20000000800 */
[----:B------:R-:W-:Y:S01]  /*11b80*/  FMUL.FTZ R26, R26, R20 ;  /* 0x000000141a1a7220 */ /* 0x000fe20000410000 */
[----:B------:R-:W-:Y:S01]  /*11b90*/  FADD.FTZ R0, R177, R0 ;  /* 0x00000000b1007221 */ /* 0x000fe20000010000 */
[----:B0-----:R-:W-:Y:S01]  /*11ba0*/  FFMA.FTZ R19, R166, R14, -R168 ;  /* 0x0000000ea6137223 */ /* 0x001fe200000108a8 */
[----:B------:R-:W-:-:S02]  /*11bb0*/  IMAD R168, R200, 0x1000, R194 ;  /* 0x00001000c8a87824 */ /* 0x000fc400078e02c2 */
[-C--:B------:R-:W-:Y:S01]  /*11bc0*/  FMUL.FTZ R27, R27, R20.reuse ;  /* 0x000000141b1b7220 */ /* 0x080fe20000410000 */
[-C--:B------:R-:W-:Y:S01]  /*11bd0*/  FMUL.FTZ R30, R30, R20.reuse ;  /* 0x000000141e1e7220 */ /* 0x080fe20000410000 */
[----:B------:R-:W-:Y:S01]  /*11be0*/  FMUL.FTZ R31, R31, R20 ;  /* 0x000000141f1f7220 */ /* 0x000fe20000410000 */
[----:B------:R-:W0:Y:S01]  /*11bf0*/  MUFU.EX2 R166, R180 ;  /* 0x000000b400a67308 */ /* 0x000e220000000800 */
[----:B-1----:R-:W-:Y:S01]  /*11c00*/  F2FP.BF16.F32.PACK_AB R158, R165, R164 ;  /* 0x000000a4a59e723e */ /* 0x002fe200000010ff */
[----:B------:R-:W-:Y:S01]  /*11c10*/  FMUL.FTZ R34, R34, R20 ;  /* 0x0000001422227220 */ /* 0x000fe20000410000 */
[----:B------:R-:W-:Y:S01]  /*11c20*/  F2FP.BF16.F32.PACK_AB R164, R177, R176 ;  /* 0x000000b0b1a4723e */ /* 0x000fe200000010ff */
[-C--:B------:R-:W-:Y:S01]  /*11c30*/  FMUL.FTZ R35, R35, R20.reuse ;  /* 0x0000001423237220 */ /* 0x080fe20000410000 */
[----:B------:R-:W-:Y:S01]  /*11c40*/  R2UR UR6, R168 ;  /* 0x00000000a80672ca */ /* 0x000fe200000e0000 */
        /* <DEDUP_REMOVED lines=10> */
[----:B------:R2:W-:Y:S01]  /*11cf0*/  MUFU.EX2 R206, R154 ;  /* 0x0000009a00ce7308 */ /* 0x0005e20000000800 */
[----:B-1----:R-:W-:Y:S01]  /*11d00*/  F2FP.BF16.F32.PACK_AB R162, R173, R208 ;  /* 0x000000d0ada2723e */ /* 0x002fe200000010ff */
[----:B0-----:R-:W-:Y:S01]  /*11d10*/  FADD.FTZ R0, R166, R0 ;  /* 0x00000000a6007221 */ /* 0x001fe20000010000 */
[----:B------:R-:W-:Y:S01]  /*11d20*/  F2FP.BF16.F32.PACK_AB R166, R169, R166 ;  /* 0x000000a6a9a6723e */ /* 0x000fe200000010ff */
[-C--:B------:R-:W-:Y:S01]  /*11d30*/  FMUL.FTZ R55, R55, R20.reuse ;  /* 0x0000001437377220 */ /* 0x080fe20000410000 */
[-C--:B------:R-:W-:Y:S01]  /*11d40*/  FMUL.FTZ R58, R58, R20.reuse ;  /* 0x000000143a3a7220 */ /* 0x080fe20000410000 */
[-C--:B------:R-:W-:Y:S01]  /*11d50*/  FMUL.FTZ R59, R59, R20.reuse ;  /* 0x000000143b3b7220 */ /* 0x080fe20000410000 */
[----:B------:R-:W-:Y:S01]  /*11d60*/  FMUL.FTZ R62, R62, R20 ;  /* 0x000000143e3e7220 */ /* 0x000fe20000410000 */
[----:B------:R-:W-:Y:S01]  /*11d70*/  MUFU.EX2 R174, R155 ;  /* 0x0000009b00ae7308 */ /* 0x000fe20000000800 */
[----:B--2---:R-:W-:Y:S01]  /*11d80*/  F2FP.BF16.F32.PACK_AB R154, R157, R156 ;  /* 0x0000009c9d9a723e */ /* 0x004fe200000010ff */
[----:B------:R-:W-:Y:S01]  /*11d90*/  FMUL.FTZ R63, R63, R20 ;  /* 0x000000143f3f7220 */ /* 0x000fe20000410000 */
[----:B------:R-:W-:Y:S01]  /*11da0*/  F2FP.BF16.F32.PACK_AB R156, R161, R160 ;  /* 0x000000a0a19c723e */ /* 0x000fe200000010ff */
[----:B------:R-:W-:Y:S01]  /*11db0*/  FMUL.FTZ R66, R66, R20 ;  /* 0x0000001442427220 */ /* 0x000fe20000410000 */
[----:B------:R-:W-:Y:S01]  /*11dc0*/  F2FP.BF16.F32.PACK_AB R160, R203, R202 ;  /* 0x000000cacba0723e */ /* 0x000fe200000010ff */
        /* <DEDUP_REMOVED lines=54> */
[----:B------:R-:W-:Y:S01]  /*12130*/  FMUL.FTZ R151, R151, R20 ;  /* 0x0000001497977220 */ /* 0x000fe20000410000 */
[----:B------:R-:W-:Y:S01]  /*12140*/  FFMA.FTZ R202, R20, R8, R206 ;  /* 0x0000000814ca7223 */ /* 0x000fe200000100ce */
[----:B------:R-:W-:-:S02]  /*12150*/  VIADD R8, R168, 0x80 ;  /* 0x00000080a8087836 */ /* 0x000fc40000000000 */
[----:B------:R-:W-:Y:S01]  /*12160*/  FADD.FTZ R0, R169, R0 ;  /* 0x00000000a9007221 */ /* 0x000fe20000010000 */
[----:B------:R-:W0:Y:S01]  /*12170*/  MUFU.EX2 R175, R175 ;  /* 0x000000af00af7308 */ /* 0x000e220000000800 */
[----:B--2---:R-:W-:Y:S01]  /*12180*/  F2FP.BF16.F32.PACK_AB R161, R171, R177 ;  /* 0x000000b1aba1723e */ /* 0x004fe200000010ff */
[----:B------:R-:W-:Y:S02]  /*12190*/  IMAD.MOV.U32 R169, RZ, RZ, 0x40000040 ;  /* 0x40000040ffa97424 */ /* 0x000fe400078e00ff */
[----:B------:R-:W-:Y:S01]  /*121a0*/  FADD.FTZ R202, R174, R202 ;  /* 0x000000caaeca7221 */ /* 0x000fe20000010000 */
[----:B------:R-:W-:Y:S01]  /*121b0*/  ISETP.GT.AND P3, PT, R15, R212, PT ;  /* 0x000000d40f00720c */ /* 0x000fe20003f64270 */
[----:B------:R-:W-:Y:S02]  /*121c0*/  IMAD.MOV.U32 R20, RZ, RZ, R170 ;  /* 0x000000ffff147224 */ /* 0x000fe400078e00aa */
[----:B------:R-:W-:Y:S01]  /*121d0*/  FADD.FTZ R202, R179, R202 ;  /* 0x000000cab3ca7221 */ /* 0x000fe20000010000 */
[----:B------:R-:W-:Y:S01]  /*121e0*/  MUFU.EX2 R178, R178 ;  /* 0x000000b200b27308 */ /* 0x000fe20000000800 */
[----:B------:R1:W-:Y:S02]  /*121f0*/  STSM.16.M88.4 [R199+0x36400], R152 ;  /* 0x03640098c7007844 */ /* 0x0003e40000000200 */
[----:B------:R-:W-:-:S02]  /*12200*/  FADD.FTZ R202, R180, R202 ;  /* 0x000000cab4ca7221 */ /* 0x000fc40000010000 */
[----:B------:R2:W-:Y:S02]  /*12210*/  STSM.16.M88.4 [R214], R156 ;  /* 0x0000009cd6007844 */ /* 0x0005e40000000200 */
[----:B------:R-:W-:Y:S01]  /*12220*/  FADD.FTZ R202, R181, R202 ;  /* 0x000000cab5ca7221 */ /* 0x000fe20000010000 */
[----:B------:R-:W3:Y:S01]  /*12230*/  MUFU.EX2 R205, R205 ;  /* 0x000000cd00cd7308 */ /* 0x000ee20000000800 */
[----:B0-----:R-:W-:Y:S02]  /*12240*/  F2FP.BF16.F32.PACK_AB R163, R175, R204 ;  /* 0x000000ccafa3723e */ /* 0x001fe400000010ff */
[----:B------:R-:W-:-:S03]  /*12250*/  FADD.FTZ R202, R173, R202 ;  /* 0x000000caadca7221 */ /* 0x000fc60000010000 */
[----:B------:R2:W-:Y:S01]  /*12260*/  STSM.16.M88.4 [R216], R160 ;  /* 0x000000a0d8007844 */ /* 0x0005e20000000200 */
[----:B------:R-:W-:Y:S01]  /*12270*/  FADD.FTZ R202, R19, R202 ;  /* 0x000000ca13ca7221 */ /* 0x000fe20000010000 */
[----:B------:R-:W-:Y:S01]  /*12280*/  MUFU.EX2 R182, R182 ;  /* 0x000000b600b67308 */ /* 0x000fe20000000800 */
[----:B------:R-:W-:Y:S02]  /*12290*/  IMAD.MOV.U32 R19, RZ, RZ, R200 ;  /* 0x000000ffff137224 */ /* 0x000fe400078e00c8 */
[----:B------:R-:W-:-:S04]  /*122a0*/  FADD.FTZ R202, R176, R202 ;  /* 0x000000cab0ca7221 */ /* 0x000fc80000010000 */
[----:B------:R-:W-:Y:S01]  /*122b0*/  FADD.FTZ R202, R177, R202 ;  /* 0x000000cab1ca7221 */ /* 0x000fe20000010000 */
[----:B------:R-:W0:Y:S01]  /*122c0*/  MUFU.EX2 R183, R183 ;  /* 0x000000b700b77308 */ /* 0x000e220000000800 */
[----:B---3--:R-:W-:Y:S02]  /*122d0*/  F2FP.BF16.F32.PACK_AB R165, R205, R178 ;  /* 0x000000b2cda5723e */ /* 0x008fe400000010ff */
[----:B------:R-:W-:-:S04]  /*122e0*/  FADD.FTZ R202, R171, R202 ;  /* 0x000000caabca7221 */ /* 0x000fc80000010000 */
[----:B------:R-:W-:-:S04]  /*122f0*/  FADD.FTZ R202, R204, R202 ;  /* 0x000000caccca7221 */ /* 0x000fc80000010000 */
[----:B------:R-:W-:-:S04]  /*12300*/  FADD.FTZ R202, R175, R202 ;  /* 0x000000caafca7221 */ /* 0x000fc80000010000 */
[----:B------:R-:W-:Y:S01]  /*12310*/  FADD.FTZ R202, R178, R202 ;  /* 0x000000cab2ca7221 */ /* 0x000fe20000010000 */
[----:B0-----:R-:W-:-:S03]  /*12320*/  F2FP.BF16.F32.PACK_AB R167, R183, R182 ;  /* 0x000000b6b7a7723e */ /* 0x001fc600000010ff */
[----:B------:R-:W-:Y:S02]  /*12330*/  FADD.FTZ R202, R205, R202 ;  /* 0x000000cacdca7221 */ /* 0x000fe40000010000 */
[----:B------:R2:W-:Y:S01]  /*12340*/  STSM.16.M88.4 [R215], R164 ;  /* 0x000000a4d7007844 */ /* 0x0005e20000000200 */
[----:B------:R-:W-:Y:S01]  /*12350*/  WARPGROUP.ARRIVE ;  /* 0x00000000000079c5 */ /* 0x000fe20000000000 */
[----:B------:R-:W-:-:S05]  /*12360*/  FADD.FTZ R202, R182, R202 ;  /* 0x000000cab6ca7221 */ /* 0x000fca0000010000 */
[----:B------:R-:W-:Y:S01]  /*12370*/  HGMMA.64x256x16.F32.BF16 R24, R152, gdesc[UR4].tnspB, R24, gsb0 ;  /* 0x43e0000498187df0 */ /* 0x000fe20008001818 */
[----:B------:R-:W-:Y:S01]  /*12380*/  R2UR UR6, R8 ;  /* 0x00000000080672ca */ /* 0x000fe200000e0000 */
[C---:B------:R-:W-:Y:S01]  /*12390*/  VIADD R8, R168.reuse, 0x100 ;  /* 0x00000100a8087836 */ /* 0x040fe20000000000 */
[----:B------:R-:W-:Y:S01]  /*123a0*/  R2UR UR7, R9 ;  /* 0x00000000090772ca */ /* 0x000fe200000e0000 */
[----:B------:R-:W-:Y:S02]  /*123b0*/  IMAD.MOV.U32 R9, RZ, RZ, 0x40000040 ;  /* 0x40000040ff097424 */ /* 0x000fe400078e00ff */
[----:B------:R-:W-:Y:S01]  /*123c0*/  VIADD R168, R168, 0x180 ;  /* 0x00000180a8a87836 */ /* 0x000fe20000000000 */
[----:B------:R-:W-:Y:S02]  /*123d0*/  WARPGROUP.DEPBAR.LE gsb0, 0x0 ;  /* 0x00008000000079c5 */ /* 0x000fe40000010000 */
[----:B------:R-:W-:Y:S01]  /*123e0*/  WARPGROUP.ARRIVE ;  /* 0x00000000000079c5 */ /* 0x000fe20000000000 */
[----:B-1----:R-:W-:-:S04]  /*123f0*/  VIADD R152, R15, 0xffffffff ;  /* 0xffffffff0f987836 */ /* 0x002fc80000000000 */
[----:B------:R-:W-:-:S14]  /*12400*/  IMAD.MOV.U32 R15, RZ, RZ, R152 ;  /* 0x000000ffff0f7224 */ /* 0x000fdc00078e0098 */
[----:B------:R-:W-:Y:S01]  /*12410*/  HGMMA.64x256x16.F32.BF16 R24, R156, gdesc[UR4].tnspB, R24, gsb0 ;  /* 0x43e000049c187df0 */ /* 0x000fe20008001818 */
[----:B------:R-:W-:Y:S01]  /*12420*/  R2UR UR6, R8 ;  /* 0x00000000080672ca */ /* 0x000fe200000e0000 */
[----:B------:R-:W-:Y:S01]  /*12430*/  FADD.FTZ R8, R183, R202 ;  /* 0x000000cab7087221 */ /* 0x000fe20000010000 */
[----:B------:R-:W-:Y:S01]  /*12440*/  R2UR UR7, R9 ;  /* 0x00000000090772ca */ /* 0x000fe200000e0000 */
[----:B------:R-:W-:Y:S01]  /*12450*/  IMAD.MOV.U32 R9, RZ, RZ, R172 ;  /* 0x000000ffff097224 */ /* 0x000fe200078e00ac */
        /* <DEDUP_REMOVED lines=22> */
.L_x_3609:
[----:B------:R-:W-:Y:S02]  /*125c0*/  IMAD.MOV.U32 R20, RZ, RZ, R170 ;  /* 0x000000ffff147224 */ /* 0x000fe400078e00aa */
[----:B------:R-:W-:Y:S02]  /*125d0*/  IMAD.MOV.U32 R9, RZ, RZ, R172 ;  /* 0x000000ffff097224 */ /* 0x000fe400078e00ac */
[----:B------:R-:W-:Y:S02]  /*125e0*/  IMAD.MOV.U32 R19, RZ, RZ, R200 ;  /* 0x000000ffff137224 */ /* 0x000fe400078e00c8 */
[----:B------:R-:W-:-:S07]  /*125f0*/  IMAD.MOV.U32 R15, RZ, RZ, R152 ;  /* 0x000000ffff0f7224 */ /* 0x000fce00078e0098 */
.L_x_3608:
[----:B------:R-:W-:Y:S05]  /*12600*/  BSYNC B1 ;  /* 0x0000000000017941 */ /* 0x000fea0003800000 */
.L_x_3607:
[----:B------:R-:W0:Y:S01]  /*12610*/  LDC R152, c[0x0][0x448] ;  /* 0x00011200ff987b82 */ /* 0x000e220000000800 */
[----:B------:R-:W-:-:S07]  /*12620*/  VIADD R153, R195, 0x3f ;  /* 0x0000003fc3997836 */ /* 0x000fce0000000000 */
[----:B------:R-:W1:Y:S01]  /*12630*/  LDC R155, c[0x0][0xadc] ;  /* 0x0002b700ff9b7b82 */ /* 0x000e620000000800 */
[----:B0-----:R-:W-:Y:S02]  /*12640*/  ISETP.NE.AND P5, PT, R152, 0x1, PT ;  /* 0x000000019800780c */ /* 0x001fe40003fa5270 */
[----:B-1----:R-:W-:-:S11]  /*12650*/  ISETP.GE.AND P6, PT, R155, 0x1, PT ;  /* 0x000000019b00780c */ /* 0x002fd60003fc6270 */
[----:B------:R-:W0:Y:S08]  /*12660*/  @P5 LDC R154, c[0x0][0x44c] ;  /* 0x00011300ff9a5b82 */ /* 0x000e300000000800 */
[----:B------:R-:W1:Y:S01]  /*12670*/  @P5 LDC R152, c[0x0][0x450] ;  /* 0x00011400ff985b82 */ /* 0x000e620000000800 */
[----:B0-----:R-:W-:-:S05]  /*12680*/  @P5 IMAD.HI.U32 R154, R153, R154, RZ ;  /* 0x0000009a999a5227 */ /* 0x001fca00078e00ff */
[----:B-1----:R-:W-:Y:S02]  /*12690*/  @P5 SHF.R.U32.HI R153, RZ, R152, R154 ;  /* 0x00000098ff995219 */ /* 0x002fe4000001169a */
        /* <DEDUP_REMOVED lines=15> */
.L_x_3631:
[----:B------:R-:W-:-:S13]  /*12790*/  ISETP.NE.AND P2, PT, R155, 0x1, PT ;  /* 0x000000019b00780c */ /* 0x000fda0003f45270 */
[----:B------:R-:W0:Y:S02]  /*127a0*/  @P2 LDC.64 R152, c[0x0][0xae0] ;  /* 0x0002b800ff982b82 */ /* 0x000e240000000a00 */
[----:B0-----:R-:W-:-:S05]  /*127b0*/  @P2 IMAD.HI.U32 R152, R154, R152, RZ ;  /* 0x000000989a982227 */ /* 0x001fca00078e00ff */
[----:B------:R-:W-:-:S07]  /*127c0*/  @P2 SHF.R.U32.HI R154, RZ, R153, R152 ;  /* 0x00000099ff9a2219 */ /* 0x000fce0000011698 */
.L_x_3632:
[----:B------:R-:W-:Y:S05]  /*127d0*/  BSYNC B0 ;  /* 0x0000000000007941 */ /* 0x000fea0003800000 */
.L_x_3630:
[----:B------:R-:W-:-:S05]  /*127e0*/  IMAD R154, R154, R155, RZ ;  /* 0x0000009b9a9a7224 */ /* 0x000fca00078e02ff */
[----:B------:R-:W-:-:S07]  /*127f0*/  VIMNMX R21, R21, R154, !PT ;  /* 0x0000009a15157248 */ /* 0x000fce0007fe0100 */
.L_x_3629:
        /* <DEDUP_REMOVED lines=11> */
[----:B------:R-:W-:-:S07]  /*128b0*/  IMAD.MOV.U32 R204, RZ, RZ, R19 ;  /* 0x000000ffffcc7224 */ /* 0x000fce00078e0013 */
.L_x_3645:
[----:B------:R-:W-:Y:S02]  /*128c0*/  IMAD.MOV.U32 R9, RZ, RZ, R15 ;  /* 0x000000ffff097224 */ /* 0x000fe400078e000f */
[----:B------:R-:W-:-:S03]  /*128d0*/  VIADD R15, R15, 0xffffffff ;  /* 0xffffffff0f0f7836 */ /* 0x000fc60000000000 */
[----:B------:R-:W-:Y:S01]  /*128e0*/  ISETP.GT.AND P2, PT, R9, R205, PT ;  /* 0x000000cd0900720c */ /* 0x000fe20003f44270 */
[----:B------:R-:W-:-:S05]  /*128f0*/  VIADD R9, R204, 0x1 ;  /* 0x00000001cc097836 */ /* 0x000fca0000000000 */
[----:B------:R-:W-:-:S04]  /*12900*/  ISETP.NE.AND P3, PT, R9, 0x2, PT ;  /* 0x000000020900780c */ /* 0x000fc80003f65270 */
[----:B------:R-:W-:Y:S02]  /*12910*/  SEL R9, R9, RZ, P3 ;  /* 0x000000ff09097207 */ /* 0x000fe40001800000 */
[----:B------:R-:W-:-:S03]  /*12920*/  SEL R14, RZ, 0x1, P3 ;  /* 0x00000001ff0e7807 */ /* 0x000fc60001800000 */
[----:B------:R-:W-:Y:S01]  /*12930*/  IMAD.MOV.U32 R19, RZ, RZ, R9 ;  /* 0x000000ffff137224 */ /* 0x000fe200078e0009 */
[----:B------:R-:W-:Y:S01]  /*12940*/  LOP3.LUT R22, R22, R14, RZ, 0x3c, !PT ;  /* 0x0000000e16167212 */ /* 0x000fe200078e3cff */
[----:B-1----:R-:W-:Y:S06]  /*12950*/  @!P0 BRA `(.L_x_3635) ;  /* 0x0000000000048947 */ /* 0x002fec0003800000 */
[----:B------:R-:W-:Y:S01]  /*12960*/  BPT.TRAP 0x1 ;  /* 0x000000040000795c */ /* 0x000fe20000300000 */
.L_x_3635:
[----:B------:R-:W-:Y:S01]  /*12970*/  IMAD R21, R19, 0x8, R18 ;  /* 0x0000000813157824 */ /* 0x000fe200078e0212 */
[----:B------:R-:W-:-:S04]  /*12980*/  SHF.L.U32 R14, R22, 0x1f, RZ ;  /* 0x0000001f160e7819 */ /* 0x000fc800000006ff */
[----:B------:R0:W1:Y:S01]  /*12990*/  SYNCS.PHASECHK.TRANS64.TRYWAIT P3, [R21+URZ+0x38830], R14 ;  /* 0x0388300e150075a7 */ /* 0x000062000806017f */
[----:B------:R-:W-:Y:S05]  /*129a0*/  @!P0 BRA `(.L_x_3636) ;  /* 0x0000000000048947 */ /* 0x000fea0003800000 */
[----:B------:R-:W-:Y:S01]  /*129b0*/  BPT.TRAP 0x1 ;  /* 0x000000040000795c */ /* 0x000fe20000300000 */
.L_x_3636:
[----:B------:R-:W-:Y:S01]  /*129c0*/  BSSY B2, `(.L_x_3637) ;  /* 0x0000006000027945 */ /* 0x000fe20003800000 */
[----:B--2---:R-:W-:Y:S02]  /*129d0*/  IMAD R156, R19, 0x200, R191 ;  /* 0x00000200139c7824 */ /* 0x004fe400078e02bf */
[----:B------:R-:W-:Y:S01]  /*129e0*/  IMAD.MOV.U32 R157, RZ, RZ, 0x40000040 ;  /* 0x40000040ff9d7424 */ /* 0x000fe200078e00ff */
[----:B-1----:R-:W-:Y:S06]  /*129f0*/  @P3 BRA `(.L_x_3638) ;  /* 0x0000000000083947 */ /* 0x002fec0003800000 */
[----:B------:R-:W1:Y:S02]  /*12a00*/  SYNCS.PHASECHK.TRANS64.TRYWAIT P3, [R21+URZ+0x38830], R14 ;  /* 0x0388300e150075a7 */ /* 0x000e64000806017f */
[----:B-1----:R-:W-:Y:S05]  /*12a10*/  @!P3 BRA `(.L_x_3639) ;  /* 0x000001800028b947 */ /* 0x002fea0003800000 */
.L_x_3638:
[----:B------:R-:W-:Y:S05]  /*12a20*/  BSYNC B2 ;  /* 0x0000000000027941 */ /* 0x000fea0003800000 */
.L_x_3637:
        /* <DEDUP_REMOVED lines=36> */
.L_x_3640:
[----:B------:R2:W3:Y:S01]  /*12c70*/  SYNCS.PHASECHK.TRANS64.TRYWAIT P3, [R21+URZ+0x38850], R14 ;  /* 0x0388500e150075a7 */ /* 0x0004e2000806017f */
[----:B------:R-:W-:Y:S05]  /*12c80*/  @!P0 BRA `(.L_x_3641) ;  /* 0x0000000000048947 */ /* 0x000fea0003800000 */
[----:B------:R-:W-:Y:S01]  /*12c90*/  BPT.TRAP 0x1 ;  /* 0x000000040000795c */ /* 0x000fe20000300000 */
.L_x_3641:
[----:B------:R-:W-:Y:S04]  /*12ca0*/  BSSY B2, `(.L_x_3642) ;  /* 0x0000004000027945 */ /* 0x000fe80003800000 */
[----:B---3--:R-:W-:Y:S05]  /*12cb0*/  @P3 BRA `(.L_x_3643) ;  /* 0x0000000000083947 */ /* 0x008fea0003800000 */
[----:B------:R-:W3:Y:S02]  /*12cc0*/  SYNCS.PHASECHK.TRANS64.TRYWAIT P3, [R21+URZ+0x38850], R14 ;  /* 0x0388500e150075a7 */ /* 0x000ee4000806017f */
[----:B---3--:R-:W-:Y:S05]  /*12cd0*/  @!P3 BRA `(.L_x_3644) ;  /* 0x0000017c008cb947 */ /* 0x008fea0003800000 */
.L_x_3643:
[----:B------:R-:W-:Y:S05]  /*12ce0*/  BSYNC B2 ;  /* 0x0000000000027941 */ /* 0x000fea0003800000 */
.L_x_3642:
        /* <DEDUP_REMOVED lines=10> */
[----:B------:R-:W-:-:S02]  /*12d90*/  VIADD R201, R200, 0x800 ;  /* 0x00000800c8c97836 */ /* 0x000fc40000000000 */
[----:B------:R-:W-:Y:S02]  /*12da0*/  VIADD R208, R2, 0x800 ;  /* 0x0000080002d07836 */ /* 0x000fe40000000000 */
[----:B------:R-:W-:Y:S02]  /*12db0*/  IMAD.MOV.U32 R212, RZ, RZ, 0x4 ;  /* 0x00000004ffd47424 */ /* 0x000fe400078e00ff */
[----:B------:R-:W-:Y:S02]  /*12dc0*/  IMAD.MOV.U32 R209, RZ, RZ, 0xa00 ;  /* 0x00000a00ffd17424 */ /* 0x000fe400078e00ff */
[----:B------:R-:W-:Y:S01]  /*12dd0*/  VIADD R213, R200, 0xe00 ;  /* 0x00000e00c8d57836 */ /* 0x000fe20000000000 */
[----:B------:R-:W-:Y:S01]  /*12de0*/  HGMMA.64x64x16.F32.BF16 R152, gdesc[UR4], R152, gsb0 ;  /* 0x00e00000049879f0 */ /* 0x000fe20008001898 */
[----:B------:R-:W-:Y:S01]  /*12df0*/  R2UR UR4, R206 ;  /* 0x00000000ce0472ca */ /* 0x000fe200000e0000 */
[----:B------:R-:W-:Y:S01]  /*12e00*/  VIADD R206, R200, 0x2 ;  /* 0x00000002c8ce7836 */ /* 0x000fe20000000000 */
[----:B------:R-:W-:Y:S01]  /*12e10*/  R2UR UR5, R207 ;  /* 0x00000000cf0572ca */ /* 0x000fe200000e0000 */
[----:B------:R-:W-:-:S02]  /*12e20*/  IMAD.MOV.U32 R207, RZ, RZ, 0x40000040 ;  /* 0x40000040ffcf7424 */ /* 0x000fc400078e00ff */
[----:B------:R-:W-:Y:S01]  /*12e30*/  VIADD R210, R2, 0xe00 ;  /* 0x00000e0002d27836 */ /* 0x000fe20000000000 */
[----:B------:R-:W-:Y:S01]  /*12e40*/  R2UR UR6, R206 ;  /* 0x00000000ce0672ca */ /* 0x000fe200000e0000 */
[----:B------:R-:W-:Y:S01]  /*12e50*/  VIADD R206, R2, 0x4 ;  /* 0x0000000402ce7836 */ /* 0x000fe20000000000 */
[----:B------:R-:W-:Y:S01]  /*12e60*/  R2UR UR7, R207 ;  /* 0x00000000cf0772ca */ /* 0x000fe200000e0000 */
[----:B------:R-:W-:Y:S02]  /*12e70*/  IMAD.MOV.U32 R207, RZ, RZ, 0x40000040 ;  /* 0x40000040ffcf7424 */ /* 0x000fe400078e00ff */
[----:B------:R-:W-:Y:S01]  /*12e80*/  IMAD.MOV.U32 R211, RZ, RZ, 0x40000040 ;  /* 0x40000040ffd37424 */ /* 0x000fe200078e00ff */
[----:B----4-:R-:W-:-:S05]  /*12e90*/  SHF.R.U32.HI R20, RZ, 0x7, R20 ;  /* 0x00000007ff147819 */ /* 0x010fca0000011614 */
[----:B0123--:R-:W0:Y:S02]  /*12ea0*/  SHFL.IDX PT, R14, R20, RZ, 0x1f ;  /* 0x00001fff140e7589 */ /* 0x00fe2400000e0000 */
[----:B0-----:R-:W-:-:S04]  /*12eb0*/  ISETP.GT.AND P3, PT, R14, 0x7f, PT ;  /* 0x0000007f0e00780c */ /* 0x001fc80003f64270 */
[----:B------:R-:W-:Y:S02]  /*12ec0*/  SEL R20, RZ, 0x2, !P3 ;  /* 0x00000002ff147807 */ /* 0x000fe40005800000 */
[C---:B------:R-:W-:Y:S02]  /*12ed0*/  SEL R14, R212.reuse, 0x2, P3 ;  /* 0x00000002d40e7807 */ /* 0x040fe40001800000 */
[----:B------:R-:W-:Y:S02]  /*12ee0*/  SEL R212, R212, 0x6, !P3 ;  /* 0x00000006d4d47807 */ /* 0x000fe40005800000 */
[----:B------:R-:W-:-:S04]  /*12ef0*/  SEL R209, R209, 0x980, P3 ;  /* 0x00000980d1d17807 */ /* 0x000fc80001800000 */
        /* <DEDUP_REMOVED lines=202> */
[----:B------:R-:W-:Y:S01]  /*13ba0*/  VIADD R208, R200, 0xa00 ;  /* 0x00000a00c8d07836 */ /* 0x000fe20000000000 */
[----:B------:R-:W-:Y:S01]  /*13bb0*/  R2UR UR7, R209 ;  /* 0x00000000d10772ca */ /* 0x000fe200000e0000 */
        /* <DEDUP_REMOVED lines=115> */
[C---:B------:R-:W-:Y:S01]  /*142f0*/  IMAD.IADD R206, R210.reuse, 0x1, R14 ;  /* 0x00000001d2ce7824 */ /* 0x040fe200078e020e */
[----:B------:R-:W-:Y:S01]  /*14300*/  R2UR UR5, R207 ;  /* 0x00000000cf0572ca */ /* 0x000fe200000e0000 */
[----:B------:R-:W-:Y:S02]  /*14310*/  IMAD.MOV.U32 R207, RZ, RZ, 0x40000040 ;  /* 0x40000040ffcf7424 */ /* 0x000fe400078e00ff */
[--C-:B------:R-:W-:Y:S02]  /*14320*/  IMAD.IADD R210, R210, 0x1, R212.reuse ;  /* 0x00000001d2d27824 */ /* 0x100fe400078e02d4 */
[----:B------:R-:W-:Y:S02]  /*14330*/  IMAD.IADD R212, R213, 0x1, R212 ;  /* 0x00000001d5d47824 */ /* 0x000fe400078e02d4 */
[----:B------:R-:W-:Y:S02]  /*14340*/  IMAD.MOV.U32 R213, RZ, RZ, 0x40000040 ;  /* 0x40000040ffd57424 */ /* 0x000fe400078e00ff */
        /* <DEDUP_REMOVED lines=12> */
[----:B------:R-:W-:Y:S02]  /*14410*/  R2UR UR7, R209 ;  /* 0x00000000d10772ca */ /* 0x000fe400000e0000 */
[----:B------:R-:W-:Y:S01]  /*14420*/  IADD3 R206, R201, R14, R2 ;  /* 0x0000000ec9ce7210 */ /* 0x000fe20007ffe002 */
[----:B------:R-:W-:Y:S01]  /*14430*/  IMAD.MOV.U32 R201, RZ, RZ, 0x40000040 ;  /* 0x40000040ffc97424 */ /* 0x000fe200078e00ff */
[----:B------:R-:W-:-:S02]  /*14440*/  WARPGROUP.DEPBAR.LE gsb0, 0x0 ;  /* 0x00008000000079c5 */ /* 0x000fc40000010000 */
        /* <DEDUP_REMOVED lines=11> */
[----:B------:R-:W-:Y:S01]  /*14500*/  R2UR UR6, R200 ;  /* 0x00000000c80672ca */ /* 0x000fe200000e0000 */
[----:B------:R-:W-:Y:S01]  /*14510*/  IMAD R200, R9, 0x1000, R194 ;  /* 0x0000100009c87824 */ /* 0x000fe200078e02c2 */
[----:B------:R-:W-:Y:S01]  /*14520*/  R2UR UR7, R201 ;  /* 0x00000000c90772ca */ /* 0x000fe200000e0000 */
[----:B------:R-:W-:Y:S01]  /*14530*/  IMAD.MOV.U32 R201, RZ, RZ, 0x40000040 ;  /* 0x40000040ffc97424 */ /* 0x000fe200078e00ff */
[----:B------:R-:W-:Y:S02]  /*14540*/  WARPGROUP.DEPBAR.LE gsb0, 0x0 ;  /* 0x00008000000079c5 */ /* 0x000fe40000010000 */
[----:B------:R-:W-:-:S09]  /*14550*/  WARPGROUP.ARRIVE ;  /* 0x00000000000079c5 */ /* 0x000fd20000000000 */
[----:B------:R-:W-:Y:S01]  /*14560*/  HGMMA.64x64x16.F32.BF16 R152, gdesc[UR4], R152, gsb0 ;  /* 0x00e00000049879f0 */ /* 0x000fe20008001898 */
[----:B------:R-:W-:Y:S02]  /*14570*/  R2UR UR7, R201 ;  /* 0x00000000c90772ca */ /* 0x000fe400000e0000 */
        /* <DEDUP_REMOVED lines=26> */
[----:B------:R-:W-:Y:S01]  /*14720*/  IMAD.U32 R14, RZ, RZ, UR40 ;  /* 0x00000028ff0e7e24 */ /* 0x000fe2000f8e00ff */
[----:B------:R-:W-:-:S03]  /*14730*/  FMNMX.FTZ R20, R162, R201, !PT ;  /* 0x000000c9a2147209 */ /* 0x000fc60007810000 */
[----:B------:R-:W-:Y:S01]  /*14740*/  FMUL.FTZ R206, R9, R14 ;  /* 0x0000000e09ce7220 */ /* 0x000fe20000410000 */
[----:B------:R-:W-:Y:S01]  /*14750*/  FMNMX.FTZ R20, R163, R20, !PT ;  /* 0x00000014a3147209 */ /* 0x000fe20007810000 */
[----:B------:R-:W-:Y:S02]  /*14760*/  FADD.FTZ R201, -R9, R202 ;  /* 0x000000ca09c97221 */ /* 0x000fe40000010100 */
[--C-:B------:R-:W-:Y:S01]  /*14770*/  FFMA.FTZ R207, R160, R14, -R206.reuse ;  /* 0x0000000ea0cf7223 */ /* 0x100fe200000108ce */
[----:B------:R-:W-:Y:S01]  /*14780*/  FMNMX.FTZ R20, R166, R20, !PT ;  /* 0x00000014a6147209 */ /* 0x000fe20007810000 */
[-CC-:B------:R-:W-:Y:S01]  /*14790*/  FFMA.FTZ R160, R164, R14.reuse, -R206.reuse ;  /* 0x0000000ea4a07223 */ /* 0x180fe200000108ce */
[-C--:B------:R-:W-:Y:S01]  /*147a0*/  FMUL.FTZ R201, R201, R14.reuse ;  /* 0x0000000ec9c97220 */ /* 0x080fe20000410000 */
[--C-:B------:R-:W-:Y:S01]  /*147b0*/  FFMA.FTZ R152, R152, R14, -R206.reuse ;  /* 0x0000000e98987223 */ /* 0x100fe200000108ce */
[----:B------:R-:W-:Y:S01]  /*147c0*/  FMNMX.FTZ R20, R167, R20, !PT ;  /* 0x00000014a7147209 */ /* 0x000fe20007810000 */
[-CC-:B------:R-:W-:Y:S01]  /*147d0*/  FFMA.FTZ R153, R153, R14.reuse, -R206.reuse ;  /* 0x0000000e99997223 */ /* 0x180fe200000108ce */
[----:B------:R0:W1:Y:S01]  /*147e0*/  MUFU.EX2 R202, R201 ;  /* 0x000000c900ca7308 */ /* 0x0000620000000800 */
[--C-:B------:R-:W-:Y:S01]  /*147f0*/  FFMA.FTZ R156, R156, R14, -R206.reuse ;  /* 0x0000000e9c9c7223 */ /* 0x100fe200000108ce */
[----:B------:R-:W-:Y:S01]  /*14800*/  FMNMX.FTZ R20, R170, R20, !PT ;  /* 0x00000014aa147209 */ /* 0x000fe20007810000 */
[-CC-:B------:R-:W-:Y:S01]  /*14810*/  FFMA.FTZ R157, R157, R14.reuse, -R206.reuse ;  /* 0x0000000e9d9d7223 */ /* 0x180fe200000108ce */
[-CC-:B------:R-:W-:Y:S01]  /*14820*/  FFMA.FTZ R161, R161, R14.reuse, -R206.reuse ;  /* 0x0000000ea1a17223 */ /* 0x180fe200000108ce */
[--C-:B------:R-:W-:Y:S01]  /*14830*/  FFMA.FTZ R168, R168, R14, -R206.reuse ;  /* 0x0000000ea8a87223 */ /* 0x100fe200000108ce */
[----:B------:R-:W-:Y:S01]  /*14840*/  FMNMX.FTZ R20, R171, R20, !PT ;  /* 0x00000014ab147209 */ /* 0x000fe20007810000 */
[-CC-:B------:R-:W-:Y:S01]  /*14850*/  FFMA.FTZ R169, R169, R14.reuse, -R206.reuse ;  /* 0x0000000ea9a97223 */ /* 0x180fe200000108ce */
[-CC-:B------:R-:W-:Y:S01]  /*14860*/  FFMA.FTZ R172, R172, R14.reuse, -R206.reuse ;  /* 0x0000000eacac7223 */ /* 0x180fe200000108ce */
[--C-:B0-----:R-:W-:Y:S01]  /*14870*/  FFMA.FTZ R201, R165, R14, -R206.reuse ;  /* 0x0000000ea5c97223 */ /* 0x101fe200000108ce */
[----:B------:R-:W-:Y:S01]  /*14880*/  FMNMX.FTZ R20, R174, R20, !PT ;  /* 0x00000014ae147209 */ /* 0x000fe20007810000 */
[-CC-:B------:R-:W-:Y:S01]  /*14890*/  FFMA.FTZ R173, R173, R14.reuse, -R206.reuse ;  /* 0x0000000eadad7223 */ /* 0x180fe200000108ce */
[-CC-:B------:R-:W-:Y:S01]  /*148a0*/  FFMA.FTZ R176, R176, R14.reuse, -R206.reuse ;  /* 0x0000000eb0b07223 */ /* 0x180fe200000108ce */
[--C-:B------:R-:W-:Y:S01]  /*148b0*/  FFMA.FTZ R177, R177, R14, -R206.reuse ;  /* 0x0000000eb1b17223 */ /* 0x100fe200000108ce */
[----:B------:R-:W-:Y:S01]  /*148c0*/  FMNMX.FTZ R20, R175, R20, !PT ;  /* 0x00000014af147209 */ /* 0x000fe20007810000 */
[-CC-:B------:R-:W-:Y:S01]  /*148d0*/  FFMA.FTZ R180, R180, R14.reuse, -R206.reuse ;  /* 0x0000000eb4b47223 */ /* 0x180fe200000108ce */
[----:B------:R-:W-:Y:S01]  /*148e0*/  FFMA.FTZ R181, R181, R14, -R206 ;  /* 0x0000000eb5b57223 */ /* 0x000fe200000108ce */
[----:B------:R-:W-:Y:S01]  /*148f0*/  MUFU.EX2 R152, R152 ;  /* 0x0000009800987308 */ /* 0x000fe20000000800 */
[----:B------:R-:W-:Y:S01]  /*14900*/  FMNMX.FTZ R20, R178, R20, !PT ;  /* 0x00000014b2147209 */ /* 0x000fe20007810000 */
[-C--:B-1----:R-:W-:Y:S01]  /*14910*/  FMUL.FTZ R24, R24, R202.reuse ;  /* 0x000000ca18187220 */ /* 0x082fe20000410000 */
[-C--:B------:R-:W-:Y:S01]  /*14920*/  FMUL.FTZ R25, R25, R202.reuse ;  /* 0x000000ca19197220 */ /* 0x080fe20000410000 */
[----:B------:R-:W-:Y:S01]  /*14930*/  FMUL.FTZ R28, R28, R202 ;  /* 0x000000ca1c1c7220 */ /* 0x000fe20000410000 */
[----:B------:R-:W-:Y:S01]  /*14940*/  FMNMX.FTZ R20, R179, R20, !PT ;  /* 0x00000014b3147209 */ /* 0x000fe20007810000 */
[-C--:B------:R-:W-:Y:S01]  /*14950*/  FMUL.FTZ R29, R29, R202.reuse ;  /* 0x000000ca1d1d7220 */ /* 0x080fe20000410000 */
[----:B------:R-:W-:Y:S01]  /*14960*/  FMUL.FTZ R32, R32, R202 ;  /* 0x000000ca20207220 */ /* 0x000fe20000410000 */
[----:B------:R-:W-:Y:S01]  /*14970*/  MUFU.EX2 R153, R153 ;  /* 0x0000009900997308 */ /* 0x000fe20000000800 */
[----:B------:R-:W-:Y:S01]  /*14980*/  FMNMX.FTZ R20, R182, R20, !PT ;  /* 0x00000014b6147209 */ /* 0x000fe20007810000 */
[-C--:B------:R-:W-:Y:S01]  /*14990*/  FMUL.FTZ R33, R33, R202.reuse ;  /* 0x000000ca21217220 */ /* 0x080fe20000410000 */
[-C--:B------:R-:W-:Y:S01]  /*149a0*/  FMUL.FTZ R36, R36, R202.reuse ;  /* 0x000000ca24247220 */ /* 0x080fe20000410000 */
[----:B------:R-:W-:Y:S01]  /*149b0*/  FMUL.FTZ R37, R37, R202 ;  /* 0x000000ca25257220 */ /* 0x000fe20000410000 */
[----:B------:R-:W-:Y:S01]  /*149c0*/  FMNMX.FTZ R20, R183, R20, !PT ;  /* 0x00000014b7147209 */ /* 0x000fe20007810000 */
[-C--:B------:R-:W-:Y:S01]  /*149d0*/  FMUL.FTZ R40, R40, R202.reuse ;  /* 0x000000ca28287220 */ /* 0x080fe20000410000 */
[-C--:B------:R-:W-:Y:S01]  /*149e0*/  FMUL.FTZ R41, R41, R202.reuse ;  /* 0x000000ca29297220 */ /* 0x080fe20000410000 */
[----:B------:R-:W-:Y:S01]  /*149f0*/  MUFU.EX2 R156, R156 ;  /* 0x0000009c009c7308 */ /* 0x000fe20000000800 */
[-C--:B------:R-:W-:Y:S01]  /*14a00*/  FMUL.FTZ R44, R44, R202.reuse ;  /* 0x000000ca2c2c7220 */ /* 0x080fe20000410000 */
[----:B------:R-:W0:Y:S01]  /*14a10*/  SHFL.BFLY PT, R208, R20, 0x2, 0x1f ;  /* 0x0c401f0014d07f89 */ /* 0x000e2200000e0000 */
        /* <DEDUP_REMOVED lines=23> */
[----:B0-----:R-:W-:Y:S01]  /*14b90*/  FMNMX.FTZ R20, R20, R208, !PT ;  /* 0x000000d014147209 */ /* 0x001fe20007810000 */
        /* <DEDUP_REMOVED lines=27> */
[----:B------:R-:W-:Y:S01]  /*14d50*/  FMUL.FTZ R132, R132, R202 ;  /* 0x000000ca84847220 */ /* 0x000fe20000410000 */
[----:B0-----:R-:W-:Y:S01]  /*14d60*/  FMNMX.FTZ R20, R20, R164, !PT ;  /* 0x000000a414147209 */ /* 0x001fe20007810000 */
        /* <DEDUP_REMOVED lines=9> */
[----:B------:R-:W-:Y:S01]  /*14e00*/  FFMA.FTZ R165, R154, R14, -R206 ;  /* 0x0000000e9aa57223 */ /* 0x000fe200000108ce */
[----:B------:R-:W-:-:S02]  /*14e10*/  @!P1 VIADD R154, R21, 0x38840 ;  /* 0x00038840159a9836 */ /* 0x000fc40000000000 */
[-CC-:B------:R-:W-:Y:S01]  /*14e20*/  FFMA.FTZ R155, R155, R14.reuse, -R206.reuse ;  /* 0x0000000e9b9b7223 */ /* 0x180fe200000108ce */
[-CC-:B------:R-:W-:Y:S01]  /*14e30*/  FFMA.FTZ R158, R158, R14.reuse, -R206.reuse ;  /* 0x0000000e9e9e7223 */ /* 0x180fe200000108ce */
[-C--:B------:R-:W-:Y:S01]  /*14e40*/  FFMA.FTZ R159, R159, R14.reuse, -R206 ;  /* 0x0000000e9f9f7223 */ /* 0x080fe200000108ce */
[----:B------:R-:W0:Y:S01]  /*14e50*/  MUFU.EX2 R164, R164 ;  /* 0x000000a400a47308 */ /* 0x000e220000000800 */
[----:B------:R-:W-:Y:S01]  /*14e60*/  @!P1 PRMT R154, RZ, 0x654, R154 ;  /* 0x00000654ff9a9816 */ /* 0x000fe2000000009a */
[-CC-:B------:R-:W-:Y:S01]  /*14e70*/  FFMA.FTZ R162, R162, R14.reuse, -R206.reuse ;  /* 0x0000000ea2a27223 */ /* 0x180fe200000108ce */
[-CC-:B------:R-:W-:Y:S01]  /*14e80*/  FFMA.FTZ R203, R166, R14.reuse, -R206.reuse ;  /* 0x0000000ea6cb7223 */ /* 0x180fe200000108ce */
[-CC-:B------:R-:W-:Y:S01]  /*14e90*/  FFMA.FTZ R166, R167, R14.reuse, -R206.reuse ;  /* 0x0000000ea7a67223 */ /* 0x180fe200000108ce */
[----:B------:R1:W-:Y:S01]  /*14ea0*/  @!P1 SYNCS.ARRIVE.TRANS64.RED.A1T0 RZ, [R154+URZ], RZ ;  /* 0x000000ff9aff99a7 */ /* 0x0003e2000810043f */
[-CC-:B------:R-:W-:Y:S01]  /*14eb0*/  FFMA.FTZ R163, R163, R14.reuse, -R206.reuse ;  /* 0x0000000ea3a37223 */ /* 0x180fe200000108ce */
[-CC-:B------:R-:W-:Y:S01]  /*14ec0*/  FFMA.FTZ R167, R170, R14.reuse, -R206.reuse ;  /* 0x0000000eaaa77223 */ /* 0x180fe200000108ce */
[----:B------:R-:W2:Y:S01]  /*14ed0*/  MUFU.EX2 R165, R165 ;  /* 0x000000a500a57308 */ /* 0x000ea20000000800 */
[-CC-:B------:R-:W-:Y:S01]  /*14ee0*/  FFMA.FTZ R174, R174, R14.reuse, -R206.reuse ;  /* 0x0000000eaeae7223 */ /* 0x180fe200000108ce */
[-CC-:B------:R-:W-:Y:S01]  /*14ef0*/  FFMA.FTZ R175, R175, R14.reuse, -R206.reuse ;  /* 0x0000000eafaf7223 */ /* 0x180fe200000108ce */
[-CC-:B------:R-:W-:Y:S01]  /*14f00*/  FFMA.FTZ R182, R182, R14.reuse, -R206.reuse ;  /* 0x0000000eb6b67223 */ /* 0x180fe200000108ce */
[----:B------:R-:W-:Y:S01]  /*14f10*/  FFMA.FTZ R183, R183, R14, -R206 ;  /* 0x0000000eb7b77223 */ /* 0x000fe200000108ce */
[----:B-1----:R-:W-:-:S02]  /*14f20*/  @!P3 IMAD R154, R204, 0x40, R193 ;  /* 0x00000040cc9ab824 */ /* 0x002fc400078e02c1 */
[----:B------:R-:W-:Y:S01]  /*14f30*/  FFMA.FTZ R204, R171, R14, -R206 ;  /* 0x0000000eabcc7223 */ /* 0x000fe200000108ce */
[-C--:B------:R-:W-:Y:S01]  /*14f40*/  FMUL.FTZ R144, R144, R202.reuse ;  /* 0x000000ca90907220 */ /* 0x080fe20000410000 */
[----:B------:R-:W1:Y:S01]  /*14f50*/  MUFU.EX2 R155, R155 ;  /* 0x0000009b009b7308 */ /* 0x000e620000000800 */
[----:B------:R-:W-:Y:S02]  /*14f60*/  @!P3 IMAD R154, R154, 0x4, R18 ;  /* 0x000000049a9ab824 */ /* 0x000fe400078e0212 */
[-C--:B------:R-:W-:Y:S01]  /*14f70*/  FMUL.FTZ R145, R145, R202.reuse ;  /* 0x000000ca91917220 */ /* 0x080fe20000410000 */
[-C--:B------:R-:W-:Y:S01]  /*14f80*/  FMUL.FTZ R148, R148, R202.reuse ;  /* 0x000000ca94947220 */ /* 0x080fe20000410000 */
[----:B------:R-:W-:Y:S01]  /*14f90*/  FMUL.FTZ R149, R149, R202 ;  /* 0x000000ca95957220 */ /* 0x000fe20000410000 */
[-C--:B0-----:R-:W-:Y:S01]  /*14fa0*/  FMUL.FTZ R26, R26, R164.reuse ;  /* 0x000000a41a1a7220 */ /* 0x081fe20000410000 */
[----:B------:R-:W-:Y:S01]  /*14fb0*/  @!P3 STS [R154+0x38400], R202 ;  /* 0x038400ca9a00b388 */ /* 0x000fe20000000800 */
[----:B------:R-:W-:Y:S01]  /*14fc0*/  FMUL.FTZ R27, R27, R164 ;  /* 0x000000a41b1b7220 */ /* 0x000fe20000410000 */
[----:B------:R-:W0:Y:S01]  /*14fd0*/  MUFU.EX2 R158, R158 ;  /* 0x0000009e009e7308 */ /* 0x000e220000000800 */
[----:B--2---:R-:W-:Y:S01]  /*14fe0*/  FFMA.FTZ R8, R164, R8, R165 ;  /* 0x00000008a4087223 */ /* 0x004fe200000100a5 */
[----:B------:R2:W-:Y:S01]  /*14ff0*/  @!P3 STS [R154+0x38420], R164 ;  /* 0x038420a49a00b388 */ /* 0x0005e20000000800 */
        /* <DEDUP_REMOVED lines=8> */
[----:B------:R-:W-:Y:S01]  /*15080*/  FMUL.FTZ R43, R43, R164 ;  /* 0x000000a42b2b7220 */ /* 0x000fe20000410000 */
[----:B--2---:R-:W-:Y:S01]  /*15090*/  FFMA.FTZ R154, R202, R0, R152 ;  /* 0x00000000ca9a7223 */ /* 0x004fe20000010098 */
[----:B------:R-:W-:Y:S01]  /*150a0*/  F2FP.BF16.F32.PACK_AB R152, R153, R152 ;  /* 0x000000989998723e */ /* 0x000fe200000010ff */
[-C--:B------:R-:W-:Y:S01]  /*150b0*/  FMUL.FTZ R46, R46, R164.reuse ;  /* 0x000000a42e2e7220 */ /* 0x080fe20000410000 */
[-C--:B------:R-:W-:Y:S01]  /*150c0*/  FMUL.FTZ R47, R47, R164.reuse ;  /* 0x000000a42f2f7220 */ /* 0x080fe20000410000 */
[----:B------:R-:W-:Y:S01]  /*150d0*/  FADD.FTZ R154, R153, R154 ;  /* 0x0000009a999a7221 */ /* 0x000fe20000010000 */
[----:B------:R2:W-:Y:S01]  /*150e0*/  MUFU.EX2 R170, R166 ;  /* 0x000000a600aa7308 */ /* 0x0005e20000000800 */
[-C--:B------:R-:W-:Y:S01]  /*150f0*/  FMUL.FTZ R50, R50, R164.reuse ;  /* 0x000000a432327220 */ /* 0x080fe20000410000 */
[-C--:B------:R-:W-:Y:S01]  /*15100*/  FMUL.FTZ R51, R51, R164.reuse ;  /* 0x000000a433337220 */ /* 0x080fe20000410000 */
[----:B------:R-:W-:Y:S01]  /*15110*/  FADD.FTZ R154, R156, R154 ;  /* 0x0000009a9c9a7221 */ /* 0x000fe20000010000 */
[-C--:B------:R-:W-:Y:S01]  /*15120*/  FMUL.FTZ R54, R54, R164.reuse ;  /* 0x000000a436367220 */ /* 0x080fe20000410000 */
[-C--:B------:R-:W-:Y:S01]  /*15130*/  FMUL.FTZ R55, R55, R164.reuse ;  /* 0x000000a437377220 */ /* 0x080fe20000410000 */
[----:B------:R-:W-:Y:S01]  /*15140*/  FMUL.FTZ R58, R58, R164 ;  /* 0x000000a43a3a7220 */ /* 0x000fe20000410000 */
[----:B------:R-:W-:Y:S01]  /*15150*/  FADD.FTZ R153, R157, R154 ;  /* 0x0000009a9d997221 */ /* 0x000fe20000010000 */
[----:B------:R-:W4:Y:S01]  /*15160*/  MUFU.EX2 R162, R162 ;  /* 0x000000a200a27308 */ /* 0x000f220000000800 */
[-CC-:B--2---:R-:W-:Y:S01]  /*15170*/  FFMA.FTZ R166, R178, R14.reuse, -R206.reuse ;  /* 0x0000000eb2a67223 */ /* 0x184fe200000108ce */
[----:B------:R-:W-:Y:S01]  /*15180*/  FFMA.FTZ R178, R179, R14, -R206 ;  /* 0x0000000eb3b27223 */ /* 0x000fe200000108ce */
[----:B------:R-:W-:Y:S01]  /*15190*/  FADD.FTZ R153, R207, R153 ;  /* 0x00000099cf997221 */ /* 0x000fe20000010000 */
[----:B------:R-:W-:Y:S01]  /*151a0*/  F2FP.BF16.F32.PACK_AB R154, R157, R156 ;  /* 0x0000009c9d9a723e */ /* 0x000fe200000010ff */
        /* <DEDUP_REMOVED lines=12> */
[----:B--2---:R-:W-:Y:S01]  /*15270*/  FADD.FTZ R167, R161, R153 ;  /* 0x00000099a1a77221 */ /* 0x004fe20000010000 */
[----:B-1----:R-:W-:Y:S01]  /*15280*/  FADD.FTZ R153, R155, R8 ;  /* 0x000000089b997221 */ /* 0x002fe20000010000 */
[-C--:B------:R-:W-:Y:S01]  /*15290*/  FMUL.FTZ R78, R78, R164.reuse ;  /* 0x000000a44e4e7220 */ /* 0x080fe20000410000 */
[----:B------:R-:W-:Y:S01]  /*152a0*/  FMUL.FTZ R79, R79, R164 ;  /* 0x000000a44f4f7220 */ /* 0x000fe20000410000 */
[----:B------:R-:W-:Y:S01]  /*152b0*/  FADD.FTZ R202, R160, R167 ;  /* 0x000000a7a0ca7221 */ /* 0x000fe20000010000 */
[----:B0-----:R-:W-:Y:S01]  /*152c0*/  FADD.FTZ R157, R158, R153 ;  /* 0x000000999e9d7221 */ /* 0x001fe20000010000 */
[----:B------:R-:W-:Y:S01]  /*152d0*/  F2FP.BF16.F32.PACK_AB R153, R155, R165 ;  /* 0x000000a59b99723e */ /* 0x000fe200000010ff */
[----:B------:R-:W0:Y:S01]  /*152e0*/  MUFU.EX2 R203, R203 ;  /* 0x000000cb00cb7308 */ /* 0x000e220000000800 */
[C---:B---3--:R-:W-:Y:S01]  /*152f0*/  F2FP.BF16.F32.PACK_AB R155, R159.reuse, R158 ;  /* 0x0000009e9f9b723e */ /* 0x048fe200000010ff */
[----:B------:R-:W-:Y:S01]  /*15300*/  BAR.SYNC.DEFER_BLOCKING 0xf, 0x100 ;  /* 0x03c4000000007b1d */ /* 0x000fe20000010000 */
[----:B------:R-:W-:Y:S01]  /*15310*/  FADD.FTZ R157, R159, R157 ;  /* 0x0000009d9f9d7221 */ /* 0x000fe20000010000 */
[----:B------:R-:W-:Y:S01]  /*15320*/  F2FP.BF16.F32.PACK_AB R158, R201, R160 ;  /* 0x000000a0c99e723e */ /* 0x000fe200000010ff */
[-C--:B------:R-:W-:Y:S01]  /*15330*/  FMUL.FTZ R82, R82, R164.reuse ;  /* 0x000000a452527220 */ /* 0x080fe20000410000 */
[-C--:B------:R-:W-:Y:S01]  /*15340*/  FMUL.FTZ R83, R83, R164.reuse ;  /* 0x000000a453537220 */ /* 0x080fe20000410000 */
[----:B----4-:R-:W-:Y:S01]  /*15350*/  FADD.FTZ R157, R162, R157 ;  /* 0x0000009da29d7221 */ /* 0x010fe20000010000 */
[----:B------:R-:W-:Y:S01]  /*15360*/  MUFU.EX2 R172, R172 ;  /* 0x000000ac00ac7308 */ /* 0x000fe20000000800 */
[-C--:B------:R-:W-:Y:S01]  /*15370*/  FMUL.FTZ R86, R86, R164.reuse ;  /* 0x000000a456567220 */ /* 0x080fe20000410000 */
[----:B------:R-:W-:Y:S01]  /*15380*/  FMUL.FTZ R87, R87, R164 ;  /* 0x000000a457577220 */ /* 0x000fe20000410000 */
[C---:B-----5:R-:W-:Y:S01]  /*15390*/  FADD.FTZ R179, R163.reuse, R157 ;  /* 0x0000009da3b37221 */ /* 0x060fe20000010000 */
[----:B------:R-:W-:Y:S01]  /*153a0*/  F2FP.BF16.F32.PACK_AB R157, R163, R162 ;  /* 0x000000a2a39d723e */ /* 0x000fe200000010ff */
        /* <DEDUP_REMOVED lines=38> */
[----:B------:R-:W-:Y:S01]  /*15610*/  F2FP.BF16.F32.PACK_AB R160, R169, R168 ;  /* 0x000000a8a9a0723e */ /* 0x000fe200000010ff */
[----:B------:R2:W-:Y:S01]  /*15620*/  STSM.16.M88.4 [R199+0x36400], R152 ;  /* 0x03640098c7007844 */ /* 0x0005e20000000200 */
[----:B0-----:R-:W-:Y:S01]  /*15630*/  F2FP.BF16.F32.PACK_AB R161, R0, R171 ;  /* 0x000000ab00a1723e */ /* 0x001fe200000010ff */
[----:B------:R-:W-:Y:S01]  /*15640*/  FADD.FTZ R179, R203, R179 ;  /* 0x000000b3cbb37221 */ /* 0x000fe20000010000 */
[----:B------:R-:W-:Y:S01]  /*15650*/  F2FP.BF16.F32.PACK_AB R162, R173, R172 ;  /* 0x000000acada2723e */ /* 0x000fe200000010ff */
[----:B------:R-:W0:Y:S01]  /*15660*/  MUFU.EX2 R177, R177 ;  /* 0x000000b100b17308 */ /* 0x000e220000000800 */
[----:B-1----:R-:W-:Y:S01]  /*15670*/  F2FP.BF16.F32.PACK_AB R163, R175, R174 ;  /* 0x000000aeafa3723e */ /* 0x002fe200000010ff */
[----:B------:R1:W-:Y:S01]  /*15680*/  STSM.16.M88.4 [R214], R156 ;  /* 0x0000009cd6007844 */ /* 0x0003e20000000200 */
[----:B------:R-:W-:Y:S01]  /*15690*/  FADD.FTZ R202, R201, R202 ;  /* 0x000000cac9ca7221 */ /* 0x000fe20000010000 */
[----:B------:R-:W-:Y:S01]  /*156a0*/  FADD.FTZ R179, R170, R179 ;  /* 0x000000b3aab37221 */ /* 0x000fe20000010000 */
[----:B------:R-:W-:Y:S01]  /*156b0*/  @!P1 VIADD R21, R21, 0x38860 ;  /* 0x0003886015159836 */ /* 0x000fe20000000000 */
[----:B------:R1:W-:Y:S01]  /*156c0*/  STSM.16.M88.4 [R216], R160 ;  /* 0x000000a0d8007844 */ /* 0x0003e20000000200 */
[----:B------:R-:W-:Y:S01]  /*156d0*/  FADD.FTZ R202, R168, R202 ;  /* 0x000000caa8ca7221 */ /* 0x000fe20000010000 */
[----:B------:R-:W3:Y:S01]  /*156e0*/  MUFU.EX2 R180, R180 ;  /* 0x000000b400b47308 */ /* 0x000ee20000000800 */
[----:B------:R-:W-:Y:S01]  /*156f0*/  FADD.FTZ R179, R171, R179 ;  /* 0x000000b3abb37221 */ /* 0x000fe20000010000 */
[----:B------:R-:W-:Y:S01]  /*15700*/  @!P1 PRMT R21, RZ, 0x654, R21 ;  /* 0x00000654ff159816 */ /* 0x000fe20000000015 */
[----:B------:R-:W-:Y:S01]  /*15710*/  FADD.FTZ R202, R169, R202 ;  /* 0x000000caa9ca7221 */ /* 0x000fe20000010000 */
[----:B------:R-:W-:-:S02]  /*15720*/  IMAD.MOV.U32 R204, RZ, RZ, R19 ;  /* 0x000000ffffcc7224 */ /* 0x000fc400078e0013 */
[----:B------:R-:W-:Y:S01]  /*15730*/  FADD.FTZ R179, R0, R179 ;  /* 0x000000b300b37221 */ /* 0x000fe20000010000 */
[----:B------:R-:W-:Y:S02]  /*15740*/  IMAD.MOV.U32 R203, RZ, RZ, R20 ;  /* 0x000000ffffcb7224 */ /* 0x000fe400078e0014 */
[----:B------:R-:W-:Y:S01]  /*15750*/  FADD.FTZ R202, R172, R202 ;  /* 0x000000caacca7221 */ /* 0x000fe20000010000 */
[----:B------:R-:W4:Y:S01]  /*15760*/  MUFU.EX2 R181, R181 ;  /* 0x000000b500b57308 */ /* 0x000f220000000800 */
[----:B0-----:R-:W-:Y:S01]  /*15770*/  F2FP.BF16.F32.PACK_AB R164, R177, R176 ;  /* 0x000000b0b1a4723e */ /* 0x001fe200000010ff */
[----:B------:R-:W-:Y:S01]  /*15780*/  FADD.FTZ R179, R174, R179 ;  /* 0x000000b3aeb37221 */ /* 0x000fe20000010000 */
[----:B------:R-:W-:-:S03]  /*15790*/  FADD.FTZ R202, R173, R202 ;  /* 0x000000caadca7221 */ /* 0x000fc60000010000 */
[----:B------:R-:W-:Y:S01]  /*157a0*/  FADD.FTZ R179, R175, R179 ;  /* 0x000000b3afb37221 */ /* 0x000fe20000010000 */
[----:B------:R-:W-:Y:S01]  /*157b0*/  FADD.FTZ R202, R176, R202 ;  /* 0x000000cab0ca7221 */ /* 0x000fe20000010000 */
[----:B------:R4:W0:Y:S03]  /*157c0*/  MUFU.EX2 R8, R166 ;  /* 0x000000a600087308 */ /* 0x0008260000000800 */
[----:B------:R-:W-:-:S04]  /*157d0*/  FADD.FTZ R202, R177, R202 ;  /* 0x000000cab1ca7221 */ /* 0x000fc80000010000 */
[----:B---3--:R-:W-:Y:S01]  /*157e0*/  FADD.FTZ R202, R180, R202 ;  /* 0x000000cab4ca7221 */ /* 0x008fe20000010000 */
[----:B------:R-:W3:Y:S01]  /*157f0*/  MUFU.EX2 R178, R178 ;  /* 0x000000b200b27308 */ /* 0x000ee20000000800 */
[C---:B----4-:R-:W-:Y:S02]  /*15800*/  F2FP.BF16.F32.PACK_AB R166, R181.reuse, R180 ;  /* 0x000000b4b5a6723e */ /* 0x050fe400000010ff */
[----:B------:R-:W-:Y:S01]  /*15810*/  FADD.FTZ R0, R181, R202 ;  /* 0x000000cab5007221 */ /* 0x000fe20000010000 */
[----:B------:R-:W-:-:S04]  /*15820*/  IMAD.MOV.U32 R202, RZ, RZ, R9 ;  /* 0x000000ffffca7224 */ /* 0x000fc800078e0009 */
[----:B------:R-:W4:Y:S01]  /*15830*/  MUFU.EX2 R182, R182 ;  /* 0x000000b600b67308 */ /* 0x000f220000000800 */
[----:B0-----:R-:W-:-:S07]  /*15840*/  FADD.FTZ R179, R8, R179 ;  /* 0x000000b308b37221 */ /* 0x001fce0000010000 */
[----:B------:R-:W0:Y:S01]  /*15850*/  MUFU.EX2 R183, R183 ;  /* 0x000000b700b77308 */ /* 0x000e220000000800 */
[C---:B---3--:R-:W-:Y:S01]  /*15860*/  F2FP.BF16.F32.PACK_AB R165, R178.reuse, R8 ;  /* 0x00000008b2a5723e */ /* 0x048fe200000010ff */
[----:B------:R-:W-:-:S04]  /*15870*/  FADD.FTZ R179, R178, R179 ;  /* 0x000000b3b2b37221 */ /* 0x000fc80000010000 */
[----:B----4-:R-:W-:Y:S01]  /*15880*/  FADD.FTZ R179, R182, R179 ;  /* 0x000000b3b6b37221 */ /* 0x010fe20000010000 */
[----:B0-----:R-:W-:-:S03]  /*15890*/  F2FP.BF16.F32.PACK_AB R167, R183, R182 ;  /* 0x000000b6b7a7723e */ /* 0x001fc600000010ff */
[----:B------:R-:W-:Y:S02]  /*158a0*/  FADD.FTZ R8, R183, R179 ;  /* 0x000000b3b7087221 */ /* 0x000fe40000010000 */
[----:B------:R1:W-:Y:S01]  /*158b0*/  STSM.16.M88.4 [R215], R164 ;  /* 0x000000a4d7007844 */ /* 0x0003e20000000200 */
[----:B------:R-:W-:-:S06]  /*158c0*/  WARPGROUP.ARRIVE ;  /* 0x00000000000079c5 */ /* 0x000fcc0000000000 */
[----:B------:R-:W-:Y:S03]  /*158d0*/  HGMMA.64x256x16.F32.BF16 R24, R152, gdesc[UR4].tnspB, R24, gsb0 ;  /* 0x43e0000498187df0 */ /* 0x000fe60008001818 */
[----:B------:R-:W-:Y:S02]  /*158e0*/  WARPGROUP.DEPBAR.LE gsb0, 0x0 ;  /* 0x00008000000079c5 */ /* 0x000fe40000010000 */
[----:B--2---:R-:W-:Y:S01]  /*158f0*/  VIADD R152, R200, 0x80 ;  /* 0x00000080c8987836 */ /* 0x004fe20000000000 */
[----:B------:R-:W-:Y:S01]  /*15900*/  WARPGROUP.ARRIVE ;  /* 0x00000000000079c5 */ /* 0x000fe20000000000 */
[----:B------:R-:W-:-:S03]  /*15910*/  IMAD.MOV.U32 R153, RZ, RZ, 0x40000040 ;  /* 0x40000040ff997424 */ /* 0x000fc600078e00ff */
[----:B------:R-:W-:Y:S01]  /*15920*/  R2UR UR6, R152 ;  /* 0x00000000980672ca */ /* 0x000fe200000e0000 */
[----:B------:R-:W-:Y:S01]  /*15930*/  VIADD R152, R200, 0x100 ;  /* 0x00000100c8987836 */ /* 0x000fe20000000000 */
[----:B------:R-:W-:Y:S01]  /*15940*/  R2UR UR7, R153 ;  /* 0x00000000990772ca */ /* 0x000fe200000e0000 */
[----:B------:R-:W-:-:S15]  /*15950*/  IMAD.MOV.U32 R153, RZ, RZ, 0x40000040 ;  /* 0x40000040ff997424 */ /* 0x000fde00078e00ff */
        /* <DEDUP_REMOVED lines=27> */
.L_x_3634:
[----:B------:R-:W-:Y:S05]  /*15b10*/  BSYNC B0 ;  /* 0x0000000000007941 */ /* 0x000fea0003800000 */
.L_x_3633:
[----:B------:R-:W-:Y:S01]  /*15b20*/  ISETP.GE.AND P2, PT, R15, R219, PT ;  /* 0x000000db0f00720c */ /* 0x000fe20003f46270 */
[----:B------:R-:W-:-:S12]  /*15b30*/  BSSY B0, `(.L_x_3646) ;  /* 0x00003cf000007945 */ /* 0x000fd80003800000 */
[----:B------:R-:W-:Y:S05]  /*15b40*/  @!P2 BRA `(.L_x_3647) ;  /* 0x0000003c0034a947 */ /* 0x000fea0003800000 */
[----:B------:R-:W-:Y:S02]  /*15b50*/  IMAD.MOV.U32 R200, RZ, RZ, R20 ;  /* 0x000000ffffc87224 */ /* 0x000fe400078e0014 */
[----:B------:R-:W-:Y:S02]  /*15b60*/  IMAD.MOV.U32 R202, RZ, RZ, R9 ;  /* 0x000000ffffca7224 */ /* 0x000fe400078e0009 */
[----:B--2---:R-:W-:-:S07]  /*15b70*/  IMAD.MOV.U32 R201, RZ, RZ, R19 ;  /* 0x000000ffffc97224 */ /* 0x004fce00078e0013 */
.L_x_3666:
[----:B------:R-:W-:-:S05]  /*15b80*/  VIADD R19, R201, 0x1 ;  /* 0x00000001c9137836 */ /* 0x000fca0000000000 */
[----:B------:R-:W-:-:S04]  /*15b90*/  ISETP.NE.AND P2, PT, R19, 0x2, PT ;  /* 0x000000021300780c */ /* 0x000fc80003f45270 */
[----:B------:R-:W-:Y:S02]  /*15ba0*/  SEL R9, RZ, 0x1, P2 ;  /* 0x00000001ff097807 */ /* 0x000fe40001000000 */
[----:B------:R-:W-:Y:S02]  /*15bb0*/  SEL R19, R19, RZ, P2 ;  /* 0x000000ff13137207 */ /* 0x000fe40001000000 */
[----:B------:R-:W-:Y:S01]  /*15bc0*/  LOP3.LUT R22, R22, R9, RZ, 0x3c, !PT ;  /* 0x0000000916167212 */ /* 0x000fe200078e3cff */
[----:B------:R-:W-:Y:S06]  /*15bd0*/  @!P0 BRA `(.L_x_3648) ;  /* 0x0000000000048947 */ /* 0x000fec0003800000 */
[----:B------:R-:W-:Y:S01]  /*15be0*/  BPT.TRAP 0x1 ;  /* 0x000000040000795c */ /* 0x000fe20000300000 */
.L_x_3648:
[----:B-1----:R-:W-:Y:S01]  /*15bf0*/  IMAD R21, R19, 0x8, R18 ;  /* 0x0000000813157824 */ /* 0x002fe200078e0212 */
[----:B------:R-:W-:-:S04]  /*15c00*/  SHF.L.U32 R9, R22, 0x1f, RZ ;  /* 0x0000001f16097819 */ /* 0x000fc800000006ff */
[----:B------:R0:W1:Y:S01]  /*15c10*/  SYNCS.PHASECHK.TRANS64.TRYWAIT P2, [R21+URZ+0x38830], R9 ;  /* 0x03883009150075a7 */ /* 0x000062000804017f */
[----:B------:R-:W-:Y:S05]  /*15c20*/  @!P0 BRA `(.L_x_3649) ;  /* 0x0000000000048947 */ /* 0x000fea0003800000 */
[----:B------:R-:W-:Y:S01]  /*15c30*/  BPT.TRAP 0x1 ;  /* 0x000000040000795c */ /* 0x000fe20000300000 */
.L_x_3649:
[----:B------:R-:W-:Y:S01]  /*15c40*/  BSSY B1, `(.L_x_3650) ;  /* 0x0000006000017945 */ /* 0x000fe20003800000 */
[----:B------:R-:W-:Y:S02]  /*15c50*/  IMAD R156, R19, 0x200, R191 ;  /* 0x00000200139c7824 */ /* 0x000fe400078e02bf */
[----:B------:R-:W-:Y:S01]  /*15c60*/  IMAD.MOV.U32 R157, RZ, RZ, 0x40000040 ;  /* 0x40000040ff9d7424 */ /* 0x000fe200078e00ff */
[----:B-1----:R-:W-:Y:S06]  /*15c70*/  @P2 BRA `(.L_x_3651) ;  /* 0x0000000000082947 */ /* 0x002fec0003800000 */
[----:B------:R-:W1:Y:S02]  /*15c80*/  SYNCS.PHASECHK.TRANS64.TRYWAIT P2, [R21+URZ+0x38830], R9 ;  /* 0x03883009150075a7 */ /* 0x000e64000804017f */
[----:B-1----:R-:W-:Y:S05]  /*15c90*/  @!P2 BRA `(.L_x_3652) ;  /* 0x0000014c00b0a947 */ /* 0x002fea0003800000 */
.L_x_3651:
[----:B------:R-:W-:Y:S05]  /*15ca0*/  BSYNC B1 ;  /* 0x0000000000017941 */ /* 0x000fea0003800000 */
.L_x_3650:
        /* <DEDUP_REMOVED lines=36> */
.L_x_3653:
[----:B------:R2:W3:Y:S01]  /*15ef0*/  SYNCS.PHASECHK.TRANS64.TRYWAIT P2, [R21+URZ+0x38850], R9 ;  /* 0x03885009150075a7 */ /* 0x0004e2000804017f */
[----:B------:R-:W-:Y:S05]  /*15f00*/  @!P0 BRA `(.L_x_3654) ;  /* 0x0000000000048947 */ /* 0x000fea0003800000 */
[----:B------:R-:W-:Y:S01]  /*15f10*/  BPT.TRAP 0x1 ;  /* 0x000000040000795c */ /* 0x000fe20000300000 */
.L_x_3654:
[----:B------:R-:W-:Y:S04]  /*15f20*/  BSSY B1, `(.L_x_3655) ;  /* 0x0000004000017945 */ /* 0x000fe80003800000 */
[----:B---3--:R-:W-:Y:S05]  /*15f30*/  @P2 BRA `(.L_x_3656) ;  /* 0x0000000000082947 */ /* 0x008fea0003800000 */
[----:B------:R-:W3:Y:S02]  /*15f40*/  SYNCS.PHASECHK.TRANS64.TRYWAIT P2, [R21+URZ+0x38850], R9 ;  /* 0x03885009150075a7 */ /* 0x000ee4000804017f */
[----:B---3--:R-:W-:Y:S05]  /*15f50*/  @!P2 BRA `(.L_x_3657) ;  /* 0x0000014c0014a947 */ /* 0x008fea0003800000 */
.L_x_3656:
[----:B------:R-:W-:Y:S05]  /*15f60*/  BSYNC B1 ;  /* 0x0000000000017941 */ /* 0x000fea0003800000 */
.L_x_3655:
        /* <DEDUP_REMOVED lines=20> */
[----:B------:R-:W-:Y:S01]  /*160b0*/  IMAD.MOV.U32 R211, RZ, RZ, 0x40000040 ;  /* 0x40000040ffd37424 */ /* 0x000fe200078e00ff */
[----:B------:R-:W-:Y:S01]  /*160c0*/  R2UR UR6, R206 ;  /* 0x00000000ce0672ca */ /* 0x000fe200000e0000 */
[----:B------:R-:W-:Y:S01]  /*160d0*/  VIADD R206, R2, 0x4 ;  /* 0x0000000402ce7836 */ /* 0x000fe20000000000 */
[----:B------:R-:W-:Y:S01]  /*160e0*/  R2UR UR7, R207 ;  /* 0x00000000cf0772ca */ /* 0x000fe200000e0000 */
[----:B------:R-:W-:Y:S02]  /*160f0*/  IMAD.MOV.U32 R207, RZ, RZ, 0x40000040 ;  /* 0x40000040ffcf7424 */ /* 0x000fe400078e00ff */
[----:B------:R-:W-:Y:S01]  /*16100*/  IMAD.MOV.U32 R213, RZ, RZ, 0x40000040 ;  /* 0x40000040ffd57424 */ /* 0x000fe200078e00ff */
[----:B----4-:R-:W-:-:S05]  /*16110*/  SHF.R.U32.HI R14, RZ, 0x7, R14 ;  /* 0x00000007ff0e7819 */ /* 0x010fca000001160e */
[----:B0123--:R-:W0:Y:S02]  /*16120*/  SHFL.IDX PT, R9, R14, RZ, 0x1f ;  /* 0x00001fff0e097589 */ /* 0x00fe2400000e0000 */
[----:B0-----:R-:W-:Y:S01]  /*16130*/  ISETP.GT.AND P2, PT, R9, 0x7f, PT ;  /* 0x0000007f0900780c */ /* 0x001fe20003f44270 */
[----:B------:R-:W-:-:S03]  /*16140*/  IMAD.MOV.U32 R9, RZ, RZ, 0x4 ;  /* 0x00000004ff097424 */ /* 0x000fc600078e00ff */
[----:B------:R-:W-:Y:S02]  /*16150*/  SEL R20, RZ, 0x2, !P2 ;  /* 0x00000002ff147807 */ /* 0x000fe40005000000 */
[C---:B------:R-:W-:Y:S02]  /*16160*/  SEL R14, R9.reuse, 0x2, P2 ;  /* 0x00000002090e7807 */ /* 0x040fe40001000000 */
[----:B------:R-:W-:Y:S02]  /*16170*/  SEL R9, R9, 0x6, !P2 ;  /* 0x0000000609097807 */ /* 0x000fe40005000000 */
[----:B------:R-:W-:Y:S01]  /*16180*/  SEL R208, R208, 0x26, P2 ;  /* 0x00000026d0d07807 */ /* 0x000fe20001000000 */
[----:B------:R-:W-:Y:S01]  /*16190*/  IMAD.IADD R210, R212, 0x1, R14 ;  /* 0x00000001d4d27824 */ /* 0x000fe200078e020e */
[----:B------:R-:W-:Y:S02]  /*161a0*/  SEL R209, R209, 0x980, P2 ;  /* 0x00000980d1d17807 */ /* 0x000fe40001000000 */
[----:B------:R-:W-:-:S02]  /*161b0*/  LOP3.LUT R208, R208, 0x6, RZ, 0xc0, !PT ;  /* 0x00000006d0d07812 */ /* 0x000fc400078ec0ff */
        /* <DEDUP_REMOVED lines=281> */
[----:B------:R-:W-:Y:S01]  /*17350*/  IMAD.IADD R203, R218, 0x1, R195 ;  /* 0x00000001dacb7824 */ /* 0x000fe200078e02c3 */
[----:B------:R-:W-:Y:S02]  /*17360*/  WARPGROUP.DEPBAR.LE gsb0, 0x0 ;  /* 0x00008000000079c5 */ /* 0x000fe40000010000 */
[----:B------:R-:W-:-:S07]  /*17370*/  WARPGROUP.ARRIVE ;  /* 0x00000000000079c5 */ /* 0x000fce0000000000 */
[----:B------:R-:W-:Y:S01]  /*17380*/  HGMMA.64x64x16.F32.BF16 R152, gdesc[UR4], R152, gsb0 ;  /* 0x00e00000049879f0 */ /* 0x000fe20008001898 */
[----:B------:R-:W-:Y:S01]  /*17390*/  R2UR UR4, R206 ;  /* 0x00000000ce0472ca */ /* 0x000fe200000e0000 */
[----:B------:R-:W-:Y:S01]  /*173a0*/  IMAD.IADD R206, R205, 0x1, R9 ;  /* 0x00000001cdce7824 */ /* 0x000fe200078e0209 */
[----:B------:R-:W-:Y:S01]  /*173b0*/  R2UR UR5, R207 ;  /* 0x00000000cf0572ca */ /* 0x000fe200000e0000 */
[----:B------:R-:W-:Y:S01]  /*173c0*/  IMAD.MOV.U32 R207, RZ, RZ, 0x40000040 ;  /* 0x40000040ffcf7424 */ /* 0x000fe200078e00ff */
[----:B------:R-:W0:Y:S02]  /*173d0*/  @P5 LDC R205, c[0x0][0x450] ;  /* 0x00011400ffcd5b82 */ /* 0x000e240000000800 */
        /* <DEDUP_REMOVED lines=9> */
[----:B------:R-:W-:Y:S02]  /*17470*/  R2UR UR4, R206 ;  /* 0x00000000ce0472ca */ /* 0x000fe400000e0000 */
[----:B------:R-:W-:Y:S01]  /*17480*/  R2UR UR5, R207 ;  /* 0x00000000cf0572ca */ /* 0x000fe200000e0000 */
[----:B------:R-:W1:Y:S01]  /*17490*/  @P5 LDC R206, c[0x0][0x44c] ;  /* 0x00011300ffce5b82 */ /* 0x000e620000000800 */
[----:B------:R-:W-:Y:S01]  /*174a0*/  R2UR UR6, R208 ;  /* 0x00000000d00672ca */ /* 0x000fe200000e0000 */
[----:B------:R-:W-:Y:S01]  /*174b0*/  VIADD R208, R2, 0xe00 ;  /* 0x00000e0002d07836 */ /* 0x000fe20000000000 */
[----:B------:R-:W-:Y:S01]  /*174c0*/  R2UR UR7, R209 ;  /* 0x00000000d10772ca */ /* 0x000fe200000e0000 */
[----:B------:R-:W-:Y:S02]  /*174d0*/  IMAD.MOV.U32 R207, RZ, RZ, 0x40000040 ;  /* 0x40000040ffcf7424 */ /* 0x000fe400078e00ff */
[----:B------:R-:W-:-:S02]  /*174e0*/  IMAD.MOV.U32 R209, RZ, RZ, 0x40000040 ;  /* 0x40000040ffd17424 */ /* 0x000fc400078e00ff */
[----:B-1----:R-:W-:-:S05]  /*174f0*/  @P5 IMAD.HI.U32 R206, R203, R206, RZ ;  /* 0x000000cecbce5227 */ /* 0x002fca00078e00ff */
[----:B0-----:R-:W-:Y:S01]  /*17500*/  @P5 SHF.R.U32.HI R203, RZ, R205, R206 ;  /* 0x000000cdffcb5219 */ /* 0x001fe200000116ce */
[----:B------:R-:W-:Y:S02]  /*17510*/  IMAD.IADD R206, R208, 0x1, R20 ;  /* 0x00000001d0ce7824 */ /* 0x000fe400078e0214 */
[----:B------:R-:W-:-:S05]  /*17520*/  IMAD.MOV.U32 R205, RZ, RZ, 0x40 ;  /* 0x00000040ffcd7424 */ /* 0x000fca00078e00ff */
[----:B------:R-:W-:-:S04]  /*17530*/  SEL R205, R205, 0x3e, P2 ;  /* 0x0000003ecdcd7807 */ /* 0x000fc80001000000 */
[----:B------:R-:W-:Y:S01]  /*17540*/  LOP3.LUT R205, R205, 0x6, RZ, 0xc0, !PT ;  /* 0x00000006cdcd7812 */ /* 0x000fe200078ec0ff */
[----:B------:R-:W-:Y:S02]  /*17550*/  WARPGROUP.DEPBAR.LE gsb0, 0x0 ;  /* 0x00008000000079c5 */ /* 0x000fe40000010000 */
[----:B------:R-:W-:-:S06]  /*17560*/  WARPGROUP.ARRIVE ;  /* 0x00000000000079c5 */ /* 0x000fcc0000000000 */
[----:B------:R-:W-:Y:S01]  /*17570*/  HGMMA.64x64x16.F32.BF16 R152, gdesc[UR4], R152, gsb0 ;  /* 0x00e00000049879f0 */ /* 0x000fe20008001898 */
[----:B------:R-:W-:Y:S01]  /*17580*/  R2UR UR4, R206 ;  /* 0x00000000ce0472ca */ /* 0x000fe200000e0000 */
[C---:B------:R-:W-:Y:S01]  /*17590*/  IMAD.IADD R206, R212.reuse, 0x1, R20 ;  /* 0x00000001d4ce7824 */ /* 0x040fe200078e0214 */
[----:B------:R-:W-:Y:S01]  /*175a0*/  R2UR UR5, R207 ;  /* 0x00000000cf0572ca */ /* 0x000fe200000e0000 */
[----:B------:R-:W-:Y:S01]  /*175b0*/  IMAD.MOV.U32 R207, RZ, RZ, 0x40000040 ;  /* 0x40000040ffcf7424 */ /* 0x000fe200078e00ff */
[----:B------:R-:W0:Y:S01]  /*175c0*/  SHFL.IDX PT, R20, R203, RZ, 0x1c1f ;  /* 0x001c1fffcb147589 */ /* 0x000e2200000e0000 */
[----:B------:R-:W-:Y:S01]  /*175d0*/  IMAD.IADD R212, R212, 0x1, R9 ;  /* 0x00000001d4d47824 */ /* 0x000fe200078e0209 */
[----:B------:R-:W-:Y:S01]  /*175e0*/  R2UR UR6, R206 ;  /* 0x00000000ce0672ca */ /* 0x000fe200000e0000 */
[----:B------:R-:W-:Y:S01]  /*175f0*/  IMAD.IADD R206, R208, 0x1, R14 ;  /* 0x00000001d0ce7824 */ /* 0x000fe200078e020e */
[----:B------:R-:W-:Y:S01]  /*17600*/  R2UR UR7, R207 ;  /* 0x00000000cf0772ca */ /* 0x000fe200000e0000 */
[----:B------:R-:W-:-:S02]  /*17610*/  IMAD.MOV.U32 R207, RZ, RZ, 0x40000040 ;  /* 0x40000040ffcf7424 */ /* 0x000fc400078e00ff */
[----:B------:R-:W-:Y:S02]  /*17620*/  IMAD.IADD R208, R208, 0x1, R9 ;  /* 0x00000001d0d07824 */ /* 0x000fe400078e0209 */
        /* <DEDUP_REMOVED lines=33> */
[----:B------:R-:W-:Y:S02]  /*17840*/  ULOP3.LUT UR4, URZ, UR45, URZ, 0x33, !UPT ;  /* 0x0000002d3f047292 */ /* 0x000fe4000f8e333f */
[----:B------:R-:W-:Y:S02]  /*17850*/  WARPGROUP.DEPBAR.LE gsb0, 0x0 ;  /* 0x00008000000079c5 */ /* 0x000fe40000010000 */
[----:B------:R1:W-:Y:S02]  /*17860*/  @!P1 SYNCS.ARRIVE.TRANS64.RED.A1T0 RZ, [R9+URZ], RZ ;  /* 0x000000ff09ff99a7 */ /* 0x0003e4000810043f */
[----:B-1----:R-:W-:-:S05]  /*17870*/  IMAD.SHL.U32 R9, R15, 0x40, RZ ;  /* 0x000000400f097824 */ /* 0x002fca00078e00ff */
[----:B------:R-:W-:-:S04]  /*17880*/  IADD3 R207, -R187, 0x1, -R9 ;  /* 0x00000001bbcf7810 */ /* 0x000fc80007ffe909 */
[----:B------:R-:W-:-:S05]  /*17890*/  IADD3 R207, -R23, R207, R184 ;  /* 0x000000cf17cf7210 */ /* 0x000fca0007ffe1b8 */
[C---:B------:R-:W-:Y:S02]  /*178a0*/  VIADD R208, R207.reuse, UR44 ;  /* 0x0000002ccfd07c36 */ /* 0x040fe40008000000 */
[----:B------:R-:W-:Y:S02]  /*178b0*/  VIADD R207, R207, UR4 ;  /* 0x00000004cfcf7c36 */ /* 0x000fe40008000000 */
        /* <DEDUP_REMOVED lines=15> */
.L_x_3660:
[----:B------:R-:W-:-:S05]  /*179b0*/  IMAD.U32 R209, RZ, RZ, UR39 ;  /* 0x00000027ffd17e24 */ /* 0x000fca000f8e00ff */
[----:B------:R-:W-:-:S13]  /*179c0*/  ISETP.NE.AND P2, PT, R209, 0x1, PT ;  /* 0x00000001d100780c */ /* 0x000fda0003f45270 */
[----:B------:R-:W0:Y:S02]  /*179d0*/  @P2 LDC.64 R204, c[0x0][0xae0] ;  /* 0x0002b800ffcc2b82 */ /* 0x000e240000000a00 */
[----:B0-----:R-:W-:-:S05]  /*179e0*/  @P2 IMAD.HI.U32 R204, R20, R204, RZ ;  /* 0x000000cc14cc2227 */ /* 0x001fca00078e00ff */
[----:B------:R-:W-:-:S07]  /*179f0*/  @P2 SHF.R.U32.HI R20, RZ, R205, R204 ;  /* 0x000000cdff142219 */ /* 0x000fce00000116cc */
.L_x_3661:
[----:B------:R-:W-:Y:S05]  /*17a00*/  BSYNC B1 ;  /* 0x0000000000017941 */ /* 0x000fea0003800000 */
.L_x_3659:
[----:B------:R-:W-:-:S04]  /*17a10*/  IMAD R20, R20, R209, -R9 ;  /* 0x000000d114147224 */ /* 0x000fc800078e0a09 */
[----:B------:R-:W-:-:S05]  /*17a20*/  IMAD.IADD R20, R20, 0x1, -R187 ;  /* 0x0000000114147824 */ /* 0x000fca00078e0abb */
[----:B------:R-:W-:Y:S02]  /*17a30*/  VIMNMX R14, R14, R20, !PT ;  /* 0x000000140e0e7248 */ /* 0x000fe40007fe0100 */
[----:B------:R-:W-:-:S07]  /*17a40*/  VIADDMNMX R206, R20, R209, R206, PT ;  /* 0x000000d114ce7246 */ /* 0x000fce00038001ce */
.L_x_3658:
        /* <DEDUP_REMOVED lines=65> */
.L_x_3664:
[----:B------:R-:W-:-:S05]  /*17e60*/  IMAD.U32 R14, RZ, RZ, UR39 ;  /* 0x00000027ff0e7e24 */ /* 0x000fca000f8e00ff */
[----:B------:R-:W-:-:S13]  /*17e70*/  ISETP.NE.AND P3, PT, R14, 0x1, PT ;  /* 0x000000010e00780c */ /* 0x000fda0003f65270 */
[----:B------:R-:W0:Y:S02]  /*17e80*/  @P3 LDC.64 R152, c[0x0][0xae0] ;  /* 0x0002b800ff983b82 */ /* 0x000e240000000a00 */
[----:B0-----:R-:W-:-:S05]  /*17e90*/  @P3 IMAD.HI.U32 R152, R203, R152, RZ ;  /* 0x00000098cb983227 */ /* 0x001fca00078e00ff */
[----:B------:R-:W-:-:S07]  /*17ea0*/  @P3 SHF.R.U32.HI R203, RZ, R153, R152 ;  /* 0x00000099ffcb3219 */ /* 0x000fce0000011698 */
.L_x_3665:
[----:B------:R-:W-:Y:S05]  /*17eb0*/  BSYNC B1 ;  /* 0x0000000000017941 */ /* 0x000fea0003800000 */
.L_x_3663:
[----:B------:R-:W-:-:S04]  /*17ec0*/  IMAD R9, R203, R14, -R9 ;  /* 0x0000000ecb097224 */ /* 0x000fc800078e0a09 */
[----:B------:R-:W-:-:S05]  /*17ed0*/  IMAD.IADD R9, R9, 0x1, -R187 ;  /* 0x0000000109097824 */ /* 0x000fca00078e0abb */
[----:B------:R-:W-:Y:S02]  /*17ee0*/  VIMNMX R207, R207, R9, !PT ;  /* 0x00000009cfcf7248 */ /* 0x000fe40007fe0100 */
[----:B------:R-:W-:-:S07]  /*17ef0*/  VIADDMNMX R208, R9, R14, R208, PT ;  /* 0x0000000e09d07246 */ /* 0x000fce00038001d0 */
.L_x_3662:
[----:B------:R-:W-:Y:S01]  /*17f00*/  FMNMX.FTZ R9, R20, R202, !PT ;  /* 0x000000ca14097209 */ /* 0x000fe20007810000 */
[----:B------:R-:W-:-:S03]  /*17f10*/  @!P1 VIADD R21, R21, 0x38860 ;  /* 0x0003886015159836 */ /* 0x000fc60000000000 */
[----:B------:R-:W-:Y:S02]  /*17f20*/  FMNMX.FTZ R9, R204, R9, !PT ;  /* 0x00000009cc097209 */ /* 0x000fe40007810000 */
[----:B------:R-:W-:Y:S02]  /*17f30*/  @!P1 PRMT R21, RZ, 0x654, R21 ;  /* 0x00000654ff159816 */ /* 0x000fe40000000015 */
        /* <DEDUP_REMOVED lines=27> */
[-C--:B------:R-:W-:Y:S01]  /*180f0*/  FMUL.FTZ R153, R153, R14.reuse ;  /* 0x0000000e99997220 */ /* 0x080fe20000410000 */
[----:B------:R-:W-:Y:S01]  /*18100*/  ISETP.GT.AND P3, PT, R207, 0x8, P2 ;  /* 0x00000008cf00780c */ /* 0x000fe20001764270 */
[-CC-:B------:R-:W-:Y:S01]  /*18110*/  FFMA.FTZ R204, R204, R14.reuse, -R152.reuse ;  /* 0x0000000ecccc7223 */ /* 0x180fe20000010898 */
[----:B------:R-:W-:Y:S01]  /*18120*/  FSEL R155, R155, -INF , !P4 ;  /* 0xff8000009b9b7808 */ /* 0x000fe20006000000 */
[----:B------:R-:W-:Y:S01]  /*18130*/  MUFU.EX2 R20, R20 ;  /* 0x0000001400147308 */ /* 0x000fe20000000800 */
[----:B------:R-:W-:Y:S01]  /*18140*/  ISETP.GT.AND P4, PT, R207, 0x9, P2 ;  /* 0x00000009cf00780c */ /* 0x000fe20001784270 */
[-CC-:B------:R-:W-:Y:S01]  /*18150*/  FFMA.FTZ R202, R156, R14.reuse, -R152.reuse ;  /* 0x0000000e9cca7223 */ /* 0x180fe20000010898 */
[C---:B------:R-:W-:Y:S01]  /*18160*/  ISETP.LT.OR P3, PT, R208.reuse, 0x9, P3 ;  /* 0x00000009d000780c */ /* 0x040fe20001f61670 */
[-CC-:B------:R-:W-:Y:S01]  /*18170*/  FFMA.FTZ R157, R157, R14.reuse, -R152.reuse ;  /* 0x0000000e9d9d7223 */ /* 0x180fe20000010898 */
[----:B------:R-:W-:Y:S01]  /*18180*/  ISETP.LT.OR P4, PT, R208, 0xa, P4 ;  /* 0x0000000ad000780c */ /* 0x000fe20002781670 */
[-CC-:B------:R-:W-:Y:S01]  /*18190*/  FFMA.FTZ R160, R160, R14.reuse, -R152.reuse ;  /* 0x0000000ea0a07223 */ /* 0x180fe20000010898 */
[----:B------:R-:W-:Y:S01]  /*181a0*/  FSEL R158, R158, -INF , !P3 ;  /* 0xff8000009e9e7808 */ /* 0x000fe20005800000 */
[----:B------:R-:W0:Y:S01]  /*181b0*/  MUFU.EX2 R153, R153 ;  /* 0x0000009900997308 */ /* 0x000e220000000800 */
        /* <DEDUP_REMOVED lines=16> */
[C---:B------:R-:W-:Y:S01]  /*182c0*/  ISETP.LT.OR P4, PT, R208.reuse, 0x1a, P4 ;  /* 0x0000001ad000780c */ /* 0x040fe20002781670 */
[----:B------:R-:W-:Y:S01]  /*182d0*/  FFMA.FTZ R152, R181, R14, -R152 ;  /* 0x0000000eb5987223 */ /* 0x000fe20000010898 */
[----:B------:R-:W-:Y:S01]  /*182e0*/  ISETP.LT.OR P3, PT, R208, 0x11, P3 ;  /* 0x00000011d000780c */ /* 0x000fe20001f61670 */
[----:B0-----:R-:W-:Y:S01]  /*182f0*/  FFMA.FTZ R181, R153, R0, R20 ;  /* 0x0000000099b57223 */ /* 0x001fe20000010014 */
[----:B------:R-:W-:Y:S01]  /*18300*/  FSEL R167, R167, -INF , !P4 ;  /* 0xff800000a7a77808 */ /* 0x000fe20006000000 */
[----:B------:R-:W0:Y:S01]  /*18310*/  MUFU.EX2 R156, R204 ;  /* 0x000000cc009c7308 */ /* 0x000e220000000800 */
[----:B------:R-:W-:Y:S01]  /*18320*/  ISETP.GT.AND P4, PT, R207, 0x21, P2 ;  /* 0x00000021cf00780c */ /* 0x000fe20001784270 */
[-C--:B------:R-:W-:Y:S01]  /*18330*/  FMUL.FTZ R24, R24, R153.reuse ;  /* 0x0000009918187220 */ /* 0x080fe20000410000 */
[----:B------:R-:W-:Y:S01]  /*18340*/  FSEL R162, R162, -INF , !P3 ;  /* 0xff800000a2a27808 */ /* 0x000fe20005800000 */
[-C--:B------:R-:W-:Y:S01]  /*18350*/  FMUL.FTZ R25, R25, R153.reuse ;  /* 0x0000009919197220 */ /* 0x080fe20000410000 */
[----:B------:R-:W-:Y:S01]  /*18360*/  ISETP.LT.OR P4, PT, R208, 0x22, P4 ;  /* 0x00000022d000780c */ /* 0x000fe20002781670 */
[-C--:B------:R-:W-:Y:S01]  /*18370*/  FMUL.FTZ R28, R28, R153.reuse ;  /* 0x000000991c1c7220 */ /* 0x080fe20000410000 */
[----:B------:R-:W-:Y:S01]  /*18380*/  ISETP.GT.AND P3, PT, R207, 0x18, P2 ;  /* 0x00000018cf00780c */ /* 0x000fe20001764270 */
[----:B------:R-:W-:Y:S01]  /*18390*/  MUFU.EX2 R203, R160 ;  /* 0x000000a000cb7308 */ /* 0x000fe20000000800 */
[----:B------:R-:W-:Y:S01]  /*183a0*/  FSEL R171, R171, -INF , !P4 ;  /* 0xff800000abab7808 */ /* 0x000fe20006000000 */
[-C--:B------:R-:W-:Y:S01]  /*183b0*/  FMUL.FTZ R29, R29, R153.reuse ;  /* 0x000000991d1d7220 */ /* 0x080fe20000410000 */
[----:B------:R-:W-:Y:S01]  /*183c0*/  ISETP.GT.AND P4, PT, R207, 0x29, P2 ;  /* 0x00000029cf00780c */ /* 0x000fe20001784270 */
[-C--:B------:R-:W-:Y:S01]  /*183d0*/  FMUL.FTZ R32, R32, R153.reuse ;  /* 0x0000009920207220 */ /* 0x080fe20000410000 */
[C---:B------:R-:W-:Y:S01]  /*183e0*/  ISETP.LT.OR P3, PT, R208.reuse, 0x19, P3 ;  /* 0x00000019d000780c */ /* 0x040fe20001f61670 */
[-C--:B------:R-:W-:Y:S01]  /*183f0*/  FMUL.FTZ R33, R33, R153.reuse ;  /* 0x0000009921217220 */ /* 0x080fe20000410000 */
[----:B------:R-:W-:Y:S01]  /*18400*/  ISETP.LT.OR P4, PT, R208, 0x2a, P4 ;  /* 0x0000002ad000780c */ /* 0x000fe20002781670 */
[----:B------:R-:W1:Y:S01]  /*18410*/  MUFU.EX2 R202, R202 ;  /* 0x000000ca00ca7308 */ /* 0x000e620000000800 */
[----:B------:R-:W-:Y:S01]  /*18420*/  FSEL R166, R166, -INF , !P3 ;  /* 0xff800000a6a67808 */ /* 0x000fe20005800000 */
[----:B0-----:R-:W-:Y:S01]  /*18430*/  FADD.FTZ R181, R156, R181 ;  /* 0x000000b59cb57221 */ /* 0x001fe20000010000 */
[----:B------:R-:W-:Y:S01]  /*18440*/  FSEL R175, R175, -INF , !P4 ;  /* 0xff800000afaf7808 */ /* 0x000fe20006000000 */
[-C--:B------:R-:W-:Y:S01]  /*18450*/  FMUL.FTZ R36, R36, R153.reuse ;  /* 0x0000009924247220 */ /* 0x080fe20000410000 */
[----:B------:R-:W-:Y:S01]  /*18460*/  ISETP.GT.AND P4, PT, R207, RZ, P2 ;  /* 0x000000ffcf00720c */ /* 0x000fe20001784270 */
[-C--:B------:R-:W-:Y:S01]  /*18470*/  FMUL.FTZ R37, R37, R153.reuse ;  /* 0x0000009925257220 */ /* 0x080fe20000410000 */
[----:B------:R-:W-:Y:S01]  /*18480*/  ISETP.GT.AND P3, PT, R207, 0x20, P2 ;  /* 0x00000020cf00780c */ /* 0x000fe20001764270 */
[----:B------:R-:W-:Y:S01]  /*18490*/  MUFU.EX2 R160, R168 ;  /* 0x000000a800a07308 */ /* 0x000fe20000000800 */
[----:B------:R-:W-:Y:S01]  /*184a0*/  ISETP.LT.OR P4, PT, R208, 0x1, P4 ;  /* 0x00000001d000780c */ /* 0x000fe20002781670 */
[-C--:B------:R-:W-:Y:S01]  /*184b0*/  FMUL.FTZ R40, R40, R153.reuse ;  /* 0x0000009928287220 */ /* 0x080fe20000410000 */
[----:B------:R-:W-:Y:S01]  /*184c0*/  ISETP.LT.OR P3, PT, R208, 0x21, P3 ;  /* 0x00000021d000780c */ /* 0x000fe20001f61670 */
[-C--:B------:R-:W-:Y:S01]  /*184d0*/  FMUL.FTZ R41, R41, R153.reuse ;  /* 0x0000009929297220 */ /* 0x080fe20000410000 */
[----:B------:R-:W-:Y:S01]  /*184e0*/  FSEL R154, R154, -INF , !P4 ;  /* 0xff8000009a9a7808 */ /* 0x000fe20006000000 */
[-C--:B------:R-:W-:Y:S01]  /*184f0*/  FMUL.FTZ R44, R44, R153.reuse ;  /* 0x000000992c2c7220 */ /* 0x080fe20000410000 */
[----:B------:R-:W-:Y:S01]  /*18500*/  FSEL R170, R170, -INF , !P3 ;  /* 0xff800000aaaa7808 */ /* 0x000fe20005800000 */
[----:B------:R-:W0:Y:S01]  /*18510*/  MUFU.EX2 R157, R157 ;  /* 0x0000009d009d7308 */ /* 0x000e220000000800 */
[----:B------:R-:W-:Y:S01]  /*18520*/  FMNMX.FTZ R0, R154, R200, !PT ;  /* 0x000000c89a007209 */ /* 0x000fe20007810000 */
[----:B-1----:R-:W-:Y:S01]  /*18530*/  FADD.FTZ R181, R202, R181 ;  /* 0x000000b5cab57221 */ /* 0x002fe20000010000 */
[----:B------:R-:W-:Y:S01]  /*18540*/  ISETP.GT.AND P3, PT, R207, 0x28, P2 ;  /* 0x00000028cf00780c */ /* 0x000fe20001764270 */
[-C--:B------:R-:W-:Y:S01]  /*18550*/  FMUL.FTZ R45, R45, R153.reuse ;  /* 0x000000992d2d7220 */ /* 0x080fe20000410000 */
[----:B------:R-:W-:Y:S01]  /*18560*/  FMNMX.FTZ R0, R155, R0, !PT ;  /* 0x000000009b007209 */ /* 0x000fe20007810000 */
[-C--:B------:R-:W-:Y:S01]  /*18570*/  FMUL.FTZ R48, R48, R153.reuse ;  /* 0x0000009930307220 */ /* 0x080fe20000410000 */
[----:B------:R-:W-:Y:S01]  /*18580*/  ISETP.LT.OR P3, PT, R208, 0x29, P3 ;  /* 0x00000029d000780c */ /* 0x000fe20001f61670 */
[----:B------:R-:W1:Y:S01]  /*18590*/  MUFU.EX2 R161, R161 ;  /* 0x000000a100a17308 */ /* 0x000e620000000800 */
[----:B------:R-:W-:Y:S01]  /*185a0*/  FMNMX.FTZ R0, R158, R0, !PT ;  /* 0x000000009e007209 */ /* 0x000fe20007810000 */
[-C--:B------:R-:W-:Y:S01]  /*185b0*/  FMUL.FTZ R49, R49, R153.reuse ;  /* 0x0000009931317220 */ /* 0x080fe20000410000 */
[----:B------:R-:W-:Y:S01]  /*185c0*/  FSEL R174, R174, -INF , !P3 ;  /* 0xff800000aeae7808 */ /* 0x000fe20005800000 */
[-C--:B------:R-:W-:Y:S01]  /*185d0*/  FMUL.FTZ R52, R52, R153.reuse ;  /* 0x0000009934347220 */ /* 0x080fe20000410000 */
[----:B------:R-:W-:Y:S01]  /*185e0*/  FMNMX.FTZ R0, R159, R0, !PT ;  /* 0x000000009f007209 */ /* 0x000fe20007810000 */
[-C--:B------:R-:W-:Y:S01]  /*185f0*/  FMUL.FTZ R53, R53, R153.reuse ;  /* 0x0000009935357220 */ /* 0x080fe20000410000 */
[----:B------:R-:W-:Y:S01]  /*18600*/  ISETP.GT.AND P3, PT, R207, 0x30, P2 ;  /* 0x00000030cf00780c */ /* 0x000fe20001764270 */
[----:B------:R-:W2:Y:S01]  /*18610*/  MUFU.EX2 R164, R164 ;  /* 0x000000a400a47308 */ /* 0x000ea20000000800 */
[----:B------:R-:W-:Y:S01]  /*18620*/  FMNMX.FTZ R0, R162, R0, !PT ;  /* 0x00000000a2007209 */ /* 0x000fe20007810000 */
[----:B0-----:R-:W-:Y:S01]  /*18630*/  FADD.FTZ R181, R157, R181 ;  /* 0x000000b59db57221 */ /* 0x001fe20000010000 */
[----:B------:R-:W-:Y:S01]  /*18640*/  ISETP.LT.OR P3, PT, R208, 0x31, P3 ;  /* 0x00000031d000780c */ /* 0x000fe20001f61670 */
[-C--:B------:R-:W-:Y:S01]  /*18650*/  FMUL.FTZ R56, R56, R153.reuse ;  /* 0x0000009938387220 */ /* 0x080fe20000410000 */
[----:B------:R-:W-:Y:S01]  /*18660*/  FMNMX.FTZ R0, R163, R0, !PT ;  /* 0x00000000a3007209 */ /* 0x000fe20007810000 */
[----:B------:R-:W-:Y:S01]  /*18670*/  FADD.FTZ R181, R203, R181 ;  /* 0x000000b5cbb57221 */ /* 0x000fe20000010000 */
[----:B------:R-:W-:Y:S01]  /*18680*/  FSEL R178, R178, -INF , !P3 ;  /* 0xff800000b2b27808 */ /* 0x000fe20005800000 */
[----:B------:R-:W-:Y:S01]  /*18690*/  MUFU.EX2 R165, R165 ;  /* 0x000000a500a57308 */ /* 0x000fe20000000800 */
[----:B------:R-:W-:Y:S01]  /*186a0*/  FMNMX.FTZ R0, R166, R0, !PT ;  /* 0x00000000a6007209 */ /* 0x000fe20007810000 */
[----:B-1----:R-:W-:Y:S01]  /*186b0*/  FADD.FTZ R181, R161, R181 ;  /* 0x000000b5a1b57221 */ /* 0x002fe20000010000 */
[----:B------:R-:W-:Y:S01]  /*186c0*/  ISETP.GT.AND P3, PT, R207, 0x31, P2 ;  /* 0x00000031cf00780c */ /* 0x000fe20001764270 */
[-C--:B------:R-:W-:Y:S01]  /*186d0*/  FMUL.FTZ R57, R57, R153.reuse ;  /* 0x0000009939397220 */ /* 0x080fe20000410000 */
[----:B------:R-:W-:Y:S01]  /*186e0*/  FMNMX.FTZ R0, R167, R0, !PT ;  /* 0x00000000a7007209 */ /* 0x000fe20007810000 */
[-C--:B------:R-:W-:Y:S01]  /*186f0*/  FMUL.FTZ R60, R60, R153.reuse ;  /* 0x000000993c3c7220 */ /* 0x080fe20000410000 */
[----:B------:R-:W-:Y:S01]  /*18700*/  ISETP.GT.AND P4, PT, R207, 0x38, P2 ;  /* 0x00000038cf00780c */ /* 0x000fe20001784270 */
[----:B------:R-:W-:Y:S01]  /*18710*/  MUFU.EX2 R172, R172 ;  /* 0x000000ac00ac7308 */ /* 0x000fe20000000800 */
[----:B------:R-:W-:Y:S01]  /*18720*/  FMNMX.FTZ R0, R170, R0, !PT ;  /* 0x00000000aa007209 */ /* 0x000fe20007810000 */
[----:B--2---:R-:W-:Y:S01]  /*18730*/  FADD.FTZ R181, R164, R181 ;  /* 0x000000b5a4b57221 */ /* 0x004fe20000010000 */
[----:B------:R-:W-:Y:S01]  /*18740*/  ISETP.LT.OR P3, PT, R208, 0x32, P3 ;  /* 0x00000032d000780c */ /* 0x000fe20001f61670 */
[-C--:B------:R-:W-:Y:S01]  /*18750*/  FMUL.FTZ R61, R61, R153.reuse ;  /* 0x000000993d3d7220 */ /* 0x080fe20000410000 */
[----:B------:R-:W-:Y:S01]  /*18760*/  FMNMX.FTZ R0, R171, R0, !PT ;  /* 0x00000000ab007209 */ /* 0x000fe20007810000 */
[-C--:B------:R-:W-:Y:S01]  /*18770*/  FMUL.FTZ R64, R64, R153.reuse ;  /* 0x0000009940407220 */ /* 0x080fe20000410000 */
[----:B------:R-:W-:Y:S01]  /*18780*/  ISETP.GT.AND P2, PT, R207, 0x39, P2 ;  /* 0x00000039cf00780c */ /* 0x000fe20001744270 */
[----:B------:R-:W-:Y:S01]  /*18790*/  MUFU.EX2 R173, R173 ;  /* 0x000000ad00ad7308 */ /* 0x000fe20000000800 */
[----:B------:R-:W-:Y:S01]  /*187a0*/  FMNMX.FTZ R0, R174, R0, !PT ;  /* 0x00000000ae007209 */ /* 0x000fe20007810000 */
[-C--:B------:R-:W-:Y:S01]  /*187b0*/  FMUL.FTZ R65, R65, R153.reuse ;  /* 0x0000009941417220 */ /* 0x080fe20000410000 */
        /* <DEDUP_REMOVED lines=8> */
[----:B------:R-:W-:Y:S01]  /*18840*/  ISETP.LT.OR P2, PT, R208, 0x3a, P2 ;  /* 0x0000003ad000780c */ /* 0x000fe20001741670 */
[-C--:B------:R-:W-:Y:S01]  /*18850*/  FMUL.FTZ R73, R73, R153.reuse ;  /* 0x0000009949497220 */ /* 0x080fe20000410000 */
[----:B------:R-:W-:Y:S01]  /*18860*/  FSEL R182, R182, -INF , !P4 ;  /* 0xff800000b6b67808 */ /* 0x000fe20006000000 */
[-C--:B------:R-:W-:Y:S01]  /*18870*/  FMUL.FTZ R76, R76, R153.reuse ;  /* 0x000000994c4c7220 */ /* 0x080fe20000410000 */
[----:B------:R-:W-:Y:S01]  /*18880*/  FMNMX.FTZ R0, R179, R0, !PT ;  /* 0x00000000b3007209 */ /* 0x000fe20007810000 */
[----:B------:R-:W-:Y:S01]  /*18890*/  MUFU.EX2 R177, R177 ;  /* 0x000000b100b17308 */ /* 0x000fe20000000800 */
[----:B------:R-:W-:Y:S01]  /*188a0*/  FSEL R183, R183, -INF , !P2 ;  /* 0xff800000b7b77808 */ /* 0x000fe20005000000 */
[-C--:B------:R-:W-:Y:S01]  /*188b0*/  FMUL.FTZ R77, R77, R153.reuse ;  /* 0x000000994d4d7220 */ /* 0x080fe20000410000 */
[----:B------:R-:W-:Y:S01]  /*188c0*/  FMNMX.FTZ R0, R182, R0, !PT ;  /* 0x00000000b6007209 */ /* 0x000fe20007810000 */
[-C--:B------:R-:W-:Y:S01]  /*188d0*/  FMUL.FTZ R80, R80, R153.reuse ;  /* 0x0000009950507220 */ /* 0x080fe20000410000 */
[----:B------:R-:W-:Y:S01]  /*188e0*/  F2FP.BF16.F32.PACK_AB R156, R156, R20 ;  /* 0x000000149c9c723e */ /* 0x000fe200000010ff */
[-C--:B------:R-:W-:Y:S01]  /*188f0*/  FMUL.FTZ R81, R81, R153.reuse ;  /* 0x0000009951517220 */ /* 0x080fe20000410000 */
[----:B------:R-:W-:Y:S01]  /*18900*/  FMNMX.FTZ R20, R183, R0, !PT ;  /* 0x00000000b7147209 */ /* 0x000fe20007810000 */
        /* <DEDUP_REMOVED lines=30> */
[----:B------:R0:W-:Y:S01]  /*18af0*/  MUFU.EX2 R0, R169 ;  /* 0x000000a900007308 */ /* 0x0001e20000000800 */
[-C--:B------:R-:W-:Y:S01]  /*18b00*/  FMUL.FTZ R137, R137, R153.reuse ;  /* 0x0000009989897220 */ /* 0x080fe20000410000 */
[-C--:B------:R-:W-:Y:S01]  /*18b10*/  FMUL.FTZ R140, R140, R153.reuse ;  /* 0x000000998c8c7220 */ /* 0x080fe20000410000 */
[----:B------:R-:W1:Y:S01]  /*18b20*/  SHFL.BFLY PT, R204, R20, 0x1, 0x1f ;  /* 0x0c201f0014cc7f89 */ /* 0x000e6200000e0000 */
[-C--:B------:R-:W-:Y:S01]  /*18b30*/  FMUL.FTZ R141, R141, R153.reuse ;  /* 0x000000998d8d7220 */ /* 0x080fe20000410000 */
[-C--:B------:R-:W-:Y:S01]  /*18b40*/  FMUL.FTZ R144, R144, R153.reuse ;  /* 0x0000009990907220 */ /* 0x080fe20000410000 */
[-C--:B------:R-:W-:Y:S01]  /*18b50*/  FMUL.FTZ R145, R145, R153.reuse ;  /* 0x0000009991917220 */ /* 0x080fe20000410000 */
[-C--:B------:R-:W-:Y:S01]  /*18b60*/  FMUL.FTZ R148, R148, R153.reuse ;  /* 0x0000009994947220 */ /* 0x080fe20000410000 */
[----:B------:R-:W-:Y:S01]  /*18b70*/  FMUL.FTZ R149, R149, R153 ;  /* 0x0000009995957220 */ /* 0x000fe20000410000 */
[----:B-1----:R-:W-:-:S04]  /*18b80*/  FMNMX.FTZ R20, R20, R204, !PT ;  /* 0x000000cc14147209 */ /* 0x002fc80007810000 */
[C---:B------:R-:W-:Y:S01]  /*18b90*/  FSETP.NEU.FTZ.AND P2, PT, R20.reuse, -INF , PT ;  /* 0xff8000001400780b */ /* 0x040fe20003f5d000 */
[----:B0-----:R-:W-:-:S03]  /*18ba0*/  FMUL.FTZ R169, R20, R14 ;  /* 0x0000000e14a97220 */ /* 0x001fc60000410000 */
[----:B------:R-:W-:Y:S02]  /*18bb0*/  FSEL R168, R20, RZ, P2 ;  /* 0x000000ff14a87208 */ /* 0x000fe40001000000 */
[----:B------:R-:W-:Y:S02]  /*18bc0*/  FSEL R169, R169, RZ, P2 ;  /* 0x000000ffa9a97208 */ /* 0x000fe40001000000 */
[----:B------:R-:W-:Y:S01]  /*18bd0*/  ISETP.NE.AND P2, PT, R197, RZ, PT ;  /* 0x000000ffc500720c */ /* 0x000fe20003f45270 */
[----:B------:R-:W-:Y:S02]  /*18be0*/  FADD.FTZ R168, -R168, R200 ;  /* 0x000000c8a8a87221 */ /* 0x000fe40000010100 */
        /* <DEDUP_REMOVED lines=16> */
[----:B------:R-:W-:-:S02]  /*18cf0*/  IMAD.MOV.U32 R169, RZ, RZ, 0x40000040 ;  /* 0x40000040ffa97424 */ /* 0x000fc400078e00ff */
[----:B------:R-:W-:Y:S01]  /*18d00*/  FMUL.FTZ R168, R168, R14 ;  /* 0x0000000ea8a87220 */ /* 0x000fe20000410000 */
[----:B------:R-:W-:Y:S01]  /*18d10*/  MUFU.EX2 R155, R155 ;  /* 0x0000009b009b7308 */ /* 0x000fe20000000800 */
[----:B------:R-:W-:Y:S01]  /*18d20*/  F2FP.BF16.F32.PACK_AB R158, R157, R202 ;  /* 0x000000ca9d9e723e */ /* 0x000fe200000010ff */
[----:B------:R-:W-:Y:S01]  /*18d30*/  IMAD.MOV.U32 R202, RZ, RZ, R9 ;  /* 0x000000ffffca7224 */ /* 0x000fe200078e0009 */
[----:B------:R-:W-:-:S05]  /*18d40*/  R2UR UR7, R169 ;  /* 0x00000000a90772ca */ /* 0x000fca00000e0000 */
[----:B------:R0:W1:Y:S08]  /*18d50*/  MUFU.EX2 R183, R168 ;  /* 0x000000a800b77308 */ /* 0x0000700000000800 */
[----:B------:R-:W2:Y:S01]  /*18d60*/  MUFU.EX2 R169, R154 ;  /* 0x0000009a00a97308 */ /* 0x000ea20000000800 */
[----:B0-----:R-:W-:-:S05]  /*18d70*/  IMAD R168, R19, 0x1000, R194 ;  /* 0x0000100013a87824 */ /* 0x001fca00078e02c2 */
[----:B------:R-:W-:Y:S02]  /*18d80*/  R2UR UR6, R168 ;  /* 0x00000000a80672ca */ /* 0x000fe400000e0000 */
[----:B------:R-:W0:Y:S01]  /*18d90*/  MUFU.EX2 R200, R200 ;  /* 0x000000c800c87308 */ /* 0x000e220000000800 */
[-C--:B-1----:R-:W-:Y:S01]  /*18da0*/  FMUL.FTZ R26, R26, R183.reuse ;  /* 0x000000b71a1a7220 */ /* 0x082fe20000410000 */
[-C--:B------:R-:W-:Y:S01]  /*18db0*/  FMUL.FTZ R27, R27, R183.reuse ;  /* 0x000000b71b1b7220 */ /* 0x080fe20000410000 */
[-C--:B------:R-:W-:Y:S01]  /*18dc0*/  FMUL.FTZ R30, R30, R183.reuse ;  /* 0x000000b71e1e7220 */ /* 0x080fe20000410000 */
[-C--:B------:R-:W-:Y:S01]  /*18dd0*/  FMUL.FTZ R31, R31, R183.reuse ;  /* 0x000000b71f1f7220 */ /* 0x080fe20000410000 */
[-C--:B------:R-:W-:Y:S01]  /*18de0*/  FMUL.FTZ R34, R34, R183.reuse ;  /* 0x000000b722227220 */ /* 0x080fe20000410000 */
[-C--:B------:R-:W-:Y:S01]  /*18df0*/  FMUL.FTZ R35, R35, R183.reuse ;  /* 0x000000b723237220 */ /* 0x080fe20000410000 */
[----:B------:R-:W-:Y:S01]  /*18e00*/  FMUL.FTZ R38, R38, R183 ;  /* 0x000000b726267220 */ /* 0x000fe20000410000 */
[----:B------:R1:W-:Y:S01]  /*18e10*/  MUFU.EX2 R170, R152 ;  /* 0x0000009800aa7308 */ /* 0x0003e20000000800 */
[----:B--2---:R-:W-:Y:S01]  /*18e20*/  FFMA.FTZ R8, R183, R8, R169 ;  /* 0x00000008b7087223 */ /* 0x004fe200000100a9 */
[----:B------:R-:W-:Y:S01]  /*18e30*/  F2FP.BF16.F32.PACK_AB R157, R155, R169 ;  /* 0x000000a99b9d723e */ /* 0x000fe200000010ff */
[-C--:B------:R-:W-:Y:S01]  /*18e40*/  FMUL.FTZ R39, R39, R183.reuse ;  /* 0x000000b727277220 */ /* 0x080fe20000410000 */
[-C--:B------:R-:W-:Y:S01]  /*18e50*/  FMUL.FTZ R42, R42, R183.reuse ;  /* 0x000000b72a2a7220 */ /* 0x080fe20000410000 */
[----:B------:R-:W-:Y:S01]  /*18e60*/  FADD.FTZ R8, R155, R8 ;  /* 0x000000089b087221 */ /* 0x000fe20000010000 */
[-C--:B------:R-:W-:Y:S01]  /*18e70*/  FMUL.FTZ R43, R43, R183.reuse ;  /* 0x000000b72b2b7220 */ /* 0x080fe20000410000 */
[----:B------:R-:W-:Y:S01]  /*18e80*/  FMUL.FTZ R46, R46, R183 ;  /* 0x000000b72e2e7220 */ /* 0x000fe20000410000 */
[----:B------:R-:W2:Y:S01]  /*18e90*/  MUFU.EX2 R159, R159 ;  /* 0x0000009f009f7308 */ /* 0x000ea20000000800 */
[----:B-1----:R-:W-:-:S02]  /*18ea0*/  @!P2 IMAD R152, R201, 0x40, R193 ;  /* 0x00000040c998a824 */ /* 0x002fc400078e02c1 */
[----:B0-----:R-:W-:Y:S01]  /*18eb0*/  FADD.FTZ R8, R200, R8 ;  /* 0x00000008c8087221 */ /* 0x001fe20000010000 */
[-C--:B------:R-:W-:Y:S01]  /*18ec0*/  FMUL.FTZ R47, R47, R183.reuse ;  /* 0x000000b72f2f7220 */ /* 0x080fe20000410000 */
[-C--:B------:R-:W-:Y:S01]  /*18ed0*/  FMUL.FTZ R50, R50, R183.reuse ;  /* 0x000000b732327220 */ /* 0x080fe20000410000 */
[----:B------:R-:W-:Y:S02]  /*18ee0*/  @!P2 IMAD R152, R152, 0x4, R18 ;  /* 0x000000049898a824 */ /* 0x000fe400078e0212 */
[-C--:B------:R-:W-:Y:S01]  /*18ef0*/  FMUL.FTZ R51, R51, R183.reuse ;  /* 0x000000b733337220 */ /* 0x080fe20000410000 */
[-C--:B------:R-:W-:Y:S01]  /*18f00*/  FMUL.FTZ R54, R54, R183.reuse ;  /* 0x000000b736367220 */ /* 0x080fe20000410000 */
[----:B------:R-:W0:Y:S01]  /*18f10*/  MUFU.EX2 R162, R162 ;  /* 0x000000a200a27308 */ /* 0x000e220000000800 */
[-C--:B------:R-:W-:Y:S01]  /*18f20*/  FMUL.FTZ R55, R55, R183.reuse ;  /* 0x000000b737377220 */ /* 0x080fe20000410000 */
[----:B------:R-:W-:Y:S01]  /*18f30*/  @!P2 STS [R152+0x38400], R153 ;  /* 0x038400999800a388 */ /* 0x000fe20000000800 */
[-C--:B------:R-:W-:Y:S01]  /*18f40*/  FMUL.FTZ R58, R58, R183.reuse ;  /* 0x000000b73a3a7220 */ /* 0x080fe20000410000 */
[-C--:B------:R-:W-:Y:S01]  /*18f50*/  FMUL.FTZ R59, R59, R183.reuse ;  /* 0x000000b73b3b7220 */ /* 0x080fe20000410000 */
[-C--:B------:R-:W-:Y:S01]  /*18f60*/  FMUL.FTZ R62, R62, R183.reuse ;  /* 0x000000b73e3e7220 */ /* 0x080fe20000410000 */
[----:B------:R1:W-:Y:S01]  /*18f70*/  @!P2 STS [R152+0x38420], R183 ;  /* 0x038420b79800a388 */ /* 0x0003e20000000800 */
        /* <DEDUP_REMOVED lines=9> */
[----:B-1----:R-:W-:Y:S01]  /*19010*/  F2FP.BF16.F32.PACK_AB R152, R161, R203 ;  /* 0x000000cba198723e */ /* 0x002fe200000010ff */
[----:B------:R-:W-:Y:S01]  /*19020*/  FADD.FTZ R161, R165, R181 ;  /* 0x000000b5a5a17221 */ /* 0x000fe20000010000 */
[----:B------:R-:W1:Y:S01]  /*19030*/  MUFU.EX2 R166, R166 ;  /* 0x000000a600a67308 */ /* 0x000e620000000800 */
[----:B0-----:R-:W-:Y:S01]  /*19040*/  FADD.FTZ R8, R162, R8 ;  /* 0x00000008a2087221 */ /* 0x001fe20000010000 */
[-C--:B------:R-:W-:Y:S01]  /*19050*/  FMUL.FTZ R78, R78, R183.reuse ;  /* 0x000000b74e4e7220 */ /* 0x080fe20000410000 */
[-C--:B------:R-:W-:Y:S01]  /*19060*/  FMUL.FTZ R79, R79, R183.reuse ;  /* 0x000000b74f4f7220 */ /* 0x080fe20000410000 */
[-C--:B------:R-:W-:Y:S01]  /*19070*/  FMUL.FTZ R82, R82, R183.reuse ;  /* 0x000000b752527220 */ /* 0x080fe20000410000 */
[-C--:B------:R-:W-:Y:S01]  /*19080*/  FMUL.FTZ R83, R83, R183.reuse ;  /* 0x000000b753537220 */ /* 0x080fe20000410000 */
[-C--:B------:R-:W-:Y:S01]  /*19090*/  FMUL.FTZ R86, R86, R183.reuse ;  /* 0x000000b756567220 */ /* 0x080fe20000410000 */
[----:B---3--:R-:W-:Y:S01]  /*190a0*/  FADD.FTZ R155, R163, R8 ;  /* 0x00000008a39b7221 */ /* 0x008fe20000010000 */
        /* <DEDUP_REMOVED lines=33> */
[-C--:B------:R-:W-:Y:S01]  /*192c0*/  FMUL.FTZ R143, R143, R183.reuse ;  /* 0x000000b78f8f7220 */ /* 0x080fe20000410000 */
[-C--:B------:R-:W-:Y:S01]  /*192d0*/  FMUL.FTZ R146, R146, R183.reuse ;  /* 0x000000b792927220 */ /* 0x080fe20000410000 */
[-C--:B------:R-:W-:Y:S01]  /*192e0*/  FMUL.FTZ R147, R147, R183.reuse ;  /* 0x000000b793937220 */ /* 0x080fe20000410000 */
[-C--:B------:R-:W-:Y:S01]  /*192f0*/  FMUL.FTZ R150, R150, R183.reuse ;  /* 0x000000b796967220 */ /* 0x080fe20000410000 */
[----:B------:R-:W-:Y:S01]  /*19300*/  FMUL.FTZ R151, R151, R183 ;  /* 0x000000b797977220 */ /* 0x000fe20000410000 */
[----:B------:R-:W-:Y:S01]  /*19310*/  F2FP.BF16.F32.PACK_AB R159, R159, R200 ;  /* 0x000000c89f9f723e */ /* 0x000fe200000010ff */
[----:B------:R-:W-:Y:S01]  /*19320*/  BAR.SYNC.DEFER_BLOCKING 0xf, 0x100 ;  /* 0x03c4000000007b1d */ /* 0x000fe20000010000 */
[----:B-1----:R-:W-:Y:S01]  /*19330*/  FADD.FTZ R183, R166, R155 ;  /* 0x0000009ba6b77221 */ /* 0x002fe20000010000 */
[----:B------:R-:W-:Y:S01]  /*19340*/  F2FP.BF16.F32.PACK_AB R154, R165, R164 ;  /* 0x000000a4a59a723e */ /* 0x000fe200000010ff */
[----:B------:R-:W-:Y:S01]  /*19350*/  FADD.FTZ R8, R160, R161 ;  /* 0x000000a1a0087221 */ /* 0x000fe20000010000 */
[----:B------:R-:W-:Y:S01]  /*19360*/  F2FP.BF16.F32.PACK_AB R153, R163, R162 ;  /* 0x000000a2a399723e */ /* 0x000fe200000010ff */
[----:B------:R-:W-:Y:S01]  /*19370*/  IMAD.MOV.U32 R169, RZ, RZ, 0x40000040 ;  /* 0x40000040ffa97424 */ /* 0x000fe200078e00ff */
[----:B------:R-:W1:Y:S01]  /*19380*/  MUFU.EX2 R178, R178 ;  /* 0x000000b200b27308 */ /* 0x000e620000000800 */
[C---:B0-----:R-:W-:Y:S01]  /*19390*/  F2FP.BF16.F32.PACK_AB R155, R181.reuse, R166 ;  /* 0x000000a6b59b723e */ /* 0x041fe200000010ff */
[----:B------:R-:W-:Y:S01]  /*193a0*/  FADD.FTZ R183, R181, R183 ;  /* 0x000000b7b5b77221 */ /* 0x000fe20000010000 */
[C---:B------:R-:W-:Y:S01]  /*193b0*/  F2FP.BF16.F32.PACK_AB R160, R0.reuse, R160 ;  /* 0x000000a000a0723e */ /* 0x040fe200000010ff */
[----:B------:R-:W-:Y:S01]  /*193c0*/  FADD.FTZ R8, R0, R8 ;  /* 0x0000000800087221 */ /* 0x000fe20000010000 */
[----:B------:R-:W-:Y:S01]  /*193d0*/  F2FP.BF16.F32.PACK_AB R162, R173, R172 ;  /* 0x000000acada2723e */ /* 0x000fe200000010ff */
[----:B--2---:R-:W-:Y:S01]  /*193e0*/  FADD.FTZ R183, R204, R183 ;  /* 0x000000b7ccb77221 */ /* 0x004fe20000010000 */
[----:B---3--:R-:W-:Y:S01]  /*193f0*/  F2FP.BF16.F32.PACK_AB R161, R171, R204 ;  /* 0x000000ccaba1723e */ /* 0x008fe200000010ff */
[----:B------:R-:W0:Y:S01]  /*19400*/  MUFU.EX2 R179, R179 ;  /* 0x000000b300b37308 */ /* 0x000e220000000800 */
[----:B----4-:R-:W-:Y:S01]  /*19410*/  F2FP.BF16.F32.PACK_AB R163, R175, R174 ;  /* 0x000000aeafa3723e */ /* 0x010fe200000010ff */
[----:B------:R-:W-:Y:S01]  /*19420*/  FADD.FTZ R183, R171, R183 ;  /* 0x000000b7abb77221 */ /* 0x000fe20000010000 */
[----:B------:R-:W-:Y:S01]  /*19430*/  F2FP.BF16.F32.PACK_AB R164, R177, R176 ;  /* 0x000000b0b1a4723e */ /* 0x000fe200000010ff */
[----:B------:R-:W-:Y:S01]  /*19440*/  FADD.FTZ R8, R172, R8 ;  /* 0x00000008ac087221 */ /* 0x000fe20000010000 */
[----:B------:R-:W-:Y:S01]  /*19450*/  F2FP.BF16.F32.PACK_AB R166, R170, R180 ;  /* 0x000000b4aaa6723e */ /* 0x000fe200000010ff */
[----:B------:R-:W-:Y:S01]  /*19460*/  FADD.FTZ R183, R174, R183 ;  /* 0x000000b7aeb77221 */ /* 0x000fe20000010000 */
[----:B------:R-:W-:Y:S01]  /*19470*/  ISETP.GT.AND P2, PT, R15, R219, PT ;  /* 0x000000db0f00720c */ /* 0x000fe20003f44270 */
[----:B------:R-:W2:Y:S01]  /*19480*/  MUFU.EX2 R182, R182 ;  /* 0x000000b600b67308 */ /* 0x000ea20000000800 */
[----:B------:R-:W-:Y:S01]  /*19490*/  FADD.FTZ R8, R173, R8 ;  /* 0x00000008ad087221 */ /* 0x000fe20000010000 */
[----:B------:R3:W-:Y:S01]  /*194a0*/  STSM.16.M88.4 [R199+0x36400], R156 ;  /* 0x0364009cc7007844 */ /* 0x0007e20000000200 */
[----:B------:R-:W-:Y:S01]  /*194b0*/  FADD.FTZ R183, R175, R183 ;  /* 0x000000b7afb77221 */ /* 0x000fe20000010000 */
[----:B------:R-:W-:-:S02]  /*194c0*/  IMAD.MOV.U32 R201, RZ, RZ, R19 ;  /* 0x000000ffffc97224 */ /* 0x000fc400078e0013 */
[----:B------:R-:W-:Y:S01]  /*194d0*/  FADD.FTZ R8, R176, R8 ;  /* 0x00000008b0087221 */ /* 0x000fe20000010000 */
[----:B------:R4:W-:Y:S01]  /*194e0*/  STSM.16.M88.4 [R214], R152 ;  /* 0x00000098d6007844 */ /* 0x0009e20000000200 */
[----:B-1----:R-:W-:Y:S01]  /*194f0*/  FADD.FTZ R183, R178, R183 ;  /* 0x000000b7b2b77221 */ /* 0x002fe20000010000 */
[----:B------:R-:W1:Y:S01]  /*19500*/  MUFU.EX2 R205, R205 ;  /* 0x000000cd00cd7308 */ /* 0x000e620000000800 */
[----:B0-----:R-:W-:Y:S01]  /*19510*/  F2FP.BF16.F32.PACK_AB R165, R179, R178 ;  /* 0x000000b2b3a5723e */ /* 0x001fe200000010ff */
[----:B------:R0:W-:Y:S01]  /*19520*/  STSM.16.M88.4 [R216], R160 ;  /* 0x000000a0d8007844 */ /* 0x0001e20000000200 */
[----:B------:R-:W-:Y:S01]  /*19530*/  FADD.FTZ R8, R177, R8 ;  /* 0x00000008b1087221 */ /* 0x000fe20000010000 */
[----:B------:R-:W-:Y:S01]  /*19540*/  FADD.FTZ R183, R179, R183 ;  /* 0x000000b7b3b77221 */ /* 0x000fe20000010000 */
[----:B------:R-:W-:Y:S02]  /*19550*/  IMAD.MOV.U32 R200, RZ, RZ, R20 ;  /* 0x000000ffffc87224 */ /* 0x000fe400078e0014 */
[----:B------:R-:W-:Y:S01]  /*19560*/  FADD.FTZ R8, R180, R8 ;  /* 0x00000008b4087221 */ /* 0x000fe20000010000 */
[----:B--2---:R-:W-:-:S03]  /*19570*/  FADD.FTZ R183, R182, R183 ;  /* 0x000000b7b6b77221 */ /* 0x004fc60000010000 */
[----:B------:R-:W-:Y:S01]  /*19580*/  FADD.FTZ R0, R170, R8 ;  /* 0x00000008aa007221 */ /* 0x000fe20000010000 */
[C---:B-1----:R-:W-:Y:S01]  /*19590*/  F2FP.BF16.F32.PACK_AB R167, R205.reuse, R182 ;  /* 0x000000b6cda7723e */ /* 0x042fe200000010ff */
[----:B------:R-:W-:-:S04]  /*195a0*/  FADD.FTZ R8, R205, R183 ;  /* 0x000000b7cd087221 */ /* 0x000fc80000010000 */
[----:B------:R0:W-:Y:S01]  /*195b0*/  STSM.16.M88.4 [R215], R164 ;  /* 0x000000a4d7007844 */ /* 0x0001e20000000200 */
[----:B------:R-:W-:-:S06]  /*195c0*/  WARPGROUP.ARRIVE ;  /* 0x00000000000079c5 */ /* 0x000fcc0000000000 */
[----:B------:R-:W-:Y:S03]  /*195d0*/  HGMMA.64x256x16.F32.BF16 R24, R156, gdesc[UR4].tnspB, R24, gsb0 ;  /* 0x43e000049c187df0 */ /* 0x000fe60008001818 */
[----:B------:R-:W-:Y:S02]  /*195e0*/  WARPGROUP.DEPBAR.LE gsb0, 0x0 ;  /* 0x00008000000079c5 */ /* 0x000fe40000010000 */
[----:B---3--:R-:W-:Y:S01]  /*195f0*/  VIADD R156, R168, 0x80 ;  /* 0x00000080a89c7836 */ /* 0x008fe20000000000 */
[----:B------:R-:W-:Y:S01]  /*19600*/  WARPGROUP.ARRIVE ;  /* 0x00000000000079c5 */ /* 0x000fe20000000000 */
[----:B------:R-:W-:-:S03]  /*19610*/  IMAD.MOV.U32 R157, RZ, RZ, 0x40000040 ;  /* 0x40000040ff9d7424 */ /* 0x000fc600078e00ff */
[----:B------:R-:W-:Y:S02]  /*19620*/  R2UR UR6, R156 ;  /* 0x000000009c0672ca */ /* 0x000fe400000e0000 */
[----:B------:R-:W-:-:S15]  /*19630*/  R2UR UR7, R157 ;  /* 0x000000009d0772ca */ /* 0x000fde00000e0000 */
[----:B------:R-:W-:-:S01]  /*19640*/  NOP ;  /* 0x0000000000007918 */ /* 0x000fc20000000000 */
[----:B------:R-:W-:Y:S03]  /*19650*/  HGMMA.64x256x16.F32.BF16 R24, R152, gdesc[UR4].tnspB, R24, gsb0 ;  /* 0x43e0000498187df0 */ /* 0x000fe60008001818 */
[----:B------:R-:W-:Y:S02]  /*19660*/  WARPGROUP.DEPBAR.LE gsb0, 0x0 ;  /* 0x00008000000079c5 */ /* 0x000fe40000010000 */
[C---:B----4-:R-:W-:Y:S01]  /*19670*/  VIADD R152, R168.reuse, 0x100 ;  /* 0x00000100a8987836 */ /* 0x050fe20000000000 */
[----:B------:R-:W-:Y:S01]  /*19680*/  WARPGROUP.ARRIVE ;  /* 0x00000000000079c5 */ /* 0x000fe20000000000 */
[----:B------:R-:W-:Y:S02]  /*19690*/  IMAD.MOV.U32 R153, RZ, RZ, 0x40000040 ;  /* 0x40000040ff997424 */ /* 0x000fe400078e00ff */
[----:B------:R-:W-:Y:S01]  /*196a0*/  VIADD R168, R168, 0x180 ;  /* 0x00000180a8a87836 */ /* 0x000fe20000000000 */
[----:B------:R-:W-:-:S02]  /*196b0*/  R2UR UR6, R152 ;  /* 0x00000000980672ca */ /* 0x000fc400000e0000 */
[----:B------:R-:W-:-:S15]  /*196c0*/  R2UR UR7, R153 ;  /* 0x00000000990772ca */ /* 0x000fde00000e0000 */
[----:B------:R-:W-:-:S01]  /*196d0*/  NOP ;  /* 0x0000000000007918 */ /* 0x000fc20000000000 */
        /* <DEDUP_REMOVED lines=17> */
[----:B-1----:R-:W-:-:S04]  /*197f0*/  VIADD R21, R15, 0xffffffff ;  /* 0xffffffff0f157836 */ /* 0x002fc80000000000 */
[----:B------:R-:W-:Y:S01]  /*19800*/  IMAD.MOV.U32 R15, RZ, RZ, R21 ;  /* 0x000000ffff0f7224 */ /* 0x000fe200078e0015 */
[----:B0-----:R-:W-:Y:S06]  /*19810*/  @P2 BRA `(.L_x_3666) ;  /* 0xffffffc000d82947 */ /* 0x001fec000383ffff */
.L_x_3647:
[----:B------:R-:W-:Y:S05]  /*19820*/  BSYNC B0 ;  /* 0x0000000000007941 */ /* 0x000fea0003800000 */
.L_x_3646:
[----:B------:R-:W0:Y:S01]  /*19830*/  SHFL.BFLY PT, R2, R0, 0x2, 0x1f ;  /* 0x0c401f0000027f89 */ /* 0x000e2200000e0000 */
[----:B------:R-:W-:Y:S02]  /*19840*/  IMAD.MOV.U32 R13, RZ, RZ, -0x800000 ;  /* 0xff800000ff0d7424 */ /* 0x000fe400078e00ff */
[----:B------:R-:W-:Y:S01]  /*19850*/  IMAD.MOV.U32 R12, RZ, RZ, -0x800000 ;  /* 0xff800000ff0c7424 */ /* 0x000fe200078e00ff */
[----:B------:R-:W-:Y:S06]  /*19860*/  BAR.ARV 0x8, 0x100 ;  /* 0x0204000000007b1d */ /* 0x000fec0000002000 */
[----:B------:R-:W-:-:S02]  /*19870*/  VIADD R229, R229, 0x1 ;  /* 0x00000001e5e57836 */ /* 0x000fc40000000000 */
[----:B------:R-:W-:Y:S01]  /*19880*/  BAR.SYNC.DEFER_BLOCKING 0xf, 0x100 ;  /* 0x03c4000000007b1d */ /* 0x000fe20000010000 */
[----:B0-----:R-:W-:-:S05]  /*19890*/  FADD.FTZ R2, R2, R0 ;  /* 0x0000000002027221 */ /* 0x001fca0000010000 */
[----:B------:R-:W0:Y:S02]  /*198a0*/  SHFL.BFLY PT, R0, R2, 0x1, 0x1f ;  /* 0x0c201f0002007f89 */ /* 0x000e2400000e0000 */
[----:B0-----:R-:W-:Y:S01]  /*198b0*/  FADD.FTZ R0, R2, R0 ;  /* 0x0000000002007221 */ /* 0x001fe20000010000 */
[----:B------:R-:W-:-:S04]  /*198c0*/  IMAD.MOV.U32 R2, RZ, RZ, RZ ;  /* 0x000000ffff027224 */ /* 0x000fc800078e00ff */
[----:B------:R-:W-:-:S13]  /*198d0*/  FSETP.NE.FTZ.AND P0, PT, R0, RZ, PT ;  /* 0x000000ff0000720b */ /* 0x000fda0003f15000 */
[----:B------:R-:W0:Y:S01]  /*198e0*/  @P0 MUFU.RCP R2, R0 ;  /* 0x0000000000020308 */ /* 0x000e220000001000 */
[----:B------:R-:W-:-:S07]  /*198f0*/  @P0 FMUL.FTZ R3, R14, 0.69314718246459960938 ;  /* 0x3f3172180e030820 */ /* 0x000fce0000410000 */
[----:B------:R-:W3:Y:S01]  /*19900*/  @P0 MUFU.LG2 R0, R0 ;  /* 0x0000000000000308 */ /* 0x000ee20000000c00 */
        /* <DEDUP_REMOVED lines=11> */
[-C--:B------:R-:W-:Y:S01]  /*199c0*/  FMUL.FTZ R44, R44, R2.reuse ;  /* 0x000000022c2c7220 */ /* 0x080fe20000410000 */
[----:B------:R-:W-:Y:S01]  /*199d0*/  @P0 FFMA.FTZ R13, R3, R9, R0 ;  /* 0x00000009030d0223 */ /* 0x000fe20000010000 */
        /* <DEDUP_REMOVED lines=57> */
[----:B------:R-:W-:Y:S01]  /*19d70*/  FMUL.FTZ R149, R149, R2 ;  /* 0x0000000295957220 */ /* 0x000fe20000410000 */
        /* <DEDUP_REMOVED lines=53> */
[----:B0-----:R-:W-:Y:S01]  /*1a0d0*/  SEL R3, RZ, 0x1, P1 ;  /* 0x00000001ff037807 */ /* 0x001fe20000800000 */
        /* <DEDUP_REMOVED lines=25> */
[----:B------:R-:W-:-:S02]  /*1a270*/  PLOP3.LUT P0, PT, PT, PT, PT, 0x8, 0x0 ;  /* 0x000000000000781c */ /* 0x000fc40003f0e170 */
[----:B------:R-:W-:Y:S02]  /*1a280*/  LOP3.LUT R22, R22, R3, RZ, 0x3c, !PT ;  /* 0x0000000316167212 */ /* 0x000fe400078e3cff */
[----:B------:R-:W-:-:S09]  /*1a290*/  SEL R19, R19, RZ, P1 ;  /* 0x000000ff13137207 */ /* 0x000fd20000800000 */
.L_x_3535:
[----:B------:R-:W-:Y:S05]  /*1a2a0*/  BSYNC B7 ;  /* 0x0000000000077941 */ /* 0x000fea0003800000 */
.L_x_3523:
[----:B------:R-:W0:Y:S08]  /*1a2b0*/  S2UR UR5, SR_CgaCtaId ;  /* 0x00000000000579c3 */ /* 0x000e300000008800 */
[----:B------:R-:W-:Y:S06]  /*1a2c0*/  BAR.SYNC.DEFER_BLOCKING 0x5, 0x180 ;  /* 0x0146000000007b1d */ /* 0x000fec0000010000 */
[----:B------:R-:W-:Y:S01]  /*1a2d0*/  UMOV UR4, 0x400 ;  /* 0x0000040000047882 */ /* 0x000fe20000000000 */
[----:B------:R-:W-:Y:S01]  /*1a2e0*/  BSSY B0, `(.L_x_3667) ;  /* 0x00004a9000007945 */ /* 0x000fe20003800000 */
[----:B0-----:R-:W-:-:S06]  /*1a2f0*/  ULEA UR4, UR5, UR4, 0x18 ;  /* 0x0000000405047291 */ /* 0x001fcc000f8ec03f */
[----:B------:R-:W-:-:S05]  /*1a300*/  IMAD.U32 R18, RZ, RZ, UR4 ;  /* 0x00000004ff127e24 */ /* 0x000fca000f8e00ff */
[----:B------:R0:W3:Y:S01]  /*1a310*/  LDS.128 R152, [R18+0x388d0] ;  /* 0x0388d00012987984 */ /* 0x0000e20000000c00 */
        /* <DEDUP_REMOVED lines=12> */
[----:B-----5:R-:W-:Y:S02]  /*1a3e0*/  MOV R2, R18 ;  /* 0x0000001200027202 */ /* 0x020fe40000000f00 */
[----:B-1----:R-:W-:Y:S01]  /*1a3f0*/  MOV R3, R0 ;  /* 0x0000000000037202 */ /* 0x002fe20000000f00 */
        /* <DEDUP_REMOVED lines=10> */
[----:B-1----:R-:W-:Y:S02]  /*1a4a0*/  IADD3 R4, P0, R14, 0x20, RZ ;  /* 0x000000200e047810 */ /* 0x002fe40007f1e0ff */
        /* <DEDUP_REMOVED lines=8> */
[----:B-1----:R-:W-:Y:S02]  /*1a530*/  IADD3 R4, P0, R14, 0x40, RZ ;  /* 0x000000400e047810 */ /* 0x002fe40007f1e0ff */
        /* <DEDUP_REMOVED lines=148> */
[----:B-1----:R-:W-:-:S11]  /*1ae80*/  LOP3.LUT R4, R0, 0x380, RZ, 0xc0, !PT ;  /* 0x0000038000047812 */ /* 0x002fd600078ec0ff */
[----:B------:R-:W1:Y:S01]  /*1ae90*/  @P0 LDC.64 R6, c[0x0][0xd08] ;  /* 0x00034200ff060b82 */ /* 0x000e620000000a00 */
[----:B------:R-:W-:Y:S02]  /*1aea0*/  F2FP.BF16.F32.PACK_AB R8, R145, R144 ;  /* 0x000000909108723e */ /* 0x000fe400000010ff */
[----:B------:R-:W-:-:S04]  /*1aeb0*/  SHF.R.U64 R4, R4, 0x3, RZ ;  /* 0x0000000304047819 */ /* 0x000fc800000012ff */
[----:B------:R-:W-:Y:S01]  /*1aec0*/  LOP3.LUT R14, R4, R0, RZ, 0x3c, !PT ;  /* 0x00000000040e7212 */ /* 0x000fe200078e3cff */
[----:B------:R-:W-:-:S03]  /*1aed0*/  IMAD.U32 R4, RZ, RZ, UR4 ;  /* 0x00000004ff047e24 */ /* 0x000fc6000f8e00ff */
[----:B------:R-:W-:-:S05]  /*1aee0*/  MOV R14, R14 ;  /* 0x0000000e000e7202 */ /* 0x000fca0000000f00 */
[----:B------:R4:W-:Y:S01]  /*1aef0*/  STSM.16.M88.4 [R14], R8 ;  /* 0x000000080e007844 */ /* 0x0009e20000000200 */
[----:B-1----:R-:W-:Y:S01]  /*1af00*/  @P0 IMAD.WIDE R6, R223, 0x4, R6 ;  /* 0x00000004df060825 */ /* 0x002fe200078e0206 */
[----:B------:R-:W-:Y:S01]  /*1af10*/  BAR.SYNC.DEFER_BLOCKING 0x1, 0x100 ;  /* 0x0044000000007b1d */ /* 0x000fe20000010000 */
[----:B------:R-:W-:-:S04]  /*1af20*/  ISETP.NE.U32.AND P1, PT, RZ, UR6, PT ;  /* 0x00000006ff007c0c */ /* 0x000fc8000bf25070 */
[----:B------:R-:W-:Y:S01]  /*1af30*/  ISETP.NE.AND.EX P1, PT, RZ, UR7, PT, P1 ;  /* 0x00000007ff007c0c */ /* 0x000fe2000bf25310 */
[----:B------:R1:W5:Y:S01]  /*1af40*/  @P0 LDG.E R4, desc[UR50][R6.64] ;  /* 0x0000003206040981 */ /* 0x000362000c1e1900 */
[----:B------:R-:W-:Y:S01]  /*1af50*/  IMAD.MOV.U32 R0, RZ, RZ, RZ ;  /* 0x000000ffff007224 */ /* 0x000fe200078e00ff */
[----:B-1----:R-:W1:Y:S02]  /*1af60*/  LDC.64 R6, c[0x0][0xd00] ;  /* 0x00034000ff067b82 */ /* 0x002e640000000a00 */
[----:B-1----:R-:W-:-:S08]  /*1af70*/  IMAD.WIDE R6, R223, 0x4, R6 ;  /* 0x00000004df067825 */ /* 0x002fd000078e0206 */
[----:B------:R4:W5:Y:S01]  /*1af80*/  @P1 LDG.E R0, desc[UR50][R6.64] ;  /* 0x0000003206001981 */ /* 0x000962000c1e1900 */
[----:B------:R-:W-:Y:S05]  /*1af90*/  @P0 BRA `(.L_x_3669) ;  /* 0x0000000000100947 */ /* 0x000fea0003800000 */
[----:B------:R-:W-:Y:S05]  /*1afa0*/  @!P1 BRA `(.L_x_3669) ;  /* 0x00000000000c9947 */ /* 0x000fea0003800000 */
[----:B-----5:R-:W2:Y:S04]  /*1afb0*/  LDG.E R4, desc[UR50][R6.64] ;  /* 0x0000003206047981 */ /* 0x020ea8000c1e1900 */
[----:B----4-:R-:W2:Y:S02]  /*1afc0*/  LDG.E R6, desc[UR50][R6.64+0x4] ;  /* 0x0000043206067981 */ /* 0x010ea4000c1e1900 */
[----:B--2---:R-:W-:-:S07]  /*1afd0*/  IMAD.IADD R4, R6, 0x1, -R4 ;  /* 0x0000000106047824 */ /* 0x004fce00078e0a04 */
.L_x_3669:
        /* <DEDUP_REMOVED lines=8> */
[----:B---3--:R-:W2:Y:S01]  /*1b060*/  LDL R152, [R1+0x80] ;  /* 0x0000800001987983 */ /* 0x008ea20000100800 */
[----:B----4-:R-:W-:Y:S01]  /*1b070*/  IMAD.MOV.U32 R10, RZ, RZ, 0xab8 ;  /* 0x00000ab8ff0a7424 */ /* 0x010fe200078e00ff */
[----:B------:R-:W-:Y:S01]  /*1b080*/  ISETP.GT.AND P1, PT, R222, 0x1, PT ;  /* 0x00000001de00780c */ /* 0x000fe20003f24270 */
[----:B------:R-:W1:Y:S01]  /*1b090*/  LDC R23, c[0x0][0xce8] ;  /* 0x00033a00ff177b82 */ /* 0x000e620000000800 */
[----:B------:R-:W-:Y:S01]  /*1b0a0*/  ISETP.NE.U32.AND P0, PT, RZ, UR6, PT ;  /* 0x00000006ff007c0c */ /* 0x000fe2000bf05070 */
[----:B------:R-:W-:Y:S01]  /*1b0b0*/  IMAD.IADD R20, R218, 0x1, R195 ;  /* 0x00000001da147824 */ /* 0x000fe200078e02c3 */
[----:B------:R-:W-:Y:S02]  /*1b0c0*/  SEL R10, R10, 0xa78, P1 ;  /* 0x00000a780a0a7807 */ /* 0x000fe40000800000 */
[----:B------:R-:W-:Y:S02]  /*1b0d0*/  ISETP.NE.AND.EX P0, PT, RZ, UR7, PT, P0 ;  /* 0x00000007ff007c0c */ /* 0x000fe4000bf05300 */
[----:B------:R-:W-:Y:S01]  /*1b0e0*/  SHF.R.S32.HI R11, RZ, 0x1f, R223 ;  /* 0x0000001fff0b7819 */ /* 0x000fe200000114df */
[----:B------:R-:W3:Y:S01]  /*1b0f0*/  LDC.64 R8, c[0x0][R10+0x220] ;  /* 0x000088000a087b82 */ /* 0x000ee20000000a00 */
[----:B------:R-:W-:-:S02]  /*1b100*/  SEL R14, R223, RZ, !P0 ;  /* 0x000000ffdf0e7207 */ /* 0x000fc40004000000 */
[----:B------:R-:W-:Y:S02]  /*1b110*/  SEL R11, R11, RZ, !P0 ;  /* 0x000000ff0b0b7207 */ /* 0x000fe40004000000 */
[----:B------:R-:W-:-:S03]  /*1b120*/  SEL R21, R230, RZ, P1 ;  /* 0x000000ffe6157207 */ /* 0x000fc60000800000 */
[----:B------:R-:W4:Y:S01]  /*1b130*/  LDC.64 R6, c[0x0][R10+0x218] ;  /* 0x000086000a067b82 */ /* 0x000f220000000a00 */
[----:B-1----:R-:W-:Y:S01]  /*1b140*/  ISETP.NE.AND P0, PT, R23, 0x1, PT ;  /* 0x000000011700780c */ /* 0x002fe20003f05270 */
[----:B---3--:R-:W-:-:S04]  /*1b150*/  IMAD R9, R9, R14, RZ ;  /* 0x0000000e09097224 */ /* 0x008fc800078e02ff */
[C---:B------:R-:W-:Y:S02]  /*1b160*/  IMAD R11, R8.reuse, R11, R9 ;  /* 0x0000000b080b7224 */ /* 0x040fe400078e0209 */
[----:B------:R-:W-:-:S04]  /*1b170*/  IMAD.WIDE.U32 R8, R8, R14, RZ ;  /* 0x0000000e08087225 */ /* 0x000fc800078e00ff */
[-C--:B----4-:R-:W-:Y:S02]  /*1b180*/  IMAD R14, R7, R221.reuse, RZ ;  /* 0x000000dd070e7224 */ /* 0x090fe400078e02ff */
[----:B------:R-:W-:-:S04]  /*1b190*/  IMAD.WIDE.U32 R6, R6, R221, RZ ;  /* 0x000000dd06067225 */ /* 0x000fc800078e00ff */
[----:B------:R-:W-:Y:S01]  /*1b1a0*/  IMAD.IADD R14, R7, 0x1, R14 ;  /* 0x00000001070e7824 */ /* 0x000fe200078e020e */
[----:B------:R-:W-:Y:S01]  /*1b1b0*/  IADD3 R15, P2, P3, R8, R6, R0 ;  /* 0x00000006080f7210 */ /* 0x000fe20007b5e000 */
[----:B------:R-:W1:Y:S01]  /*1b1c0*/  @P0 LDC R7, c[0x0][0xcec] ;  /* 0x00033b00ff070b82 */ /* 0x000e620000000800 */
[----:B------:R-:W-:-:S05]  /*1b1d0*/  IMAD.IADD R11, R9, 0x1, R11 ;  /* 0x00000001090b7824 */ /* 0x000fca00078e020b */
[----:B------:R-:W-:Y:S01]  /*1b1e0*/  IADD3.X R11, R11, R14, R5, P2, P3 ;  /* 0x0000000e0b0b7210 */ /* 0x000fe200017e6405 */
[----:B------:R-:W-:Y:S01]  /*1b1f0*/  IMAD.MOV.U32 R14, RZ, RZ, R20 ;  /* 0x000000ffff0e7224 */ /* 0x000fe200078e0014 */
[----:B------:R-:W3:Y:S01]  /*1b200*/  @P0 LDC R6, c[0x0][0xcf0] ;  /* 0x00033c00ff060b82 */ /* 0x000ee20000000800 */
[----:B-1----:R-:W-:-:S05]  /*1b210*/  @P0 IMAD.HI.U32 R7, R20, R7, RZ ;  /* 0x0000000714070227 */ /* 0x002fca00078e00ff */
[----:B---3--:R-:W-:Y:S02]  /*1b220*/  @P0 SHF.R.U32.HI R14, RZ, R6, R7 ;  /* 0x00000006ff0e0219 */ /* 0x008fe40000011607 */
[----:B------:R-:W1:Y:S02]  /*1b230*/  LDC.64 R6, c[0x0][R10+0x228] ;  /* 0x00008a000a067b82 */ /* 0x000e640000000a00 */
[----:B-1----:R-:W-:-:S04]  /*1b240*/  IMAD.WIDE.U32 R8, R6, R21, RZ ;  /* 0x0000001506087225 */ /* 0x002fc800078e00ff */
[----:B------:R-:W-:Y:S01]  /*1b250*/  IMAD R6, R7, R21, RZ ;  /* 0x0000001507067224 */ /* 0x000fe200078e02ff */
[----:B------:R-:W-:Y:S01]  /*1b260*/  IADD3 R8, P0, P2, R14, R15, R8 ;  /* 0x0000000f0e087210 */ /* 0x000fe20007a1e008 */
[--C-:B------:R-:W-:Y:S01]  /*1b270*/  IMAD.MOV R15, RZ, RZ, -R14.reuse ;  /* 0x000000ffff0f7224 */ /* 0x100fe200078e0a0e */
[----:B------:R-:W-:Y:S01]  /*1b280*/  SHF.R.S32.HI R14, RZ, 0x1f, R14 ;  /* 0x0000001fff0e7819 */ /* 0x000fe2000001140e */
[----:B------:R-:W-:Y:S02]  /*1b290*/  IMAD.IADD R9, R9, 0x1, R6 ;  /* 0x0000000109097824 */ /* 0x000fe400078e0206 */
[----:B------:R1:W3:Y:S01]  /*1b2a0*/  LDC.64 R6, c[0x0][R10+0x210] ;  /* 0x000084000a067b82 */ /* 0x0002e20000000a00 */
[----:B------:R-:W-:Y:S02]  /*1b2b0*/  IMAD R15, R23, R15, R20 ;  /* 0x0000000f170f7224 */ /* 0x000fe400078e0214 */
[----:B------:R-:W-:Y:S01]  /*1b2c0*/  IADD3.X R9, R14, R11, R9, P0, P2 ;  /* 0x0000000b0e097210 */ /* 0x000fe200007e4409 */
[----:B------:R-:W-:-:S02]  /*1b2d0*/  IMAD.IADD R11, R193, 0x1, R195 ;  /* 0x00000001c10b7824 */ /* 0x000fc400078e02c3 */
[----:B-1----:R-:W-:Y:S01]  /*1b2e0*/  SHF.R.S32.HI R10, RZ, 0x1f, R15 ;  /* 0x0000001fff0a7819 */ /* 0x002fe2000001140f */
[-C--:B---3--:R-:W-:Y:S02]  /*1b2f0*/  IMAD R7, R7, R15.reuse, RZ ;  /* 0x0000000f07077224 */ /* 0x088fe400078e02ff */
[----:B------:R-:W-:-:S04]  /*1b300*/  IMAD.WIDE.U32 R8, R6, R15, R8 ;  /* 0x0000000f06087225 */ /* 0x000fc800078e0008 */
[----:B------:R-:W-:Y:S02]  /*1b310*/  IMAD R10, R6, R10, R7 ;  /* 0x0000000a060a7224 */ /* 0x000fe400078e0207 */
[----:B------:R-:W1:Y:S02]  /*1b320*/  LDC.64 R6, c[0x0][0xca8] ;  /* 0x00032a00ff067b82 */ /* 0x000e640000000a00 */
[----:B------:R-:W-:-:S06]  /*1b330*/  IMAD.IADD R10, R9, 0x1, R10 ;  /* 0x00000001090a7824 */ /* 0x000fcc00078e020a */
[----:B-1----:R-:W1:Y:S08]  /*1b340*/  @!P1 LDC R6, c[0x0][0xc50] ;  /* 0x00031400ff069b82 */ /* 0x002e700000000800 */
[----:B------:R-:W3:Y:S01]  /*1b350*/  @!P1 LDC R7, c[0x0][0xc54] ;  /* 0x00031500ff079b82 */ /* 0x000ee20000000800 */
[----:B-1----:R-:W-:-:S04]  /*1b360*/  LEA R9, P0, R8, R6, 0x2 ;  /* 0x0000000608097211 */ /* 0x002fc800078010ff */
[----:B---3--:R-:W-:Y:S02]  /*1b370*/  LEA.HI.X R10, R8, R7, R10, 0x2, P0 ;  /* 0x00000007080a7211 */ /* 0x008fe400000f140a */
[----:B------:R-:W-:Y:S04]  /*1b380*/  SHFL.IDX PT, R8, R9, 0x1, 0x1c1f ;  /* 0x003c1f0009087f89 */ /* 0x000fe800000e0000 */
[----:B------:R-:W-:Y:S01]  /*1b390*/  SHFL.IDX PT, R7, R10, RZ, 0x1c1f ;  /* 0x001c1fff0a077589 */ /* 0x000fe200000e0000 */
[----:B--2---:R-:W-:-:S05]  /*1b3a0*/  IMAD.MOV R6, RZ, RZ, -R152 ;  /* 0x000000ffff067224 */ /* 0x004fca00078e0a98 */
[----:B------:R-:W-:Y:S02]  /*1b3b0*/  ISETP.NE.AND P0, PT, R187, R6, PT ;  /* 0x00000006bb00720c */ /* 0x000fe40003f05270 */
[----:B------:R-:W1:Y:S04]  /*1b3c0*/  SHFL.IDX PT, R6, R9, RZ, 0x1c1f ;  /* 0x001c1fff09067589 */ /* 0x000e6800000e0000 */
[----:B------:R2:W3:Y:S02]  /*1b3d0*/  SHFL.IDX PT, R9, R10, 0x1, 0x1c1f ;  /* 0x003c1f000a097f89 */ /* 0x0004e400000e0000 */
[----:B--2---:R-:W-:-:S05]  /*1b3e0*/  IMAD R10, R4, R23, RZ ;  /* 0x00000017040a7224 */ /* 0x004fca00078e02ff */
[C---:B------:R-:W-:Y:S01]  /*1b3f0*/  ISETP.GE.OR P1, PT, R11.reuse, R10, P0 ;  /* 0x0000000a0b00720c */ /* 0x040fe20000726670 */
[----:B------:R-:W-:-:S05]  /*1b400*/  VIADD R11, R11, 0x8 ;  /* 0x000000080b0b7836 */ /* 0x000fca0000000000 */
[----:B------:R-:W-:-:S07]  /*1b410*/  ISETP.GE.OR P0, PT, R11, R10, P0 ;  /* 0x0000000a0b00720c */ /* 0x000fce0000706670 */
[----:B-1----:R1:W-:Y:S06]  /*1b420*/  @!P1 ST.E desc[UR50][R6.64], R13 ;  /* 0x0000000d06009985 */ /* 0x0023ec000c101932 */
[----:B---3--:R1:W-:Y:S02]  /*1b430*/  @!P0 ST.E desc[UR50][R8.64], R12 ;  /* 0x0000000c08008985 */ /* 0x0083e4000c101932 */
.L_x_3670:
[----:B------:R-:W-:Y:S02]  /*1b440*/  ISETP.GT.AND P1, PT, R222, 0x1, PT ;  /* 0x00000001de00780c */ /* 0x000fe40003f24270 */
[----:B------:R-:W-:-:S04]  /*1b450*/  ISETP.NE.U32.AND P0, PT, RZ, UR6, PT ;  /* 0x00000006ff007c0c */ /* 0x000fc8000bf05070 */
[----:B------:R-:W-:-:S04]  /*1b460*/  ISETP.NE.AND.EX P0, PT, RZ, UR7, PT, P0 ;  /* 0x00000007ff007c0c */ /* 0x000fc8000bf05300 */
[----:B-1--4-:R-:W-:-:S03]  /*1b470*/  SEL R6, R223, RZ, !P0 ;  /* 0x000000ffdf067207 */ /* 0x012fc60004000000 */
[----:B------:R-:W-:Y:S06]  /*1b480*/  @P1 BRA `(.L_x_3671) ;  /* 0x0000001000381947 */ /* 0x000fec0003800000 */
[----:B------:R-:W1:Y:S01]  /*1b490*/  S2R R20, SR_TID.X ;  /* 0x0000000000147919 */ /* 0x000e620000002100 */
[----:B------:R-:W2:Y:S01]  /*1b4a0*/  LDC R81, c[0x0][0xce8] ;  /* 0x00033a00ff517b82 */ /* 0x000ea20000000800 */
[----:B------:R-:W-:-:S07]  /*1b4b0*/  ULDC.64 UR4, c[0x0][0xba0] ;  /* 0x0002e80000047ab9 */ /* 0x000fce0000000a00 */
[----:B------:R-:W4:Y:S01]  /*1b4c0*/  LDC R23, c[0x0][0xbc8] ;  /* 0x0002f200ff177b82 */ /* 0x000f220000000800 */
[----:B-1----:R-:W-:-:S05]  /*1b4d0*/  VIADD R20, R20, 0xffffff80 ;  /* 0xffffff8014147836 */ /* 0x002fca0000000000 */
        /* <DEDUP_REMOVED lines=45> */
[C---:B------:R-:W-:Y:S01]  /*1b7b0*/  IADD3 R11, P3, R2.reuse, 0xf000, RZ ;  /* 0x0000f000020b7810 */ /* 0x040fe20007f7e0ff */
[----:B------:R-:W-:Y:S01]  /*1b7c0*/  IMAD R5, R5, UR4, RZ ;  /* 0x0000000405057c24 */ /* 0x000fe2000f8e02ff */
[C---:B------:R-:W-:Y:S01]  /*1b7d0*/  IADD3 R53, P4, R2.reuse, 0x9000, RZ ;  /* 0x0000900002357810 */ /* 0x040fe20007f9e0ff */
[----:B------:R-:W5:Y:S01]  /*1b7e0*/  LD.E.128 R24, desc[UR50][R24.64] ;  /* 0x0000003218187980 */ /* 0x000f62000c101d00 */
[C---:B------:R-:W-:Y:S01]  /*1b7f0*/  IADD3 R57, P5, R2.reuse, 0xa000, RZ ;  /* 0x0000a00002397810 */ /* 0x040fe20007fbe0ff */
[----:B------:R-:W-:Y:S01]  /*1b800*/  IMAD.X R77, RZ, RZ, R3, P3 ;  /* 0x000000ffff4d7224 */ /* 0x000fe200018e0603 */
[C---:B------:R-:W-:Y:S01]  /*1b810*/  IADD3 R61, P6, R2.reuse, 0xb000, RZ ;  /* 0x0000b000023d7810 */ /* 0x040fe20007fde0ff */
[----:B------:R-:W5:Y:S01]  /*1b820*/  LD.E.128 R28, desc[UR50][R28.64] ;  /* 0x000000321c1c7980 */ /* 0x000f62000c101d00 */
[----:B------:R-:W-:-:S02]  /*1b830*/  IADD3 R65, P0, R2, 0xc000, RZ ;  /* 0x0000c00002417810 */ /* 0x000fc40007f1e0ff */
[C---:B------:R-:W-:Y:S01]  /*1b840*/  IADD3 R69, P1, R2.reuse, 0xd000, RZ ;  /* 0x0000d00002457810 */ /* 0x040fe20007f3e0ff */
[----:B------:R-:W5:Y:S01]  /*1b850*/  LD.E.128 R32, desc[UR50][R32.64] ;  /* 0x0000003220207980 */ /* 0x000f62000c101d00 */
[C---:B------:R-:W-:Y:S02]  /*1b860*/  IADD3 R73, P2, R2.reuse, 0xe000, RZ ;  /* 0x0000e00002497810 */ /* 0x040fe40007f5e0ff */
        /* <DEDUP_REMOVED lines=11> */
[----:B------:R-:W-:Y:S02]  /*1b920*/  SHF.R.U64 R15, R15, 0x3, RZ ;  /* 0x000000030f0f7819 */ /* 0x000fe400000012ff */
[----:B------:R-:W-:Y:S02]  /*1b930*/  LOP3.LUT R9, R11, 0x380, RZ, 0xc0, !PT ;  /* 0x000003800b097812 */ /* 0x000fe400078ec0ff */
[----:B--2---:R-:W-:-:S02]  /*1b940*/  ISETP.NE.AND P3, PT, R81, 0x1, PT ;  /* 0x000000015100780c */ /* 0x004fc40003f65270 */
[----:B------:R-:W-:Y:S02]  /*1b950*/  SHF.R.U64 R52, R52, 0x3, RZ ;  /* 0x0000000334347819 */ /* 0x000fe400000012ff */
[----:B------:R-:W-:Y:S02]  /*1b960*/  SHF.R.U64 R56, R56, 0x3, RZ ;  /* 0x0000000338387819 */ /* 0x000fe400000012ff */
[----:B------:R-:W-:Y:S02]  /*1b970*/  SHF.R.U64 R60, R60, 0x3, RZ ;  /* 0x000000033c3c7819 */ /* 0x000fe400000012ff */
[----:B------:R-:W-:Y:S02]  /*1b980*/  SHF.R.U64 R64, R64, 0x3, RZ ;  /* 0x0000000340407819 */ /* 0x000fe400000012ff */
[----:B------:R-:W-:Y:S02]  /*1b990*/  SHF.R.U64 R68, R68, 0x3, RZ ;  /* 0x0000000344447819 */ /* 0x000fe400000012ff */
[----:B------:R-:W-:Y:S01]  /*1b9a0*/  SHF.R.U64 R72, R72, 0x3, RZ ;  /* 0x0000000348487819 */ /* 0x000fe200000012ff */
[----:B------:R-:W-:Y:S01]  /*1b9b0*/  IMAD R5, R0, UR5, R5 ;  /* 0x0000000500057c24 */ /* 0x000fe2000f8e0205 */
[----:B------:R-:W-:Y:S01]  /*1b9c0*/  LOP3.LUT R8, R15, R2, RZ, 0x3c, !PT ;  /* 0x000000020f087212 */ /* 0x000fe200078e3cff */
[----:B------:R-:W1:Y:S01]  /*1b9d0*/  @P3 LDC R83, c[0x0][0xcec] ;  /* 0x00033b00ff533b82 */ /* 0x000e620000000800 */
        /* <DEDUP_REMOVED lines=16> */
[----:B------:R-:W-:Y:S01]  /*1bae0*/  ULDC.64 UR4, c[0x0][0xbe8] ;  /* 0x0002fa0000047ab9 */ /* 0x000fe20000000a00 */
[----:B------:R-:W2:Y:S01]  /*1baf0*/  @P3 LDC R85, c[0x0][0xcf0] ;  /* 0x00033c00ff553b82 */ /* 0x000ea20000000800 */
[----:B------:R-:W-:Y:S01]  /*1bb00*/  LOP3.LUT R21, R21, 0xfffffff8, RZ, 0xc0, !PT ;  /* 0xfffffff815157812 */ /* 0x000fe200078ec0ff */
[----:B------:R-:W-:Y:S01]  /*1bb10*/  IMAD.IADD R3, R3, 0x1, R5 ;  /* 0x0000000103037824 */ /* 0x000fe200078e0205 */
[----:B------:R-:W-:Y:S01]  /*1bb20*/  SHF.R.S32.HI R5, RZ, 0x1f, R6 ;  /* 0x0000001fff057819 */ /* 0x000fe20000011406 */
[----:B------:R-:W5:Y:S01]  /*1bb30*/  LD.E.128 R8, desc[UR50][R8.64] ;  /* 0x0000003208087980 */ /* 0x000f62000c101d00 */
[----:B------:R-:W-:Y:S01]  /*1bb40*/  IMAD.WIDE.U32 R2, R221, UR4, R2 ;  /* 0x00000004dd027c25 */ /* 0x000fe2000f8e0002 */
[----:B----4-:R-:W-:-:S02]  /*1bb50*/  ISETP.GE.AND P1, PT, R228, R23, PT ;  /* 0x00000017e400720c */ /* 0x010fc40003f26270 */
[----:B------:R-:W5:Y:S01]  /*1bb60*/  LD.E.128 R12, desc[UR50][R12.64] ;  /* 0x000000320c0c7980 */ /* 0x000f62000c101d00 */
[----:B------:R-:W-:Y:S01]  /*1bb70*/  IMAD R3, R221, UR5, R3 ;  /* 0x00000005dd037c24 */ /* 0x000fe2000f8e0203 */
[----:B------:R-:W-:Y:S01]  /*1bb80*/  ULDC.64 UR4, c[0x0][0xbf0] ;  /* 0x0002fc0000047ab9 */ /* 0x000fe20000000a00 */
[----:B------:R-:W-:Y:S01]  /*1bb90*/  IMAD.IADD R20, R20, 0x1, -R21 ;  /* 0x0000000114147824 */ /* 0x000fe200078e0a15 */
[-C--:B------:R-:W-:Y:S01]  /*1bba0*/  ISETP.GE.AND P0, PT, R227, R23.reuse, PT ;  /* 0x00000017e300720c */ /* 0x080fe20003f06270 */
[----:B------:R-:W-:Y:S01]  /*1bbb0*/  IMAD R5, R5, UR4, RZ ;  /* 0x0000000405057c24 */ /* 0x000fe2000f8e02ff */
[-C--:B------:R-:W-:Y:S01]  /*1bbc0*/  ISETP.GE.AND P2, PT, R196, R23.reuse, PT ;  /* 0x00000017c400720c */ /* 0x080fe20003f46270 */
[----:B------:R-:W-:Y:S01]  /*1bbd0*/  IMAD R20, R20, 0x20, R7 ;  /* 0x0000002014147824 */ /* 0x000fe200078e0207 */
[----:B------:R-:W5:Y:S01]  /*1bbe0*/  LD.E.128 R52, desc[UR50][R52.64] ;  /* 0x0000003234347980 */ /* 0x000f62000c101d00 */
[C---:B------:R-:W-:Y:S01]  /*1bbf0*/  IMAD R21, R6.reuse, UR5, R5 ;  /* 0x0000000506157c24 */ /* 0x040fe2000f8e0205 */
[----:B------:R-:W-:Y:S01]  /*1bc00*/  SEL R5, RZ, 0xffffffff, P1 ;  /* 0xffffffffff057807 */ /* 0x000fe20000800000 */
[----:B------:R-:W-:Y:S01]  /*1bc10*/  IMAD.IADD R80, R195, 0x1, R20 ;  /* 0x00000001c3507824 */ /* 0x000fe200078e0214 */
[----:B------:R-:W-:Y:S01]  /*1bc20*/  SEL R20, RZ, 0xffffffff, P0 ;  /* 0xffffffffff147807 */ /* 0x000fe20000000000 */
[----:B------:R-:W-:Y:S01]  /*1bc30*/  IMAD.IADD R0, R7, 0x1, R195 ;  /* 0x0000000107007824 */ /* 0x000fe200078e02c3 */
[----:B------:R-:W-:Y:S01]  /*1bc40*/  SEL R7, RZ, 0x1, P2 ;  /* 0x00000001ff077807 */ /* 0x000fe20001000000 */
[----:B------:R-:W-:Y:S01]  /*1bc50*/  IMAD.SHL.U32 R82, R5, 0x2, RZ ;  /* 0x0000000205527824 */ /* 0x000fe200078e00ff */
[----:B------:R-:W5:Y:S01]  /*1bc60*/  LD.E.128 R56, desc[UR50][R56.64] ;  /* 0x0000003238387980 */ /* 0x000f62000c101d00 */
[----:B------:R-:W-:Y:S01]  /*1bc70*/  IMAD.WIDE.U32 R2, R6, UR4, R2 ;  /* 0x0000000406027c25 */ /* 0x000fe2000f8e0002 */
[----:B------:R-:W-:Y:S01]  /*1bc80*/  ISETP.GE.AND P0, PT, R226, R23, PT ;  /* 0x00000017e200720c */ /* 0x000fe20003f06270 */
[----:B------:R-:W-:Y:S01]  /*1bc90*/  ULDC.64 UR4, c[0x0][0xbe0] ;  /* 0x0002f80000047ab9 */ /* 0x000fe20000000a00 */
[----:B------:R-:W5:Y:S01]  /*1bca0*/  LD.E.128 R60, desc[UR50][R60.64] ;  /* 0x000000323c3c7980 */ /* 0x000f62000c101d00 */
[----:B-1----:R-:W-:Y:S01]  /*1bcb0*/  @P3 IMAD.HI.U32 R6, R80, R83, RZ ;  /* 0x0000005350063227 */ /* 0x002fe200078e00ff */
[----:B------:R-:W-:-:S02]  /*1bcc0*/  LOP3.LUT R7, R82, 0x2, R7, 0xe2, !PT ;  /* 0x0000000252077812 */ /* 0x000fc400078ee207 */
[----:B------:R-:W5:Y:S01]  /*1bcd0*/  LD.E.128 R64, desc[UR50][R64.64] ;  /* 0x0000003240407980 */ /* 0x000f62000c101d00 */
[----:B------:R-:W-:Y:S02]  /*1bce0*/  IMAD.SHL.U32 R20, R20, 0x4, RZ ;  /* 0x0000000414147824 */ /* 0x000fe400078e00ff */
[----:B------:R-:W-:Y:S01]  /*1bcf0*/  IMAD.MOV.U32 R5, RZ, RZ, R80 ;  /* 0x000000ffff057224 */ /* 0x000fe200078e0050 */
[----:B--2---:R-:W-:Y:S01]  /*1bd00*/  @P3 SHF.R.U32.HI R5, RZ, R85, R6 ;  /* 0x00000055ff053219 */ /* 0x004fe20000011606 */
[----:B------:R-:W5:Y:S01]  /*1bd10*/  LD.E.128 R68, desc[UR50][R68.64] ;  /* 0x0000003244447980 */ /* 0x000f62000c101d00 */
[----:B------:R-:W-:Y:S02]  /*1bd20*/  LOP3.LUT R6, R20, 0x4, R7, 0xe2, !PT ;  /* 0x0000000414067812 */ /* 0x000fe400078ee207 */
        /* <DEDUP_REMOVED lines=17> */
[----:B-1----:R-:W1:Y:S01]  /*1be40*/  FENCE.VIEW.ASYNC.S ;  /* 0x00000000000073c6 */ /* 0x002e620000000000 */
[----:B------:R-:W-:-:S02]  /*1be50*/  IMAD R7, R81, R21, R80 ;  /* 0x0000001551077224 */ /* 0x000fc400078e0250 */
[----:B------:R-:W-:Y:S01]  /*1be60*/  IMAD.SHL.U32 R81, R4, 0x10, RZ ;  /* 0x0000001004517824 */ /* 0x000fe200078e00ff */
[----:B------:R-:W-:Y:S01]  /*1be70*/  SEL R4, RZ, 0xffffffff, P0 ;  /* 0xffffffffff047807 */ /* 0x000fe20000000000 */
[----:B------:R-:W-:Y:S01]  /*1be80*/  IMAD.WIDE.U32 R2, R5, UR4, R2 ;  /* 0x0000000405027c25 */ /* 0x000fe2000f8e0002 */
[----:B------:R-:W-:-:S03]  /*1be90*/  LOP3.LUT R6, R83, 0x8, R6, 0xe2, !PT ;  /* 0x0000000853067812 */ /* 0x000fc600078ee206 */
[----:B------:R-:W-:Y:S01]  /*1bea0*/  IMAD R21, R5, UR5, R20 ;  /* 0x0000000505157c24 */ /* 0x000fe2000f8e0214 */
[----:B------:R-:W-:Y:S01]  /*1beb0*/  SHF.R.S32.HI R5, RZ, 0x1f, R7 ;  /* 0x0000001fff057819 */ /* 0x000fe20000011407 */
[----:B------:R-:W-:Y:S01]  /*1bec0*/  VIADD R89, R196, 0x180 ;  /* 0x00000180c4597836 */ /* 0x000fe20000000000 */
[----:B------:R-:W-:Y:S01]  /*1bed0*/  ULDC.64 UR4, c[0x0][0xbd8] ;  /* 0x0002f60000047ab9 */ /* 0x000fe20000000a00 */
[----:B------:R-:W-:Y:S01]  /*1bee0*/  IMAD.IADD R3, R3, 0x1, R21 ;  /* 0x0000000103037824 */ /* 0x000fe200078e0215 */
[----:B------:R-:W-:Y:S01]  /*1bef0*/  LOP3.LUT R6, R81, 0x10, R6, 0xe2, !PT ;  /* 0x0000001051067812 */ /* 0x000fe200078ee206 */
[----:B------:R-:W-:Y:S01]  /*1bf00*/  IMAD.SHL.U32 R21, R4, 0x20, RZ ;  /* 0x0000002004157824 */ /* 0x000fe200078e00ff */
[----:B------:R-:W-:Y:S01]  /*1bf10*/  ISETP.GE.AND P0, PT, R89, R23, PT ;  /* 0x000000175900720c */ /* 0x000fe20003f06270 */
[----:B------:R-:W-:Y:S02]  /*1bf20*/  IMAD R4, R5, UR4, RZ ;  /* 0x0000000405047c24 */ /* 0x000fe4000f8e02ff */
[----:B------:R-:W-:Y:S01]  /*1bf30*/  VIADD R87, R196, 0x1c0 ;  /* 0x000001c0c4577836 */ /* 0x000fe20000000000 */
[----:B------:R-:W-:Y:S01]  /*1bf40*/  LOP3.LUT R6, R21, 0x20, R6, 0xe2, !PT ;  /* 0x0000002015067812 */ /* 0x000fe200078ee206 */
[C---:B------:R-:W-:Y:S01]  /*1bf50*/  IMAD R21, R7.reuse, UR5, R4 ;  /* 0x0000000507157c24 */ /* 0x040fe2000f8e0204 */
[----:B------:R-:W-:Y:S01]  /*1bf60*/  SEL R5, RZ, 0x40, P0 ;  /* 0x00000040ff057807 */ /* 0x000fe20000000000 */
[----:B------:R-:W-:Y:S01]  /*1bf70*/  IMAD.WIDE.U32 R2, R7, UR4, R2 ;  /* 0x0000000407027c25 */ /* 0x000fe2000f8e0002 */
[----:B------:R-:W-:Y:S01]  /*1bf80*/  ISETP.GE.AND P1, PT, R0, R85, PT ;  /* 0x000000550000720c */ /* 0x000fe20003f26270 */
[----:B------:R-:W-:Y:S01]  /*1bf90*/  ULDC.64 UR4, c[0x0][0xb80] ;  /* 0x0002e00000047ab9 */ /* 0x000fe20000000a00 */
[----:B------:R-:W-:Y:S01]  /*1bfa0*/  LOP3.LUT R80, R6, R5, RZ, 0xfc, !PT ;  /* 0x0000000506507212 */ /* 0x000fe200078efcff */
[----:B------:R-:W-:Y:S01]  /*1bfb0*/  IMAD.IADD R5, R3, 0x1, R21 ;  /* 0x0000000103057824 */ /* 0x000fe200078e0215 */
[----:B------:R-:W-:Y:S01]  /*1bfc0*/  ISETP.GE.AND P0, PT, R87, R23, PT ;  /* 0x000000175700720c */ /* 0x000fe20003f06270 */
[----:B------:R-:W-:Y:S01]  /*1bfd0*/  VIADD R4, R18, 0x38820 ;  /* 0x0003882012047836 */ /* 0x000fe20000000000 */
[----:B------:R-:W-:-:S02]  /*1bfe0*/  LEA R82, P2, R2, UR4, 0x1 ;  /* 0x0000000402527c11 */ /* 0x000fc4000f8408ff */
[----:B------:R-:W-:Y:S02]  /*1bff0*/  SEL R3, RZ, 0x80, P0 ;  /* 0x00000080ff037807 */ /* 0x000fe40000000000 */
[----:B------:R-:W-:Y:S02]  /*1c000*/  LEA.HI.X R83, R2, UR5, R5, 0x1, P2 ;  /* 0x0000000502537c11 */ /* 0x000fe400090f0c05 */
[----:B------:R-:W-:Y:S01]  /*1c010*/  PRMT R4, RZ, 0x654, R4 ;  /* 0x00000654ff047816 */ /* 0x000fe20000000004 */
[----:B-1----:R1:W2:Y:S01]  /*1c020*/  SHFL.IDX PT, R2, R82, RZ, 0x181f ;  /* 0x00181fff52027589 */ /* 0x0022a200000e0000 */
[----:B------:R-:W-:Y:S01]  /*1c030*/  LOP3.LUT R81, R80, R3, RZ, 0xfc, !PT ;  /* 0x0000000350517212 */ /* 0x000fe200078efcff */
[----:B------:R-:W-:Y:S01]  /*1c040*/  BSSY B1, `(.L_x_3672) ;  /* 0x000002a000017945 */ /* 0x000fe20003800000 */
[----:B------:R1:W-:Y:S01]  /*1c050*/  SYNCS.ARRIVE.TRANS64.RED.A1T0 RZ, [R4+URZ], RZ ;  /* 0x000000ff04ff79a7 */ /* 0x0003e2000810043f */
[----:B------:R1:W4:Y:S01]  /*1c060*/  SHFL.IDX PT, R3, R83, RZ, 0x181f ;  /* 0x00181fff53037589 */ /* 0x00032200000e0000 */
[----:B---3--:R-:W-:-:S02]  /*1c070*/  SHF.R.S32.HI R152, RZ, 0x1f, R224 ;  /* 0x0000001fff987819 */ /* 0x008fc400000114e0 */
        /* <DEDUP_REMOVED lines=11> */
[----:B--2-4-:R-:W-:Y:S02]  /*1c130*/  @!P2 IMAD.WIDE R6, R196, 0x2, R2 ;  /* 0x00000002c406a825 */ /* 0x014fe400078e0202 */
        /* <DEDUP_REMOVED lines=10> */
[CC--:B-1----:R-:W-:Y:S02]  /*1c1e0*/  @!P1 LEA R10, P6, R225.reuse, R2.reuse, 0x1 ;  /* 0x00000002e10a9211 */ /* 0x0c2fe400078c08ff */
[----:B------:R-:W-:Y:S02]  /*1c1f0*/  SHF.R.S32.HI R7, RZ, 0x1f, R87 ;  /* 0x0000001fff077819 */ /* 0x000fe40000011457 */
[-C--:B------:R-:W-:Y:S02]  /*1c200*/  @!P1 LEA.HI.X R11, R225, R3.reuse, R156, 0x1, P6 ;  /* 0x00000003e10b9211 */ /* 0x080fe400030f0c9c */
[CC--:B--2---:R-:W-:Y:S02]  /*1c210*/  @!P0 LEA R4, P5, R226.reuse, R2.reuse, 0x1 ;  /* 0x00000002e2048211 */ /* 0x0c4fe400078a08ff */
        /* <DEDUP_REMOVED lines=12> */
.L_x_3673:
[----:B------:R-:W-:Y:S05]  /*1c2e0*/  BSYNC B1 ;  /* 0x0000000000017941 */ /* 0x000fea0003800000 */
.L_x_3672:
[----:B------:R-:W-:Y:S01]  /*1c2f0*/  VIADD R0, R0, 0x20 ;  /* 0x0000002000007836 */ /* 0x000fe20000000000 */
[----:B---34-:R1:W3:Y:S04]  /*1c300*/  SHFL.IDX PT, R3, R83, 0x1, 0x181f ;  /* 0x00381f0053037f89 */ /* 0x0182e800000e0000 */
[----:B------:R-:W-:Y:S01]  /*1c310*/  ISETP.GE.AND P0, PT, R0, R85, PT ;  /* 0x000000550000720c */ /* 0x000fe20003f06270 */
[----:B--2---:R1:W2:-:S12]  /*1c320*/  SHFL.IDX PT, R2, R82, 0x1, 0x181f ;  /* 0x00381f0052027f89 */ /* 0x00429800000e0000 */
        /* <DEDUP_REMOVED lines=8> */
[----:B--2---:R-:W-:Y:S01]  /*1c3b0*/  @!P5 LEA R6, P1, R228, R2, 0x1 ;  /* 0x00000002e406d211 */ /* 0x004fe200078208ff */
[----:B---3--:R-:W-:-:S03]  /*1c3c0*/  @!P6 IMAD.WIDE R4, R196, 0x2, R2 ;  /* 0x00000002c404e825 */ /* 0x008fc600078e0202 */
[----:B------:R-:W-:Y:S02]  /*1c3d0*/  @!P5 LEA.HI.X R7, R228, R3, R159, 0x1, P1 ;  /* 0x00000003e407d211 */ /* 0x000fe400008f0c9f */
[----:B------:R-:W-:Y:S01]  /*1c3e0*/  ISETP.GE.AND P1, PT, R224, R23, PT ;  /* 0x00000017e000720c */ /* 0x000fe20003f26270 */
[----:B-----5:R1:W-:Y:S04]  /*1c3f0*/  @!P6 ST.E.128 desc[UR50][R4.64], R12 ;  /* 0x0000000c0400e985 */ /* 0x0203e8000c101d32 */
[----:B------:R2:W-:Y:S01]  /*1c400*/  @!P5 ST.E.128 desc[UR50][R6.64], R28 ;  /* 0x0000001c0600d985 */ /* 0x0005e2000c101d32 */
[----:B-1----:R-:W-:-:S04]  /*1c410*/  @!P4 LEA R4, P6, R227, R2, 0x1 ;  /* 0x00000002e304c211 */ /* 0x002fc800078c08ff */
[-C--:B------:R-:W-:Y:S02]  /*1c420*/  @!P4 LEA.HI.X R5, R227, R3.reuse, R158, 0x1, P6 ;  /* 0x00000003e305c211 */ /* 0x080fe400030f0c9e */
[CC--:B------:R-:W-:Y:S02]  /*1c430*/  @!P2 LEA R8, P6, R225.reuse, R2.reuse, 0x1 ;  /* 0x00000002e108a211 */ /* 0x0c0fe400078c08ff */
[CC--:B--2---:R-:W-:Y:S01]  /*1c440*/  @!P3 LEA R6, P5, R226.reuse, R2.reuse, 0x1 ;  /* 0x00000002e206b211 */ /* 0x0c4fe200078a08ff */
        /* <DEDUP_REMOVED lines=18> */
.L_x_3671:
[----:B------:R-:W-:Y:S01]  /*1c570*/  ULDC.64 UR4, c[0x0][0xc08] ;  /* 0x0003020000047ab9 */ /* 0x000fe20000000a00 */
[----:B------:R-:W-:Y:S01]  /*1c580*/  IMAD.IADD R7, R218, 0x1, R195 ;  /* 0x00000001da077824 */ /* 0x000fe200078e02c3 */
[----:B------:R-:W-:Y:S01]  /*1c590*/  BSSY B1, `(.L_x_3675) ;  /* 0x0000103000017945 */ /* 0x000fe20003800000 */
[----:B------:R-:W-:Y:S01]  /*1c5a0*/  IMAD R5, R5, UR4, RZ ;  /* 0x0000000405057c24 */ /* 0x000fe2000f8e02ff */
[----:B------:R-:W-:Y:S01]  /*1c5b0*/  SHF.R.S32.HI R15, RZ, 0x1f, R231 ;  /* 0x0000001fff0f7819 */ /* 0x000fe200000114e7 */
[C---:B------:R-:W-:Y:S01]  /*1c5c0*/  IMAD.WIDE.U32 R2, R0.reuse, UR4, RZ ;  /* 0x0000000400027c25 */ /* 0x040fe2000f8e00ff */
[----:B------:R-:W-:Y:S02]  /*1c5d0*/  SHF.R.S32.HI R21, RZ, 0x1f, R232 ;  /* 0x0000001fff157819 */ /* 0x000fe400000114e8 */
[----:B------:R-:W-:Y:S01]  /*1c5e0*/  SHF.R.S32.HI R23, RZ, 0x1f, R233 ;  /* 0x0000001fff177819 */ /* 0x000fe200000114e9 */
[----:B------:R-:W-:Y:S01]  /*1c5f0*/  IMAD R5, R0, UR5, R5 ;  /* 0x0000000500057c24 */ /* 0x000fe2000f8e0205 */
[----:B------:R-:W-:Y:S01]  /*1c600*/  ULDC.64 UR4, c[0x0][0xc38] ;  /* 0x00030e0000047ab9 */ /* 0x000fe20000000a00 */
[----:B------:R-:W-:Y:S01]  /*1c610*/  SHF.R.S32.HI R0, RZ, 0x1f, R6 ;  /* 0x0000001fff007819 */ /* 0x000fe20000011406 */
[----:B------:R-:W-:Y:S01]  /*1c620*/  IMAD.IADD R195, R193, 0x1, R195 ;  /* 0x00000001c1c37824 */ /* 0x000fe200078e02c3 */
[----:B---3--:R-:W-:Y:S01]  /*1c630*/  SHF.R.S32.HI R152, RZ, 0x1f, R234 ;  /* 0x0000001fff987819 */ /* 0x008fe200000114ea */
        /* <DEDUP_REMOVED lines=8> */
[----:B------:R-:W-:Y:S01]  /*1c6c0*/  ULDC.64 UR4, c[0x0][0xc40] ;  /* 0x0003100000047ab9 */ /* 0x000fe20000000a00 */
[----:B------:R-:W-:Y:S02]  /*1c6d0*/  VIADD R162, R197, 0xb8 ;  /* 0x000000b8c5a27836 */ /* 0x000fe40000000000 */
[----:B------:R-:W-:Y:S02]  /*1c6e0*/  IMAD R0, R0, UR4, RZ ;  /* 0x0000000400007c24 */ /* 0x000fe4000f8e02ff */
[----:B------:R-:W-:Y:S01]  /*1c6f0*/  IMAD.WIDE.U32 R2, R6, UR4, R2 ;  /* 0x0000000406027c25 */ /* 0x000fe2000f8e0002 */
[----:B------:R-:W-:-:S03]  /*1c700*/  SHF.R.S32.HI R162, RZ, 0x1f, R162 ;  /* 0x0000001fffa27819 */ /* 0x000fc600000114a2 */
[----:B------:R-:W-:Y:S01]  /*1c710*/  IMAD R0, R6, UR5, R0 ;  /* 0x0000000506007c24 */ /* 0x000fe2000f8e0200 */
[----:B------:R-:W-:Y:S01]  /*1c720*/  ULDC.64 UR4, c[0x0][0xc48] ;  /* 0x0003120000047ab9 */ /* 0x000fe20000000a00 */
[----:B------:R-:W-:Y:S02]  /*1c730*/  IMAD.MOV.U32 R6, RZ, RZ, R7 ;  /* 0x000000ffff067224 */ /* 0x000fe400078e0007 */
[----:B------:R-:W-:Y:S02]  /*1c740*/  IMAD.IADD R3, R3, 0x1, R0 ;  /* 0x0000000103037824 */ /* 0x000fe400078e0200 */
[----:B------:R-:W1:Y:S01]  /*1c750*/  LDC R0, c[0x0][0xce8] ;  /* 0x00033a00ff007b82 */ /* 0x000e620000000800 */
[----:B------:R-:W-:Y:S02]  /*1c760*/  VIADD R164, R197, 0xb0 ;  /* 0x000000b0c5a47836 */ /* 0x000fe40000000000 */
        /* <DEDUP_REMOVED lines=17> */
[----:B-1----:R-:W-:Y:S01]  /*1c880*/  ISETP.NE.AND P0, PT, R0, 0x1, PT ;  /* 0x000000010000780c */ /* 0x002fe20003f05270 */
        /* <DEDUP_REMOVED lines=20> */
[----:B------:R-:W2:Y:S01]  /*1c9d0*/  @P0 LDC R5, c[0x0][0xcf0] ;  /* 0x00033c00ff050b82 */ /* 0x000ea20000000800 */
        /* <DEDUP_REMOVED lines=15> */
[----:B-1----:R-:W-:-:S04]  /*1cad0*/  @P0 IMAD.HI.U32 R8, R7, R8, RZ ;  /* 0x0000000807080227 */ /* 0x002fc800078e00ff */
[C---:B------:R-:W-:Y:S02]  /*1cae0*/  VIADD R169, R197.reuse, 0x98 ;  /* 0x00000098c5a97836 */ /* 0x040fe40000000000 */
[C---:B------:R-:W-:Y:S01]  /*1caf0*/  VIADD R171, R197.reuse, 0x90 ;  /* 0x00000090c5ab7836 */ /* 0x040fe20000000000 */
[----:B--2---:R-:W-:Y:S01]  /*1cb00*/  @P0 SHF.R.U32.HI R6, RZ, R5, R8 ;  /* 0x00000005ff060219 */ /* 0x004fe20000011608 */
        /* <DEDUP_REMOVED lines=8> */
[C---:B------:R-:W-:Y:S02]  /*1cb90*/  VIADD R179, R197.reuse, 0x70 ;  /* 0x00000070c5b37836 */ /* 0x040fe40000000000 */
[----:B------:R-:W-:Y:S02]  /*1cba0*/  IMAD R4, R4, UR4, RZ ;  /* 0x0000000404047c24 */ /* 0x000fe4000f8e02ff */
[----:B------:R-:W-:-:S02]  /*1cbb0*/  VIADD R181, R197, 0x68 ;  /* 0x00000068c5b57836 */ /* 0x000fc40000000000 */
[----:B------:R-:W-:Y:S01]  /*1cbc0*/  IMAD R4, R6, UR5, R4 ;  /* 0x0000000506047c24 */ /* 0x000fe2000f8e0204 */
[----:B------:R-:W-:Y:S01]  /*1cbd0*/  ULDC.64 UR4, c[0x0][0xc28] ;  /* 0x00030a0000047ab9 */ /* 0x000fe20000000a00 */
[----:B------:R-:W-:Y:S02]  /*1cbe0*/  VIADD R183, R197, 0x60 ;  /* 0x00000060c5b77836 */ /* 0x000fe40000000000 */
[----:B------:R-:W-:Y:S01]  /*1cbf0*/  IMAD.IADD R3, R3, 0x1, R4 ;  /* 0x0000000103037824 */ /* 0x000fe200078e0204 */
[----:B------:R-:W-:Y:S01]  /*1cc00*/  SHF.R.S32.HI R4, RZ, 0x1f, R5 ;  /* 0x0000001fff047819 */ /* 0x000fe20000011405 */
[----:B------:R-:W-:Y:S02]  /*1cc10*/  VIADD R191, R197, 0x58 ;  /* 0x00000058c5bf7836 */ /* 0x000fe40000000000 */
[----:B------:R-:W-:-:S04]  /*1cc20*/  IMAD.WIDE.U32 R2, R5, UR4, R2 ;  /* 0x0000000405027c25 */ /* 0x000fc8000f8e0002 */
[----:B------:R-:W-:Y:S02]  /*1cc30*/  IMAD R4, R4, UR4, RZ ;  /* 0x0000000404047c24 */ /* 0x000fe4000f8e02ff */
[----:B------:R-:W-:Y:S02]  /*1cc40*/  VIADD R194, R197, 0x50 ;  /* 0x00000050c5c27836 */ /* 0x000fe40000000000 */
[----:B------:R-:W-:Y:S01]  /*1cc50*/  IMAD R4, R5, UR5, R4 ;  /* 0x0000000505047c24 */ /* 0x000fe2000f8e0204 */
[----:B------:R-:W-:Y:S01]  /*1cc60*/  ULDC.64 UR4, c[0x0][0xc00] ;  /* 0x0003000000047ab9 */ /* 0x000fe20000000a00 */
[----:B------:R-:W-:Y:S01]  /*1cc70*/  VIADD R201, R197, 0x48 ;  /* 0x00000048c5c97836 */ /* 0x000fe20000000000 */
[----:B------:R-:W-:Y:S01]  /*1cc80*/  LEA R8, P0, R2, UR4, 0x2 ;  /* 0x0000000402087c11 */ /* 0x000fe2000f8010ff */
[----:B------:R-:W-:Y:S02]  /*1cc90*/  IMAD.IADD R4, R3, 0x1, R4 ;  /* 0x0000000103047824 */ /* 0x000fe400078e0204 */
[----:B------:R-:W-:-:S02]  /*1cca0*/  VIADD R203, R197, 0x40 ;  /* 0x00000040c5cb7836 */ /* 0x000fc40000000000 */
[----:B------:R1:W2:Y:S01]  /*1ccb0*/  SHFL.IDX PT, R11, R8, RZ, 0x1c1f ;  /* 0x001c1fff080b7589 */ /* 0x0002a200000e0000 */
[----:B------:R-:W-:Y:S01]  /*1ccc0*/  LEA.HI.X R9, R2, UR5, R4, 0x2, P0 ;  /* 0x0000000502097c11 */ /* 0x000fe200080f1404 */
[----:B------:R-:W-:Y:S01]  /*1ccd0*/  VIADD R2, R18, 0x38820 ;  /* 0x0003882012027836 */ /* 0x000fe20000000000 */
[----:B------:R-:W-:Y:S01]  /*1cce0*/  ISETP.GE.AND P0, PT, R195, R0, PT ;  /* 0x00000000c300720c */ /* 0x000fe20003f06270 */
[C---:B------:R-:W-:Y:S02]  /*1ccf0*/  VIADD R205, R197.reuse, 0x38 ;  /* 0x00000038c5cd7836 */ /* 0x040fe40000000000 */
[----:B------:R1:W3:Y:S01]  /*1cd00*/  SHFL.IDX PT, R10, R9, RZ, 0x1c1f ;  /* 0x001c1fff090a7589 */ /* 0x0002e200000e0000 */
[----:B------:R-:W-:Y:S01]  /*1cd10*/  PRMT R2, RZ, 0x654, R2 ;  /* 0x00000654ff027816 */ /* 0x000fe20000000002 */
[C---:B------:R-:W-:Y:S02]  /*1cd20*/  VIADD R207, R197.reuse, 0x30 ;  /* 0x00000030c5cf7836 */ /* 0x040fe40000000000 */
[C---:B------:R-:W-:Y:S01]  /*1cd30*/  VIADD R209, R197.reuse, 0x28 ;  /* 0x00000028c5d17836 */ /* 0x040fe20000000000 */
[----:B------:R1:W-:Y:S01]  /*1cd40*/  SYNCS.ARRIVE.TRANS64.RED.A1T0 RZ, [R2+URZ], RZ ;  /* 0x000000ff02ff79a7 */ /* 0x0003e2000810043f */
[----:B------:R-:W-:-:S02]  /*1cd50*/  VIADD R211, R197, 0x20 ;  /* 0x00000020c5d37836 */ /* 0x000fc40000000000 */
[C---:B------:R-:W-:Y:S02]  /*1cd60*/  VIADD R213, R197.reuse, 0x18 ;  /* 0x00000018c5d57836 */ /* 0x040fe40000000000 */
[C---:B------:R-:W-:Y:S02]  /*1cd70*/  VIADD R222, R197.reuse, 0x10 ;  /* 0x00000010c5de7836 */ /* 0x040fe40000000000 */
[----:B------:R-:W-:Y:S01]  /*1cd80*/  VIADD R221, R197, 0x8 ;  /* 0x00000008c5dd7836 */ /* 0x000fe20000000000 */
[----:B-1----:R-:W-:Y:S06]  /*1cd90*/  @P0 BRA `(.L_x_3676) ;  /* 0x0000000800080947 */ /* 0x002fec0003800000 */
[----:B------:R-:W-:Y:S01]  /*1cda0*/  ULDC UR4, c[0x0][0xbc8] ;  /* 0x0002f20000047ab9 */ /* 0x000fe20000000800 */
[----:B------:R-:W-:Y:S02]  /*1cdb0*/  SHF.R.S32.HI R12, RZ, 0x1f, R197 ;  /* 0x0000001fff0c7819 */ /* 0x000fe400000114c5 */
[----:B------:R-:W-:Y:S02]  /*1cdc0*/  ISETP.GE.AND P0, PT, R197, UR4, PT ;  /* 0x00000004c5007c0c */ /* 0x000fe4000bf06270 */
[----:B------:R-:W-:Y:S02]  /*1cdd0*/  ISETP.GE.AND P4, PT, R183, UR4, PT ;  /* 0x00000004b7007c0c */ /* 0x000fe4000bf86270 */
[----:B------:R-:W-:-:S09]  /*1cde0*/  ISETP.GE.AND P5, PT, R181, UR4, PT ;  /* 0x00000004b5007c0c */ /* 0x000fd2000bfa6270 */
[----:B--2---:R-:W-:-:S04]  /*1cdf0*/  @!P0 LEA R2, P1, R197, R11, 0x2 ;  /* 0x0000000bc5028211 */ /* 0x004fc800078210ff */
[----:B---3--:R-:W-:-:S05]  /*1ce00*/  @!P0 LEA.HI.X R3, R197, R10, R12, 0x2, P1 ;  /* 0x0000000ac5038211 */ /* 0x008fca00008f140c */
[----:B------:R1:W-:Y:S01]  /*1ce10*/  @!P0 ST.E.64 desc[UR50][R2.64], R24 ;  /* 0x0000001802008985 */ /* 0x0003e2000c101b32 */
[----:B------:R-:W-:-:S13]  /*1ce20*/  ISETP.GE.AND P0, PT, R221, UR4, PT ;  /* 0x00000004dd007c0c */ /* 0x000fda000bf06270 */
[----:B-1----:R-:W-:-:S04]  /*1ce30*/  @!P0 LEA R2, P1, R221, R11, 0x2 ;  /* 0x0000000bdd028211 */ /* 0x002fc800078210ff */
[----:B------:R-:W-:Y:S02]  /*1ce40*/  @!P0 LEA.HI.X R3, R221, R10, R230, 0x2, P1 ;  /* 0x0000000add038211 */ /* 0x000fe400008f14e6 */
[----:B------:R-:W-:-:S03]  /*1ce50*/  ISETP.GE.AND P1, PT, R213, UR4, PT ;  /* 0x00000004d5007c0c */ /* 0x000fc6000bf26270 */
[----:B------:R1:W-:Y:S01]  /*1ce60*/  @!P0 ST.E.64 desc[UR50][R2.64], R28 ;  /* 0x0000001c02008985 */ /* 0x0003e2000c101b32 */
[----:B------:R-:W-:-:S13]  /*1ce70*/  ISETP.GE.AND P0, PT, R222, UR4, PT ;  /* 0x00000004de007c0c */ /* 0x000fda000bf06270 */
[----:B-1----:R-:W-:-:S04]  /*1ce80*/  @!P0 LEA R2, P2, R222, R11, 0x2 ;  /* 0x0000000bde028211 */ /* 0x002fc800078410ff */
[----:B------:R-:W-:-:S05]  /*1ce90*/  @!P0 LEA.HI.X R3, R222, R10, R223, 0x2, P2 ;  /* 0x0000000ade038211 */ /* 0x000fca00010f14df */
[----:B------:R1:W-:Y:S01]  /*1cea0*/  @!P0 ST.E.64 desc[UR50][R2.64], R32 ;  /* 0x0000002002008985 */ /* 0x0003e2000c101b32 */
[----:B------:R-:W-:Y:S02]  /*1ceb0*/  ISETP.GE.AND P0, PT, R211, UR4, PT ;  /* 0x00000004d3007c0c */ /* 0x000fe4000bf06270 */
        /* <DEDUP_REMOVED lines=13> */
[----:B------:R-:W-:Y:S02]  /*1cf90*/  @!P0 LEA.HI.X R3, R207, R10, R208, 0x2, P2 ;  /* 0x0000000acf038211 */ /* 0x000fe400010f14d0 */
[----:B------:R-:W-:-:S03]  /*1cfa0*/  ISETP.GE.AND P2, PT, R203, UR4, PT ;  /* 0x00000004cb007c0c */ /* 0x000fc6000bf46270 */
[----:B------:R1:W-:Y:S02]  /*1cfb0*/  @!P0 ST.E.64 desc[UR50][R2.64], R48 ;  /* 0x0000003002008985 */ /* 0x0003e4000c101b32 */
[----:B-1----:R-:W-:-:S04]  /*1cfc0*/  @!P1 LEA R2, P0, R205, R11, 0x2 ;  /* 0x0000000bcd029211 */ /* 0x002fc800078010ff */
[----:B------:R-:W-:Y:S02]  /*1cfd0*/  @!P1 LEA.HI.X R3, R205, R10, R206, 0x2, P0 ;  /* 0x0000000acd039211 */ /* 0x000fe400000f14ce */
[----:B------:R-:W-:-:S03]  /*1cfe0*/  ISETP.GE.AND P0, PT, R201, UR4, PT ;  /* 0x00000004c9007c0c */ /* 0x000fc6000bf06270 */
[----:B------:R1:W-:Y:S01]  /*1cff0*/  @!P1 ST.E.64 desc[UR50][R2.64], R52 ;  /* 0x0000003402009985 */ /* 0x0003e2000c101b32 */
[----:B------:R-:W-:Y:S02]  /*1d000*/  ISETP.GE.AND P1, PT, R194, UR4, PT ;  /* 0x00000004c2007c0c */ /* 0x000fe4000bf26270 */
[----:B-1----:R-:W-:-:S11]  /*1d010*/  @!P2 LEA R2, P3, R203, R11, 0x2 ;  /* 0x0000000bcb02a211 */ /* 0x002fd600078610ff */
[CC--:B------:R-:W-:Y:S02]  /*1d020*/  @!P1 LEA R4, P6, R194.reuse, R11.reuse, 0x2 ;  /* 0x0000000bc2049211 */ /* 0x0c0fe400078c10ff */
[-C--:B------:R-:W-:Y:S02]  /*1d030*/  @!P2 LEA.HI.X R3, R203, R10.reuse, R204, 0x2, P3 ;  /* 0x0000000acb03a211 */ /* 0x080fe400018f14cc */
[----:B------:R-:W-:Y:S02]  /*1d040*/  ISETP.GE.AND P3, PT, R191, UR4, PT ;  /* 0x00000004bf007c0c */ /* 0x000fe4000bf66270 */
[----:B------:R-:W-:Y:S01]  /*1d050*/  @!P1 LEA.HI.X R5, R194, R10, R200, 0x2, P6 ;  /* 0x0000000ac2059211 */ /* 0x000fe200030f14c8 */
[----:B------:R1:W-:Y:S02]  /*1d060*/  @!P2 ST.E.64 desc[UR50][R2.64], R56 ;  /* 0x000000380200a985 */ /* 0x0003e4000c101b32 */
[----:B-1----:R-:W-:-:S04]  /*1d070*/  @!P0 LEA R2, P2, R201, R11, 0x2 ;  /* 0x0000000bc9028211 */ /* 0x002fc800078410ff */
[----:B------:R-:W-:-:S05]  /*1d080*/  @!P0 LEA.HI.X R3, R201, R10, R202, 0x2, P2 ;  /* 0x0000000ac9038211 */ /* 0x000fca00010f14ca */
[----:B------:R1:W-:Y:S01]  /*1d090*/  @!P0 ST.E.64 desc[UR50][R2.64], R60 ;  /* 0x0000003c02008985 */ /* 0x0003e2000c101b32 */
[----:B------:R-:W-:-:S03]  /*1d0a0*/  ISETP.GE.AND P0, PT, R179, UR4, PT ;  /* 0x00000004b3007c0c */ /* 0x000fc6000bf06270 */
[----:B------:R2:W-:Y:S01]  /*1d0b0*/  @!P1 ST.E.64 desc[UR50][R4.64], R64 ;  /* 0x0000004004009985 */ /* 0x0005e2000c101b32 */
[----:B------:R-:W-:Y:S02]  /*1d0c0*/  ISETP.GE.AND P1, PT, R177, UR4, PT ;  /* 0x00000004b1007c0c */ /* 0x000fe4000bf26270 */
[-C--:B-1----:R-:W-:Y:S02]  /*1d0d0*/  @!P3 LEA R2, P6, R191, R11.reuse, 0x2 ;  /* 0x0000000bbf02b211 */ /* 0x082fe400078c10ff */
[-C--:B--2---:R-:W-:Y:S02]  /*1d0e0*/  @!P4 LEA R4, P2, R183, R11.reuse, 0x2 ;  /* 0x0000000bb704c211 */ /* 0x084fe400078410ff */
[-C--:B------:R-:W-:Y:S02]  /*1d0f0*/  @!P3 LEA.HI.X R3, R191, R10.reuse, R192, 0x2, P6 ;  /* 0x0000000abf03b211 */ /* 0x080fe400030f14c0 */
[----:B------:R-:W-:Y:S02]  /*1d100*/  @!P4 LEA.HI.X R5, R183, R10, R184, 0x2, P2 ;  /* 0x0000000ab705c211 */ /* 0x000fe400010f14b8 */
[----:B------:R-:W-:Y:S01]  /*1d110*/  ISETP.GE.AND P2, PT, R175, UR4, PT ;  /* 0x00000004af007c0c */ /* 0x000fe2000bf46270 */
[----:B------:R1:W-:Y:S01]  /*1d120*/  @!P3 ST.E.64 desc[UR50][R2.64], R68 ;  /* 0x000000440200b985 */ /* 0x0003e2000c101b32 */
[----:B------:R-:W-:-:S02]  /*1d130*/  @!P5 LEA R6, P6, R181, R11, 0x2 ;  /* 0x0000000bb506d211 */ /* 0x000fc400078c10ff */
[----:B------:R-:W-:Y:S01]  /*1d140*/  ISETP.GE.AND P3, PT, R173, UR4, PT ;  /* 0x00000004ad007c0c */ /* 0x000fe2000bf66270 */
[----:B------:R2:W-:Y:S01]  /*1d150*/  @!P4 ST.E.64 desc[UR50][R4.64], R72 ;  /* 0x000000480400c985 */ /* 0x0005e2000c101b32 */
[----:B------:R-:W-:-:S05]  /*1d160*/  @!P5 LEA.HI.X R7, R181, R10, R182, 0x2, P6 ;  /* 0x0000000ab507d211 */ /* 0x000fca00030f14b6 */
[----:B------:R3:W-:Y:S01]  /*1d170*/  @!P5 ST.E.64 desc[UR50][R6.64], R76 ;  /* 0x0000004c0600d985 */ /* 0x0007e2000c101b32 */
[----:B-1----:R-:W-:-:S04]  /*1d180*/  @!P0 LEA R2, P4, R179, R11, 0x2 ;  /* 0x0000000bb3028211 */ /* 0x002fc800078810ff */
[-C--:B------:R-:W-:Y:S02]  /*1d190*/  @!P0 LEA.HI.X R3, R179, R10.reuse, R180, 0x2, P4 ;  /* 0x0000000ab3038211 */ /* 0x080fe400020f14b4 */
[----:B------:R-:W-:Y:S02]  /*1d1a0*/  ISETP.GE.AND P4, PT, R171, UR4, PT ;  /* 0x00000004ab007c0c */ /* 0x000fe4000bf86270 */
[-C--:B--2---:R-:W-:Y:S01]  /*1d1b0*/  @!P1 LEA R4, P5, R177, R11.reuse, 0x2 ;  /* 0x0000000bb1049211 */ /* 0x084fe200078a10ff */
        /* <DEDUP_REMOVED lines=13> */
[-C--:B------:R-:W-:Y:S02]  /*1d290*/  @!P4 LEA.HI.X R5, R171, R10.reuse, R172, 0x2, P0 ;  /* 0x0000000aab05c211 */ /* 0x080fe400000f14ac */
[----:B------:R-:W-:Y:S02]  /*1d2a0*/  ISETP.GE.AND P0, PT, R163, UR4, PT ;  /* 0x00000004a3007c0c */ /* 0x000fe4000bf06270 */
[-C--:B---3--:R-:W-:Y:S01]  /*1d2b0*/  @!P5 LEA R6, P6, R169, R11.reuse, 0x2 ;  /* 0x0000000ba906d211 */ /* 0x088fe200078c10ff */
[----:B------:R2:W-:Y:S01]  /*1d2c0*/  @!P4 ST.E.64 desc[UR50][R4.64], R96 ;  /* 0x000000600400c985 */ /* 0x0005e2000c101b32 */
[----:B------:R-:W-:Y:S02]  /*1d2d0*/  ISETP.GE.AND P4, PT, R159, UR4, PT ;  /* 0x000000049f007c0c */ /* 0x000fe4000bf86270 */
[----:B------:R-:W-:Y:S02]  /*1d2e0*/  @!P5 LEA.HI.X R7, R169, R10, R170, 0x2, P6 ;  /* 0x0000000aa907d211 */ /* 0x000fe400030f14aa */
[----:B-1----:R-:W-:-:S03]  /*1d2f0*/  @!P2 LEA R2, P6, R167, R11, 0x2 ;  /* 0x0000000ba702a211 */ /* 0x002fc600078c10ff */
[----:B------:R1:W-:Y:S01]  /*1d300*/  @!P5 ST.E.64 desc[UR50][R6.64], R100 ;  /* 0x000000640600d985 */ /* 0x0003e2000c101b32 */
[----:B------:R-:W-:Y:S02]  /*1d310*/  ISETP.GE.AND P5, PT, R161, UR4, PT ;  /* 0x00000004a1007c0c */ /* 0x000fe4000bfa6270 */
        /* <DEDUP_REMOVED lines=42> */
.L_x_3676:
[----:B------:R-:W-:Y:S05]  /*1d5c0*/  BSYNC B1 ;  /* 0x0000000000017941 */ /* 0x000fea0003800000 */
.L_x_3675:
[----:B------:R-:W-:Y:S01]  /*1d5d0*/  VIADD R195, R195, 0x8 ;  /* 0x00000008c3c37836 */ /* 0x000fe20000000000 */
[----:B------:R4:W0:Y:S04]  /*1d5e0*/  SHFL.IDX PT, R14, R9, 0x1, 0x1c1f ;  /* 0x003c1f00090e7f89 */ /* 0x00082800000e0000 */
[----:B------:R-:W-:Y:S01]  /*1d5f0*/  ISETP.GE.AND P0, PT, R195, R0, PT ;  /* 0x00000000c300720c */ /* 0x000fe20003f06270 */
[----:B------:R4:W0:-:S12]  /*1d600*/  SHFL.IDX PT, R20, R8, 0x1, 0x1c1f ;  /* 0x003c1f0008147f89 */ /* 0x00081800000e0000 */
[----:B----4-:R-:W-:Y:S05]  /*1d610*/  @P0 BRA `(.L_x_3674) ;  /* 0x0000001400d40947 */ /* 0x010fea0003800000 */
[----:B------:R-:W-:Y:S01]  /*1d620*/  ULDC UR4, c[0x0][0xbc8] ;  /* 0x0002f20000047ab9 */ /* 0x000fe20000000800 */
[----:B-1----:R-:W-:Y:S02]  /*1d630*/  SHF.R.S32.HI R4, RZ, 0x1f, R197 ;  /* 0x0000001fff047819 */ /* 0x002fe400000114c5 */
[----:B------:R-:W-:Y:S02]  /*1d640*/  ISETP.GE.AND P4, PT, R197, UR4, PT ;  /* 0x00000004c5007c0c */ /* 0x000fe4000bf86270 */
[----:B------:R-:W-:Y:S02]  /*1d650*/  ISETP.GE.AND P2, PT, R221, UR4, PT ;  /* 0x00000004dd007c0c */ /* 0x000fe4000bf46270 */
[----:B------:R-:W-:Y:S02]  /*1d660*/  ISETP.GE.AND P1, PT, R222, UR4, PT ;  /* 0x00000004de007c0c */ /* 0x000fe4000bf26270 */
[----:B------:R-:W-:-:S07]  /*1d670*/  ISETP.GE.AND P0, PT, R213, UR4, PT ;  /* 0x00000004d5007c0c */ /* 0x000fce000bf06270 */
[----:B0-----:R-:W-:-:S04]  /*1d680*/  @!P4 LEA R2, P3, R197, R20, 0x2 ;  /* 0x00000014c502c211 */ /* 0x001fc800078610ff */
        /* <DEDUP_REMOVED lines=69> */
[----:B------:R-:W-:Y:S02]  /*1dae0*/  @!P4 LEA.HI.X R5, R173, R14, R174, 0x2, P0 ;  /* 0x0000000ead05c211 */ /* 0x000fe400000f14ae */
[----:B------:R-:W-:Y:S02]  /*1daf0*/  ISETP.GE.AND P0, PT, R165, UR4, PT ;  /* 0x00000004a5007c0c */ /* 0x000fe4000bf06270 */
[----:B----4-:R-:W-:Y:S01]  /*1db00*/  @!P3 LEA R6, P6, R171, R20, 0x2 ;  /* 0x00000014ab06b211 */ /* 0x010fe200078c10ff */
[----:B------:R1:W-:Y:S01]  /*1db10*/  @!P4 ST.E.64 desc[UR50][R4.64], R94 ;  /* 0x0000005e0400c985 */ /* 0x0003e2000c101b32 */
[----:B------:R-:W-:Y:S02]  /*1db20*/  ISETP.GE.AND P4, PT, R161, UR4, PT ;  /* 0x00000004a1007c0c */ /* 0x000fe4000bf86270 */
[----:B------:R-:W-:-:S02]  /*1db30*/  @!P3 LEA.HI.X R7, R171, R14, R172, 0x2, P6 ;  /* 0x0000000eab07b211 */ /* 0x000fc400030f14ac */
[----:B------:R-:W-:-:S03]  /*1db40*/  @!P2 LEA R8, P6, R169, R20, 0x2 ;  /* 0x00000014a908a211 */ /* 0x000fc600078c10ff */
[----:B------:R4:W-:Y:S01]  /*1db50*/  @!P3 ST.E.64 desc[UR50][R6.64], R98 ;  /* 0x000000620600b985 */ /* 0x0009e2000c101b32 */
[----:B---3--:R-:W-:Y:S02]  /*1db60*/  @!P1 LEA R10, P3, R167, R20, 0x2 ;  /* 0x00000014a70a9211 */ /* 0x008fe400078610ff */
[----:B------:R-:W-:Y:S02]  /*1db70*/  @!P2 LEA.HI.X R9, R169, R14, R170, 0x2, P6 ;  /* 0x0000000ea909a211 */ /* 0x000fe400030f14aa */
[----:B------:R-:W-:Y:S02]  /*1db80*/  @!P0 LEA R12, P6, R165, R20, 0x2 ;  /* 0x00000014a50c8211 */ /* 0x000fe400078c10ff */
[-C--:B--2---:R-:W-:Y:S01]  /*1db90*/  @!P1 LEA.HI.X R11, R167, R14.reuse, R168, 0x2, P3 ;  /* 0x0000000ea70b9211 */ /* 0x084fe200018f14a8 */
[----:B------:R2:W-:Y:S01]  /*1dba0*/  @!P2 ST.E.64 desc[UR50][R8.64], R102 ;  /* 0x000000660800a985 */ /* 0x0005e2000c101b32 */
[----:B------:R-:W-:Y:S02]  /*1dbb0*/  ISETP.GE.AND P3, PT, R159, UR4, PT ;  /* 0x000000049f007c0c */ /* 0x000fe4000bf66270 */
[----:B------:R-:W-:Y:S01]  /*1dbc0*/  @!P0 LEA.HI.X R13, R165, R14, R166, 0x2, P6 ;  /* 0x0000000ea50d8211 */ /* 0x000fe200030f14a6 */
[----:B------:R3:W-:Y:S01]  /*1dbd0*/  @!P1 ST.E.64 desc[UR50][R10.64], R106 ;  /* 0x0000006a0a009985 */ /* 0x0007e2000c101b32 */
[----:B0-----:R-:W-:-:S02]  /*1dbe0*/  @!P5 LEA R2, P1, R163, R20, 0x2 ;  /* 0x00000014a302d211 */ /* 0x001fc400078210ff */
[----:B-1----:R-:W-:Y:S01]  /*1dbf0*/  @!P4 LEA R4, P2, R161, R20, 0x2 ;  /* 0x00000014a104c211 */ /* 0x002fe200078410ff */
[----:B------:R-:W-:Y:S01]  /*1dc00*/  @!P0 ST.E.64 desc[UR50][R12.64], R110 ;  /* 0x0000006e0c008985 */ /* 0x000fe2000c101b32 */
[----:B------:R-:W-:Y:S02]  /*1dc10*/  ISETP.GE.AND P0, PT, R237, UR4, PT ;  /* 0x00000004ed007c0c */ /* 0x000fe4000bf06270 */
[----:B------:R-:W-:Y:S02]  /*1dc20*/  @!P5 LEA.HI.X R3, R163, R14, R164, 0x2, P1 ;  /* 0x0000000ea303d211 */ /* 0x000fe400008f14a4 */
[----:B------:R-:W-:Y:S02]  /*1dc30*/  ISETP.GE.AND P1, PT, R236, UR4, PT ;  /* 0x00000004ec007c0c */ /* 0x000fe4000bf26270 */
[----:B----4-:R-:W-:Y:S01]  /*1dc40*/  @!P3 LEA R6, P6, R159, R20, 0x2 ;  /* 0x000000149f06b211 */ /* 0x010fe200078c10ff */
[----:B------:R0:W-:Y:S01]  /*1dc50*/  @!P5 ST.E.64 desc[UR50][R2.64], R114 ;  /* 0x000000720200d985 */ /* 0x0001e2000c101b32 */
[----:B------:R-:W-:-:S02]  /*1dc60*/  @!P4 LEA.HI.X R5, R161, R14, R162, 0x2, P2 ;  /* 0x0000000ea105c211 */ /* 0x000fc400010f14a2 */
[----:B------:R-:W-:Y:S02]  /*1dc70*/  @!P3 LEA.HI.X R7, R159, R14, R160, 0x2, P6 ;  /* 0x0000000e9f07b211 */ /* 0x000fe400030f14a0 */
[----:B------:R-:W-:Y:S01]  /*1dc80*/  ISETP.GE.AND P2, PT, R233, UR4, PT ;  /* 0x00000004e9007c0c */ /* 0x000fe2000bf46270 */
[----:B------:R1:W-:Y:S01]  /*1dc90*/  @!P4 ST.E.64 desc[UR50][R4.64], R118 ;  /* 0x000000760400c985 */ /* 0x0003e2000c101b32 */
[----:B------:R-:W-:Y:S02]  /*1dca0*/  ISETP.GE.AND P4, PT, R235, UR4, PT ;  /* 0x00000004eb007c0c */ /* 0x000fe4000bf86270 */
[C---:B--2---:R-:W-:Y:S01]  /*1dcb0*/  @!P0 LEA R8, P5, R237.reuse, R20, 0x2 ;  /* 0x00000014ed088211 */ /* 0x044fe200078a10ff */
[----:B------:R2:W-:Y:S01]  /*1dcc0*/  @!P3 ST.E.64 desc[UR50][R6.64], R122 ;  /* 0x0000007a0600b985 */ /* 0x0005e2000c101b32 */
[----:B------:R-:W-:Y:S02]  /*1dcd0*/  ISETP.GE.AND P3, PT, R234, UR4, PT ;  /* 0x00000004ea007c0c */ /* 0x000fe4000bf66270 */
[----:B------:R-:W-:-:S02]  /*1dce0*/  @!P0 LEA.HI.X R9, R237, R14, R158, 0x2, P5 ;  /* 0x0000000eed098211 */ /* 0x000fc400028f149e */
[----:B------:R-:W-:Y:S02]  /*1dcf0*/  ISETP.GE.AND P5, PT, R232, UR4, PT ;  /* 0x00000004e8007c0c */ /* 0x000fe4000bfa6270 */
[CC--:B---3--:R-:W-:Y:S01]  /*1dd00*/  @!P1 LEA R10, P6, R236.reuse, R20.reuse, 0x2 ;  /* 0x00000014ec0a9211 */ /* 0x0c8fe200078c10ff */
[----:B------:R3:W-:Y:S02]  /*1dd10*/  @!P0 ST.E.64 desc[UR50][R8.64], R126 ;  /* 0x0000007e08008985 */ /* 0x0007e4000c101b32 */
[C---:B0-----:R-:W-:Y:S02]  /*1dd20*/  @!P4 LEA R2, P0, R235.reuse, R20, 0x2 ;  /* 0x00000014eb02c211 */ /* 0x041fe400078010ff */
[----:B------:R-:W-:Y:S02]  /*1dd30*/  @!P1 LEA.HI.X R11, R236, R14, R157, 0x2, P6 ;  /* 0x0000000eec0b9211 */ /* 0x000fe400030f149d */
[----:B-1----:R-:W-:Y:S02]  /*1dd40*/  @!P3 LEA R4, P6, R234, R20, 0x2 ;  /* 0x00000014ea04b211 */ /* 0x002fe400078c10ff */
[----:B------:R-:W-:Y:S01]  /*1dd50*/  @!P4 LEA.HI.X R3, R235, R14, R156, 0x2, P0 ;  /* 0x0000000eeb03c211 */ /* 0x000fe200000f149c */
[----:B------:R3:W-:Y:S01]  /*1dd60*/  @!P1 ST.E.64 desc[UR50][R10.64], R130 ;  /* 0x000000820a009985 */ /* 0x0007e2000c101b32 */
[----:B--2---:R-:W-:-:S02]  /*1dd70*/  @!P2 LEA R6, P1, R233, R20, 0x2 ;  /* 0x00000014e906a211 */ /* 0x004fc400078210ff */
[----:B------:R-:W-:Y:S01]  /*1dd80*/  @!P5 LEA R12, P0, R232, R20, 0x2 ;  /* 0x00000014e80cd211 */ /* 0x000fe200078010ff */
        /* <DEDUP_REMOVED lines=13> */
.L_x_3668:
[----:B------:R-:W-:Y:S01]  /*1de60*/  ULDC.64 UR4, c[0x0][0xd08] ;  /* 0x0003420000047ab9 */ /* 0x000fe20000000a00 */
[----:B-----5:R-:W4:Y:S01]  /*1de70*/  LDC.64 R2, c[0x0][0xd00] ;  /* 0x00034000ff027b82 */ /* 0x020f220000000a00 */
[----:B------:R-:W-:Y:S01]  /*1de80*/  ISETP.NE.U32.AND P0, PT, RZ, UR4, PT ;  /* 0x00000004ff007c0c */ /* 0x000fe2000bf05070 */
[----:B------:R-:W-:-:S03]  /*1de90*/  IMAD.MOV.U32 R15, RZ, RZ, RZ ;  /* 0x000000ffff0f7224 */ /* 0x000fc600078e00ff */
[----:B------:R-:W-:Y:S01]  /*1dea0*/  ISETP.NE.AND.EX P1, PT, RZ, UR5, PT, P0 ;  /* 0x00000005ff007c0c */ /* 0x000fe2000bf25300 */
[----:B------:R-:W-:Y:S02]  /*1deb0*/  ULDC.64 UR4, c[0x0][0xd00] ;  /* 0x0003400000047ab9 */ /* 0x000fe40000000a00 */
[----:B------:R-:W-:-:S04]  /*1dec0*/  ISETP.NE.U32.AND P0, PT, RZ, UR4, PT ;  /* 0x00000004ff007c0c */ /* 0x000fc8000bf05070 */
[----:B------:R-:W-:-:S06]  /*1ded0*/  ISETP.NE.AND.EX P0, PT, RZ, UR5, PT, P0 ;  /* 0x00000005ff007c0c */ /* 0x000fcc000bf05300 */
[----:B------:R-:W1:Y:S01]  /*1dee0*/  @P1 LDC.64 R4, c[0x0][0xd08] ;  /* 0x00034200ff041b82 */ /* 0x000e620000000a00 */
[----:B------:R-:W-:Y:S02]  /*1def0*/  ULDC UR4, c[0x0][0xb88] ;  /* 0x0002e20000047ab9 */ /* 0x000fe40000000800 */
[----:B------:R-:W-:Y:S02]  /*1df00*/  IMAD.U32 R0, RZ, RZ, UR4 ;  /* 0x00000004ff007e24 */ /* 0x000fe4000f8e00ff */
[----:B----4-:R-:W-:-:S05]  /*1df10*/  IMAD.WIDE R2, R223, 0x4, R2 ;  /* 0x00000004df027825 */ /* 0x010fca00078e0202 */
[----:B------:R4:W5:Y:S01]  /*1df20*/  @P0 LDG.E R15, desc[UR50][R2.64] ;  /* 0x00000032020f0981 */ /* 0x000962000c1e1900 */
[----:B-1----:R-:W-:-:S05]  /*1df30*/  @P1 IMAD.WIDE R4, R223, 0x4, R4 ;  /* 0x00000004df041825 */ /* 0x002fca00078e0204 */
[----:B------:R4:W5:Y:S01]  /*1df40*/  @P1 LDG.E R0, desc[UR50][R4.64] ;  /* 0x0000003204001981 */ /* 0x000962000c1e1900 */
[----:B------:R-:W-:Y:S02]  /*1df50*/  ISETP.NE.AND P2, PT, R222, RZ, PT ;  /* 0x000000ffde00720c */ /* 0x000fe40003f45270 */
[----:B------:R-:W-:Y:S01]  /*1df60*/  SHF.R.S32.HI R26, RZ, 0x1f, R223 ;  /* 0x0000001fff1a7819 */ /* 0x000fe200000114df */
[----:B------:R-:W1:Y:S10]  /*1df70*/  S2R R6, SR_TID.X ;  /* 0x0000000000067919 */ /* 0x000e740000002100 */
[----:B------:R-:W2:Y:S01]  /*1df80*/  @!P2 LDC R222, c[0x0][0xbd4] ;  /* 0x0002f500ffdeab82 */ /* 0x000ea20000000800 */
[----:B-1----:R-:W-:Y:S01]  /*1df90*/  VIADD R7, R6, 0xffffff80 ;  /* 0xffffff8006077836 */ /* 0x002fe20000000000 */
[----:B--2---:R-:W-:-:S04]  /*1dfa0*/  ISETP.GT.AND P2, PT, R222, 0x1, PT ;  /* 0x00000001de00780c */ /* 0x004fc80003f44270 */
[----:B------:R-:W-:Y:S01]  /*1dfb0*/  ISETP.GT.AND P3, PT, R7, 0x3f, PT ;  /* 0x0000003f0700780c */ /* 0x000fe20003f64270 */
[----:B----4-:R-:W-:-:S12]  /*1dfc0*/  @P1 BRA `(.L_x_3677) ;  /* 0x0000000000101947 */ /* 0x010fd80003800000 */
[----:B------:R-:W-:Y:S05]  /*1dfd0*/  @!P0 BRA `(.L_x_3677) ;  /* 0x00000000000c8947 */ /* 0x000fea0003800000 */
[----:B------:R-:W2:Y:S04]  /*1dfe0*/  LDG.E R5, desc[UR50][R2.64] ;  /* 0x0000003202057981 */ /* 0x000ea8000c1e1900 */
[----:B-----5:R-:W2:Y:S02]  /*1dff0*/  LDG.E R0, desc[UR50][R2.64+0x4] ;  /* 0x0000043202007981 */ /* 0x020ea4000c1e1900 */
[----:B--2---:R-:W-:-:S07]  /*1e000*/  IMAD.IADD R0, R0, 0x1, -R5 ;  /* 0x0000000100007824 */ /* 0x004fce00078e0a05 */
.L_x_3677:
[----:B------:R-:W-:Y:S01]  /*1e010*/  BSSY B1, `(.L_x_3678) ;  /* 0x0000035000017945 */ /* 0x000fe20003800000 */
[----:B------:R-:W-:Y:S02]  /*1e020*/  SEL R27, R223, RZ, !P0 ;  /* 0x000000ffdf1b7207 */ /* 0x000fe40004000000 */
[----:B------:R-:W-:Y:S02]  /*1e030*/  SEL R26, R26, RZ, !P0 ;  /* 0x000000ff1a1a7207 */ /* 0x000fe40004000000 */
[----:B-----5:R-:W-:Y:S01]  /*1e040*/  SHF.R.S32.HI R24, RZ, 0x1f, R15 ;  /* 0x0000001fff187819 */ /* 0x020fe2000001140f */
[----:B------:R-:W-:Y:S06]  /*1e050*/  @P3 BRA `(.L_x_3679) ;  /* 0x0000000000c03947 */ /* 0x000fec0003800000 */
[----:B------:R-:W1:Y:S01]  /*1e060*/  LDC R31, c[0x0][0xce8] ;  /* 0x00033a00ff1f7b82 */ /* 0x000e620000000800 */
[----:B------:R-:W-:Y:S01]  /*1e070*/  IADD3 R29, R195, -0x80, R6 ;  /* 0xffffff80c31d7810 */ /* 0x000fe20007ffe006 */
[----:B-1----:R-:W-:-:S05]  /*1e080*/  IMAD R2, R0, R31, RZ ;  /* 0x0000001f00027224 */ /* 0x002fca00078e02ff */
[----:B------:R-:W-:-:S13]  /*1e090*/  ISETP.GE.AND P0, PT, R29, R2, PT ;  /* 0x000000021d00720c */ /* 0x000fda0003f06270 */
[----:B------:R-:W-:Y:S05]  /*1e0a0*/  @P0 BRA `(.L_x_3679) ;  /* 0x0000000000ac0947 */ /* 0x000fea0003800000 */
[----:B------:R-:W-:Y:S01]  /*1e0b0*/  IMAD.MOV.U32 R20, RZ, RZ, 0xab8 ;  /* 0x00000ab8ff147424 */ /* 0x000fe200078e00ff */
[----:B------:R-:W-:Y:S01]  /*1e0c0*/  ISETP.GT.AND P0, PT, R222, 0x1, PT ;  /* 0x00000001de00780c */ /* 0x000fe20003f04270 */
[----:B------:R-:W1:Y:S01]  /*1e0d0*/  LDC.64 R2, c[0x0][0xca8] ;  /* 0x00032a00ff027b82 */ /* 0x000e620000000a00 */
[----:B------:R-:W-:Y:S01]  /*1e0e0*/  ISETP.NE.AND P1, PT, R31, 0x1, PT ;  /* 0x000000011f00780c */ /* 0x000fe20003f25270 */
[----:B------:R-:W-:Y:S01]  /*1e0f0*/  IMAD.MOV.U32 R21, RZ, RZ, R29 ;  /* 0x000000ffff157224 */ /* 0x000fe200078e001d */
[----:B------:R-:W-:-:S05]  /*1e100*/  SEL R20, R20, 0xa78, P0 ;  /* 0x00000a7814147807 */ /* 0x000fca0000000000 */
[----:B------:R-:W2:Y:S08]  /*1e110*/  LDC.64 R8, c[0x0][R20+0x220] ;  /* 0x0000880014087b82 */ /* 0x000eb00000000a00 */
[----:B------:R-:W4:Y:S08]  /*1e120*/  LDC.64 R12, c[0x0][R20+0x218] ;  /* 0x00008600140c7b82 */ /* 0x000f300000000a00 */
[----:B------:R-:W5:Y:S08]  /*1e130*/  LDC.64 R6, c[0x0][R20+0x228] ;  /* 0x00008a0014067b82 */ /* 0x000f700000000a00 */
[----:B------:R-:W0:Y:S08]  /*1e140*/  @P1 LDC R14, c[0x0][0xcec] ;  /* 0x00033b00ff0e1b82 */ /* 0x000e300000000800 */
[----:B------:R-:W3:Y:S08]  /*1e150*/  LDC.64 R4, c[0x0][R20+0x210] ;  /* 0x0000840014047b82 */ /* 0x000ef00000000a00 */
[----:B------:R-:W5:Y:S01]  /*1e160*/  @P1 LDC R25, c[0x0][0xcf0] ;  /* 0x00033c00ff191b82 */ /* 0x000f620000000800 */
[----:B0-----:R-:W-:-:S07]  /*1e170*/  @P1 IMAD.HI.U32 R14, R29, R14, RZ ;  /* 0x0000000e1d0e1227 */ /* 0x001fce00078e00ff */
[----:B-1----:R-:W0:Y:S01]  /*1e180*/  @!P0 LDC R2, c[0x0][0xc50] ;  /* 0x00031400ff028b82 */ /* 0x002e220000000800 */
[-C--:B--2---:R-:W-:Y:S02]  /*1e190*/  IMAD R9, R9, R27.reuse, RZ ;  /* 0x0000001b09097224 */ /* 0x084fe400078e02ff */
[----:B------:R-:W-:-:S05]  /*1e1a0*/  IMAD.WIDE.U32 R10, R8, R27, RZ ;  /* 0x0000001b080a7225 */ /* 0x000fca00078e00ff */
        /* <DEDUP_REMOVED lines=16> */
[----:B---3--:R-:W-:Y:S01]  /*1e2b0*/  IMAD R5, R5, R9, RZ ;  /* 0x0000000905057224 */ /* 0x008fe200078e02ff */
        /* <DEDUP_REMOVED lines=10> */
.L_x_3679:
[----:B------:R-:W-:Y:S05]  /*1e360*/  BSYNC B1 ;  /* 0x0000000000017941 */ /* 0x000fea0003800000 */
.L_x_3678:
[----:B------:R-:W-:Y:S05]  /*1e370*/  @P2 BRA `(.L_x_3674) ;  /* 0x00000008007c2947 */ /* 0x000fea0003800000 */
[----:B-1----:R-:W1:Y:S01]  /*1e380*/  S2R R3, SR_TID.X ;  /* 0x0000000000037919 */ /* 0x002e620000002100 */
[----:B------:R-:W2:Y:S01]  /*1e390*/  LDC R9, c[0x0][0xce8] ;  /* 0x00033a00ff097b82 */ /* 0x000ea20000000800 */
[----:B------:R-:W-:Y:S01]  /*1e3a0*/  ULDC.64 UR4, c[0x0][0xba0] ;  /* 0x0002e80000047ab9 */ /* 0x000fe20000000a00 */
[----:B------:R-:W-:Y:S01]  /*1e3b0*/  VIADD R29, R196, 0x180 ;  /* 0x00000180c41d7836 */ /* 0x000fe20000000000 */
[----:B------:R-:W-:Y:S01]  /*1e3c0*/  BSSY B1, `(.L_x_3680) ;  /* 0x0000076000017945 */ /* 0x000fe20003800000 */
[----:B------:R-:W-:Y:S01]  /*1e3d0*/  IMAD R2, R24, UR4, RZ ;  /* 0x0000000418027c24 */ /* 0x000fe2000f8e02ff */
[----:B------:R-:W-:Y:S02]  /*1e3e0*/  SHF.R.S32.HI R30, RZ, 0x1f, R224 ;  /* 0x0000001fff1e7819 */ /* 0x000fe400000114e0 */
[----:B------:R-:W-:Y:S01]  /*1e3f0*/  SHF.R.S32.HI R28, RZ, 0x1f, R29 ;  /* 0x0000001fff1c7819 */ /* 0x000fe2000001141d */
[----:B------:R-:W-:Y:S01]  /*1e400*/  IMAD R5, R15, UR5, R2 ;  /* 0x000000050f057c24 */ /* 0x000fe2000f8e0202 */
[----:B------:R-:W4:Y:S01]  /*1e410*/  LDC R21, c[0x0][0xbc8] ;  /* 0x0002f200ff157b82 */ /* 0x000f220000000800 */
[----:B------:R-:W-:-:S02]  /*1e420*/  SHF.R.S32.HI R31, RZ, 0x1f, R225 ;  /* 0x0000001fff1f7819 */ /* 0x000fc400000114e1 */
[----:B------:R-:W-:Y:S02]  /*1e430*/  SHF.R.S32.HI R32, RZ, 0x1f, R226 ;  /* 0x0000001fff207819 */ /* 0x000fe400000114e2 */
[----:B------:R-:W-:Y:S02]  /*1e440*/  SHF.R.S32.HI R33, RZ, 0x1f, R227 ;  /* 0x0000001fff217819 */ /* 0x000fe400000114e3 */
[----:B------:R-:W-:Y:S02]  /*1e450*/  SHF.R.S32.HI R34, RZ, 0x1f, R228 ;  /* 0x0000001fff227819 */ /* 0x000fe400000114e4 */
[----:B--2---:R-:W-:Y:S01]  /*1e460*/  ISETP.NE.AND P0, PT, R9, 0x1, PT ;  /* 0x000000010900780c */ /* 0x004fe20003f05270 */
[----:B------:R-:W-:Y:S02]  /*1e470*/  IMAD R25, R0, R9, RZ ;  /* 0x0000000900197224 */ /* 0x000fe400078e02ff */
[----:B-1----:R-:W-:Y:S02]  /*1e480*/  VIADD R4, R3, 0xffffff80 ;  /* 0xffffff8003047836 */ /* 0x002fe40000000000 */
[----:B------:R-:W-:Y:S01]  /*1e490*/  IMAD.WIDE.U32 R2, R15, UR4, RZ ;  /* 0x000000040f027c25 */ /* 0x000fe2000f8e00ff */
[----:B------:R-:W-:Y:S01]  /*1e4a0*/  ULDC.64 UR4, c[0x0][0xbe8] ;  /* 0x0002fa0000047ab9 */ /* 0x000fe20000000a00 */
[----:B----4-:R-:W-:-:S02]  /*1e4b0*/  ISETP.GE.AND P1, PT, R228, R21, PT ;  /* 0x00000015e400720c */ /* 0x010fc40003f26270 */
[----:B------:R-:W-:-:S04]  /*1e4c0*/  SHF.R.S32.HI R7, RZ, 0x1f, R4 ;  /* 0x0000001fff077819 */ /* 0x000fc80000011404 */
[----:B------:R-:W1:Y:S01]  /*1e4d0*/  @P0 LDC R11, c[0x0][0xcec] ;  /* 0x00033b00ff0b0b82 */ /* 0x000e620000000800 */
[----:B------:R-:W-:Y:S01]  /*1e4e0*/  IMAD.IADD R3, R3, 0x1, R5 ;  /* 0x0000000103037824 */ /* 0x000fe200078e0205 */
[----:B------:R-:W-:Y:S02]  /*1e4f0*/  ISETP.GE.AND P2, PT, R196, R21, PT ;  /* 0x00000015c400720c */ /* 0x000fe40003f46270 */
[----:B------:R-:W-:Y:S01]  /*1e500*/  LEA.HI R7, R7, R4, RZ, 0x3 ;  /* 0x0000000407077211 */ /* 0x000fe200078f18ff */
[----:B------:R-:W-:-:S03]  /*1e510*/  IMAD.WIDE.U32 R2, R221, UR4, R2 ;  /* 0x00000004dd027c25 */ /* 0x000fc6000f8e0002 */
[----:B------:R-:W2:Y:S01]  /*1e520*/  @P0 LDC R13, c[0x0][0xcf0] ;  /* 0x00033c00ff0d0b82 */ /* 0x000ea20000000800 */
[----:B------:R-:W-:Y:S01]  /*1e530*/  LOP3.LUT R5, R7, 0xfffffff8, RZ, 0xc0, !PT ;  /* 0xfffffff807057812 */ /* 0x000fe200078ec0ff */
[----:B------:R-:W-:Y:S01]  /*1e540*/  IMAD R3, R221, UR5, R3 ;  /* 0x00000005dd037c24 */ /* 0x000fe2000f8e0203 */
[----:B------:R-:W-:Y:S01]  /*1e550*/  SHF.R.S32.HI R24, RZ, 0x3, R7 ;  /* 0x00000003ff187819 */ /* 0x000fe20000011407 */
[----:B------:R-:W-:Y:S02]  /*1e560*/  ULDC.64 UR4, c[0x0][0xbf0] ;  /* 0x0002fc0000047ab9 */ /* 0x000fe40000000a00 */
[----:B------:R-:W-:Y:S02]  /*1e570*/  IMAD.IADD R5, R4, 0x1, -R5 ;  /* 0x0000000104057824 */ /* 0x000fe400078e0a05 */
[----:B------:R-:W-:Y:S02]  /*1e580*/  IMAD R4, R26, UR4, RZ ;  /* 0x000000041a047c24 */ /* 0x000fe4000f8e02ff */
[----:B------:R-:W-:-:S02]  /*1e590*/  IMAD R6, R5, 0x20, R24 ;  /* 0x0000002005067824 */ /* 0x000fc400078e0218 */
[----:B------:R-:W-:Y:S02]  /*1e5a0*/  IMAD R7, R27, UR5, R4 ;  /* 0x000000051b077c24 */ /* 0x000fe4000f8e0204 */
[----:B------:R-:W-:Y:S02]  /*1e5b0*/  IMAD.IADD R6, R195, 0x1, R6 ;  /* 0x00000001c3067824 */ /* 0x000fe400078e0206 */
[----:B------:R-:W-:Y:S01]  /*1e5c0*/  IMAD.WIDE.U32 R2, R27, UR4, R2 ;  /* 0x000000041b027c25 */ /* 0x000fe2000f8e0002 */
[----:B------:R-:W-:-:S03]  /*1e5d0*/  ULDC.64 UR4, c[0x0][0xbe0] ;  /* 0x0002f80000047ab9 */ /* 0x000fc60000000a00 */
[----:B-1----:R-:W-:-:S04]  /*1e5e0*/  @P0 IMAD.HI.U32 R4, R6, R11, RZ ;  /* 0x0000000b06040227 */ /* 0x002fc800078e00ff */
[----:B------:R-:W-:Y:S01]  /*1e5f0*/  IMAD.MOV.U32 R5, RZ, RZ, R6 ;  /* 0x000000ffff057224 */ /* 0x000fe200078e0006 */
[----:B--2---:R-:W-:Y:S01]  /*1e600*/  @P0 SHF.R.U32.HI R5, RZ, R13, R4 ;  /* 0x0000000dff050219 */ /* 0x004fe20000011604 */
[----:B------:R-:W-:Y:S01]  /*1e610*/  IMAD.IADD R3, R3, 0x1, R7 ;  /* 0x0000000103037824 */ /* 0x000fe200078e0207 */
[----:B------:R-:W-:Y:S01]  /*1e620*/  SEL R4, RZ, 0xffffffff, P1 ;  /* 0xffffffffff047807 */ /* 0x000fe20000800000 */
[----:B------:R-:W-:Y:S01]  /*1e630*/  IMAD.IADD R24, R24, 0x1, R195 ;  /* 0x0000000118187824 */ /* 0x000fe200078e02c3 */
[--C-:B------:R-:W-:Y:S01]  /*1e640*/  SHF.R.S32.HI R0, RZ, 0x1f, R5.reuse ;  /* 0x0000001fff007819 */ /* 0x100fe20000011405 */
[----:B------:R-:W-:Y:S01]  /*1e650*/  IMAD.MOV R7, RZ, RZ, -R5 ;  /* 0x000000ffff077224 */ /* 0x000fe200078e0a05 */
[----:B------:R-:W-:Y:S01]  /*1e660*/  ISETP.GE.AND P0, PT, R227, R21, PT ;  /* 0x00000015e300720c */ /* 0x000fe20003f06270 */
[----:B------:R-:W-:-:S04]  /*1e670*/  IMAD.WIDE.U32 R2, R5, UR4, R2 ;  /* 0x0000000405027c25 */ /* 0x000fc8000f8e0002 */
[----:B------:R-:W-:Y:S02]  /*1e680*/  IMAD R0, R0, UR4, RZ ;  /* 0x0000000400007c24 */ /* 0x000fe4000f8e02ff */
[----:B------:R-:W-:Y:S02]  /*1e690*/  IMAD R7, R9, R7, R6 ;  /* 0x0000000709077224 */ /* 0x000fe400078e0206 */
[----:B------:R-:W-:Y:S01]  /*1e6a0*/  IMAD R5, R5, UR5, R0 ;  /* 0x0000000505057c24 */ /* 0x000fe2000f8e0200 */
[----:B------:R-:W-:Y:S01]  /*1e6b0*/  SEL R0, RZ, 0x1, P2 ;  /* 0x00000001ff007807 */ /* 0x000fe20001000000 */
[----:B------:R-:W-:Y:S01]  /*1e6c0*/  IMAD.SHL.U32 R9, R4, 0x2, RZ ;  /* 0x0000000204097824 */ /* 0x000fe200078e00ff */
[----:B------:R-:W-:Y:S01]  /*1e6d0*/  SEL R4, RZ, 0xffffffff, P0 ;  /* 0xffffffffff047807 */ /* 0x000fe20000000000 */
[----:B------:R-:W-:Y:S01]  /*1e6e0*/  IMAD.IADD R3, R3, 0x1, R5 ;  /* 0x0000000103037824 */ /* 0x000fe200078e0205 */
[-C--:B------:R-:W-:Y:S01]  /*1e6f0*/  ISETP.GE.AND P0, PT, R226, R21.reuse, PT ;  /* 0x00000015e200720c */ /* 0x080fe20003f06270 */
[----:B------:R-:W-:Y:S01]  /*1e700*/  ULDC.64 UR4, c[0x0][0xbd8] ;  /* 0x0002f60000047ab9 */ /* 0x000fe20000000a00 */
[----:B------:R-:W-:Y:S01]  /*1e710*/  LOP3.LUT R0, R9, 0x2, R0, 0xe2, !PT ;  /* 0x0000000209007812 */ /* 0x000fe200078ee200 */
[----:B------:R-:W-:Y:S01]  /*1e720*/  IMAD.SHL.U32 R9, R4, 0x4, RZ ;  /* 0x0000000404097824 */ /* 0x000fe200078e00ff */
[----:B------:R-:W-:Y:S01]  /*1e730*/  SEL R5, RZ, 0xffffffff, P0 ;  /* 0xffffffffff057807 */ /* 0x000fe20000000000 */
[----:B------:R-:W-:Y:S01]  /*1e740*/  IMAD.WIDE.U32 R2, R7, UR4, R2 ;  /* 0x0000000407027c25 */ /* 0x000fe2000f8e0002 */
[----:B------:R-:W-:-:S02]  /*1e750*/  ISETP.GE.AND P0, PT, R225, R21, PT ;  /* 0x00000015e100720c */ /* 0x000fc40003f06270 */
[----:B------:R-:W-:Y:S01]  /*1e760*/  LOP3.LUT R4, R9, 0x4, R0, 0xe2, !PT ;  /* 0x0000000409047812 */ /* 0x000fe200078ee200 */
[----:B------:R-:W-:Y:S01]  /*1e770*/  IMAD.SHL.U32 R9, R5, 0x8, RZ ;  /* 0x0000000805097824 */ /* 0x000fe200078e00ff */
[----:B------:R-:W-:Y:S01]  /*1e780*/  SEL R5, RZ, 0xffffffff, P0 ;  /* 0xffffffffff057807 */ /* 0x000fe20000000000 */
[----:B------:R-:W-:Y:S01]  /*1e790*/  VIADD R27, R196, 0x1c0 ;  /* 0x000001c0c41b7836 */ /* 0x000fe20000000000 */
[-C--:B------:R-:W-:Y:S02]  /*1e7a0*/  ISETP.GE.AND P0, PT, R224, R21.reuse, PT ;  /* 0x00000015e000720c */ /* 0x080fe40003f06270 */
[----:B------:R-:W-:Y:S02]  /*1e7b0*/  SHF.R.S32.HI R0, RZ, 0x1f, R7 ;  /* 0x0000001fff007819 */ /* 0x000fe40000011407 */
[----:B------:R-:W-:Y:S01]  /*1e7c0*/  LOP3.LUT R4, R9, 0x8, R4, 0xe2, !PT ;  /* 0x0000000809047812 */ /* 0x000fe200078ee204 */
[----:B------:R-:W-:Y:S01]  /*1e7d0*/  IMAD.SHL.U32 R9, R5, 0x10, RZ ;  /* 0x0000001005097824 */ /* 0x000fe200078e00ff */
[----:B------:R-:W-:Y:S01]  /*1e7e0*/  SEL R5, RZ, 0xffffffff, P0 ;  /* 0xffffffffff057807 */ /* 0x000fe20000000000 */
[----:B------:R-:W-:Y:S01]  /*1e7f0*/  IMAD R0, R0, UR4, RZ ;  /* 0x0000000400007c24 */ /* 0x000fe2000f8e02ff */
[----:B------:R-:W-:-:S02]  /*1e800*/  ISETP.GE.AND P0, PT, R29, R21, PT ;  /* 0x000000151d00720c */ /* 0x000fc40003f06270 */
[----:B------:R-:W-:Y:S01]  /*1e810*/  LOP3.LUT R4, R9, 0x10, R4, 0xe2, !PT ;  /* 0x0000001009047812 */ /* 0x000fe200078ee204 */
[----:B------:R-:W-:Y:S01]  /*1e820*/  IMAD.SHL.U32 R9, R5, 0x20, RZ ;  /* 0x0000002005097824 */ /* 0x000fe200078e00ff */
[----:B------:R-:W-:Y:S01]  /*1e830*/  ISETP.GE.AND P2, PT, R27, R21, PT ;  /* 0x000000151b00720c */ /* 0x000fe20003f46270 */
[----:B------:R-:W-:Y:S01]  /*1e840*/  IMAD R5, R7, UR5, R0 ;  /* 0x0000000507057c24 */ /* 0x000fe2000f8e0200 */
[----:B------:R-:W-:Y:S01]  /*1e850*/  SEL R7, RZ, 0x40, P0 ;  /* 0x00000040ff077807 */ /* 0x000fe20000000000 */
[----:B------:R-:W-:Y:S01]  /*1e860*/  ULDC.64 UR4, c[0x0][0xb80] ;  /* 0x0002e00000047ab9 */ /* 0x000fe20000000a00 */
[----:B------:R-:W-:Y:S01]  /*1e870*/  ISETP.GE.AND P0, PT, R24, R25, PT ;  /* 0x000000191800720c */ /* 0x000fe20003f06270 */
[----:B------:R-:W-:Y:S01]  /*1e880*/  IMAD.IADD R3, R3, 0x1, R5 ;  /* 0x0000000103037824 */ /* 0x000fe200078e0205 */
[----:B------:R-:W-:Y:S02]  /*1e890*/  LEA R14, P1, R2, UR4, 0x1 ;  /* 0x00000004020e7c11 */ /* 0x000fe4000f8208ff */
[----:B------:R-:W-:-:S02]  /*1e8a0*/  LOP3.LUT R4, R9, 0x20, R4, 0xe2, !PT ;  /* 0x0000002009047812 */ /* 0x000fc400078ee204 */
[----:B------:R-:W-:Y:S02]  /*1e8b0*/  LEA.HI.X R15, R2, UR5, R3, 0x1, P1 ;  /* 0x00000005020f7c11 */ /* 0x000fe400088f0c03 */
[----:B------:R-:W-:Y:S01]  /*1e8c0*/  LOP3.LUT R20, R4, R7, RZ, 0xfc, !PT ;  /* 0x0000000704147212 */ /* 0x000fe200078efcff */
[----:B------:R1:W2:Y:S01]  /*1e8d0*/  SHFL.IDX PT, R2, R14, RZ, 0x181f ;  /* 0x00181fff0e027589 */ /* 0x0002a200000e0000 */
[----:B------:R-:W-:Y:S02]  /*1e8e0*/  SEL R5, RZ, 0x80, P2 ;  /* 0x00000080ff057807 */ /* 0x000fe40001000000 */
[----:B------:R-:W-:Y:S01]  /*1e8f0*/  SHF.R.S32.HI R26, RZ, 0x1f, R27 ;  /* 0x0000001fff1a7819 */ /* 0x000fe2000001141b */
[----:B------:R1:W4:Y:S01]  /*1e900*/  SHFL.IDX PT, R3, R15, RZ, 0x181f ;  /* 0x00181fff0f037589 */ /* 0x00032200000e0000 */
[----:B------:R-:W-:Y:S01]  /*1e910*/  LOP3.LUT R23, R20, R5, RZ, 0xfc, !PT ;  /* 0x0000000514177212 */ /* 0x000fe200078efcff */
[----:B------:R-:W-:Y:S06]  /*1e920*/  @P0 BRA `(.L_x_3681) ;  /* 0x00000000007c0947 */ /* 0x000fec0003800000 */
[-C--:B------:R-:W-:Y:S02]  /*1e930*/  ISETP.GE.AND P2, PT, R228, R21.reuse, PT ;  /* 0x00000015e400720c */ /* 0x080fe40003f46270 */
[-C--:B------:R-:W-:Y:S02]  /*1e940*/  ISETP.GE.AND P1, PT, R196, R21.reuse, PT ;  /* 0x00000015c400720c */ /* 0x080fe40003f26270 */
[-C--:B------:R-:W-:Y:S02]  /*1e950*/  ISETP.GE.AND P5, PT, R227, R21.reuse, PT ;  /* 0x00000015e300720c */ /* 0x080fe40003fa6270 */
[----:B------:R-:W-:-:S07]  /*1e960*/  ISETP.GE.AND P3, PT, R226, R21, PT ;  /* 0x00000015e200720c */ /* 0x000fce0003f66270 */
[-C--:B--2---:R-:W-:Y:S02]  /*1e970*/  @!P2 LEA R6, P0, R228, R2.reuse, 0x1 ;  /* 0x00000002e406a211 */ /* 0x084fe400078008ff */
        /* <DEDUP_REMOVED lines=26> */
.L_x_3681:
[----:B------:R-:W-:Y:S05]  /*1eb20*/  BSYNC B1 ;  /* 0x0000000000017941 */ /* 0x000fea0003800000 */
.L_x_3680:
        /* <DEDUP_REMOVED lines=10> */
[-C--:B--2---:R-:W-:Y:S02]  /*1ebd0*/  @!P5 LEA R6, P3, R228, R2.reuse, 0x1 ;  /* 0x00000002e406d211 */ /* 0x084fe400078608ff */
        /* <DEDUP_REMOVED lines=17> */
[-C--:B-1----:R-:W-:Y:S01]  /*1ecf0*/  @P4 LEA R14, P6, R27, R2.reuse, 0x1 ;  /* 0x000000021b0e4211 */ /* 0x082fe200078c08ff */
[----:B------:R4:W-:Y:S01]  /*1ed00*/  @!P3 ST.E.128 desc[UR50][R4.64], RZ ;  /* 0x000000ff0400b985 */ /* 0x0009e2000c101d32 */
[----:B------:R-:W-:-:S02]  /*1ed10*/  @!P5 LEA R2, P0, R224, R2, 0x1 ;  /* 0x00000002e002d211 */ /* 0x000fc400078008ff */
[-C--:B------:R-:W-:Y:S02]  /*1ed20*/  @P4 LEA.HI.X R15, R27, R3.reuse, R26, 0x1, P6 ;  /* 0x000000031b0f4211 */ /* 0x080fe400030f0c1a */
[----:B------:R-:W-:-:S05]  /*1ed30*/  @!P5 LEA.HI.X R3, R224, R3, R30, 0x1, P0 ;  /* 0x00000003e003d211 */ /* 0x000fca00000f0c1e */
[----:B------:R4:W-:Y:S04]  /*1ed40*/  @!P5 ST.E.128 desc[UR50][R2.64], RZ ;  /* 0x000000ff0200d985 */ /* 0x0009e8000c101d32 */
[----:B------:R4:W-:Y:S04]  /*1ed50*/  @P2 ST.E.128 desc[UR50][R12.64], RZ ;  /* 0x000000ff0c002985 */ /* 0x0009e8000c101d32 */
[----:B------:R4:W-:Y:S02]  /*1ed60*/  @P4 ST.E.128 desc[UR50][R14.64], RZ ;  /* 0x000000ff0e004985 */ /* 0x0009e4000c101d32 */
.L_x_3674:
[----:B------:R-:W-:Y:S05]  /*1ed70*/  BSYNC B0 ;  /* 0x0000000000007941 */ /* 0x000fea0003800000 */
.L_x_3667:
[----:B------:R-:W-:Y:S02]  /*1ed80*/  ULDC UR4, c[0x0][0xd3c] ;  /* 0x00034f0000047ab9 */ /* 0x000fe40000000800 */
[----:B---3--:R-:W-:-:S13]  /*1ed90*/  ISETP.GE.AND P0, PT, R155, UR4, PT ;  /* 0x000000049b007c0c */ /* 0x008fda000bf06270 */
[----:B------:R-:W-:Y:S05]  /*1eda0*/  @!P0 BRA `(.L_x_3682) ;  /* 0xfffffe2800108947 */ /* 0x000fea000383ffff */
[----:B------:R-:W-:Y:S05]  /*1edb0*/  BRA `(.L_x_3472) ;  /* 0x000000b0009c7947 */ /* 0x000fea0003800000 */
.L_x_3470:
        /* <DEDUP_REMOVED lines=18> */
.L_x_3683:
        /* <DEDUP_REMOVED lines=43> */
.L_x_3687:
        /* <DEDUP_REMOVED lines=39> */
.L_x_3685:
        /* <DEDUP_REMOVED lines=12> */
.L_x_3688:
        /* <DEDUP_REMOVED lines=63> */
.L_x_3689:
        /* <DEDUP_REMOVED lines=61> */
.L_x_3690:
[----:B01----:R-:W-:-:S05]  /*1fc80*/  LOP3.LUT R3, RZ, R2, RZ, 0x33, !PT ;  /* 0x00000002ff037212 */ /* 0x003fca00078e33ff */
[----:B------:R-:W-:-:S05]  /*1fc90*/  IMAD.IADD R2, R4, 0x1, R3 ;  /* 0x0000000104027824 */ /* 0x000fca00078e0203 */
[----:B------:R1:W-:Y:S01]  /*1fca0*/  STL [R1+0x4], R2 ;  /* 0x0000040201007387 */ /* 0x0003e20000100800 */
[----:B------:R-:W-:Y:S05]  /*1fcb0*/  BRA `(.L_x_3691) ;  /* 0x0000000000107947 */ /* 0x000fea0003800000 */
.L_x_3686:
[----:B------:R-:W-:Y:S01]  /*1fcc0*/  IMAD.U32 R2, RZ, RZ, UR6 ;  /* 0x00000006ff027e24 */ /* 0x000fe2000f8e00ff */
[----:B------:R0:W-:Y:S04]  /*1fcd0*/  STL [R1+0x4], RZ ;  /* 0x000004ff01007387 */ /* 0x0001e80000100800 */
[----:B------:R0:W-:Y:S04]  /*1fce0*/  STL [R1+0x8], RZ ;  /* 0x000008ff01007387 */ /* 0x0001e80000100800 */
[----:B------:R0:W-:Y:S02]  /*1fcf0*/  STL [R1], R2 ;  /* 0x0000000201007387 */ /* 0x0001e40000100800 */
.L_x_3691:
        /* <DEDUP_REMOVED lines=10> */
.L_x_3684:
        /* <DEDUP_REMOVED lines=13> */
[----:B------:R-:W-:Y:S01]  /*1fe70*/  ULDC.64 UR40, c[0x0][0x198] ;  /* 0x0000660000287ab9 */ /* 0x000fe20000000a00 */
[----:B------:R-:W-:Y:S01]  /*1fe80*/  LOP3.LUT R3, R0, 0x1f8, RZ, 0xc0, !PT ;  /* 0x000001f800037812 */ /* 0x000fe200078ec0ff */
[----:B01----:R-:W-:Y:S01]  /*1fe90*/  IMAD.SHL.U32 R2, R4, 0x8, RZ ;  /* 0x0000000804027824 */ /* 0x003fe200078e00ff */
[----:B------:R-:W-:Y:S01]  /*1fea0*/  LOP3.LUT R0, R0, 0x38, RZ, 0xc0, !PT ;  /* 0x0000003800007812 */ /* 0x000fe200078ec0ff */
[----:B------:R-:W-:Y:S01]  /*1feb0*/  ULDC UR38, c[0x0][0xc] ;  /* 0x0000030000267ab9 */ /* 0x000fe20000000800 */
[----:B------:R-:W-:Y:S01]  /*1fec0*/  LOP3.LUT R3, R3, 0x38, R6, 0x78, !PT ;  /* 0x0000003803037812 */ /* 0x000fe200078e7806 */
[----:B------:R-:W-:-:S03]  /*1fed0*/  IMAD.SHL.U32 R6, R6, 0x10, RZ ;  /* 0x0000001006067824 */ /* 0x000fc600078e00ff */
[----:B------:R-:W-:Y:S02]  /*1fee0*/  LOP3.LUT R3, R3, 0x200, R2, 0xf8, !PT ;  /* 0x0000020003037812 */ /* 0x000fe400078ef802 */
[----:B------:R-:W-:-:S04]  /*1fef0*/  SHF.R.U32.HI R2, RZ, 0x3, R4 ;  /* 0x00000003ff027819 */ /* 0x000fc80000011604 */
[----:B------:R-:W-:Y:S01]  /*1ff00*/  LOP3.LUT R4, R2, 0x70, R6, 0xf8, !PT ;  /* 0x0000007002047812 */ /* 0x000fe200078ef806 */
[----:B------:R-:W-:Y:S01]  /*1ff10*/  IMAD.MOV.U32 R2, RZ, RZ, 0x1 ;  /* 0x00000001ff027424 */ /* 0x000fe200078e00ff */
[C---:B------:R-:W-:Y:S01]  /*1ff20*/  LOP3.LUT R4, R0.reuse, 0x40, RZ, 0xfc, !PT ;  /* 0x0000004000047812 */ /* 0x040fe200078efcff */
[----:B--2---:R-:W-:Y:S01]  /*1ff30*/  ULEA UR4, UR5, UR4, 0x18 ;  /* 0x0000000405047291 */ /* 0x004fe2000f8ec03f */
        /* <DEDUP_REMOVED lines=9> */
[----:B------:R-:W-:Y:S04]  /*1ffd0*/  STL [R1+0x10], RZ ;  /* 0x000010ff01007387 */ /* 0x000fe80000100800 */
[----:B------:R0:W-:Y:S02]  /*1ffe0*/  STL [R1+0x1c], R2 ;  /* 0x00001c0201007387 */ /* 0x0001e40000100800 */
[C---:B0-----:R-:W-:Y:S02]  /*1fff0*/  LOP3.LUT R2, R0.reuse, 0xc0, RZ, 0xfc, !PT ;  /* 0x000000c000027812 */ /* 0x041fe400078efcff */
[C---:B------:R-:W-:Y:S02]  /*20000*/  LOP3.LUT R2, R0.reuse, 0x180, RZ, 0xfc, !PT ;  /* 0x0000018000027812 */ /* 0x040fe400078efcff */
[----:B------:R-:W-:-:S07]  /*20010*/  LOP3.LUT R0, R0, 0x1c0, RZ, 0xfc, !PT ;  /* 0x000001c000007812 */ /* 0x000fce00078efcff */
.L_x_3882:
[----:B------:R-:W2:Y:S01]  /*20020*/  LDL R14, [R1+0xc] ;  /* 0x00000c00010e7983 */ /* 0x000ea20000100800 */
[----:B------:R-:W-:Y:S05]  /*20030*/  YIELD ;  /* 0x0000000000007946 */ /* 0x000fea0003800000 */
[----:B------:R-:W-:Y:S01]  /*20040*/  ULDC.64 UR4, c[0x0][0xb20] ;  /* 0x0002c80000047ab9 */ /* 0x000fe20000000a00 */
[----:B01----:R-:W-:Y:S02]  /*20050*/  CS2R R6, SRZ ;  /* 0x0000000000067805 */ /* 0x003fe4000001ff00 */
[----:B------:R-:W-:Y:S01]  /*20060*/  ISETP.NE.U32.AND P0, PT, RZ, UR4, PT ;  /* 0x00000004ff007c0c */ /* 0x000fe2000bf05070 */
[----:B------:R-:W0:Y:S01]  /*20070*/  LDC.64 R12, c[0x0][0xaf8] ;  /* 0x0002be00ff0c7b82 */ /* 0x000e220000000a00 */
[----:B------:R-:W-:Y:S01]  /*20080*/  ULDC.64 UR6, c[0x0][0xb00] ;  /* 0x0002c00000067ab9 */ /* 0x000fe20000000a00 */
[----:B------:R-:W-:Y:S01]  /*20090*/  ULDC.64 UR8, c[0x0][0xb08] ;  /* 0x0002c20000087ab9 */ /* 0x000fe20000000a00 */
[----:B------:R-:W-:Y:S01]  /*200a0*/  ISETP.NE.AND.EX P0, PT, RZ, UR5, PT, P0 ;  /* 0x00000005ff007c0c */ /* 0x000fe2000bf05300 */
[----:B------:R-:W-:-:S04]  /*200b0*/  ULDC.64 UR4, c[0x0][0xb10] ;  /* 0x0002c40000047ab9 */ /* 0x000fc80000000a00 */
[----:B------:R-:W1:Y:S08]  /*200c0*/  LDC.64 R4, c[0x0][0xb00] ;  /* 0x0002c000ff047b82 */ /* 0x000e700000000a00 */
        /* <DEDUP_REMOVED lines=8> */
[----:B------:R-:W-:Y:S01]  /*20150*/  ISETP.NE.U32.AND P4, PT, RZ, UR8, PT ;  /* 0x00000008ff007c0c */ /* 0x000fe2000bf85070 */
[----:B---3--:R-:W-:Y:S01]  /*20160*/  IMAD.MOV.U32 R8, RZ, RZ, RZ ;  /* 0x000000ffff087224 */ /* 0x008fe200078e00ff */
[----:B------:R-:W-:Y:S01]  /*20170*/  ISETP.NE.U32.AND P1, PT, RZ, UR4, PT ;  /* 0x00000004ff007c0c */ /* 0x000fe2000bf25070 */
[----:B--2---:R-:W0:Y:S01]  /*20180*/  LDC.64 R2, c[0x0][0xb08] ;  /* 0x0002c200ff027b82 */ /* 0x004e220000000a00 */
[----:B------:R-:W-:-:S02]  /*20190*/  IMAD.MOV.U32 R0, RZ, RZ, RZ ;  /* 0x000000ffff007224 */ /* 0x000fc400078e00ff */
[----:B------:R-:W-:Y:S01]  /*201a0*/  ISETP.NE.AND.EX P3, PT, RZ, UR5, PT, P1 ;  /* 0x00000005ff007c0c */ /* 0x000fe2000bf65310 */
[----:B-1----:R-:W-:-:S04]  /*201b0*/  IMAD.WIDE R4, R14, 0x4, R4 ;  /* 0x000000040e047825 */ /* 0x002fc800078e0204 */
        /* <DEDUP_REMOVED lines=30> */
.L_x_3693:
        /* <DEDUP_REMOVED lines=16> */
.L_x_3694:
[----:B------:R-:W-:Y:S05]  /*204a0*/  @!P1 BRA `(.L_x_3695) ;  /* 0x00000000000c9947 */ /* 0x000fea0003800000 */
[----:B------:R-:W2:Y:S04]  /*204b0*/  LDG.E R7, desc[UR50][R4.64] ;  /* 0x0000003204077981 */ /* 0x000ea8000c1e1900 */
[----:B------:R-:W2:Y:S02]  /*204c0*/  LDG.E R4, desc[UR50][R4.64+0x4] ;  /* 0x0000043204047981 */ /* 0x000ea4000c1e1900 */
[----:B--2---:R-:W-:-:S07]  /*204d0*/  IMAD.IADD R7, R4, 0x1, -R7 ;  /* 0x0000000104077824 */ /* 0x004fce00078e0a07 */
.L_x_3695:
        /* <DEDUP_REMOVED lines=37> */
.L_x_3698:
[----:B------:R-:W-:-:S13]  /*20730*/  ISETP.NE.AND P0, PT, R3, 0x1, PT ;  /* 0x000000010300780c */ /* 0x000fda0003f05270 */
[----:B------:R-:W1:Y:S02]  /*20740*/  @P0 LDC.64 R4, c[0x0][0xae0] ;  /* 0x0002b800ff040b82 */ /* 0x000e640000000a00 */
[----:B-1----:R-:W-:-:S05]  /*20750*/  @P0 IMAD.HI.U32 R4, R2, R4, RZ ;  /* 0x0000000402040227 */ /* 0x002fca00078e00ff */
[----:B------:R-:W-:-:S07]  /*20760*/  @P0 SHF.R.U32.HI R2, RZ, R5, R4 ;  /* 0x00000005ff020219 */ /* 0x000fce0000011604 */
.L_x_3699:
[----:B------:R-:W-:Y:S05]  /*20770*/  BSYNC B0 ;  /* 0x0000000000007941 */ /* 0x000fea0003800000 */
.L_x_3697:
[----:B------:R-:W-:-:S05]  /*20780*/  IMAD R2, R2, R3, R3 ;  /* 0x0000000302027224 */ /* 0x000fca00078e0203 */
[----:B------:R-:W-:-:S07]  /*20790*/  VIMNMX R8, R8, R2, PT ;  /* 0x0000000208087248 */ /* 0x000fce0003fe0100 */
.L_x_3696:
        /* <DEDUP_REMOVED lines=25> */
.L_x_3702:
[----:B------:R-:W-:-:S13]  /*20930*/  ISETP.NE.AND P0, PT, R3, 0x1, PT ;  /* 0x000000010300780c */ /* 0x000fda0003f05270 */
[----:B------:R-:W1:Y:S02]  /*20940*/  @P0 LDC.64 R4, c[0x0][0xae0] ;  /* 0x0002b800ff040b82 */ /* 0x000e640000000a00 */
[----:B-1----:R-:W-:-:S05]  /*20950*/  @P0 IMAD.HI.U32 R4, R6, R4, RZ ;  /* 0x0000000406040227 */ /* 0x002fca00078e00ff */
[----:B------:R-:W-:-:S07]  /*20960*/  @P0 SHF.R.U32.HI R6, RZ, R5, R4 ;  /* 0x00000005ff060219 */ /* 0x000fce0000011604 */
.L_x_3703:
[----:B------:R-:W-:Y:S05]  /*20970*/  BSYNC B0 ;  /* 0x0000000000007941 */ /* 0x000fea0003800000 */
.L_x_3701:
[----:B------:R-:W-:-:S05]  /*20980*/  IMAD R3, R6, R3, RZ ;  /* 0x0000000306037224 */ /* 0x000fca00078e02ff */
[----:B------:R-:W-:-:S07]  /*20990*/  VIMNMX R2, R2, R3, !PT ;  /* 0x0000000302027248 */ /* 0x000fce0007fe0100 */
.L_x_3700:
        /* <DEDUP_REMOVED lines=41> */
.L_x_3705:
[----:B------:R-:W-:Y:S05]  /*20c30*/  BSYNC B0 ;  /* 0x0000000000007941 */ /* 0x000fea0003800000 */
.L_x_3704:
[-C--:B------:R-:W-:Y:S01]  /*20c40*/  IMAD R7, R13, R2.reuse, R7 ;  /* 0x000000020d077224 */ /* 0x080fe200078e0207 */
        /* <DEDUP_REMOVED lines=23> */
.L_x_3926:
[----:B--2---:R-:W-:Y:S02]  /*20dc0*/  ISETP.NE.AND P0, PT, R14, RZ, PT ;  /* 0x000000ff0e00720c */ /* 0x004fe40003f05270 */
[----:B------:R-:W-:-:S11]  /*20dd0*/  PLOP3.LUT P6, PT, PT, PT, PT, 0x8, 0x0 ;  /* 0x000000000000781c */ /* 0x000fd60003fce170 */
[----:B------:R-:W-:Y:S05]  /*20de0*/  @P0 BRA `(.L_x_3709) ;  /* 0x00000000000c0947 */ /* 0x000fea0003800000 */
[----:B------:R-:W-:-:S03]  /*20df0*/  UMOV UR4, 0xffffffff ;  /* 0xffffffff00047882 */ /* 0x000fc60000000000 */
[----:B------:R-:W-:Y:S05]  /*20e00*/  BRA.DIV UR4, `(.L_x_3710) ;  /* 0x0000009e04b07947 */ /* 0x000fea000b800000 */
[----:B------:R-:W-:-:S13]  /*20e10*/  ELECT P6, URZ, PT ;  /* 0x00000000003f782f */ /* 0x000fda00038c0000 */
.L_x_3709:
        /* <DEDUP_REMOVED lines=9> */
.L_x_3929:
[----:B------:R-:W-:Y:S05]  /*20eb0*/  BSYNC B1 ;  /* 0x0000000000017941 */ /* 0x000fea0003800000 */
.L_x_3711:
        /* <DEDUP_REMOVED lines=12> */
.L_x_3930:
[----:B------:R-:W-:Y:S05]  /*20f80*/  BSYNC B2 ;  /* 0x0000000000027941 */ /* 0x000fea0003800000 */
.L_x_3715:
        /* <DEDUP_REMOVED lines=9> */
.L_x_3718:
[----:B------:R-:W-:Y:S05]  /*21020*/  BSYNC B2 ;  /* 0x0000000000027941 */ /* 0x000fea0003800000 */
.L_x_3717:
        /* <DEDUP_REMOVED lines=13> */
.L_x_3719:
        /* <DEDUP_REMOVED lines=13> */
.L_x_3931:
[----:B------:R-:W-:Y:S05]  /*211d0*/  BSYNC B2 ;  /* 0x0000000000027941 */ /* 0x000fea0003800000 */
.L_x_3720:
        /* <DEDUP_REMOVED lines=11> */
.L_x_3723:
[----:B------:R-:W-:Y:S05]  /*21290*/  BSYNC B2 ;  /* 0x0000000000027941 */ /* 0x000fea0003800000 */
.L_x_3722:
        /* <DEDUP_REMOVED lines=10> */
.L_x_3724:
        /* <DEDUP_REMOVED lines=15> */
.L_x_3725:
        /* <DEDUP_REMOVED lines=15> */
.L_x_3726:
        /* <DEDUP_REMOVED lines=15> */
.L_x_3727:
        /* <DEDUP_REMOVED lines=15> */
.L_x_3728:
        /* <DEDUP_REMOVED lines=15> */
.L_x_3729:
        /* <DEDUP_REMOVED lines=15> */
.L_x_3730:
        /* <DEDUP_REMOVED lines=15> */
.L_x_3731:
        /* <DEDUP_REMOVED lines=10> */
.L_x_3714:
[----:B------:R-:W-:Y:S05]  /*21a70*/  BSYNC B1 ;  /* 0x0000000000017941 */ /* 0x000fea0003800000 */
.L_x_3713:
[----:B------:R-:W2:Y:S04]  /*21a80*/  LDL.LU R10, [R1+0x14] ;  /* 0x00001400010a7983 */ /* 0x000ea80000300800 */
[----:B------:R-:W3:Y:S01]  /*21a90*/  LDL.LU R8, [R1+0x20] ;  /* 0x0000200001087983 */ /* 0x000ee20000300800 */
[----:B-1----:R-:W-:Y:S01]  /*21aa0*/  VIADD R5, R9, 0xfffffffe ;  /* 0xfffffffe09057836 */ /* 0x002fe20000000000 */
        /* <DEDUP_REMOVED lines=10> */
.L_x_3751:
        /* <DEDUP_REMOVED lines=13> */
.L_x_3932:
[----:B------:R-:W-:Y:S05]  /*21c20*/  BSYNC B2 ;  /* 0x0000000000027941 */ /* 0x000fea0003800000 */
.L_x_3734:
        /* <DEDUP_REMOVED lines=9> */
.L_x_3737:
[----:B------:R-:W-:Y:S05]  /*21cc0*/  BSYNC B2 ;  /* 0x0000000000027941 */ /* 0x000fea0003800000 */
.L_x_3736:
        /* <DEDUP_REMOVED lines=12> */
.L_x_3738:
        /* <DEDUP_REMOVED lines=13> */
.L_x_3933:
[----:B------:R-:W-:Y:S05]  /*21e60*/  BSYNC B2 ;  /* 0x0000000000027941 */ /* 0x000fea0003800000 */
.L_x_3739:
        /* <DEDUP_REMOVED lines=11> */
.L_x_3742:
[----:B------:R-:W-:Y:S05]  /*21f20*/  BSYNC B2 ;  /* 0x0000000000027941 */ /* 0x000fea0003800000 */
.L_x_3741:
        /* <DEDUP_REMOVED lines=10> */
.L_x_3743:
        /* <DEDUP_REMOVED lines=15> */
.L_x_3744:
        /* <DEDUP_REMOVED lines=15> */
.L_x_3745:
        /* <DEDUP_REMOVED lines=15> */
.L_x_3746:
        /* <DEDUP_REMOVED lines=15> */
.L_x_3747:
        /* <DEDUP_REMOVED lines=15> */
.L_x_3748:
        /* <DEDUP_REMOVED lines=15> */
.L_x_3749:
        /* <DEDUP_REMOVED lines=15> */
.L_x_3750:
        /* <DEDUP_REMOVED lines=10> */
.L_x_3733:
[----:B------:R-:W-:Y:S05]  /*22700*/  BSYNC B1 ;  /* 0x0000000000017941 */ /* 0x000fea0003800000 */
.L_x_3732:
        /* <DEDUP_REMOVED lines=12> */
.L_x_3707:
[----:B------:R-:W-:Y:S05]  /*227d0*/  BSYNC B0 ;  /* 0x0000000000007941 */ /* 0x000fea0003800000 */
.L_x_3706:
[----:B-12---:R-:W2:Y:S01]  /*227e0*/  LDL R8, [R1+0x2c] ;  /* 0x00002c0001087983 */ /* 0x006ea20000100800 */
[----:B------:R-:W1:Y:S01]  /*227f0*/  LDC R0, c[0x0][0x448] ;  /* 0x00011200ff007b82 */ /* 0x000e620000000800 */
[----:B------:R-:W-:Y:S07]  /*22800*/  @!P0 WARPSYNC.ALL ;  /* 0x0000000000008948 */ /* 0x000fee0003800000 */
[----:B------:R-:W-:Y:S01]  /*22810*/  @!P0 BAR.SYNC.DEFER_BLOCKING 0xc, 0x180 ;  /* 0x0306000000008b1d */ /* 0x000fe20000010000 */
[----:B-1----:R-:W-:-:S13]  /*22820*/  ISETP.NE.AND P1, PT, R0, 0x1, PT ;  /* 0x000000010000780c */ /* 0x002fda0003f25270 */
[----:B------:R-:W1:Y:S08]  /*22830*/  @P1 LDC R0, c[0x0][0x44c] ;  /* 0x00011300ff001b82 */ /* 0x000e700000000800 */
[----:B------:R-:W3:Y:S01]  /*22840*/  @P1 LDC R3, c[0x0][0x450] ;  /* 0x00011400ff031b82 */ /* 0x000ee20000000800 */
[----:B--2---:R-:W-:-:S04]  /*22850*/  VIADD R2, R8, 0x3f ;  /* 0x0000003f08027836 */ /* 0x004fc80000000000 */
[----:B-1----:R-:W-:-:S05]  /*22860*/  @P1 IMAD.HI.U32 R0, R2, R0, RZ ;  /* 0x0000000002001227 */ /* 0x002fca00078e00ff */
[----:B---3--:R-:W-:-:S05]  /*22870*/  @P1 SHF.R.U32.HI R2, RZ, R3, R0 ;  /* 0x00000003ff021219 */ /* 0x008fca0000011600 */
[----:B------:R-:W-:Y:S02]  /*22880*/  IMAD.IADD R0, R20, 0x1, R2 ;  /* 0x0000000114007824 */ /* 0x000fe400078e0202 */
[----:B------:R-:W1:Y:S02]  /*22890*/  LDC.64 R2, c[0x0][0xad8] ;  /* 0x0002b600ff027b82 */ /* 0x000e640000000a00 */
[----:B-1----:R-:W-:Y:S01]  /*228a0*/  ISETP.GE.AND P2, PT, R3, 0x1, PT ;  /* 0x000000010300780c */ /* 0x002fe20003f46270 */
        /* <DEDUP_REMOVED lines=13> */
.L_x_3754:
[----:B------:R-:W-:-:S13]  /*22980*/  ISETP.NE.AND P0, PT, R3, 0x1, PT ;  /* 0x000000010300780c */ /* 0x000fda0003f05270 */
[----:B------:R-:W1:Y:S02]  /*22990*/  @P0 LDC.64 R6, c[0x0][0xae0] ;  /* 0x0002b800ff060b82 */ /* 0x000e640000000a00 */
[----:B-1----:R-:W-:-:S05]  /*229a0*/  @P0 IMAD.HI.U32 R6, R2, R6, RZ ;  /* 0x0000000602060227 */ /* 0x002fca00078e00ff */
[----:B------:R-:W-:-:S07]  /*229b0*/  @P0 SHF.R.U32.HI R2, RZ, R7, R6 ;  /* 0x00000007ff020219 */ /* 0x000fce0000011606 */
.L_x_3755:
[----:B------:R-:W-:Y:S05]  /*229c0*/  BSYNC B0 ;  /* 0x0000000000007941 */ /* 0x000fea0003800000 */
.L_x_3753:
[----:B------:R-:W-:-:S05]  /*229d0*/  IMAD R2, R2, R3, R3 ;  /* 0x0000000302027224 */ /* 0x000fca00078e0203 */
[----:B------:R-:W-:-:S07]  /*229e0*/  VIMNMX R5, R5, R2, PT ;  /* 0x0000000205057248 */ /* 0x000fce0003fe0100 */
.L_x_3752:
[----:B------:R-:W2:Y:S01]  /*229f0*/  LDL R7, [R1+0x74] ;  /* 0x0000740001077983 */ /* 0x000ea20000100800 */
[----:B------:R-:W1:Y:S01]  /*22a00*/  @P1 LDC R2, c[0x0][0x44c] ;  /* 0x00011300ff021b82 */ /* 0x000e620000000800 */
[----:B------:R-:W-:Y:S01]  /*22a10*/  IMAD.MOV.U32 R0, RZ, RZ, R8 ;  /* 0x000000ffff007224 */ /* 0x000fe200078e0008 */
[----:B------:R-:W-:Y:S01]  /*22a20*/  ULDC UR4, c[0x0][0xad4] ;  /* 0x0002b50000047ab9 */ /* 0x000fe20000000800 */
[----:B------:R-:W-:-:S05]  /*22a30*/  VIADD R5, R5, 0x3f ;  /* 0x0000003f05057836 */ /* 0x000fca0000000000 */
[----:B------:R-:W3:Y:S01]  /*22a40*/  @P1 LDC R6, c[0x0][0x450] ;  /* 0x00011400ff061b82 */ /* 0x000ee20000000800 */
[----:B-1----:R-:W-:-:S05]  /*22a50*/  @P1 IMAD.HI.U32 R2, R8, R2, RZ ;  /* 0x0000000208021227 */ /* 0x002fca00078e00ff */
[----:B---3--:R-:W-:-:S05]  /*22a60*/  @P1 SHF.R.U32.HI R0, RZ, R6, R2 ;  /* 0x00000006ff001219 */ /* 0x008fca0000011602 */
        /* <DEDUP_REMOVED lines=18> */
.L_x_3758:
[----:B------:R-:W-:-:S13]  /*22b90*/  ISETP.NE.AND P0, PT, R3, 0x1, PT ;  /* 0x000000010300780c */ /* 0x000fda0003f05270 */
[----:B------:R-:W1:Y:S02]  /*22ba0*/  @P0 LDC.64 R6, c[0x0][0xae0] ;  /* 0x0002b800ff060b82 */ /* 0x000e640000000a00 */
[----:B-1----:R-:W-:-:S05]  /*22bb0*/  @P0 IMAD.HI.U32 R6, R2, R6, RZ ;  /* 0x0000000602060227 */ /* 0x002fca00078e00ff */
[----:B------:R-:W-:-:S07]  /*22bc0*/  @P0 SHF.R.U32.HI R2, RZ, R7, R6 ;  /* 0x00000007ff020219 */ /* 0x000fce0000011606 */
.L_x_3759:
[----:B------:R-:W-:Y:S05]  /*22bd0*/  BSYNC B0 ;  /* 0x0000000000007941 */ /* 0x000fea0003800000 */
.L_x_3757:
[----:B------:R-:W-:-:S05]  /*22be0*/  IMAD R2, R2, R3, RZ ;  /* 0x0000000302027224 */ /* 0x000fca00078e02ff */
[----:B------:R-:W-:-:S07]  /*22bf0*/  VIMNMX R0, R0, R2, !PT ;  /* 0x0000000200007248 */ /* 0x000fce0007fe0100 */
.L_x_3756:
        /* <DEDUP_REMOVED lines=20> */
[----:B------:R-:W-:Y:S02]  /*22d40*/  IADD3 R6, R4, -0x1, R5 ;  /* 0xffffffff04067810 */ /* 0x000fe40007ffe005 */
[----:B------:R-:W-:-:S03]  /*22d50*/  IABS R2, R4 ;  /* 0x0000000400027213 */ /* 0x000fc60000000000 */
[----:B------:R-:W-:Y:S02]  /*22d60*/  IMAD.IADD R6, R6, 0x1, -R9 ;  /* 0x0000000106067824 */ /* 0x000fe400078e0a09 */
[----:B------:R-:W-:-:S03]  /*22d70*/  IMAD.MOV R2, RZ, RZ, -R2 ;  /* 0x000000ffff027224 */ /* 0x000fc600078e0a02 */
[----:B------:R-:W-:Y:S01]  /*22d80*/  IABS R3, R6 ;  /* 0x0000000600037213 */ /* 0x000fe20000000000 */
[----:B------:R-:W-:Y:S01]  /*22d90*/  IMAD.MOV.U32 R7, RZ, RZ, R2 ;  /* 0x000000ffff077224 */ /* 0x000fe200078e0002 */
        /* <DEDUP_REMOVED lines=13> */
.L_x_3761:
[----:B------:R-:W-:Y:S05]  /*22e70*/  BSYNC B0 ;  /* 0x0000000000007941 */ /* 0x000fea0003800000 */
.L_x_3760:
        /* <DEDUP_REMOVED lines=15> */
[----:B-1----:R-:W1:Y:S01]  /*22f70*/  LDC.64 R4, c[0x0][0xd60] ;  /* 0x00035800ff047b82 */ /* 0x002e620000000a00 */
[----:B------:R-:W2:Y:S02]  /*22f80*/  FLO.U32 R0, UR4 ;  /* 0x0000000400007d00 */ /* 0x000ea400080e0000 */
[----:B--2---:R-:W-:-:S06]  /*22f90*/  ISETP.EQ.U32.AND P0, PT, R0, R2, PT ;  /* 0x000000020000720c */ /* 0x004fcc0003f02070 */
[----:B------:R-:W1:Y:S07]  /*22fa0*/  POPC R2, UR4 ;  /* 0x0000000400027d09 */ /* 0x000e6e0008000000 */
[----:B-1----:R-:W2:Y:S04]  /*22fb0*/  @P0 ATOMG.E.ADD.STRONG.GPU PT, R2, desc[UR50][R4.64], R2 ;  /* 0x00000002040209a8 */ /* 0x002ea800081ee1f2 */
[----:B--2---:R1:W2:Y:S02]  /*22fc0*/  SHFL.IDX PT, R2, R2, R0, 0x1f ;  /* 0x00001f0002027589 */ /* 0x0042a400000e0000 */
[----:B-1----:R-:W1:Y:S02]  /*22fd0*/  S2R R0, SR_LTMASK ;  /* 0x0000000000007919 */ /* 0x002e640000003900 */
[----:B-1----:R-:W-:-:S06]  /*22fe0*/  LOP3.LUT R0, R0, UR4, RZ, 0xc0, !PT ;  /* 0x0000000400007c12 */ /* 0x002fcc000f8ec0ff */
[----:B------:R-:W2:Y:S02]  /*22ff0*/  POPC R0, R0 ;  /* 0x0000000000007309 */ /* 0x000ea40000000000 */
[----:B--2---:R-:W-:-:S05]  /*23000*/  IADD3 R0, R2, UR38, R0 ;  /* 0x0000002602007c10 */ /* 0x004fca000fffe000 */
[----:B------:R2:W-:Y:S01]  /*23010*/  STL [R1], R0 ;  /* 0x0000000001007387 */ /* 0x0005e20000100800 */
[----:B------:R-:W-:Y:S05]  /*23020*/  BRA `(.L_x_3764) ;  /* 0x0000005800987947 */ /* 0x000fea0003800000 */
.L_x_3763:
        /* <DEDUP_REMOVED lines=20> */
.L_x_3766:
[----:B------:R-:W-:Y:S05]  /*23170*/  BSYNC B6 ;  /* 0x0000000000067941 */ /* 0x000fea0003800000 */
.L_x_3765:
        /* <DEDUP_REMOVED lines=20> */
.L_x_3769:
        /* <DEDUP_REMOVED lines=15> */
.L_x_3768:
[----:B------:R-:W-:Y:S05]  /*233b0*/  BSYNC B6 ;  /* 0x0000000000067941 */ /* 0x000fea0003800000 */
.L_x_3767:
        /* <DEDUP_REMOVED lines=24> */
.L_x_3936:
        /* <DEDUP_REMOVED lines=9> */
.L_x_3939:
        /* <DEDUP_REMOVED lines=24> */
.L_x_3773:
[----:B------:R-:W4:Y:S04]  /*23750*/  LDL R0, [R1+0x10] ;  /* 0x0000100001007983 */ /* 0x000f280000100800 */
[----:B---3--:R-:W3:Y:S01]  /*23760*/  LDL R2, [R1+0x1c] ;  /* 0x00001c0001027983 */ /* 0x008ee20000100800 */
[----:B----4-:R-:W-:Y:S01]  /*23770*/  IMAD R0, R0, 0x8, R18 ;  /* 0x0000000800007824 */ /* 0x010fe200078e0212 */
[----:B---3--:R-:W-:-:S04]  /*23780*/  SHF.L.U32 R2, R2, 0x1f, RZ ;  /* 0x0000001f02027819 */ /* 0x008fc800000006ff */
[----:B------:R-:W3:Y:S02]  /*23790*/  SYNCS.PHASECHK.TRANS64.TRYWAIT P0, [R0+URZ+0x38840], R2 ;  /* 0x03884002000075a7 */ /* 0x000ee4000800017f */
[----:B---3--:R-:W-:Y:S05]  /*237a0*/  @!P0 BRA `(.L_x_3774) ;  /* 0x0000007800208947 */ /* 0x008fea0003800000 */
.L_x_3940:
        /* <DEDUP_REMOVED lines=11> */
.L_x_3775:
        /* <DEDUP_REMOVED lines=23> */
.L_x_3771:
        /* <DEDUP_REMOVED lines=34> */
.L_x_3777:
[----:B------:R-:W-:Y:S05]  /*23bf0*/  BSYNC B6 ;  /* 0x0000000000067941 */ /* 0x000fea0003800000 */
.L_x_3776:
[----:B------:R-:W3:Y:S01]  /*23c00*/  LDL R11, [R1+0x2c] ;  /* 0x00002c00010b7983 */ /* 0x000ee20000100800 */
[----:B--2---:R-:W2:Y:S01]  /*23c10*/  LDC R7, c[0x0][0x448] ;  /* 0x00011200ff077b82 */ /* 0x004ea20000000800 */
[----:B------:R-:W-:Y:S01]  /*23c20*/  ULDC.64 UR4, c[0x0][0x298] ;  /* 0x0000a60000047ab9 */ /* 0x000fe20000000a00 */
[----:B------:R-:W-:Y:S01]  /*23c30*/  ULDC.64 UR6, c[0x0][0x280] ;  /* 0x0000a00000067ab9 */ /* 0x000fe20000000a00 */
[----:B-1----:R-:W4:Y:S04]  /*23c40*/  LDL R4, [R1+0x58] ;  /* 0x0000580001047983 */ /* 0x002f280000100800 */
[----:B------:R-:W4:Y:S04]  /*23c50*/  LDL R9, [R1+0x38] ;  /* 0x0000380001097983 */ /* 0x000f280000100800 */
[----:B------:R-:W4:Y:S01]  /*23c60*/  LDL R8, [R1+0x60] ;  /* 0x0000600001087983 */ /* 0x000f220000100800 */
[----:B------:R-:W1:Y:S01]  /*23c70*/  S2R R2, SR_TID.X ;  /* 0x0000000000027919 */ /* 0x000e620000002100 */
[----:B------:R-:W0:Y:S02]  /*23c80*/  S2R R0, SR_TID.X ;  /* 0x0000000000007919 */ /* 0x000e240000002100 */
[----:B------:R-:W4:Y:S01]  /*23c90*/  LDL R6, [R1+0x40] ;  /* 0x0000400001067983 */ /* 0x000f220000100800 */
[----:B--2---:R-:W-:-:S13]  /*23ca0*/  ISETP.NE.AND P0, PT, R7, 0x1, PT ;  /* 0x000000010700780c */ /* 0x004fda0003f05270 */
[----:B------:R-:W2:Y:S01]  /*23cb0*/  @P0 LDC R3, c[0x0][0x450] ;  /* 0x00011400ff030b82 */ /* 0x000ea20000000800 */
[----:B-1----:R-:W-:-:S04]  /*23cc0*/  LOP3.LUT R2, R2, 0x7f, RZ, 0xc0, !PT ;  /* 0x0000007f02027812 */ /* 0x002fc800078ec0ff */
[----:B------:R-:W-:Y:S01]  /*23cd0*/  SHF.R.U32.HI R2, RZ, 0x3, R2 ;  /* 0x00000003ff027819 */ /* 0x000fe20000011602 */
[----:B0-----:R-:W-:-:S05]  /*23ce0*/  IMAD.SHL.U32 R0, R0, 0x10, RZ ;  /* 0x0000001000007824 */ /* 0x001fca00078e00ff */
[----:B------:R-:W-:Y:S02]  /*23cf0*/  LOP3.LUT R0, R2, 0x70, R0, 0xf8, !PT ;  /* 0x0000007002007812 */ /* 0x000fe400078ef800 */
[----:B------:R-:W0:Y:S03]  /*23d00*/  @P0 LDC R2, c[0x0][0x44c] ;  /* 0x00011300ff020b82 */ /* 0x000e260000000800 */
[----:B---3--:R-:W-:-:S04]  /*23d10*/  IMAD.IADD R5, R0, 0x1, R11 ;  /* 0x0000000100057824 */ /* 0x008fc800078e020b */
[----:B0-----:R-:W-:-:S04]  /*23d20*/  @P0 IMAD.HI.U32 R2, R5, R2, RZ ;  /* 0x0000000205020227 */ /* 0x001fc800078e00ff */
[----:B------:R-:W-:Y:S01]  /*23d30*/  IMAD.MOV.U32 R0, RZ, RZ, R5 ;  /* 0x000000ffff007224 */ /* 0x000fe200078e0005 */
[----:B--2---:R-:W-:Y:S01]  /*23d40*/  @P0 SHF.R.U32.HI R0, RZ, R3, R2 ;  /* 0x00000003ff000219 */ /* 0x004fe20000011602 */
[----:B----4-:R-:W-:-:S04]  /*23d50*/  IMAD R2, R4, UR4, RZ ;  /* 0x0000000404027c24 */ /* 0x010fc8000f8e02ff */
[C---:B------:R-:W-:Y:S02]  /*23d60*/  IMAD R4, R9.reuse, UR5, R2 ;  /* 0x0000000509047c24 */ /* 0x040fe4000f8e0202 */
        /* <DEDUP_REMOVED lines=76> */
.L_x_3949:
        /* <DEDUP_REMOVED lines=12> */
.L_x_3779:
        /* <DEDUP_REMOVED lines=37> */
.L_x_3781:
[----:B------:R-:W-:Y:S05]  /*24540*/  BSYNC B6 ;  /* 0x0000000000067941 */ /* 0x000fea0003800000 */
.L_x_3780:
        /* <DEDUP_REMOVED lines=41> */
[----:B------:R-:W-:Y:S01]  /*247e0*/  ULDC UR4, c[0x0][0x3b8] ;  /* 0x0000ee0000047ab9 */ /* 0x000fe20000000800 */
[----:B------:R-:W-:Y:S01]  /*247f0*/  IMAD.IADD R4, R3, 0x1, R4 ;  /* 0x0000000103047824 */ /* 0x000fe200078e0204 */
[----:B------:R-:W-:-:S04]  /*24800*/  ISETP.GE.AND P3, PT, R10, UR4, PT ;  /* 0x000000040a007c0c */ /* 0x000fc8000bf66270 */
[----:B------:R-:W-:Y:S01]  /*24810*/  LEA.HI.X R4, R2, UR5, R4, 0x1, P0 ;  /* 0x0000000502047c11 */ /* 0x000fe200080f0c04 */
[----:B0-----:R-:W-:Y:S01]  /*24820*/  IMAD.SHL.U32 R6, R6, 0x8, RZ ;  /* 0x0000000806067824 */ /* 0x001fe200078e00ff */
[----:B------:R-:W-:-:S04]  /*24830*/  SEL R5, RZ, 0x1, P3 ;  /* 0x00000001ff057807 */ /* 0x000fc80001800000 */
[----:B------:R-:W-:-:S03]  /*24840*/  LOP3.LUT R6, R6, 0x38, RZ, 0xc0, !PT ;  /* 0x0000003806067812 */ /* 0x000fc600078ec0ff */
[----:B------:R-:W-:Y:S02]  /*24850*/  @P3 LOP3.LUT R19, R19, 0x8, RZ, 0xfc, !PT ;  /* 0x0000000813133812 */ /* 0x000fe400078efcff */
[C---:B------:R-:W-:Y:S02]  /*24860*/  LOP3.LUT R8, R6.reuse, 0x80, RZ, 0xfc, !PT ;  /* 0x0000008006087812 */ /* 0x040fe400078efcff */
[----:B------:R-:W-:Y:S02]  /*24870*/  LOP3.LUT R6, R6, 0x40, RZ, 0xfc, !PT ;  /* 0x0000004006067812 */ /* 0x000fe400078efcff */
[----:B------:R-:W-:Y:S02]  /*24880*/  ISETP.GE.AND P2, PT, R8, UR4, PT ;  /* 0x0000000408007c0c */ /* 0x000fe4000bf46270 */
[----:B------:R-:W-:Y:S02]  /*24890*/  ISETP.GE.AND P1, PT, R6, UR4, PT ;  /* 0x0000000406007c0c */ /* 0x000fe4000bf26270 */
[----:B------:R-:W0:Y:S01]  /*248a0*/  S2R R6, SR_TID.X ;  /* 0x0000000000067919 */ /* 0x000e220000002100 */
[----:B------:R-:W-:-:S02]  /*248b0*/  LOP3.LUT R19, R19, 0xfffffffd, RZ, 0xc0, !PT ;  /* 0xfffffffd13137812 */ /* 0x000fc400078ec0ff */
[----:B------:R-:W-:Y:S02]  /*248c0*/  SEL R3, RZ, 0x4, P2 ;  /* 0x00000004ff037807 */ /* 0x000fe40001000000 */
[----:B------:R-:W-:-:S04]  /*248d0*/  SEL R2, RZ, 0x2, P1 ;  /* 0x00000002ff027807 */ /* 0x000fc80000800000 */
        /* <DEDUP_REMOVED lines=38> */
[----:B------:R-:W-:-:S04]  /*24b40*/  @P1 LOP3.LUT R19, R19, 0x10000, RZ, 0xfc, !PT ;  /* 0x0001000013131812 */ /* 0x000fc800078efcff */
[C---:B------:R-:W-:Y:S02]  /*24b50*/  LOP3.LUT P1, RZ, R19.reuse, 0x8, RZ, 0xc0, !PT ;  /* 0x0000000813ff7812 */ /* 0x040fe4000782c0ff */
[C---:B------:R-:W-:Y:S02]  /*24b60*/  LOP3.LUT P4, RZ, R19.reuse, 0x2, RZ, 0xc0, !PT ;  /* 0x0000000213ff7812 */ /* 0x040fe4000788c0ff */
[----:B------:R-:W-:Y:S01]  /*24b70*/  LOP3.LUT R19, R19, 0xffffbfff, RZ, 0xc0, !PT ;  /* 0xffffbfff13137812 */ /* 0x000fe200078ec0ff */
[----:B------:R-:W0:Y:S02]  /*24b80*/  S2R R12, SR_TID.X ;  /* 0x00000000000c7919 */ /* 0x000e240000002100 */
[----:B0-----:R-:W-:-:S05]  /*24b90*/  IMAD.SHL.U32 R12, R12, 0x8, RZ ;  /* 0x000000080c0c7824 */ /* 0x001fca00078e00ff */
[----:B------:R-:W-:Y:S01]  /*24ba0*/  LOP3.LUT R12, R12, 0x38, RZ, 0xc0, !PT ;  /* 0x000000380c0c7812 */ /* 0x000fe200078ec0ff */
[----:B------:R-:W-:Y:S04]  /*24bb0*/  SHFL.IDX PT, R14, R0, 0x1, 0x181f ;  /* 0x00381f00000e7f89 */ /* 0x000fe800000e0000 */
        /* <DEDUP_REMOVED lines=80> */
.L_x_3959:
        /* <DEDUP_REMOVED lines=30> */
.L_x_3784:
[----:B------:R-:W-:Y:S05]  /*252a0*/  BSYNC B0 ;  /* 0x0000000000007941 */ /* 0x000fea0003800000 */
.L_x_3783:
[----:B------:R-:W-:Y:S01]  /*252b0*/  NOP ;  /* 0x0000000000007918 */ /* 0x000fe20000000000 */
[----:B------:R-:W-:-:S13]  /*252c0*/  PLOP3.LUT P0, PT, PT, PT, PT, 0x80, 0x0 ;  /* 0x000000000000781c */ /* 0x000fda0003f0f070 */
.L_x_3785:
        /* <DEDUP_REMOVED lines=18> */
.L_x_3960:
[----:B------:R-:W-:Y:S05]  /*253f0*/  BSYNC B0 ;  /* 0x0000000000007941 */ /* 0x000fea0003800000 */
.L_x_3786:
        /* <DEDUP_REMOVED lines=13> */
.L_x_3961:
[----:B------:R-:W-:Y:S05]  /*254d0*/  BSYNC B1 ;  /* 0x0000000000017941 */ /* 0x000fea0003800000 */
.L_x_3790:
        /* <DEDUP_REMOVED lines=9> */
.L_x_3793:
[----:B------:R-:W-:Y:S05]  /*25570*/  BSYNC B1 ;  /* 0x0000000000017941 */ /* 0x000fea0003800000 */
.L_x_3792:
        /* <DEDUP_REMOVED lines=13> */
.L_x_3794:
        /* <DEDUP_REMOVED lines=15> */
.L_x_3795:
        /* <DEDUP_REMOVED lines=15> */
.L_x_3796:
        /* <DEDUP_REMOVED lines=15> */
.L_x_3797:
        /* <DEDUP_REMOVED lines=15> */
.L_x_3798:
        /* <DEDUP_REMOVED lines=15> */
.L_x_3799:
        /* <DEDUP_REMOVED lines=15> */
.L_x_3800:
        /* <DEDUP_REMOVED lines=15> */
.L_x_3801:
        /* <DEDUP_REMOVED lines=10> */
.L_x_3789:
[----:B------:R-:W-:Y:S05]  /*25d80*/  BSYNC B0 ;  /* 0x0000000000007941 */ /* 0x000fea0003800000 */
.L_x_3788:
        /* <DEDUP_REMOVED lines=61> */
.L_x_3808:
        /* <DEDUP_REMOVED lines=8> */
.L_x_3962:
[----:B------:R-:W-:Y:S05]  /*261e0*/  BSYNC B3 ;  /* 0x0000000000037941 */ /* 0x000fea0003800000 */
.L_x_3809:
        /* <DEDUP_REMOVED lines=9> */
.L_x_3812:
[----:B------:R-:W-:Y:S05]  /*26280*/  BSYNC B3 ;  /* 0x0000000000037941 */ /* 0x000fea0003800000 */
.L_x_3811:
        /* <DEDUP_REMOVED lines=13> */
.L_x_3813:
        /* <DEDUP_REMOVED lines=13> */
.L_x_3963:
[----:B------:R-:W-:Y:S05]  /*26430*/  BSYNC B3 ;  /* 0x0000000000037941 */ /* 0x000fea0003800000 */
.L_x_3814:
        /* <DEDUP_REMOVED lines=11> */
.L_x_3817:
[----:B------:R-:W-:Y:S05]  /*264f0*/  BSYNC B3 ;  /* 0x0000000000037941 */ /* 0x000fea0003800000 */
.L_x_3816:
        /* <DEDUP_REMOVED lines=10> */
.L_x_3818:
        /* <DEDUP_REMOVED lines=15> */
.L_x_3819:
        /* <DEDUP_REMOVED lines=15> */
.L_x_3820:
        /* <DEDUP_REMOVED lines=15> */
.L_x_3821:
        /* <DEDUP_REMOVED lines=15> */
.L_x_3822:
        /* <DEDUP_REMOVED lines=15> */
.L_x_3823:
        /* <DEDUP_REMOVED lines=15> */
.L_x_3824:
        /* <DEDUP_REMOVED lines=15> */
.L_x_3825:
        /* <DEDUP_REMOVED lines=10> */
.L_x_3807:
[----:B------:R-:W-:Y:S05]  /*26cd0*/  BSYNC B1 ;  /* 0x0000000000017941 */ /* 0x000fea0003800000 */
.L_x_3806:
[----:B------:R-:W2:Y:S02]  /*26ce0*/  LDL.LU R5, [R1+0x4c] ;  /* 0x00004c0001057983 */ /* 0x000ea40000300800 */
[----:B--2---:R-:W-:-:S07]  /*26cf0*/  VIADD R0, R5, 0xfffffffd ;  /* 0xfffffffd05007836 */ /* 0x004fce0000000000 */
.L_x_3805:
[----:B------:R-:W-:Y:S05]  /*26d00*/  BSYNC B2 ;  /* 0x0000000000027941 */ /* 0x000fea0003800000 */
.L_x_3804:
[----:B------:R-:W-:-:S05]  /*26d10*/  VIADD R8, R8, 0xfffffffe ;  /* 0xfffffffe08087836 */ /* 0x000fca0000000000 */
[----:B------:R-:W-:-:S13]  /*26d20*/  ISETP.NE.AND P0, PT, R8, R4, PT ;  /* 0x000000040800720c */ /* 0x000fda0003f05270 */
[----:B------:R-:W-:Y:S05]  /*26d30*/  @!P0 BRA `(.L_x_3803) ;  /* 0x0000001800e08947 */ /* 0x000fea0003800000 */
.L_x_3866:
        /* <DEDUP_REMOVED lines=35> */
.L_x_3828:
        /* <DEDUP_REMOVED lines=8> */
.L_x_3964:
[----:B------:R-:W-:Y:S05]  /*26ff0*/  BSYNC B2 ;  /* 0x0000000000027941 */ /* 0x000fea0003800000 */
.L_x_3829:
        /* <DEDUP_REMOVED lines=9> */
.L_x_3832:
[----:B------:R-:W-:Y:S05]  /*27090*/  BSYNC B2 ;  /* 0x0000000000027941 */ /* 0x000fea0003800000 */
.L_x_3831:
        /* <DEDUP_REMOVED lines=12> */
.L_x_3833:
        /* <DEDUP_REMOVED lines=13> */
.L_x_3965:
[----:B------:R-:W-:Y:S05]  /*27230*/  BSYNC B2 ;  /* 0x0000000000027941 */ /* 0x000fea0003800000 */
.L_x_3834:
        /* <DEDUP_REMOVED lines=11> */
.L_x_3837:
[----:B------:R-:W-:Y:S05]  /*272f0*/  BSYNC B2 ;  /* 0x0000000000027941 */ /* 0x000fea0003800000 */
.L_x_3836:
[----:B------:R-:W-:Y:S01]  /*27300*/  R2UR UR10, R10 ;  /* 0x000000000a0a72ca */ /* 0x000fe200000e0000 */
[----:B01----:R-:W-:Y:S01]  /*27310*/  IMAD R2, R7, 0x10000, R18 ;  /* 0x0001000007027824 */ /* 0x003fe200078e0212 */
[----:B------:R-:W-:Y:S01]  /*27320*/  R2UR UR6, R8 ;  /* 0x00000000080672ca */ /* 0x000fe200000e0000 */
[----:B------:R-:W-:Y:S01]  /*27330*/  UIADD3 UR4, UP0, UR40, 0x470, URZ ;  /* 0x0000047028047890 */ /* 0x000fe2000ff1e03f */
[----:B------:R-:W-:Y:S01]  /*27340*/  R2UR UR7, R9 ;  /* 0x00000000090772ca */ /* 0x000fe200000e0000 */
[----:B------:R-:W-:Y:S01]  /*27350*/  VIADD R3, R3, 0x38850 ;  /* 0x0003885003037836 */ /* 0x000fe20000000000 */
[----:B------:R-:W-:Y:S01]  /*27360*/  PLOP3.LUT P0, PT, PT, PT, PT, 0x80, 0x0 ;  /* 0x000000000000781c */ /* 0x000fe20003f0f070 */
[----:B------:R-:W-:Y:S01]  /*27370*/  VIADD R5, R2, 0x400 ;  /* 0x0000040002057836 */ /* 0x000fe20000000000 */
[----:B------:R-:W-:-:S12]  /*27380*/  UIADD3.X UR5, URZ, UR41, URZ, UP0, !UPT ;  /* 0x000000293f057290 */ /* 0x000fd800087fe43f */
.L_x_3838:
        /* <DEDUP_REMOVED lines=15> */
.L_x_3839:
        /* <DEDUP_REMOVED lines=15> */
.L_x_3840:
        /* <DEDUP_REMOVED lines=15> */
.L_x_3841:
        /* <DEDUP_REMOVED lines=15> */
.L_x_3842:
        /* <DEDUP_REMOVED lines=15> */
.L_x_3843:
        /* <DEDUP_REMOVED lines=15> */
.L_x_3844:
        /* <DEDUP_REMOVED lines=15> */
.L_x_3845:
        /* <DEDUP_REMOVED lines=10> */
.L_x_3827:
[----:B------:R-:W-:Y:S05]  /*27ac0*/  BSYNC B1 ;  /* 0x0000000000017941 */ /* 0x000fea0003800000 */
.L_x_3826:
        /* <DEDUP_REMOVED lines=35> */
.L_x_3848:
        /* <DEDUP_REMOVED lines=8> */
.L_x_3966:
[----:B------:R-:W-:Y:S05]  /*27d80*/  BSYNC B2 ;  /* 0x0000000000027941 */ /* 0x000fea0003800000 */
.L_x_3849:
        /* <DEDUP_REMOVED lines=9> */
.L_x_3852:
[----:B------:R-:W-:Y:S05]  /*27e20*/  BSYNC B2 ;  /* 0x0000000000027941 */ /* 0x000fea0003800000 */
.L_x_3851:
        /* <DEDUP_REMOVED lines=13> */
.L_x_3853:
        /* <DEDUP_REMOVED lines=13> */
.L_x_3967:
[----:B------:R-:W-:Y:S05]  /*27fd0*/  BSYNC B2 ;  /* 0x0000000000027941 */ /* 0x000fea0003800000 */
.L_x_3854:
        /* <DEDUP_REMOVED lines=11> */
.L_x_3857:
[----:B------:R-:W-:Y:S05]  /*28090*/  BSYNC B2 ;  /* 0x0000000000027941 */ /* 0x000fea0003800000 */
.L_x_3856:
        /* <DEDUP_REMOVED lines=10> */
.L_x_3858:
        /* <DEDUP_REMOVED lines=15> */
.L_x_3859:
        /* <DEDUP_REMOVED lines=15> */
.L_x_3860:
        /* <DEDUP_REMOVED lines=15> */
.L_x_3861:
        /* <DEDUP_REMOVED lines=15> */
.L_x_3862:
        /* <DEDUP_REMOVED lines=15> */
.L_x_3863:
        /* <DEDUP_REMOVED lines=15> */
.L_x_3864:
        /* <DEDUP_REMOVED lines=15> */
.L_x_3865:
        /* <DEDUP_REMOVED lines=10> */
.L_x_3847:
[----:B------:R-:W-:Y:S05]  /*28870*/  BSYNC B1 ;  /* 0x0000000000017941 */ /* 0x000fea0003800000 */
.L_x_3846:
[----:B------:R-:W2:Y:S01]  /*28880*/  LDL R5, [R1+0x28] ;  /* 0x0000280001057983 */ /* 0x000ea20000100800 */
[----:B------:R-:W-:Y:S01]  /*28890*/  VIADD R0, R0, 0xfffffffe ;  /* 0xfffffffe00007836 */ /* 0x000fe20000000000 */
[----:B--2---:R-:W-:-:S13]  /*288a0*/  ISETP.GT.AND P0, PT, R6, R5, PT ;  /* 0x000000050600720c */ /* 0x004fda0003f04270 */
[----:B------:R-:W-:Y:S05]  /*288b0*/  @P0 BRA `(.L_x_3866) ;  /* 0xffffffe400200947 */ /* 0x000fea000383ffff */
.L_x_3803:
[----:B------:R-:W-:Y:S05]  /*288c0*/  BSYNC B0 ;  /* 0x0000000000007941 */ /* 0x000fea0003800000 */
.L_x_3802:
        /* <DEDUP_REMOVED lines=25> */
.L_x_3868:
[----:B------:R-:W-:Y:S05]  /*28a60*/  BSYNC B0 ;  /* 0x0000000000007941 */ /* 0x000fea0003800000 */
.L_x_3867:
[----:B------:R-:W-:-:S05]  /*28a70*/  SEL R0, R0, RZ, P0 ;  /* 0x000000ff00007207 */ /* 0x000fca0000000000 */
[----:B------:R3:W-:Y:S02]  /*28a80*/  STL [R1+0x10], R0 ;  /* 0x0000100001007387 */ /* 0x0007e40000100800 */
.L_x_3764:
[----:B------:R-:W-:Y:S05]  /*28a90*/  BSYNC B7 ;  /* 0x0000000000077941 */ /* 0x000fea0003800000 */
.L_x_3762:
[----:B------:R-:W-:-:S13]  /*28aa0*/  LOP3.LUT P0, RZ, R19, 0x40, RZ, 0xc0, !PT ;  /* 0x0000004013ff7812 */ /* 0x000fda000780c0ff */
[----:B------:R-:W-:Y:S05]  /*28ab0*/  @!P0 BRA `(.L_x_3869) ;  /* 0x00000000002c8947 */ /* 0x000fea0003800000 */
[----:B------:R-:W-:Y:S05]  /*28ac0*/  WARPSYNC.ALL ;  /* 0x0000000000007948 */ /* 0x000fea0003800000 */
[----:B------:R-:W4:Y:S08]  /*28ad0*/  S2UR UR5, SR_CgaCtaId ;  /* 0x00000000000579c3 */ /* 0x000f300000008800 */
[----:B------:R-:W-:Y:S06]  /*28ae0*/  BAR.SYNC.DEFER_BLOCKING 0x5, 0x180 ;  /* 0x0146000000007b1d */ /* 0x000fec0000010000 */
[----:B------:R-:W-:-:S02]  /*28af0*/  UMOV UR4, 0x400 ;  /* 0x0000040000047882 */ /* 0x000fc40000000000 */
[----:B----4-:R-:W-:-:S06]  /*28b00*/  ULEA UR4, UR5, UR4, 0x18 ;  /* 0x0000000405047291 */ /* 0x010fcc000f8ec03f */
[----:B------:R-:W-:-:S05]  /*28b10*/  IMAD.U32 R18, RZ, RZ, UR4 ;  /* 0x00000004ff127e24 */ /* 0x000fca000f8e00ff */
[----:B-1----:R-:W1:Y:S04]  /*28b20*/  LDS.128 R4, [R18+0x388d0] ;  /* 0x0388d00012047984 */ /* 0x002e680000000c00 */
[----:B-1----:R1:W-:Y:S04]  /*28b30*/  STL.64 [R1], R4 ;  /* 0x0000000401007387 */ /* 0x0023e80000100a00 */
[----:B------:R1:W-:Y:S01]  /*28b40*/  STL.64 [R1+0x8], R6 ;  /* 0x0000080601007387 */ /* 0x0003e20000100a00 */
[----:B------:R-:W-:Y:S06]  /*28b50*/  BAR.ARV 0x4, 0x180 ;  /* 0x0106000000007b1d */ /* 0x000fec0000002000 */
[----:B------:R-:W-:Y:S05]  /*28b60*/  BRA `(.L_x_3870) ;  /* 0x0000001000347947 */ /* 0x000fea0003800000 */
.L_x_3869:
[----:B------:R-:W4:Y:S01]  /*28b70*/  S2R R16, SR_TID.X ;  /* 0x0000000000107919 */ /* 0x000f220000002100 */
[----:B------:R-:W-:Y:S01]  /*28b80*/  UMOV UR4, 0xffffffff ;  /* 0xffffffff00047882 */ /* 0x000fe20000000000 */
[----:B----4-:R-:W-:-:S04]  /*28b90*/  LOP3.LUT R16, R16, 0x1f, RZ, 0xc0, !PT ;  /* 0x0000001f10107812 */ /* 0x010fc800078ec0ff */
[----:B------:R-:W-:Y:S01]  /*28ba0*/  ISETP.NE.AND P0, PT, R16, 0x1f, PT ;  /* 0x0000001f1000780c */ /* 0x000fe20003f05270 */
[----:B------:R-:W-:-:S12]  /*28bb0*/  BRA.DIV UR4, `(.L_x_3871) ;  /* 0x0000003604f47947 */ /* 0x000fd8000b800000 */
[----:B--2---:R-:W0:Y:S01]  /*28bc0*/  LDL.LU R2, [R1] ;  /* 0x0000000001027983 */ /* 0x004e220000300800 */
[----:B------:R-:W-:-:S03]  /*28bd0*/  ULDC UR4, c[0x0][0xd3c] ;  /* 0x00034f0000047ab9 */ /* 0x000fc60000000800 */
[----:B-1----:R-:W3:Y:S01]  /*28be0*/  LDL R3, [R1+0xc] ;  /* 0x00000c0001037983 */ /* 0x002ee20000100800 */
[----:B0-----:R-:W-:Y:S02]  /*28bf0*/  IMAD.MOV.U32 R10, RZ, RZ, R2 ;  /* 0x000000ffff0a7224 */ /* 0x001fe400078e0002 */
[----:B---3--:R-:W-:-:S05]  /*28c00*/  IMAD.IADD R0, R3, 0x1, R16 ;  /* 0x0000000103007824 */ /* 0x008fca00078e0210 */
        /* <DEDUP_REMOVED lines=36> */
.L_x_3977:
[----:B------:R-:W-:Y:S02]  /*28e50*/  ULDC UR4, c[0x0][0xd38] ;  /* 0x00034e0000047ab9 */ /* 0x000fe40000000800 */
[----:B------:R-:W-:-:S04]  /*28e60*/  IMAD.U32 R2, RZ, RZ, UR4 ;  /* 0x00000004ff027e24 */ /* 0x000fc8000f8e00ff */
[----:B-1----:R-:W-:-:S04]  /*28e70*/  IMAD R9, R9, R2, RZ ;  /* 0x0000000209097224 */ /* 0x002fc800078e02ff */
[----:B------:R-:W-:-:S05]  /*28e80*/  IMAD.IADD R4, R4, 0x1, R9 ;  /* 0x0000000104047824 */ /* 0x000fca00078e0209 */
[----:B------:R-:W-:-:S13]  /*28e90*/  ISETP.GT.AND P6, PT, R4, R5, PT ;  /* 0x000000050400720c */ /* 0x000fda0003fc4270 */
[----:B------:R-:W-:Y:S05]  /*28ea0*/  @P6 BRA `(.L_x_3872) ;  /* 0x0000000000ac6947 */ /* 0x000fea0003800000 */
.L_x_3875:
        /* <DEDUP_REMOVED lines=37> */
.L_x_3985:
[----:B------:R-:W-:Y:S02]  /*29100*/  ULDC UR4, c[0x0][0xd38] ;  /* 0x00034e0000047ab9 */ /* 0x000fe40000000800 */
[----:B------:R-:W-:-:S04]  /*29110*/  IMAD.U32 R2, RZ, RZ, UR4 ;  /* 0x00000004ff027e24 */ /* 0x000fc8000f8e00ff */
[----:B-1----:R-:W-:-:S04]  /*29120*/  IMAD R9, R9, R2, RZ ;  /* 0x0000000209097224 */ /* 0x002fc800078e02ff */
[----:B------:R-:W-:-:S05]  /*29130*/  IMAD.IADD R4, R9, 0x1, R4 ;  /* 0x0000000109047824 */ /* 0x000fca00078e0204 */
[----:B------:R-:W-:-:S13]  /*29140*/  ISETP.GT.AND P6, PT, R4, R5, PT ;  /* 0x000000050400720c */ /* 0x000fda0003fc4270 */
[----:B------:R-:W-:Y:S05]  /*29150*/  @!P6 BRA `(.L_x_3875) ;  /* 0xfffffffc0054e947 */ /* 0x000fea000383ffff */
.L_x_3872:
        /* <DEDUP_REMOVED lines=12> */
.L_x_3990:
[----:B------:R-:W-:-:S13]  /*29220*/  ISETP.NE.AND P0, PT, R3, RZ, PT ;  /* 0x000000ff0300720c */ /* 0x000fda0003f05270 */
[----:B------:R-:W-:Y:S05]  /*29230*/  @!P0 BRA `(.L_x_3877) ;  /* 0x0000000000148947 */ /* 0x000fea0003800000 */
[----:B------:R-:W-:Y:S01]  /*29240*/  UMOV UR4, 0xffffffff ;  /* 0xffffffff00047882 */ /* 0x000fe20000000000 */
[----:B-1----:R-:W-:Y:S02]  /*29250*/  VIADD R4, R4, 0xffffffff ;  /* 0xffffffff04047836 */ /* 0x002fe40000000000 */
[----:B------:R-:W-:Y:S05]  /*29260*/  BRA.DIV UR4, `(.L_x_3878) ;  /* 0x0000003a04e87947 */ /* 0x000fea000b800000 */
[----:B------:R1:W3:Y:S02]  /*29270*/  SHFL.IDX PT, R4, R7, R4, 0x1f ;  /* 0x00001f0407047589 */ /* 0x0002e400000e0000 */
.L_x_3993:
[----:B---3--:R-:W-:-:S07]  /*29280*/  IMAD.MOV.U32 R8, RZ, RZ, R4 ;  /* 0x000000ffff087224 */ /* 0x008fce00078e0004 */
.L_x_3877:
[----:B------:R-:W-:Y:S01]  /*29290*/  IMAD R3, R8, R2, R9 ;  /* 0x0000000208037224 */ /* 0x000fe200078e0209 */
[----:B------:R-:W-:-:S03]  /*292a0*/  ISETP.NE.AND P0, PT, R6, 0x1, PT ;  /* 0x000000010600780c */ /* 0x000fc60003f05270 */
[----:B01----:R-:W-:Y:S01]  /*292b0*/  IMAD.IADD R7, R5, 0x1, -R3 ;  /* 0x0000000105077824 */ /* 0x003fe200078e0a03 */
[----:B------:R0:W-:Y:S09]  /*292c0*/  STL [R1], R3 ;  /* 0x0000000301007387 */ /* 0x0001f20000100800 */
[----:B------:R-:W-:Y:S05]  /*292d0*/  @!P0 BRA `(.L_x_3879) ;  /* 0x0000000000e48947 */ /* 0x000fea0003800000 */
[----:B------:R-:W-:-:S04]  /*292e0*/  IABS R4, R0 ;  /* 0x0000000000047213 */ /* 0x000fc80000000000 */
[----:B------:R-:W1:Y:S08]  /*292f0*/  I2F.RP R2, R4 ;  /* 0x0000000400027306 */ /* 0x000e700000209400 */
        /* <DEDUP_REMOVED lines=55> */
.L_x_3879:
[----:B0-----:R-:W3:Y:S01]  /*29670*/  LDL R3, [R1+0xc] ;  /* 0x00000c0001037983 */ /* 0x001ee20000100800 */
[----:B------:R-:W3:Y:S02]  /*29680*/  LDC.64 R4, c[0x0][0xd90] ;  /* 0x00036400ff047b82 */ /* 0x000ee40000000a00 */
        /* <DEDUP_REMOVED lines=61> */
.L_x_3880:
[----:B------:R-:W-:-:S05]  /*29a60*/  LOP3.LUT R7, RZ, R7, RZ, 0x33, !PT ;  /* 0x00000007ff077212 */ /* 0x000fca00078e33ff */
[----:B------:R-:W-:-:S05]  /*29a70*/  IMAD.IADD R0, R0, 0x1, R7 ;  /* 0x0000000100007824 */ /* 0x000fca00078e0207 */
[----:B------:R3:W-:Y:S01]  /*29a80*/  STL [R1+0x4], R0 ;  /* 0x0000040001007387 */ /* 0x0007e20000100800 */
[----:B------:R-:W-:Y:S05]  /*29a90*/  BRA `(.L_x_3881) ;  /* 0x0000000000287947 */ /* 0x000fea0003800000 */
.L_x_3873:
        /* <DEDUP_REMOVED lines=10> */
.L_x_3881:
[----:B-1--4-:R-:W4:Y:S04]  /*29b40*/  LDL R2, [R1+0xc] ;  /* 0x00000c0001027983 */ /* 0x012f280000100800 */
[----:B0-----:R-:W5:Y:S04]  /*29b50*/  LDL R3, [R1+0x8] ;  /* 0x0000080001037983 */ /* 0x001f680000100800 */
[----:B------:R-:W2:Y:S04]  /*29b60*/  LDL R5, [R1+0x4] ;  /* 0x0000040001057983 */ /* 0x000ea80000100800 */
[----:B------:R-:W2:Y:S01]  /*29b70*/  LDL R4, [R1] ;  /* 0x0000000001047983 */ /* 0x000ea20000100800 */
[----:B---3--:R-:W0:Y:S01]  /*29b80*/  S2R R0, SR_TID.X ;  /* 0x0000000000007919 */ /* 0x008e220000002100 */
[----:B------:R-:W-:Y:S05]  /*29b90*/  WARPSYNC.ALL ;  /* 0x0000000000007948 */ /* 0x000fea0003800000 */
[----:B0-----:R-:W-:Y:S01]  /*29ba0*/  LOP3.LUT R0, R0, 0x1f, RZ, 0xc0, !PT ;  /* 0x0000001f00007812 */ /* 0x001fe200078ec0ff */
[----:B------:R-:W-:Y:S03]  /*29bb0*/  BAR.SYNC.DEFER_BLOCKING 0x4, 0x180 ;  /* 0x0106000000007b1d */ /* 0x000fe60000010000 */
[----:B------:R-:W-:-:S13]  /*29bc0*/  ISETP.NE.AND P0, PT, R0, RZ, PT ;  /* 0x000000ff0000720c */ /* 0x000fda0003f05270 */
[----:B------:R-:W0:Y:S01]  /*29bd0*/  @!P0 S2R R0, SR_CgaCtaId ;  /* 0x0000000000008919 */ /* 0x000e220000008800 */
[----:B----4-:R-:W-:Y:S01]  /*29be0*/  IMAD.MOV.U32 R7, RZ, RZ, R2 ;  /* 0x000000ffff077224 */ /* 0x010fe200078e0002 */
[----:B------:R-:W-:Y:S01]  /*29bf0*/  @!P0 MOV R2, 0x400 ;  /* 0x0000040000028802 */ /* 0x000fe20000000f00 */
[----:B-----5:R-:W-:-:S03]  /*29c00*/  IMAD.MOV.U32 R6, RZ, RZ, R3 ;  /* 0x000000ffff067224 */ /* 0x020fc600078e0003 */
[----:B0-----:R-:W-:-:S05]  /*29c10*/  @!P0 LEA R18, R0, R2, 0x18 ;  /* 0x0000000200128211 */ /* 0x001fca00078ec0ff */
[----:B--2---:R0:W-:Y:S01]  /*29c20*/  @!P0 STS.128 [R18+0x388d0], R4 ;  /* 0x0388d00412008388 */ /* 0x0041e20000000c00 */
[----:B------:R-:W-:Y:S06]  /*29c30*/  BAR.ARV 0x5, 0x180 ;  /* 0x0146000000007b1d */ /* 0x000fec0000002000 */
.L_x_3870:
[----:B--23--:R-:W2:Y:S01]  /*29c40*/  LDL R0, [R1+0xc] ;  /* 0x00000c0001007983 */ /* 0x00cea20000100800 */
[----:B------:R-:W-:Y:S02]  /*29c50*/  ULDC UR4, c[0x0][0xd3c] ;  /* 0x00034f0000047ab9 */ /* 0x000fe40000000800 */
[----:B--2---:R-:W-:-:S13]  /*29c60*/  ISETP.GE.AND P0, PT, R0, UR4, PT ;  /* 0x0000000400007c0c */ /* 0x004fda000bf06270 */
[----:B------:R-:W-:Y:S05]  /*29c70*/  @!P0 BRA `(.L_x_3882) ;  /* 0xffffff6000e88947 */ /* 0x000fea000383ffff */
[----:B------:R-:W-:Y:S05]  /*29c80*/  BSYNC B8 ;  /* 0x0000000000087941 */ /* 0x000fea0003800000 */
.L_x_3692:
[----:B----4-:R-:W2:Y:S01]  /*29c90*/  LDL.LU R0, [R1+0x6c] ;  /* 0x00006c0001007983 */ /* 0x010ea20000300800 */
        /* <DEDUP_REMOVED lines=11> */
.L_x_3994:
[----:B------:R-:W-:Y:S05]  /*29d50*/  BSYNC B0 ;  /* 0x0000000000007941 */ /* 0x000fea0003800000 */
.L_x_3883:
[----:B------:R-:W-:-:S03]  /*29d60*/  UMOV UR4, 0xffffffff ;  /* 0xffffffff00047882 */ /* 0x000fc60000000000 */
[----:B------:R-:W-:Y:S05]  /*29d70*/  BRA.DIV UR4, `(.L_x_3885) ;  /* 0x0000003204647947 */ /* 0x000fea000b800000 */
[----:B------:R-:W1:Y:S02]  /*29d80*/  S2R R2, SR_TID.X ;  /* 0x0000000000027919 */ /* 0x000e640000002100 */
[----:B-1----:R-:W-:-:S04]  /*29d90*/  SHF.R.U32.HI R2, RZ, 0x5, R2 ;  /* 0x00000005ff027819 */ /* 0x002fc80000011602 */
[----:B------:R-:W-:-:S05]  /*29da0*/  LOP3.LUT R2, R2, 0x3, RZ, 0xc0, !PT ;  /* 0x0000000302027812 */ /* 0x000fca00078ec0ff */
[----:B------:R1:W2:Y:S02]  /*29db0*/  SHFL.IDX PT, R14, R2, RZ, 0x1f ;  /* 0x00001fff020e7589 */ /* 0x0002a400000e0000 */
.L_x_3997:
[----:B--2---:R-:W-:-:S13]  /*29dc0*/  ISETP.NE.AND P0, PT, R14, RZ, PT ;  /* 0x000000ff0e00720c */ /* 0x004fda0003f05270 */
[----:B------:R-:W-:Y:S05]  /*29dd0*/  @P0 BRA `(.L_x_3472) ;  /* 0x0000000000940947 */ /* 0x000fea0003800000 */
[----:B------:R-:W-:-:S03]  /*29de0*/  UMOV UR4, 0xffffffff ;  /* 0xffffffff00047882 */ /* 0x000fc60000000000 */
[----:B------:R-:W-:Y:S05]  /*29df0*/  BRA.DIV UR4, `(.L_x_3886) ;  /* 0x0000003204787947 */ /* 0x000fea000b800000 */
[----:B------:R-:W-:-:S13]  /*29e00*/  ELECT P6, URZ, PT ;  /* 0x00000000003f782f */ /* 0x000fda00038c0000 */
.L_x_4000:
[----:B------:R-:W-:Y:S05]  /*29e10*/  @!P6 BRA `(.L_x_3472) ;  /* 0x000000000084e947 */ /* 0x000fea0003800000 */
[----:B------:R-:W-:-:S06]  /*29e20*/  ULOP3.LUT UR4, UR36, 0x2, URZ, 0xfc, !UPT ;  /* 0x0000000224047892 */ /* 0x000fcc000f8efc3f */
[----:B-1----:R-:W-:-:S05]  /*29e30*/  IMAD.U32 R2, RZ, RZ, UR4 ;  /* 0x00000004ff027e24 */ /* 0x002fca000f8e00ff */
[----:B------:R-:W-:-:S13]  /*29e40*/  ISETP.NE.AND P2, PT, R2, 0x3, PT ;  /* 0x000000030200780c */ /* 0x000fda0003f45270 */
[----:B------:R-:W-:Y:S05]  /*29e50*/  @!P2 BRA `(.L_x_3887) ;  /* 0x000000000004a947 */ /* 0x000fea0003800000 */
[----:B------:R-:W-:Y:S01]  /*29e60*/  BPT.TRAP 0x1 ;  /* 0x000000040000795c */ /* 0x000fe20000300000 */
.L_x_3887:
        /* <DEDUP_REMOVED lines=14> */
.L_x_4001:
[----:B------:R-:W1:Y:S02]  /*29f50*/  SYNCS.PHASECHK.TRANS64.TRYWAIT P0, [R7+URZ], R2 ;  /* 0x00000002070075a7 */ /* 0x000e64000800017f */
[----:B-1----:R-:W-:Y:S05]  /*29f60*/  @!P0 BRA `(.L_x_3889) ;  /* 0x0000003000508947 */ /* 0x002fea0003800000 */
.L_x_4002:
[----:B------:R-:W-:Y:S05]  /*29f70*/  @!P2 BRA `(.L_x_3890) ;  /* 0x000000000004a947 */ /* 0x000fea0003800000 */
[----:B------:R-:W-:Y:S01]  /*29f80*/  BPT.TRAP 0x1 ;  /* 0x000000040000795c */ /* 0x000fe20000300000 */
.L_x_3890:
[----:B------:R-:W2:Y:S01]  /*29f90*/  LDL.LU R4, [R1+0x10] ;  /* 0x0000100001047983 */ /* 0x000ea20000300800 */
[----:B------:R-:W-:-:S04]  /*29fa0*/  VIADD R0, R0, 0x38860 ;  /* 0x0003886000007836 */ /* 0x000fc80000000000 */
[----:B--2---:R-:W-:-:S04]  /*29fb0*/  IMAD R4, R4, 0x8, R0 ;  /* 0x0000000804047824 */ /* 0x004fc800078e0200 */
[----:B------:R-:W2:Y:S02]  /*29fc0*/  SYNCS.PHASECHK.TRANS64.TRYWAIT P0, [R4+URZ], R5 ;  /* 0x00000005040075a7 */ /* 0x000ea4000800017f */
[----:B--2---:R-:W-:Y:S05]  /*29fd0*/  @!P0 BRA `(.L_x_3891) ;  /* 0x0000003000488947 */ /* 0x004fea0003800000 */
.L_x_4003:
[----:B------:R-:W-:-:S07]  /*29fe0*/  IMAD R3, R3, 0x8, R0 ;  /* 0x0000000803037824 */ /* 0x000fce00078e0200 */
.L_x_3892:
[----:B----4-:R4:W0:Y:S02]  /*29ff0*/  SYNCS.PHASECHK.TRANS64.TRYWAIT P0, [R3+URZ], R2 ;  /* 0x00000002030075a7 */ /* 0x010824000800017f */
[----:B0-----:R-:W-:Y:S05]  /*2a000*/  @!P0 NANOSLEEP.SYNCS 0x989680 ;  /* 0x009896800000895d */ /* 0x001fea0003900000 */
[----:B------:R-:W0:Y:S02]  /*2a010*/  @!P0 SYNCS.PHASECHK.TRANS64 P0, [R3+URZ], R2 ;  /* 0x00000002030085a7 */ /* 0x000e24000800007f */
[----:B0-----:R-:W-:Y:S05]  /*2a020*/  @!P0 BRA `(.L_x_3892) ;  /* 0xfffffffc00f08947 */ /* 0x001fea000383ffff */
.L_x_3472:
[----:B------:R-:W-:Y:S05]  /*2a030*/  BSYNC B9 ;  /* 0x0000000000097941 */ /* 0x000fea0003800000 */
.L_x_3469:
[----:B------:R-:W-:Y:S05]  /*2a040*/  EXIT ;  /* 0x000000000000794d */ /* 0x000fea0003800000 */
.L_x_3498:
[----:B0-----:R0:W1:Y:S02]  /*2a050*/  SYNCS.PHASECHK.TRANS64.TRYWAIT P5, [R75+URZ+0x38890], R78 ;  /* 0x0388904e4b0075a7 */ /* 0x00106400080a017f */
[----:B-1----:R-:W-:Y:S05]  /*2a060*/  @!P5 NANOSLEEP.SYNCS 0x989680 ;  /* 0x009896800000d95d */ /* 0x002fea0003900000 */
[----:B------:R-:W1:Y:S02]  /*2a070*/  @!P5 SYNCS.PHASECHK.TRANS64 P5, [R75+URZ+0x38890], R78 ;  /* 0x0388904e4b00d5a7 */ /* 0x000e6400080a007f */
[----:B-1----:R-:W-:Y:S05]  /*2a080*/  @!P5 BRA `(.L_x_3498) ;  /* 0xfffffffc00f0d947 */ /* 0x002fea000383ffff */
[----:B------:R-:W-:Y:S05]  /*2a090*/  BRA `(.L_x_3893) ;  /* 0xfffffd90001c7947 */ /* 0x000fea000383ffff */
.L_x_3508:
[----:B0-----:R0:W1:Y:S02]  /*2a0a0*/  SYNCS.PHASECHK.TRANS64.TRYWAIT P5, [R75+URZ+0x38890], R78 ;  /* 0x0388904e4b0075a7 */ /* 0x00106400080a017f */
[----:B-1----:R-:W-:Y:S05]  /*2a0b0*/  @!P5 NANOSLEEP.SYNCS 0x989680 ;  /* 0x009896800000d95d */ /* 0x002fea0003900000 */
[----:B------:R-:W1:Y:S02]  /*2a0c0*/  @!P5 SYNCS.PHASECHK.TRANS64 P5, [R75+URZ+0x38890], R78 ;  /* 0x0388904e4b00d5a7 */ /* 0x000e6400080a007f */
[----:B-1----:R-:W-:Y:S05]  /*2a0d0*/  @!P5 BRA `(.L_x_3508) ;  /* 0xfffffffc00f0d947 */ /* 0x002fea000383ffff */
[----:B------:R-:W-:Y:S05]  /*2a0e0*/  BRA `(.L_x_3894) ;  /* 0xfffffd9800947947 */ /* 0x000fea000383ffff */
.L_x_3513:
[----:B0-----:R0:W1:Y:S02]  /*2a0f0*/  SYNCS.PHASECHK.TRANS64.TRYWAIT P5, [R75+URZ+0x38890], R78 ;  /* 0x0388904e4b0075a7 */ /* 0x00106400080a017f */
[----:B-1----:R-:W-:Y:S05]  /*2a100*/  @!P5 NANOSLEEP.SYNCS 0x989680 ;  /* 0x009896800000d95d */ /* 0x002fea0003900000 */
[----:B------:R-:W1:Y:S02]  /*2a110*/  @!P5 SYNCS.PHASECHK.TRANS64 P5, [R75+URZ+0x38890], R78 ;  /* 0x0388904e4b00d5a7 */ /* 0x000e6400080a007f */
[----:B-1----:R-:W-:Y:S05]  /*2a120*/  @!P5 BRA `(.L_x_3513) ;  /* 0xfffffffc00f0d947 */ /* 0x002fea000383ffff */
[----:B------:R-:W-:Y:S05]  /*2a130*/  BRA `(.L_x_3895) ;  /* 0xfffffda000d07947 */ /* 0x000fea000383ffff */
.L_x_3517:
[----:B------:R0:W0:Y:S02]  /*2a140*/  SYNCS.PHASECHK.TRANS64.TRYWAIT P5, [R75+URZ+0x388b0], R78 ;  /* 0x0388b04e4b0075a7 */ /* 0x00002400080a017f */
[----:B0-----:R-:W-:Y:S05]  /*2a150*/  @!P5 NANOSLEEP.SYNCS 0x989680 ;  /* 0x009896800000d95d */ /* 0x001fea0003900000 */
[----:B------:R-:W0:Y:S02]  /*2a160*/  @!P5 SYNCS.PHASECHK.TRANS64 P5, [R75+URZ+0x388b0], R78 ;  /* 0x0388b04e4b00d5a7 */ /* 0x000e2400080a007f */
[----:B0-----:R-:W-:Y:S05]  /*2a170*/  @!P5 BRA `(.L_x_3517) ;  /* 0xfffffffc00f0d947 */ /* 0x001fea000383ffff */
[----:B------:R-:W-:Y:S05]  /*2a180*/  BRA `(.L_x_3896) ;  /* 0xfffffda4004c7947 */ /* 0x000fea000383ffff */
.L_x_3560:
        /* <DEDUP_REMOVED lines=8> */
.L_x_3898:
[----:B------:R-:W-:Y:S05]  /*2a210*/  BSYNC B1 ;  /* 0x0000000000017941 */ /* 0x000fea0003800000 */
.L_x_3897:
        /* <DEDUP_REMOVED lines=8> */
.L_x_3899:
[----:B------:R-:W-:Y:S02]  /*2a2a0*/  IMAD.MOV.U32 R13, RZ, RZ, R31 ;  /* 0x000000ffff0d7224 */ /* 0x000fe400078e001f */
[----:B------:R-:W-:-:S07]  /*2a2b0*/  IMAD.MOV.U32 R2, RZ, RZ, R14 ;  /* 0x000000ffff027224 */ /* 0x000fce00078e000e */
[----:B------:R-:W-:Y:S05]  /*2a2c0*/  WARPSYNC.COLLECTIVE R15, `(.L_x_3900) ;  /* 0x000000000f087348 */ /* 0x000fea0003c00000 */
[----:B------:R0:W1:Y:S02]  /*2a2d0*/  SHFL.IDX P6, R14, R13, R12, R11 ;  /* 0x0000000c0d0e7389 */ /* 0x00006400000c000b */
[----:B01----:R-:W-:Y:S01]  /*2a2e0*/  ENDCOLLECTIVE ;  /* 0x000000000000791b */ /* 0x003fe20003800000 */
.L_x_3900:
[----:B------:R-:W-:Y:S02]  /*2a2f0*/  IMAD.MOV.U32 R13, RZ, RZ, R30 ;  /* 0x000000ffff0d7224 */ /* 0x000fe400078e001e */
[----:B------:R-:W-:-:S07]  /*2a300*/  IMAD.MOV.U32 R5, RZ, RZ, R14 ;  /* 0x000000ffff057224 */ /* 0x000fce00078e000e */
[----:B------:R-:W-:Y:S05]  /*2a310*/  WARPSYNC.COLLECTIVE R15, `(.L_x_3901) ;  /* 0x000000000f087348 */ /* 0x000fea0003c00000 */
[----:B------:R0:W1:Y:S02]  /*2a320*/  SHFL.IDX P6, R14, R13, R12, R11 ;  /* 0x0000000c0d0e7389 */ /* 0x00006400000c000b */
[----:B01----:R-:W-:Y:S01]  /*2a330*/  ENDCOLLECTIVE ;  /* 0x000000000000791b */ /* 0x003fe20003800000 */
.L_x_3901:
[----:B------:R-:W-:Y:S05]  /*2a340*/  BRA `(.L_x_3902) ;  /* 0xfffffde000287947 */ /* 0x000fea000383ffff */
.L_x_3563:
        /* <DEDUP_REMOVED lines=8> */
.L_x_3904:
[----:B------:R-:W-:Y:S05]  /*2a3d0*/  BSYNC B1 ;  /* 0x0000000000017941 */ /* 0x000fea0003800000 */
.L_x_3903:
        /* <DEDUP_REMOVED lines=8> */
.L_x_3905:
[----:B------:R-:W-:Y:S02]  /*2a460*/  IMAD.MOV.U32 R13, RZ, RZ, R31 ;  /* 0x000000ffff0d7224 */ /* 0x000fe400078e001f */
[----:B------:R-:W-:-:S07]  /*2a470*/  IMAD.MOV.U32 R4, RZ, RZ, R14 ;  /* 0x000000ffff047224 */ /* 0x000fce00078e000e */
[----:B------:R-:W-:Y:S05]  /*2a480*/  WARPSYNC.COLLECTIVE R15, `(.L_x_3906) ;  /* 0x000000000f087348 */ /* 0x000fea0003c00000 */
[----:B------:R0:W1:Y:S02]  /*2a490*/  SHFL.IDX P6, R14, R13, R12, R11 ;  /* 0x0000000c0d0e7389 */ /* 0x00006400000c000b */
[----:B01----:R-:W-:Y:S01]  /*2a4a0*/  ENDCOLLECTIVE ;  /* 0x000000000000791b */ /* 0x003fe20003800000 */
.L_x_3906:
[----:B------:R-:W-:Y:S02]  /*2a4b0*/  IMAD.MOV.U32 R13, RZ, RZ, R30 ;  /* 0x000000ffff0d7224 */ /* 0x000fe400078e001e */
[----:B------:R-:W-:-:S07]  /*2a4c0*/  IMAD.MOV.U32 R7, RZ, RZ, R14 ;  /* 0x000000ffff077224 */ /* 0x000fce00078e000e */
[----:B------:R-:W-:Y:S05]  /*2a4d0*/  WARPSYNC.COLLECTIVE R15, `(.L_x_3907) ;  /* 0x000000000f087348 */ /* 0x000fea0003c00000 */
[----:B------:R0:W1:Y:S02]  /*2a4e0*/  SHFL.IDX P6, R14, R13, R12, R11 ;  /* 0x0000000c0d0e7389 */ /* 0x00006400000c000b */
[----:B01----:R-:W-:Y:S01]  /*2a4f0*/  ENDCOLLECTIVE ;  /* 0x000000000000791b */ /* 0x003fe20003800000 */
.L_x_3907:
[----:B------:R-:W-:Y:S05]  /*2a500*/  BRA `(.L_x_3908) ;  /* 0xfffffde000807947 */ /* 0x000fea000383ffff */
.L_x_3567:
[----:B0-----:R0:W1:Y:S02]  /*2a510*/  SYNCS.PHASECHK.TRANS64.TRYWAIT P0, [R18+URZ+0x38800], R35 ;  /* 0x03880023120075a7 */ /* 0x001064000800017f */
[----:B-1----:R-:W-:Y:S05]  /*2a520*/  @!P0 NANOSLEEP.SYNCS 0x989680 ;  /* 0x009896800000895d */ /* 0x002fea0003900000 */
[----:B------:R-:W1:Y:S02]  /*2a530*/  @!P0 SYNCS.PHASECHK.TRANS64 P0, [R18+URZ+0x38800], R35 ;  /* 0x03880023120085a7 */ /* 0x000e64000800007f */
[----:B-1----:R-:W-:Y:S05]  /*2a540*/  @!P0 BRA `(.L_x_3567) ;  /* 0xfffffffc00f08947 */ /* 0x002fea000383ffff */
[----:B------:R-:W-:Y:S05]  /*2a550*/  BRA `(.L_x_3909) ;  /* 0xfffffde4006c7947 */ /* 0x000fea000383ffff */
.L_x_3575:
        /* <DEDUP_REMOVED lines=8> */
.L_x_3911:
[----:B------:R-:W-:Y:S05]  /*2a5e0*/  BSYNC B1 ;  /* 0x0000000000017941 */ /* 0x000fea0003800000 */
.L_x_3910:
        /* <DEDUP_REMOVED lines=8> */
.L_x_3912:
[----:B------:R-:W-:Y:S02]  /*2a670*/  IMAD.MOV.U32 R13, RZ, RZ, R6 ;  /* 0x000000ffff0d7224 */ /* 0x000fe400078e0006 */
[----:B------:R-:W-:-:S07]  /*2a680*/  IMAD.MOV.U32 R2, RZ, RZ, R14 ;  /* 0x000000ffff027224 */ /* 0x000fce00078e000e */
[----:B------:R-:W-:Y:S05]  /*2a690*/  WARPSYNC.COLLECTIVE R15, `(.L_x_3913) ;  /* 0x000000000f087348 */ /* 0x000fea0003c00000 */
[----:B------:R0:W1:Y:S02]  /*2a6a0*/  SHFL.IDX P6, R14, R13, R12, R11 ;  /* 0x0000000c0d0e7389 */ /* 0x00006400000c000b */
[----:B01----:R-:W-:Y:S01]  /*2a6b0*/  ENDCOLLECTIVE ;  /* 0x000000000000791b */ /* 0x003fe20003800000 */
.L_x_3913:
[----:B------:R-:W-:Y:S02]  /*2a6c0*/  IMAD.MOV.U32 R13, RZ, RZ, R8 ;  /* 0x000000ffff0d7224 */ /* 0x000fe400078e0008 */
[----:B------:R-:W-:-:S07]  /*2a6d0*/  IMAD.MOV.U32 R5, RZ, RZ, R14 ;  /* 0x000000ffff057224 */ /* 0x000fce00078e000e */
[----:B------:R-:W-:Y:S05]  /*2a6e0*/  WARPSYNC.COLLECTIVE R15, `(.L_x_3914) ;  /* 0x000000000f087348 */ /* 0x000fea0003c00000 */
[----:B------:R0:W1:Y:S02]  /*2a6f0*/  SHFL.IDX P6, R14, R13, R12, R11 ;  /* 0x0000000c0d0e7389 */ /* 0x00006400000c000b */
[----:B01----:R-:W-:Y:S01]  /*2a700*/  ENDCOLLECTIVE ;  /* 0x000000000000791b */ /* 0x003fe20003800000 */
.L_x_3914:
[----:B------:R-:W-:Y:S05]  /*2a710*/  BRA `(.L_x_3915) ;  /* 0xfffffdf000c47947 */ /* 0x000fea000383ffff */
.L_x_3578:
        /* <DEDUP_REMOVED lines=8> */
.L_x_3917:
[----:B------:R-:W-:Y:S05]  /*2a7a0*/  BSYNC B1 ;  /* 0x0000000000017941 */ /* 0x000fea0003800000 */
.L_x_3916:
        /* <DEDUP_REMOVED lines=8> */
.L_x_3918:
[----:B------:R-:W-:Y:S02]  /*2a830*/  IMAD.MOV.U32 R13, RZ, RZ, R6 ;  /* 0x000000ffff0d7224 */ /* 0x000fe400078e0006 */
[----:B------:R-:W-:-:S07]  /*2a840*/  IMAD.MOV.U32 R2, RZ, RZ, R14 ;  /* 0x000000ffff027224 */ /* 0x000fce00078e000e */
[----:B------:R-:W-:Y:S05]  /*2a850*/  WARPSYNC.COLLECTIVE R15, `(.L_x_3919) ;  /* 0x000000000f087348 */ /* 0x000fea0003c00000 */
[----:B------:R0:W1:Y:S02]  /*2a860*/  SHFL.IDX P6, R14, R13, R12, R11 ;  /* 0x0000000c0d0e7389 */ /* 0x00006400000c000b */
[----:B01----:R-:W-:Y:S01]  /*2a870*/  ENDCOLLECTIVE ;  /* 0x000000000000791b */ /* 0x003fe20003800000 */
.L_x_3919:
[----:B------:R-:W-:Y:S02]  /*2a880*/  IMAD.MOV.U32 R13, RZ, RZ, R8 ;  /* 0x000000ffff0d7224 */ /* 0x000fe400078e0008 */
[----:B------:R-:W-:-:S07]  /*2a890*/  IMAD.MOV.U32 R6, RZ, RZ, R14 ;  /* 0x000000ffff067224 */ /* 0x000fce00078e000e */
[----:B------:R-:W-:Y:S05]  /*2a8a0*/  WARPSYNC.COLLECTIVE R15, `(.L_x_3920) ;  /* 0x000000000f087348 */ /* 0x000fea0003c00000 */
[----:B------:R0:W1:Y:S02]  /*2a8b0*/  SHFL.IDX P6, R14, R13, R12, R11 ;  /* 0x0000000c0d0e7389 */ /* 0x00006400000c000b */
[----:B01----:R-:W-:Y:S01]  /*2a8c0*/  ENDCOLLECTIVE ;  /* 0x000000000000791b */ /* 0x003fe20003800000 */
.L_x_3920:
[----:B------:R-:W-:Y:S05]  /*2a8d0*/  BRA `(.L_x_3921) ;  /* 0xfffffdf000f07947 */ /* 0x000fea000383ffff */
.L_x_3582:
[----:B0-----:R0:W1:Y:S02]  /*2a8e0*/  SYNCS.PHASECHK.TRANS64.TRYWAIT P1, [R18+URZ+0x38800], R15 ;  /* 0x0388000f120075a7 */ /* 0x001064000802017f */
[----:B-1----:R-:W-:Y:S05]  /*2a8f0*/  @!P1 NANOSLEEP.SYNCS 0x989680 ;  /* 0x009896800000995d */ /* 0x002fea0003900000 */
[----:B------:R-:W1:Y:S02]  /*2a900*/  @!P1 SYNCS.PHASECHK.TRANS64 P1, [R18+URZ+0x38800], R15 ;  /* 0x0388000f120095a7 */ /* 0x000e64000802007f */
[----:B-1----:R-:W-:Y:S05]  /*2a910*/  @!P1 BRA `(.L_x_3582) ;  /* 0xfffffffc00f09947 */ /* 0x002fea000383ffff */
[----:B------:R-:W-:Y:S05]  /*2a920*/  BRA `(.L_x_3922) ;  /* 0xfffffdf400947947 */ /* 0x000fea000383ffff */
.L_x_3588:
[----:B-1----:R1:W2:Y:S02]  /*2a930*/  SYNCS.PHASECHK.TRANS64.TRYWAIT P1, [R15+URZ+0x38830], R8 ;  /* 0x038830080f0075a7 */ /* 0x0022a4000802017f */
[----:B--2---:R-:W-:Y:S05]  /*2a940*/  @!P1 NANOSLEEP.SYNCS 0x989680 ;  /* 0x009896800000995d */ /* 0x004fea0003900000 */
[----:B------:R-:W2:Y:S02]  /*2a950*/  @!P1 SYNCS.PHASECHK.TRANS64 P1, [R15+URZ+0x38830], R8 ;  /* 0x038830080f0095a7 */ /* 0x000ea4000802007f */
[----:B--2---:R-:W-:Y:S05]  /*2a960*/  @!P1 BRA `(.L_x_3588) ;  /* 0xfffffffc00f09947 */ /* 0x004fea000383ffff */
[----:B------:R-:W-:Y:S05]  /*2a970*/  BRA `(.L_x_3587) ;  /* 0xfffffe04004c7947 */ /* 0x000fea000383ffff */
.L_x_3590:
[----:B--2---:R2:W3:Y:S02]  /*2a980*/  SYNCS.PHASECHK.TRANS64.TRYWAIT P1, [R18+URZ+0x38810], R3 ;  /* 0x03881003120075a7 */ /* 0x0044e4000802017f */
[----:B---3--:R-:W-:Y:S05]  /*2a990*/  @!P1 NANOSLEEP.SYNCS 0x989680 ;  /* 0x009896800000995d */ /* 0x008fea0003900000 */
[----:B------:R-:W3:Y:S02]  /*2a9a0*/  @!P1 SYNCS.PHASECHK.TRANS64 P1, [R18+URZ+0x38810], R3 ;  /* 0x03881003120095a7 */ /* 0x000ee4000802007f */
[----:B---3--:R-:W-:Y:S05]  /*2a9b0*/  @!P1 BRA `(.L_x_3590) ;  /* 0xfffffffc00f09947 */ /* 0x008fea000383ffff */
[----:B------:R-:W-:Y:S05]  /*2a9c0*/  BRA `(.L_x_3923) ;  /* 0xfffffe0400fc7947 */ /* 0x000fea000383ffff */
.L_x_3594:
[----:B----4-:R4:W0:Y:S02]  /*2a9d0*/  SYNCS.PHASECHK.TRANS64.TRYWAIT P2, [R15+URZ+0x38850], R8 ;  /* 0x038850080f0075a7 */ /* 0x010824000804017f */
[----:B0-----:R-:W-:Y:S05]  /*2a9e0*/  @!P2 NANOSLEEP.SYNCS 0x989680 ;  /* 0x009896800000a95d */ /* 0x001fea0003900000 */
[----:B------:R-:W0:Y:S02]  /*2a9f0*/  @!P2 SYNCS.PHASECHK.TRANS64 P2, [R15+URZ+0x38850], R8 ;  /* 0x038850080f00a5a7 */ /* 0x000e24000804007f */
[----:B0-----:R-:W-:Y:S05]  /*2aa00*/  @!P2 BRA `(.L_x_3594) ;  /* 0xfffffffc00f0a947 */ /* 0x001fea000383ffff */
[----:B------:R-:W-:Y:S05]  /*2aa10*/  BRA `(.L_x_3593) ;  /* 0xfffffe0800207947 */ /* 0x000fea000383ffff */
.L_x_3614:
[----:B-1----:R1:W2:Y:S02]  /*2aa20*/  SYNCS.PHASECHK.TRANS64.TRYWAIT P3, [R201+URZ+0x38830], R14 ;  /* 0x0388300ec90075a7 */ /* 0x0022a4000806017f */
[----:B--2---:R-:W-:Y:S05]  /*2aa30*/  @!P3 NANOSLEEP.SYNCS 0x989680 ;  /* 0x009896800000b95d */ /* 0x004fea0003900000 */
[----:B------:R-:W2:Y:S02]  /*2aa40*/  @!P3 SYNCS.PHASECHK.TRANS64 P3, [R201+URZ+0x38830], R14 ;  /* 0x0388300ec900b5a7 */ /* 0x000ea4000806007f */
[----:B--2---:R-:W-:Y:S05]  /*2aa50*/  @!P3 BRA `(.L_x_3614) ;  /* 0xfffffffc00f0b947 */ /* 0x004fea000383ffff */
[----:B------:R-:W-:Y:S05]  /*2aa60*/  BRA `(.L_x_3613) ;  /* 0xfffffe3c00e07947 */ /* 0x000fea000383ffff */
.L_x_3619:
[----:B---3--:R3:W4:Y:S02]  /*2aa70*/  SYNCS.PHASECHK.TRANS64.TRYWAIT P3, [R201+URZ+0x38850], R14 ;  /* 0x0388500ec90075a7 */ /* 0x008724000806017f */
[----:B----4-:R-:W-:Y:S05]  /*2aa80*/  @!P3 NANOSLEEP.SYNCS 0x989680 ;  /* 0x009896800000b95d */ /* 0x010fea0003900000 */
[----:B------:R-:W4:Y:S02]  /*2aa90*/  @!P3 SYNCS.PHASECHK.TRANS64 P3, [R201+URZ+0x38850], R14 ;  /* 0x0388500ec900b5a7 */ /* 0x000f24000806007f */
[----:B----4-:R-:W-:Y:S05]  /*2aaa0*/  @!P3 BRA `(.L_x_3619) ;  /* 0xfffffffc00f0b947 */ /* 0x010fea000383ffff */
[----:B------:R-:W-:Y:S05]  /*2aab0*/  BRA `(.L_x_3618) ;  /* 0xfffffe40007c7947 */ /* 0x000fea000383ffff */
.L_x_3639:
[----:B-1----:R1:W2:Y:S02]  /*2aac0*/  SYNCS.PHASECHK.TRANS64.TRYWAIT P3, [R21+URZ+0x38830], R14 ;  /* 0x0388300e150075a7 */ /* 0x0022a4000806017f */
[----:B--2---:R-:W-:Y:S05]  /*2aad0*/  @!P3 NANOSLEEP.SYNCS 0x989680 ;  /* 0x009896800000b95d */ /* 0x004fea0003900000 */
[----:B------:R-:W2:Y:S02]  /*2aae0*/  @!P3 SYNCS.PHASECHK.TRANS64 P3, [R21+URZ+0x38830], R14 ;  /* 0x0388300e1500b5a7 */ /* 0x000ea4000806007f */
[----:B--2---:R-:W-:Y:S05]  /*2aaf0*/  @!P3 BRA `(.L_x_3639) ;  /* 0xfffffffc00f0b947 */ /* 0x004fea000383ffff */
[----:B------:R-:W-:Y:S05]  /*2ab00*/  BRA `(.L_x_3638) ;  /* 0xfffffe7c00c47947 */ /* 0x000fea000383ffff */
.L_x_3644:
[----:B---3--:R3:W4:Y:S02]  /*2ab10*/  SYNCS.PHASECHK.TRANS64.TRYWAIT P3, [R21+URZ+0x38850], R14 ;  /* 0x0388500e150075a7 */ /* 0x008724000806017f */
[----:B----4-:R-:W-:Y:S05]  /*2ab20*/  @!P3 NANOSLEEP.SYNCS 0x989680 ;  /* 0x009896800000b95d */ /* 0x010fea0003900000 */
[----:B------:R-:W4:Y:S02]  /*2ab30*/  @!P3 SYNCS.PHASECHK.TRANS64 P3, [R21+URZ+0x38850], R14 ;  /* 0x0388500e1500b5a7 */ /* 0x000f24000806007f */
[----:B----4-:R-:W-:Y:S05]  /*2ab40*/  @!P3 BRA `(.L_x_3644) ;  /* 0xfffffffc00f0b947 */ /* 0x010fea000383ffff */
[----:B------:R-:W-:Y:S05]  /*2ab50*/  BRA `(.L_x_3643) ;  /* 0xfffffe8000607947 */ /* 0x000fea000383ffff */
.L_x_3652:
[----:B-1----:R1:W2:Y:S02]  /*2ab60*/  SYNCS.PHASECHK.TRANS64.TRYWAIT P2, [R21+URZ+0x38830], R9 ;  /* 0x03883009150075a7 */ /* 0x0022a4000804017f */
[----:B--2---:R-:W-:Y:S05]  /*2ab70*/  @!P2 NANOSLEEP.SYNCS 0x989680 ;  /* 0x009896800000a95d */ /* 0x004fea0003900000 */
[----:B------:R-:W2:Y:S02]  /*2ab80*/  @!P2 SYNCS.PHASECHK.TRANS64 P2, [R21+URZ+0x38830], R9 ;  /* 0x038830091500a5a7 */ /* 0x000ea4000804007f */
[----:B--2---:R-:W-:Y:S05]  /*2ab90*/  @!P2 BRA `(.L_x_3652) ;  /* 0xfffffffc00f0a947 */ /* 0x004fea000383ffff */
[----:B------:R-:W-:Y:S05]  /*2aba0*/  BRA `(.L_x_3651) ;  /* 0xfffffeb0003c7947 */ /* 0x000fea000383ffff */
.L_x_3657:
[----:B---3--:R3:W4:Y:S02]  /*2abb0*/  SYNCS.PHASECHK.TRANS64.TRYWAIT P2, [R21+URZ+0x38850], R9 ;  /* 0x03885009150075a7 */ /* 0x008724000804017f */
[----:B----4-:R-:W-:Y:S05]  /*2abc0*/  @!P2 NANOSLEEP.SYNCS 0x989680 ;  /* 0x009896800000a95d */ /* 0x010fea0003900000 */
[----:B------:R-:W4:Y:S02]  /*2abd0*/  @!P2 SYNCS.PHASECHK.TRANS64 P2, [R21+URZ+0x38850], R9 ;  /* 0x038850091500a5a7 */ /* 0x000f24000804007f */
[----:B----4-:R-:W-:Y:S05]  /*2abe0*/  @!P2 BRA `(.L_x_3657) ;  /* 0xfffffffc00f0a947 */ /* 0x010fea000383ffff */
[----:B------:R-:W-:Y:S05]  /*2abf0*/  BRA `(.L_x_3656) ;  /* 0xfffffeb000d87947 */ /* 0x000fea000383ffff */
.L_x_3708:
        /* <DEDUP_REMOVED lines=11> */
.L_x_3925:
[----:B------:R-:W-:Y:S05]  /*2acb0*/  BSYNC B1 ;  /* 0x0000000000017941 */ /* 0x000fea0003800000 */
.L_x_3924:
[----:B------:R-:W-:Y:S05]  /*2acc0*/  BRA `(.L_x_3926) ;  /* 0xffffff60003c7947 */ /* 0x000fea000383ffff */
.L_x_3710:
[----:B------:R-:W-:Y:S01]  /*2acd0*/  BSSY B1, `(.L_x_3927) ;  /* 0x0000006000017945 */ /* 0x000fe20003800000 */
[----:B0-----:R-:W-:-:S07]  /*2ace0*/  IMAD.MOV.U32 R15, RZ, RZ, -0x1 ;  /* 0xffffffffff0f7424 */ /* 0x001fce00078e00ff */
[----:B-1----:R-:W-:Y:S05]  /*2acf0*/  WARPSYNC.COLLECTIVE R15, `(.L_x_3928) ;  /* 0x000000000f0c7348 */ /* 0x002fea0003c00000 */
[----:B------:R-:W-:Y:S02]  /*2ad00*/  ELECT P6, UR62, PT ;  /* 0x00000000003e782f */ /* 0x000fe400038c0000 */
[----:B------:R-:W-:Y:S01]  /*2ad10*/  MOV R14, UR62 ;  /* 0x0000003e000e7c02 */ /* 0x000fe20008000f00 */
[----:B-1----:R-:W-:Y:S10]  /*2ad20*/  ENDCOLLECTIVE ;  /* 0x000000000000791b */ /* 0x002ff40003800000 */
.L_x_3928:
[----:B------:R-:W-:Y:S05]  /*2ad30*/  BSYNC B1 ;  /* 0x0000000000017941 */ /* 0x000fea0003800000 */
.L_x_3927:
[----:B------:R-:W-:Y:S05]  /*2ad40*/  BRA `(.L_x_3709) ;  /* 0xffffff6000347947 */ /* 0x000fea000383ffff */
.L_x_3712:
[----:B-1----:R1:W2:Y:S02]  /*2ad50*/  SYNCS.PHASECHK.TRANS64.TRYWAIT P0, [R18+URZ+0x38820], R5 ;  /* 0x03882005120075a7 */ /* 0x0022a4000800017f */
[----:B--2---:R-:W-:Y:S05]  /*2ad60*/  @!P0 NANOSLEEP.SYNCS 0x989680 ;  /* 0x009896800000895d */ /* 0x004fea0003900000 */
[----:B------:R-:W2:Y:S02]  /*2ad70*/  @!P0 SYNCS.PHASECHK.TRANS64 P0, [R18+URZ+0x38820], R5 ;  /* 0x03882005120085a7 */ /* 0x000ea4000800007f */
[----:B--2---:R-:W-:Y:S05]  /*2ad80*/  @!P0 BRA `(.L_x_3712) ;  /* 0xfffffffc00f08947 */ /* 0x004fea000383ffff */
[----:B------:R-:W-:Y:S05]  /*2ad90*/  BRA `(.L_x_3929) ;  /* 0xffffff6000447947 */ /* 0x000fea000383ffff */
.L_x_3716:
[----:B--2---:R2:W3:Y:S02]  /*2ada0*/  SYNCS.PHASECHK.TRANS64.TRYWAIT P0, [R6+URZ+0x388a0], R10 ;  /* 0x0388a00a060075a7 */ /* 0x0044e4000800017f */
[----:B---3--:R-:W-:Y:S05]  /*2adb0*/  @!P0 NANOSLEEP.SYNCS 0x989680 ;  /* 0x009896800000895d */ /* 0x008fea0003900000 */
[----:B------:R-:W3:Y:S02]  /*2adc0*/  @!P0 SYNCS.PHASECHK.TRANS64 P0, [R6+URZ+0x388a0], R10 ;  /* 0x0388a00a060085a7 */ /* 0x000ee4000800007f */
[----:B---3--:R-:W-:Y:S05]  /*2add0*/  @!P0 BRA `(.L_x_3716) ;  /* 0xfffffffc00f08947 */ /* 0x008fea000383ffff */
[----:B------:R-:W-:Y:S05]  /*2ade0*/  BRA `(.L_x_3930) ;  /* 0xffffff6000647947 */ /* 0x000fea000383ffff */
.L_x_3721:
[----:B-1----:R1:W3:Y:S02]  /*2adf0*/  SYNCS.PHASECHK.TRANS64.TRYWAIT P0, [R6+URZ+0x388c0], R10 ;  /* 0x0388c00a060075a7 */ /* 0x0022e4000800017f */
[----:B---3--:R-:W-:Y:S05]  /*2ae00*/  @!P0 NANOSLEEP.SYNCS 0x989680 ;  /* 0x009896800000895d */ /* 0x008fea0003900000 */
[----:B------:R-:W3:Y:S02]  /*2ae10*/  @!P0 SYNCS.PHASECHK.TRANS64 P0, [R6+URZ+0x388c0], R10 ;  /* 0x0388c00a060085a7 */ /* 0x000ee4000800007f */
[----:B---3--:R-:W-:Y:S05]  /*2ae20*/  @!P0 BRA `(.L_x_3721) ;  /* 0xfffffffc00f08947 */ /* 0x008fea000383ffff */
[----:B------:R-:W-:Y:S05]  /*2ae30*/  BRA `(.L_x_3931) ;  /* 0xffffff6000e47947 */ /* 0x000fea000383ffff */
.L_x_3735:
[----:B-1----:R1:W2:Y:S02]  /*2ae40*/  SYNCS.PHASECHK.TRANS64.TRYWAIT P1, [R6+URZ+0x388a0], R7 ;  /* 0x0388a007060075a7 */ /* 0x0022a4000802017f */
[----:B--2---:R-:W-:Y:S05]  /*2ae50*/  @!P1 NANOSLEEP.SYNCS 0x989680 ;  /* 0x009896800000995d */ /* 0x004fea0003900000 */
[----:B------:R-:W2:Y:S02]  /*2ae60*/  @!P1 SYNCS.PHASECHK.TRANS64 P1, [R6+URZ+0x388a0], R7 ;  /* 0x0388a007060095a7 */ /* 0x000ea4000802007f */
[----:B--2---:R-:W-:Y:S05]  /*2ae70*/  @!P1 BRA `(.L_x_3735) ;  /* 0xfffffffc00f09947 */ /* 0x004fea000383ffff */
[----:B------:R-:W-:Y:S05]  /*2ae80*/  BRA `(.L_x_3932) ;  /* 0xffffff6c00647947 */ /* 0x000fea000383ffff */
.L_x_3740:
[----:B--2---:R2:W3:Y:S02]  /*2ae90*/  SYNCS.PHASECHK.TRANS64.TRYWAIT P1, [R6+URZ+0x388c0], R7 ;  /* 0x0388c007060075a7 */ /* 0x0044e4000802017f */
[----:B---3--:R-:W-:Y:S05]  /*2aea0*/  @!P1 NANOSLEEP.SYNCS 0x989680 ;  /* 0x009896800000995d */ /* 0x008fea0003900000 */
[----:B------:R-:W3:Y:S02]  /*2aeb0*/  @!P1 SYNCS.PHASECHK.TRANS64 P1, [R6+URZ+0x388c0], R7 ;  /* 0x0388c007060095a7 */ /* 0x000ee4000802007f */
[----:B---3--:R-:W-:Y:S05]  /*2aec0*/  @!P1 BRA `(.L_x_3740) ;  /* 0xfffffffc00f09947 */ /* 0x008fea000383ffff */
[----:B------:R-:W-:Y:S05]  /*2aed0*/  BRA `(.L_x_3933) ;  /* 0xffffff6c00e07947 */ /* 0x000fea000383ffff */
.L_x_3770:
        /* <DEDUP_REMOVED lines=11> */
.L_x_3935:
[----:B------:R-:W-:Y:S05]  /*2af90*/  BSYNC B0 ;  /* 0x0000000000007941 */ /* 0x000fea0003800000 */
.L_x_3934:
[----:B------:R-:W-:Y:S05]  /*2afa0*/  BRA `(.L_x_3936) ;  /* 0xffffff8400647947 */ /* 0x000fea000383ffff */
.L_x_3772:
[----:B------:R-:W-:Y:S01]  /*2afb0*/  BSSY B0, `(.L_x_3937) ;  /* 0x0000006000007945 */ /* 0x000fe20003800000 */
[----:B0-----:R-:W-:-:S07]  /*2afc0*/  IMAD.MOV.U32 R15, RZ, RZ, -0x1 ;  /* 0xffffffffff0f7424 */ /* 0x001fce00078e00ff */
[----:B-12---:R-:W-:Y:S05]  /*2afd0*/  WARPSYNC.COLLECTIVE R15, `(.L_x_3938) ;  /* 0x000000000f0c7348 */ /* 0x006fea0003c00000 */
[----:B------:R-:W-:Y:S02]  /*2afe0*/  ELECT P6, UR62, PT ;  /* 0x00000000003e782f */ /* 0x000fe400038c0000 */
[----:B------:R-:W-:Y:S01]  /*2aff0*/  MOV R14, UR62 ;  /* 0x0000003e000e7c02 */ /* 0x000fe20008000f00 */
[----:B-12---:R-:W-:Y:S10]  /*2b000*/  ENDCOLLECTIVE ;  /* 0x000000000000791b */ /* 0x006ff40003800000 */
.L_x_3938:
[----:B------:R-:W-:Y:S05]  /*2b010*/  BSYNC B0 ;  /* 0x0000000000007941 */ /* 0x000fea0003800000 */
.L_x_3937:
[----:B------:R-:W-:Y:S05]  /*2b020*/  BRA `(.L_x_3939) ;  /* 0xffffff8400687947 */ /* 0x000fea000383ffff */
.L_x_3774:
[----:B---3--:R3:W4:Y:S02]  /*2b030*/  SYNCS.PHASECHK.TRANS64.TRYWAIT P0, [R0+URZ+0x38840], R2 ;  /* 0x03884002000075a7 */ /* 0x008724000800017f */
[----:B----4-:R-:W-:Y:S05]  /*2b040*/  @!P0 NANOSLEEP.SYNCS 0x989680 ;  /* 0x009896800000895d */ /* 0x010fea0003900000 */
[----:B------:R-:W4:Y:S02]  /*2b050*/  @!P0 SYNCS.PHASECHK.TRANS64 P0, [R0+URZ+0x38840], R2 ;  /* 0x03884002000085a7 */ /* 0x000f24000800007f */
[----:B----4-:R-:W-:Y:S05]  /*2b060*/  @!P0 BRA `(.L_x_3774) ;  /* 0xfffffffc00f08947 */ /* 0x010fea000383ffff */
[----:B------:R-:W-:Y:S05]  /*2b070*/  BRA `(.L_x_3940) ;  /* 0xffffff8400cc7947 */ /* 0x000fea000383ffff */
.L_x_3778:
        /* <DEDUP_REMOVED lines=10> */
.L_x_3941:
[----:B------:R0:W-:Y:S01]  /*2b120*/  STL [R1+0x2c], R10 ;  /* 0x00002c0a01007387 */ /* 0x0001e20000100800 */
[----:B------:R-:W-:Y:S02]  /*2b130*/  IMAD.MOV.U32 R13, RZ, RZ, R3 ;  /* 0x000000ffff0d7224 */ /* 0x000fe400078e0003 */
[----:B------:R-:W-:-:S07]  /*2b140*/  IMAD.MOV.U32 R4, RZ, RZ, R14 ;  /* 0x000000ffff047224 */ /* 0x000fce00078e000e */
[----:B0-----:R-:W-:Y:S05]  /*2b150*/  WARPSYNC.COLLECTIVE R15, `(.L_x_3942) ;  /* 0x000000000f087348 */ /* 0x001fea0003c00000 */
[----:B------:R1:W2:Y:S02]  /*2b160*/  SHFL.IDX P6, R14, R13, R12, R11 ;  /* 0x0000000c0d0e7389 */ /* 0x0002a400000c000b */
[----:B012---:R-:W-:Y:S01]  /*2b170*/  ENDCOLLECTIVE ;  /* 0x000000000000791b */ /* 0x007fe20003800000 */
.L_x_3942:
[----:B------:R-:W-:Y:S02]  /*2b180*/  IMAD.MOV.U32 R13, RZ, RZ, R2 ;  /* 0x000000ffff0d7224 */ /* 0x000fe400078e0002 */
[----:B------:R-:W-:Y:S02]  /*2b190*/  IMAD.MOV.U32 R12, RZ, RZ, 0x1 ;  /* 0x00000001ff0c7424 */ /* 0x000fe400078e00ff */
[----:B------:R-:W-:-:S07]  /*2b1a0*/  IMAD.MOV.U32 R5, RZ, RZ, R14 ;  /* 0x000000ffff057224 */ /* 0x000fce00078e000e */
[----:B------:R-:W-:Y:S05]  /*2b1b0*/  WARPSYNC.COLLECTIVE R15, `(.L_x_3943) ;  /* 0x000000000f087348 */ /* 0x000fea0003c00000 */
[----:B------:R0:W1:Y:S02]  /*2b1c0*/  SHFL.IDX P6, R14, R13, R12, R11 ;  /* 0x0000000c0d0e7389 */ /* 0x00006400000c000b */
[----:B01----:R-:W-:Y:S01]  /*2b1d0*/  ENDCOLLECTIVE ;  /* 0x000000000000791b */ /* 0x003fe20003800000 */
.L_x_3943:
[----:B------:R-:W-:Y:S02]  /*2b1e0*/  IMAD.MOV.U32 R13, RZ, RZ, R3 ;  /* 0x000000ffff0d7224 */ /* 0x000fe400078e0003 */
[----:B------:R-:W-:-:S07]  /*2b1f0*/  IMAD.MOV.U32 R6, RZ, RZ, R14 ;  /* 0x000000ffff067224 */ /* 0x000fce00078e000e */
[----:B------:R-:W-:Y:S05]  /*2b200*/  WARPSYNC.COLLECTIVE R15, `(.L_x_3944) ;  /* 0x000000000f087348 */ /* 0x000fea0003c00000 */
[----:B------:R0:W1:Y:S02]  /*2b210*/  SHFL.IDX P6, R14, R13, R12, R11 ;  /* 0x0000000c0d0e7389 */ /* 0x00006400000c000b */
[----:B01----:R-:W-:Y:S01]  /*2b220*/  ENDCOLLECTIVE ;  /* 0x000000000000791b */ /* 0x003fe20003800000 */
.L_x_3944:
        /* <DEDUP_REMOVED lines=22> */
.L_x_3945:
        /* <DEDUP_REMOVED lines=10> */
.L_x_3946:
        /* <DEDUP_REMOVED lines=11> */
.L_x_3947:
        /* <DEDUP_REMOVED lines=14> */
.L_x_3948:
[----:B------:R-:W-:Y:S01]  /*2b5c0*/  IMAD.MOV.U32 R3, RZ, RZ, R14 ;  /* 0x000000ffff037224 */ /* 0x000fe200078e000e */
[----:B------:R-:W-:Y:S06]  /*2b5d0*/  BRA `(.L_x_3949) ;  /* 0xffffff8c00147947 */ /* 0x000fec000383ffff */
.L_x_3782:
        /* <DEDUP_REMOVED lines=26> */
.L_x_3951:
[----:B------:R-:W-:Y:S05]  /*2b780*/  BSYNC B0 ;  /* 0x0000000000007941 */ /* 0x000fea0003800000 */
.L_x_3950:
        /* <DEDUP_REMOVED lines=13> */
.L_x_3952:
        /* <DEDUP_REMOVED lines=35> */
[----:B------:R0:W-:Y:S03]  /*2ba90*/  @!P2 LDGSTS.E.BYPASS.LTC128B.128 [R7+0x32400], desc[UR50][R2.64+0x300], P6 ;  /* 0x324003000207afae */ /* 0x0001e6000b101d72 */
[----:B------:R-:W-:-:S07]  /*2baa0*/  @!P3 SHF.R.U32.HI R8, RZ, 0x2, R8 ;  /* 0x00000002ff08b819 */ /* 0x000fce0000011608 */
[----:B0-----:R-:W-:Y:S05]  /*2bab0*/  WARPSYNC.COLLECTIVE R15, `(.L_x_3953) ;  /* 0x000000000f087348 */ /* 0x001fea0003c00000 */
[----:B------:R1:W2:Y:S02]  /*2bac0*/  SHFL.IDX P6, R14, R13, R12, R11 ;  /* 0x0000000c0d0e7389 */ /* 0x0002a400000c000b */
[----:B012---:R-:W-:Y:S01]  /*2bad0*/  ENDCOLLECTIVE ;  /* 0x000000000000791b */ /* 0x007fe20003800000 */
.L_x_3953:
        /* <DEDUP_REMOVED lines=17> */
.L_x_3954:
        /* <DEDUP_REMOVED lines=29> */
.L_x_3955:
        /* <DEDUP_REMOVED lines=12> */
.L_x_3956:
        /* <DEDUP_REMOVED lines=34> */
.L_x_3957:
[----:B------:R-:W-:Y:S02]  /*2c0a0*/  IMAD.MOV.U32 R13, RZ, RZ, R0 ;  /* 0x000000ffff0d7224 */ /* 0x000fe400078e0000 */
[----:B------:R-:W-:-:S07]  /*2c0b0*/  IMAD.MOV.U32 R4, RZ, RZ, R14 ;  /* 0x000000ffff047224 */ /* 0x000fce00078e000e */
[----:B------:R-:W-:Y:S05]  /*2c0c0*/  WARPSYNC.COLLECTIVE R15, `(.L_x_3958) ;  /* 0x000000000f087348 */ /* 0x000fea0003c00000 */
[----:B------:R0:W1:Y:S02]  /*2c0d0*/  SHFL.IDX P6, R14, R13, R12, R11 ;  /* 0x0000000c0d0e7389 */ /* 0x00006400000c000b */
[----:B01----:R-:W-:Y:S01]  /*2c0e0*/  ENDCOLLECTIVE ;  /* 0x000000000000791b */ /* 0x003fe20003800000 */
.L_x_3958:
[----:B------:R-:W-:Y:S01]  /*2c0f0*/  IMAD.MOV.U32 R0, RZ, RZ, R14 ;  /* 0x000000ffff007224 */ /* 0x000fe200078e000e */
[----:B------:R-:W-:Y:S06]  /*2c100*/  BRA `(.L_x_3959) ;  /* 0xffffff8c00ec7947 */ /* 0x000fec000383ffff */
.L_x_3787:
[----:B0-----:R0:W2:Y:S02]  /*2c110*/  SYNCS.PHASECHK.TRANS64.TRYWAIT P0, [R18+URZ+0x38820], R0 ;  /* 0x03882000120075a7 */ /* 0x0010a4000800017f */
[----:B--2---:R-:W-:Y:S05]  /*2c120*/  @!P0 NANOSLEEP.SYNCS 0x989680 ;  /* 0x009896800000895d */ /* 0x004fea0003900000 */
[----:B------:R-:W2:Y:S02]  /*2c130*/  @!P0 SYNCS.PHASECHK.TRANS64 P0, [R18+URZ+0x38820], R0 ;  /* 0x03882000120085a7 */ /* 0x000ea4000800007f */
[----:B--2---:R-:W-:Y:S05]  /*2c140*/  @!P0 BRA `(.L_x_3787) ;  /* 0xfffffffc00f08947 */ /* 0x004fea000383ffff */
[----:B------:R-:W-:Y:S05]  /*2c150*/  BRA `(.L_x_3960) ;  /* 0xffffff9000a47947 */ /* 0x000fea000383ffff */
.L_x_3791:
[----:B0-----:R0:W1:Y:S02]  /*2c160*/  SYNCS.PHASECHK.TRANS64.TRYWAIT P0, [R0+URZ+0x38860], R2 ;  /* 0x03886002000075a7 */ /* 0x001064000800017f */
[----:B-1----:R-:W-:Y:S05]  /*2c170*/  @!P0 NANOSLEEP.SYNCS 0x989680 ;  /* 0x009896800000895d */ /* 0x002fea0003900000 */
[----:B------:R-:W1:Y:S02]  /*2c180*/  @!P0 SYNCS.PHASECHK.TRANS64 P0, [R0+URZ+0x38860], R2 ;  /* 0x03886002000085a7 */ /* 0x000e64000800007f */
[----:B-1----:R-:W-:Y:S05]  /*2c190*/  @!P0 BRA `(.L_x_3791) ;  /* 0xfffffffc00f08947 */ /* 0x002fea000383ffff */
[----:B------:R-:W-:Y:S05]  /*2c1a0*/  BRA `(.L_x_3961) ;  /* 0xffffff9000c87947 */ /* 0x000fea000383ffff */
.L_x_3810:
[----:B-1----:R1:W2:Y:S02]  /*2c1b0*/  SYNCS.PHASECHK.TRANS64.TRYWAIT P0, [R2+URZ+0x38840], R6 ;  /* 0x03884006020075a7 */ /* 0x0022a4000800017f */
[----:B--2---:R-:W-:Y:S05]  /*2c1c0*/  @!P0 NANOSLEEP.SYNCS 0x989680 ;  /* 0x009896800000895d */ /* 0x004fea0003900000 */
[----:B------:R-:W2:Y:S02]  /*2c1d0*/  @!P0 SYNCS.PHASECHK.TRANS64 P0, [R2+URZ+0x38840], R6 ;  /* 0x03884006020085a7 */ /* 0x000ea4000800007f */
[----:B--2---:R-:W-:Y:S05]  /*2c1e0*/  @!P0 BRA `(.L_x_3810) ;  /* 0xfffffffc00f08947 */ /* 0x004fea000383ffff */
[----:B------:R-:W-:Y:S05]  /*2c1f0*/  BRA `(.L_x_3962) ;  /* 0xffffff9c00f87947 */ /* 0x000fea000383ffff */
.L_x_3815:
[----:B0-----:R0:W2:Y:S02]  /*2c200*/  SYNCS.PHASECHK.TRANS64.TRYWAIT P0, [R2+URZ+0x38860], R6 ;  /* 0x03886006020075a7 */ /* 0x0010a4000800017f */
[----:B--2---:R-:W-:Y:S05]  /*2c210*/  @!P0 NANOSLEEP.SYNCS 0x989680 ;  /* 0x009896800000895d */ /* 0x004fea0003900000 */
[----:B------:R-:W2:Y:S02]  /*2c220*/  @!P0 SYNCS.PHASECHK.TRANS64 P0, [R2+URZ+0x38860], R6 ;  /* 0x03886006020085a7 */ /* 0x000ea4000800007f */
[----:B--2---:R-:W-:Y:S05]  /*2c230*/  @!P0 BRA `(.L_x_3815) ;  /* 0xfffffffc00f08947 */ /* 0x004fea000383ffff */
[----:B------:R-:W-:Y:S05]  /*2c240*/  BRA `(.L_x_3963) ;  /* 0xffffffa000787947 */ /* 0x000fea000383ffff */
.L_x_3830:
[----:B-1----:R1:W2:Y:S02]  /*2c250*/  SYNCS.PHASECHK.TRANS64.TRYWAIT P0, [R3+URZ+0x38840], R2 ;  /* 0x03884002030075a7 */ /* 0x0022a4000800017f */
[----:B--2---:R-:W-:Y:S05]  /*2c260*/  @!P0 NANOSLEEP.SYNCS 0x989680 ;  /* 0x009896800000895d */ /* 0x004fea0003900000 */
[----:B------:R-:W2:Y:S02]  /*2c270*/  @!P0 SYNCS.PHASECHK.TRANS64 P0, [R3+URZ+0x38840], R2 ;  /* 0x03884002030085a7 */ /* 0x000ea4000800007f */
[----:B--2---:R-:W-:Y:S05]  /*2c280*/  @!P0 BRA `(.L_x_3830) ;  /* 0xfffffffc00f08947 */ /* 0x004fea000383ffff */
[----:B------:R-:W-:Y:S05]  /*2c290*/  BRA `(.L_x_3964) ;  /* 0xffffffac00547947 */ /* 0x000fea000383ffff */
.L_x_3835:
[----:B0-----:R0:W2:Y:S02]  /*2c2a0*/  SYNCS.PHASECHK.TRANS64.TRYWAIT P0, [R3+URZ+0x38860], R2 ;  /* 0x03886002030075a7 */ /* 0x0010a4000800017f */
[----:B--2---:R-:W-:Y:S05]  /*2c2b0*/  @!P0 NANOSLEEP.SYNCS 0x989680 ;  /* 0x009896800000895d */ /* 0x004fea0003900000 */
[----:B------:R-:W2:Y:S02]  /*2c2c0*/  @!P0 SYNCS.PHASECHK.TRANS64 P0, [R3+URZ+0x38860], R2 ;  /* 0x03886002030085a7 */ /* 0x000ea4000800007f */
[----:B--2---:R-:W-:Y:S05]  /*2c2d0*/  @!P0 BRA `(.L_x_3835) ;  /* 0xfffffffc00f08947 */ /* 0x004fea000383ffff */
[----:B------:R-:W-:Y:S05]  /*2c2e0*/  BRA `(.L_x_3965) ;  /* 0xffffffac00d07947 */ /* 0x000fea000383ffff */
.L_x_3850:
[----:B-1----:R1:W2:Y:S02]  /*2c2f0*/  SYNCS.PHASECHK.TRANS64.TRYWAIT P0, [R3+URZ+0x38840], R2 ;  /* 0x03884002030075a7 */ /* 0x0022a4000800017f */
[----:B--2---:R-:W-:Y:S05]  /*2c300*/  @!P0 NANOSLEEP.SYNCS 0x989680 ;  /* 0x009896800000895d */ /* 0x004fea0003900000 */
[----:B------:R-:W2:Y:S02]  /*2c310*/  @!P0 SYNCS.PHASECHK.TRANS64 P0, [R3+URZ+0x38840], R2 ;  /* 0x03884002030085a7 */ /* 0x000ea4000800007f */
[----:B--2---:R-:W-:Y:S05]  /*2c320*/  @!P0 BRA `(.L_x_3850) ;  /* 0xfffffffc00f08947 */ /* 0x004fea000383ffff */
[----:B------:R-:W-:Y:S05]  /*2c330*/  BRA `(.L_x_3966) ;  /* 0xffffffb800907947 */ /* 0x000fea000383ffff */
.L_x_3855:
[----:B--2---:R2:W3:Y:S02]  /*2c340*/  SYNCS.PHASECHK.TRANS64.TRYWAIT P0, [R3+URZ+0x38860], R2 ;  /* 0x03886002030075a7 */ /* 0x0044e4000800017f */
[----:B---3--:R-:W-:Y:S05]  /*2c350*/  @!P0 NANOSLEEP.SYNCS 0x989680 ;  /* 0x009896800000895d */ /* 0x008fea0003900000 */
[----:B------:R-:W3:Y:S02]  /*2c360*/  @!P0 SYNCS.PHASECHK.TRANS64 P0, [R3+URZ+0x38860], R2 ;  /* 0x03886002030085a7 */ /* 0x000ee4000800007f */
[----:B---3--:R-:W-:Y:S05]  /*2c370*/  @!P0 BRA `(.L_x_3855) ;  /* 0xfffffffc00f08947 */ /* 0x008fea000383ffff */
[----:B------:R-:W-:Y:S05]  /*2c380*/  BRA `(.L_x_3967) ;  /* 0xffffffbc00107947 */ /* 0x000fea000383ffff */
.L_x_3871:
[----:B--2---:R-:W2:Y:S01]  /*2c390*/  LDL R2, [R1] ;  /* 0x0000000001027983 */ /* 0x004ea20000100800 */
[----:B------:R-:W-:Y:S01]  /*2c3a0*/  BSSY B0, `(.L_x_3968) ;  /* 0x0000008000007945 */ /* 0x000fe20003800000 */
[----:B------:R-:W-:Y:S02]  /*2c3b0*/  IMAD.MOV.U32 R12, RZ, RZ, RZ ;  /* 0x000000ffff0c7224 */ /* 0x000fe400078e00ff */
[----:B------:R-:W-:Y:S02]  /*2c3c0*/  IMAD.MOV.U32 R11, RZ, RZ, 0x1f ;  /* 0x0000001fff0b7424 */ /* 0x000fe400078e00ff */
[----:B0-----:R-:W-:Y:S02]  /*2c3d0*/  IMAD.MOV.U32 R15, RZ, RZ, -0x1 ;  /* 0xffffffffff0f7424 */ /* 0x001fe400078e00ff */
[----:B--2---:R-:W-:-:S07]  /*2c3e0*/  IMAD.MOV.U32 R13, RZ, RZ, R2 ;  /* 0x000000ffff0d7224 */ /* 0x004fce00078e0002 */
[----:B-1-3--:R-:W-:Y:S05]  /*2c3f0*/  WARPSYNC.COLLECTIVE R15, `(.L_x_3969) ;  /* 0x000000000f087348 */ /* 0x00afea0003c00000 */
[----:B------:R0:W2:Y:S02]  /*2c400*/  SHFL.IDX P6, R14, R13, R12, R11 ;  /* 0x0000000c0d0e7389 */ /* 0x0000a400000c000b */
[----:B0123--:R-:W-:Y:S01]  /*2c410*/  ENDCOLLECTIVE ;  /* 0x000000000000791b */ /* 0x00ffe20003800000 */
.L_x_3969:
[----:B------:R-:W-:Y:S05]  /*2c420*/  BSYNC B0 ;  /* 0x0000000000007941 */ /* 0x000fea0003800000 */
.L_x_3968:
        /* <DEDUP_REMOVED lines=9> */
.L_x_3970:
        /* <DEDUP_REMOVED lines=26> */
.L_x_3971:
        /* <DEDUP_REMOVED lines=8> */
.L_x_3972:
        /* <DEDUP_REMOVED lines=8> */
.L_x_3973:
        /* <DEDUP_REMOVED lines=8> */
.L_x_3974:
        /* <DEDUP_REMOVED lines=8> */
.L_x_3975:
        /* <DEDUP_REMOVED lines=9> */
.L_x_3976:
[----:B------:R-:W-:Y:S01]  /*2c8f0*/  IMAD.MOV.U32 R9, RZ, RZ, R14 ;  /* 0x000000ffff097224 */ /* 0x000fe200078e000e */
[----:B------:R-:W-:Y:S06]  /*2c900*/  BRA `(.L_x_3977) ;  /* 0xffffffc400507947 */ /* 0x000fec000383ffff */
.L_x_3874:
[----:B------:R-:W-:Y:S01]  /*2c910*/  BSSY B0, `(.L_x_3978) ;  /* 0x0000008000007945 */ /* 0x000fe20003800000 */
[----:B------:R-:W-:Y:S02]  /*2c920*/  IMAD.MOV.U32 R13, RZ, RZ, R2 ;  /* 0x000000ffff0d7224 */ /* 0x000fe400078e0002 */
[----:B------:R-:W-:Y:S02]  /*2c930*/  IMAD.MOV.U32 R12, RZ, RZ, 0x1 ;  /* 0x00000001ff0c7424 */ /* 0x000fe400078e00ff */
[----:B------:R-:W-:Y:S02]  /*2c940*/  IMAD.MOV.U32 R11, RZ, RZ, RZ ;  /* 0x000000ffff0b7224 */ /* 0x000fe400078e00ff */
[----:B------:R-:W-:-:S07]  /*2c950*/  IMAD.MOV.U32 R15, RZ, RZ, -0x1 ;  /* 0xffffffffff0f7424 */ /* 0x000fce00078e00ff */
[----:B0-----:R-:W-:Y:S05]  /*2c960*/  WARPSYNC.COLLECTIVE R15, `(.L_x_3979) ;  /* 0x000000000f087348 */ /* 0x001fea0003c00000 */
[----:B------:R1:W2:Y:S02]  /*2c970*/  SHFL.UP P6, R14, R13, R12, R11 ;  /* 0x0400000c0d0e7389 */ /* 0x0002a400000c000b */
[----:B012---:R-:W-:Y:S01]  /*2c980*/  ENDCOLLECTIVE ;  /* 0x000000000000791b */ /* 0x007fe20003800000 */
.L_x_3979:
[----:B------:R-:W-:Y:S05]  /*2c990*/  BSYNC B0 ;  /* 0x0000000000007941 */ /* 0x000fea0003800000 */
.L_x_3978:
        /* <DEDUP_REMOVED lines=10> */
.L_x_3980:
        /* <DEDUP_REMOVED lines=8> */
.L_x_3981:
        /* <DEDUP_REMOVED lines=8> */
.L_x_3982:
        /* <DEDUP_REMOVED lines=8> */
.L_x_3983:
        /* <DEDUP_REMOVED lines=9> */
.L_x_3984:
[----:B------:R-:W-:Y:S01]  /*2cc50*/  IMAD.MOV.U32 R9, RZ, RZ, R14 ;  /* 0x000000ffff097224 */ /* 0x000fe200078e000e */
[----:B------:R-:W-:Y:S06]  /*2cc60*/  BRA `(.L_x_3985) ;  /* 0xffffffc400247947 */ /* 0x000fec000383ffff */
.L_x_3876:
[----:B------:R-:W-:Y:S01]  /*2cc70*/  BSSY B0, `(.L_x_3986) ;  /* 0x0000006000007945 */ /* 0x000fe20003800000 */
[----:B------:R-:W-:Y:S01]  /*2cc80*/  PLOP3.LUT P6, PT, P6, PT, PT, 0x8, 0x0 ;  /* 0x000000000000781c */ /* 0x000fe200037ce170 */
[----:B------:R-:W-:-:S12]  /*2cc90*/  IMAD.MOV.U32 R15, RZ, RZ, -0x1 ;  /* 0xffffffffff0f7424 */ /* 0x000fd800078e00ff */
[----:B0-----:R-:W-:Y:S05]  /*2cca0*/  WARPSYNC.COLLECTIVE R15, `(.L_x_3987) ;  /* 0x000000000f087348 */ /* 0x001fea0003c00000 */
[----:B------:R-:W-:Y:S01]  /*2ccb0*/  VOTE.ANY R14, PT, P6 ;  /* 0x00000000000e7806 */ /* 0x000fe200030e0100 */
[----:B0-----:R-:W-:Y:S06]  /*2ccc0*/  ENDCOLLECTIVE ;  /* 0x000000000000791b */ /* 0x001fec0003800000 */
.L_x_3987:
[----:B------:R-:W-:Y:S05]  /*2ccd0*/  BSYNC B0 ;  /* 0x0000000000007941 */ /* 0x000fea0003800000 */
.L_x_3986:
        /* <DEDUP_REMOVED lines=10> */
.L_x_3988:
[----:B------:R-:W-:Y:S02]  /*2cd80*/  IMAD.MOV.U32 R13, RZ, RZ, R6 ;  /* 0x000000ffff0d7224 */ /* 0x000fe400078e0006 */
[----:B------:R-:W-:-:S07]  /*2cd90*/  IMAD.MOV.U32 R0, RZ, RZ, R14 ;  /* 0x000000ffff007224 */ /* 0x000fce00078e000e */
[----:B------:R-:W-:Y:S05]  /*2cda0*/  WARPSYNC.COLLECTIVE R15, `(.L_x_3989) ;  /* 0x000000000f087348 */ /* 0x000fea0003c00000 */
[----:B------:R0:W1:Y:S02]  /*2cdb0*/  SHFL.IDX P6, R14, R13, R12, R11 ;  /* 0x0000000c0d0e7389 */ /* 0x00006400000c000b */
[----:B01----:R-:W-:Y:S01]  /*2cdc0*/  ENDCOLLECTIVE ;  /* 0x000000000000791b */ /* 0x003fe20003800000 */
.L_x_3989:
[----:B------:R-:W-:Y:S02]  /*2cdd0*/  IMAD.MOV.U32 R6, RZ, RZ, R14 ;  /* 0x000000ffff067224 */ /* 0x000fe400078e000e */
[----:B------:R-:W-:-:S05]  /*2cde0*/  IMAD.IADD R10, R4, 0x1, R10 ;  /* 0x00000001040a7824 */ /* 0x000fca00078e020a */
[----:B------:R2:W-:Y:S01]  /*2cdf0*/  STL [R1+0xc], R10 ;  /* 0x00000c0a01007387 */ /* 0x0005e20000100800 */
[----:B------:R-:W-:Y:S05]  /*2ce00*/  BRA `(.L_x_3990) ;  /* 0xffffffc400047947 */ /* 0x000fea000383ffff */
.L_x_3878:
        /* <DEDUP_REMOVED lines=8> */
.L_x_3992:
[----:B------:R-:W-:Y:S05]  /*2ce90*/  BSYNC B0 ;  /* 0x0000000000007941 */ /* 0x000fea0003800000 */
.L_x_3991:
[----:B------:R-:W-:Y:S01]  /*2cea0*/  IMAD.MOV.U32 R4, RZ, RZ, R14 ;  /* 0x000000ffff047224 */ /* 0x000fe200078e000e */
[----:B------:R-:W-:Y:S06]  /*2ceb0*/  BRA `(.L_x_3993) ;  /* 0xffffffc000f07947 */ /* 0x000fec000383ffff */
.L_x_3884:
[----:B0-----:R0:W1:Y:S02]  /*2cec0*/  SYNCS.PHASECHK.TRANS64.TRYWAIT P0, [R0+URZ+0x38820], R3 ;  /* 0x03882003000075a7 */ /* 0x001064000800017f */
[----:B-1----:R-:W-:Y:S05]  /*2ced0*/  @!P0 NANOSLEEP.SYNCS 0x989680 ;  /* 0x009896800000895d */ /* 0x002fea0003900000 */
[----:B------:R-:W1:Y:S02]  /*2cee0*/  @!P0 SYNCS.PHASECHK.TRANS64 P0, [R0+URZ+0x38820], R3 ;  /* 0x03882003000085a7 */ /* 0x000e64000800007f */
[----:B-1----:R-:W-:Y:S05]  /*2cef0*/  @!P0 BRA `(.L_x_3884) ;  /* 0xfffffffc00f08947 */ /* 0x002fea000383ffff */
[----:B------:R-:W-:Y:S05]  /*2cf00*/  BRA `(.L_x_3994) ;  /* 0xffffffcc00907947 */ /* 0x000fea000383ffff */
.L_x_3885:
        /* <DEDUP_REMOVED lines=11> */
.L_x_3996:
[----:B------:R-:W-:Y:S05]  /*2cfc0*/  BSYNC B0 ;  /* 0x0000000000007941 */ /* 0x000fea0003800000 */
.L_x_3995:
[----:B------:R-:W-:Y:S05]  /*2cfd0*/  BRA `(.L_x_3997) ;  /* 0xffffffcc00787947 */ /* 0x000fea000383ffff */
.L_x_3886:
[----:B------:R-:W-:Y:S01]  /*2cfe0*/  BSSY B0, `(.L_x_3998) ;  /* 0x0000006000007945 */ /* 0x000fe20003800000 */
[----:B------:R-:W-:-:S07]  /*2cff0*/  IMAD.MOV.U32 R15, RZ, RZ, -0x1 ;  /* 0xffffffffff0f7424 */ /* 0x000fce00078e00ff */
[----:B01-3--:R-:W-:Y:S05]  /*2d000*/  WARPSYNC.COLLECTIVE R15, `(.L_x_3999) ;  /* 0x000000000f0c7348 */ /* 0x00bfea0003c00000 */
[----:B------:R-:W-:Y:S02]  /*2d010*/  ELECT P6, UR62, PT ;  /* 0x00000000003e782f */ /* 0x000fe400038c0000 */
[----:B------:R-:W-:Y:S01]  /*2d020*/  MOV R14, UR62 ;  /* 0x0000003e000e7c02 */ /* 0x000fe20008000f00 */
[----:B01-3--:R-:W-:Y:S10]  /*2d030*/  ENDCOLLECTIVE ;  /* 0x000000000000791b */ /* 0x00bff40003800000 */
.L_x_3999:
[----:B------:R-:W-:Y:S05]  /*2d040*/  BSYNC B0 ;  /* 0x0000000000007941 */ /* 0x000fea0003800000 */
.L_x_3998:
[----:B------:R-:W-:Y:S05]  /*2d050*/  BRA `(.L_x_4000) ;  /* 0xffffffcc006c7947 */ /* 0x000fea000383ffff */
.L_x_3888:
[----:B0-----:R0:W1:Y:S02]  /*2d060*/  SYNCS.PHASECHK.TRANS64.TRYWAIT P0, [R6+URZ], R5 ;  /* 0x00000005060075a7 */ /* 0x001064000800017f */
[----:B-1----:R-:W-:Y:S05]  /*2d070*/  @!P0 NANOSLEEP.SYNCS 0x989680 ;  /* 0x009896800000895d */ /* 0x002fea0003900000 */
[----:B------:R-:W1:Y:S02]  /*2d080*/  @!P0 SYNCS.PHASECHK.TRANS64 P0, [R6+URZ], R5 ;  /* 0x00000005060085a7 */ /* 0x000e64000800007f */
[----:B-1----:R-:W-:Y:S05]  /*2d090*/  @!P0 BRA `(.L_x_3888) ;  /* 0xfffffffc00f08947 */ /* 0x002fea000383ffff */
[----:B------:R-:W-:Y:S05]  /*2d0a0*/  BRA `(.L_x_4001) ;  /* 0xffffffcc00a87947 */ /* 0x000fea000383ffff */
.L_x_3889:
[----:B-1----:R1:W2:Y:S02]  /*2d0b0*/  SYNCS.PHASECHK.TRANS64.TRYWAIT P0, [R7+URZ], R2 ;  /* 0x00000002070075a7 */ /* 0x0022a4000800017f */
[----:B--2---:R-:W-:Y:S05]  /*2d0c0*/  @!P0 NANOSLEEP.SYNCS 0x989680 ;  /* 0x009896800000895d */ /* 0x004fea0003900000 */
[----:B------:R-:W2:Y:S02]  /*2d0d0*/  @!P0 SYNCS.PHASECHK.TRANS64 P0, [R7+URZ], R2 ;  /* 0x00000002070085a7 */ /* 0x000ea4000800007f */
[----:B--2---:R-:W-:Y:S05]  /*2d0e0*/  @!P0 BRA `(.L_x_3889) ;  /* 0xfffffffc00f08947 */ /* 0x004fea000383ffff */
[----:B------:R-:W-:Y:S05]  /*2d0f0*/  BRA `(.L_x_4002) ;  /* 0xffffffcc009c7947 */ /* 0x000fea000383ffff */
.L_x_3891:
[----:B--2---:R2:W4:Y:S02]  /*2d100*/  SYNCS.PHASECHK.TRANS64.TRYWAIT P0, [R4+URZ], R5 ;  /* 0x00000005040075a7 */ /* 0x004524000800017f */
[----:B----4-:R-:W-:Y:S05]  /*2d110*/  @!P0 NANOSLEEP.SYNCS 0x989680 ;  /* 0x009896800000895d */ /* 0x010fea0003900000 */
[----:B------:R-:W4:Y:S02]  /*2d120*/  @!P0 SYNCS.PHASECHK.TRANS64 P0, [R4+URZ], R5 ;  /* 0x00000005040085a7 */ /* 0x000f24000800007f */
[----:B----4-:R-:W-:Y:S05]  /*2d130*/  @!P0 BRA `(.L_x_3891) ;  /* 0xfffffffc00f08947 */ /* 0x010fea000383ffff */
[----:B------:R-:W-:Y:S05]  /*2d140*/  BRA `(.L_x_4003) ;  /* 0xffffffcc00a47947 */ /* 0x000fea000383ffff */
.L_x_4004:
        /* <DEDUP_REMOVED lines=11> */
.L_x_5877:


//--------------------- .text._ZN7cutlass13device_kernelIN5flash11enable_sm90INS1_16FlashAttnFwdSm90INS1_25CollectiveMainloopFwdSm90ILi2EN4cute5tupleIJNS5_1CILi1EEES8_S8_EEENS6_IJNS7_ILi64EEESA_SA_EEELi512ENS_10bfloat16_tEfNS_4arch4Sm90ELb1ELb0ELb0ELb0ELb0ELb0ELb0ELb0ELb0ELb1ELb1ELb0EEENS1_21CollectiveEpilogueFwdINS6_IJSA_NS7_ILi512EEESA_EEES9_SC_SE_Li256ELb0ELb1ELb1ELb0EEENS1_19SingleTileSchedulerILb0ELb1ELb1ELi64EEEEEEEEEvNT_6ParamsE --------------------------
	.section	.text._ZN7cutlass13device_kernelIN5flash11enable_sm90INS1_16FlashAttnFwdSm90INS1_25CollectiveMainloopFwdSm90ILi2EN4cute5tupleIJNS5_1CILi1EEES8_S8_EEENS6_IJNS7_ILi64EEESA_SA_EEELi512ENS_10bfloat16_tEfNS_4arch4Sm90ELb1ELb0ELb0ELb0ELb0ELb0ELb0ELb0ELb0ELb1ELb1ELb0EEENS1_21CollectiveEpilogueFwdINS6_IJSA_NS7_ILi512EEESA_EEES9_SC_SE_Li256ELb0ELb1ELb1ELb0EEENS1_19SingleTileSchedulerILb0ELb1ELb1ELi64EEEEEEEEEvNT_6ParamsE,"ax",@progbits
	.align	128
.text._ZN7cutlass13device_kernelIN5flash11enable_sm90INS1_16FlashAttnFwdSm90INS1_25CollectiveMainloopFwdSm90ILi2EN4cute5tupleIJNS5_1CILi1EEES8_S8_EEENS6_IJNS7_ILi64EEESA_SA_EEELi512ENS_10bfloat16_tEfNS_4arch4Sm90ELb1ELb0ELb0ELb0ELb0ELb0ELb0ELb0ELb0ELb1ELb1ELb0EEENS1_21CollectiveEpilogueFwdINS6_IJSA_NS7_ILi512EEESA_EEES9_SC_SE_Li256ELb0ELb1ELb1ELb0EEENS1_19SingleTileSchedulerILb0ELb1ELb1ELi64EEEEEEEEEvNT_6ParamsE:
        .type           _ZN7cutlass13device_kernelIN5flash11enable_sm90INS1_16FlashAttnFwdSm90INS1_25CollectiveMainloopFwdSm90ILi2EN4cute5tupleIJNS5_1CILi1EEES8_S8_EEENS6_IJNS7_ILi64EEESA_SA_EEELi512ENS_10bfloat16_tEfNS_4arch4Sm90ELb1ELb0ELb0ELb0ELb0ELb0ELb0ELb0ELb0ELb1ELb1ELb0EEENS1_21CollectiveEpilogueFwdINS6_IJSA_NS7_ILi512EEESA_EEES9_SC_SE_Li256ELb0ELb1ELb1ELb0EEENS1_19SingleTileSchedulerILb0ELb1ELb1ELi64EEEEEEEEEvNT_6ParamsE,@function
        .size           _ZN7cutlass13device_kernelIN5flash11enable_sm90INS1_16FlashAttnFwdSm90INS1_25CollectiveMainloopFwdSm90ILi2EN4cute5tupleIJNS5_1CILi1EEES8_S8_EEENS6_IJNS7_ILi64EEESA_SA_EEELi512ENS_10bfloat16_tEfNS_4arch4Sm90ELb1ELb0ELb0ELb0ELb0ELb0ELb0ELb0ELb0ELb1ELb1ELb0EEENS1_21CollectiveEpilogueFwdINS6_IJSA_NS7_ILi512EEESA_EEES9_SC_SE_Li256ELb0ELb1ELb1ELb0EEENS1_19SingleTileSchedulerILb0ELb1ELb1ELi64EEEEEEEEEvNT_6ParamsE,(.L_x_5878 - _ZN7cutlass13device_kernelIN5flash11enable_sm90INS1_16FlashAttnFwdSm90INS1_25CollectiveMainloopFwdSm90ILi2EN4cute5tupleIJNS5_1CILi1EEES8_S8_EEENS6_IJNS7_ILi64EEESA_SA_EEELi512ENS_10bfloat16_tEfNS_4arch4Sm90ELb1ELb0ELb0ELb0ELb0ELb0ELb0ELb0ELb0ELb1ELb1ELb0EEENS1_21CollectiveEpilogueFwdINS6_IJSA_NS7_ILi512EEESA_EEES9_SC_SE_Li256ELb0ELb1ELb1ELb0EEENS1_19SingleTileSchedulerILb0ELb1ELb1ELi64EEEEEEEEEvNT_6ParamsE)
        .other          _ZN7cutlass13device_kernelIN5flash11enable_sm90INS1_16FlashAttnFwdSm90INS1_25CollectiveMainloopFwdSm90ILi2EN4cute5tupleIJNS5_1CILi1EEES8_S8_EEENS6_IJNS7_ILi64EEESA_SA_EEELi512ENS_10bfloat16_tEfNS_4arch4Sm90ELb1ELb0ELb0ELb0ELb0ELb0ELb0ELb0ELb0ELb1ELb1ELb0EEENS1_21CollectiveEpilogueFwdINS6_IJSA_NS7_ILi512EEESA_EEES9_SC_SE_Li256ELb0ELb1ELb1ELb0EEENS1_19SingleTileSchedulerILb0ELb1ELb1ELi64EEEEEEEEEvNT_6ParamsE,@"STO_CUDA_ENTRY STV_DEFAULT"
_ZN7cutlass13device_kernelIN5flash11enable_sm90INS1_16FlashAttnFwdSm90INS1_25CollectiveMainloopFwdSm90ILi2EN4cute5tupleIJNS5_1CILi1EEES8_S8_EEENS6_IJNS7_ILi64EEESA_SA_EEELi512ENS_10bfloat16_tEfNS_4arch4Sm90ELb1ELb0ELb0ELb0ELb0ELb0ELb0ELb0ELb0ELb1ELb1ELb0EEENS1_21CollectiveEpilogueFwdINS6_IJSA_NS7_ILi512EEESA_EEES9_SC_SE_Li256ELb0ELb1ELb1ELb0EEENS1_19SingleTileSchedulerILb0ELb1ELb1ELi64EEEEEEEEEvNT_6ParamsE:
        /* <DEDUP_REMOVED lines=18> */
.L_x_4006:
[----:B------:R-:W-:Y:S05]  /*0120*/  BSYNC B0 ;  /* 0x0000000000007941 */ /* 0x000fea0003800000 */
.L_x_4005:
        /* <DEDUP_REMOVED lines=37> */
.L_x_4007:
        /* <DEDUP_REMOVED lines=22> */
.L_x_4008:
        /* <DEDUP_REMOVED lines=18> */
.L_x_4009:
        /* <DEDUP_REMOVED lines=22> */
.L_x_4010:
        /* <DEDUP_REMOVED lines=22> */
.L_x_4011:
        /* <DEDUP_REMOVED lines=8> */
.L_x_4014:
        /* <DEDUP_REMOVED lines=24> */
[----:B------:R-:W-:Y:S01]  /*0ac0*/  ULDC UR37, c[0x0][0x424] ;  /* 0x0001090000257ab9 */ /* 0x000fe20000000800 */
[----:B------:R-:W-:Y:S01]  /*0ad0*/  UISETP.NE.U32.AND UP0, UPT, UR4, URZ, UPT ;  /* 0x0000003f0400728c */ /* 0x000fe2000bf05070 */
[----:B------:R-:W0:Y:S01]  /*0ae0*/  S2UR UR7, SR_CTAID.X ;  /* 0x00000000000779c3 */ /* 0x000e220000002500 */
[----:B------:R-:W-:Y:S01]  /*0af0*/  ULDC UR10, c[0x0][0x2f0] ;  /* 0x0000bc00000a7ab9 */ /* 0x000fe20000000800 */
[----:B------:R-:W-:Y:S01]  /*0b00*/  VIADD R16, R2, 0xffffff80 ;  /* 0xffffff8002107836 */ /* 0x000fe20000000000 */
[----:B------:R-:W-:-:S04]  /*0b10*/  UISETP.NE.AND.EX UP0, UPT, UR5, URZ, UPT, UP0 ;  /* 0x0000003f0500728c */ /* 0x000fc8000bf05300 */
[----:B------:R-:W-:Y:S02]  /*0b20*/  USEL UR37, UR37, 0x1, UP0 ;  /* 0x0000000125257887 */ /* 0x000fe40008000000 */
[----:B------:R-:W-:Y:S02]  /*0b30*/  UISETP.NE.AND UP0, UPT, UR11, 0x1, UPT ;  /* 0x000000010b00788c */ /* 0x000fe4000bf05270 */
[----:B------:R-:W-:-:S04]  /*0b40*/  UIMAD UR4, UR37, UR10, 0x3f ;  /* 0x0000003f250474a4 */ /* 0x000fc8000f8e020a */
[----:B------:R-:W-:Y:S01]  /*0b50*/  PLOP3.LUT P0, PT, PT, PT, UP0, 0x80, 0x0 ;  /* 0x000000000000781c */ /* 0x000fe20003f0f008 */
[----:B------:R-:W-:-:S04]  /*0b60*/  USHF.R.S32.HI UR5, URZ, 0x1f, UR4 ;  /* 0x0000001f3f057899 */ /* 0x000fc80008011404 */
[----:B------:R-:W-:-:S04]  /*0b70*/  ULEA.HI UR5, UR5, UR4, URZ, 0x6 ;  /* 0x0000000405057291 */ /* 0x000fc8000f8f303f */
[----:B------:R-:W-:-:S04]  /*0b80*/  USHF.R.S32.HI UR6, URZ, 0x6, UR5 ;  /* 0x000000063f067899 */ /* 0x000fc80008011405 */
[----:B0-----:R-:W-:Y:S08]  /*0b90*/  @!P0 BRA `(.L_x_4016) ;  /* 0x0000002000408947 */ /* 0x001ff00003800000 */
[----:B------:R-:W-:Y:S01]  /*0ba0*/  ULDC UR4, c[0x0][0x448] ;  /* 0x0001120000047ab9 */ /* 0x000fe20000000800 */
[----:B------:R-:W-:Y:S01]  /*0bb0*/  ULEA UR7, UR7, 0x3f, 0x6 ;  /* 0x0000003f07077891 */ /* 0x000fe2000f8e303f */
[----:B------:R-:W-:Y:S01]  /*0bc0*/  PLOP3.LUT P0, PT, PT, PT, PT, 0x80, 0x0 ;  /* 0x000000000000781c */ /* 0x000fe20003f0f070 */
[----:B------:R-:W-:Y:S01]  /*0bd0*/  UISETP.NE.AND UP0, UPT, UR4, 0x1, UPT ;  /* 0x000000010400788c */ /* 0x000fe2000bf05270 */
[----:B------:R-:W-:Y:S01]  /*0be0*/  IMAD.MOV.U32 R3, RZ, RZ, RZ ;  /* 0x000000ffff037224 */ /* 0x000fe200078e00ff */
[----:B------:R-:W-:Y:S01]  /*0bf0*/  ULDC UR8, c[0x0][0x288] ;  /* 0x0000a20000087ab9 */ /* 0x000fe20000000800 */
[----:B------:R-:W-:Y:S01]  /*0c00*/  USHF.R.U32.HI UR11, URZ, 0x10, UR9 ;  /* 0x000000103f0b7899 */ /* 0x000fe20008011609 */
[----:B------:R-:W-:Y:S01]  /*0c10*/  IMAD.MOV.U32 R6, RZ, RZ, RZ ;  /* 0x000000ffff067224 */ /* 0x000fe200078e00ff */
[----:B------:R-:W-:Y:S01]  /*0c20*/  UIADD3 UR8, -UR8, 0x40, URZ ;  /* 0x0000004008087890 */ /* 0x000fe2000fffe13f */
[----:B------:R-:W-:Y:S01]  /*0c30*/  MOV R5, RZ ;  /* 0x000000ff00057202 */ /* 0x000fe20000000f00 */
[----:B------:R-:W-:Y:S01]  /*0c40*/  ULOP3.LUT UR9, UR9, 0xffff, URZ, 0xc0, !UPT ;  /* 0x0000ffff09097892 */ /* 0x000fe2000f8ec03f */
[----:B------:R-:W-:Y:S01]  /*0c50*/  CS2R R150, SRZ ;  /* 0x0000000000967805 */ /* 0x000fe2000001ff00 */
[----:B------:R-:W-:Y:S01]  /*0c60*/  UIMAD UR8, UR37, UR10, UR8 ;  /* 0x0000000a250872a4 */ /* 0x000fe2000f8e0208 */
[----:B------:R-:W-:Y:S01]  /*0c70*/  CS2R R148, SRZ ;  /* 0x0000000000947805 */ /* 0x000fe2000001ff00 */
[----:B------:R-:W-:Y:S01]  /*0c80*/  @UP0 ULDC UR4, c[0x0][0x44c] ;  /* 0x0001130000040ab9 */ /* 0x000fe20000000800 */
[----:B------:R-:W-:Y:S01]  /*0c90*/  @UP0 ULDC UR12, c[0x0][0x450] ;  /* 0x00011400000c0ab9 */ /* 0x000fe20000000800 */
[----:B------:R-:W-:Y:S01]  /*0ca0*/  UIMAD.WIDE.U32 UR4, UR7, UR4, URZ ;  /* 0x00000004070472a5 */ /* 0x000fe2000f8e003f */
[----:B------:R-:W-:-:S02]  /*0cb0*/  CS2R R146, SRZ ;  /* 0x0000000000927805 */ /* 0x000fc4000001ff00 */
[----:B------:R-:W-:Y:S02]  /*0cc0*/  CS2R R144, SRZ ;  /* 0x0000000000907805 */ /* 0x000fe4000001ff00 */
[----:B------:R-:W-:Y:S01]  /*0cd0*/  CS2R R142, SRZ ;  /* 0x00000000008e7805 */ /* 0x000fe2000001ff00 */
[----:B------:R-:W-:Y:S01]  /*0ce0*/  @UP0 USHF.R.U32.HI UR7, URZ, UR12, UR5 ;  /* 0x0000000c3f070299 */ /* 0x000fe20008011605 */
[----:B------:R-:W-:Y:S02]  /*0cf0*/  CS2R R140, SRZ ;  /* 0x00000000008c7805 */ /* 0x000fe4000001ff00 */
[----:B------:R-:W-:Y:S02]  /*0d00*/  CS2R R138, SRZ ;  /* 0x00000000008a7805 */ /* 0x000fe4000001ff00 */
[----:B------:R-:W-:Y:S01]  /*0d10*/  CS2R R136, SRZ ;  /* 0x0000000000887805 */ /* 0x000fe2000001ff00 */
[----:B------:R-:W-:Y:S01]  /*0d20*/  UIADD3 UR7, UR8, UR7, URZ ;  /* 0x0000000708077290 */ /* 0x000fe2000fffe03f */
[----:B------:R-:W-:-:S02]  /*0d30*/  CS2R R134, SRZ ;  /* 0x0000000000867805 */ /* 0x000fc4000001ff00 */
[----:B------:R-:W-:Y:S02]  /*0d40*/  CS2R R132, SRZ ;  /* 0x0000000000847805 */ /* 0x000fe4000001ff00 */
[----:B------:R-:W-:Y:S01]  /*0d50*/  CS2R R130, SRZ ;  /* 0x0000000000827805 */ /* 0x000fe2000001ff00 */
[----:B------:R-:W-:Y:S01]  /*0d60*/  USHF.R.S32.HI UR4, URZ, 0x1f, UR7 ;  /* 0x0000001f3f047899 */ /* 0x000fe20008011407 */
[----:B------:R-:W-:Y:S02]  /*0d70*/  CS2R R128, SRZ ;  /* 0x0000000000807805 */ /* 0x000fe4000001ff00 */
[----:B------:R-:W-:Y:S02]  /*0d80*/  CS2R R126, SRZ ;  /* 0x00000000007e7805 */ /* 0x000fe4000001ff00 */
[----:B------:R-:W-:Y:S01]  /*0d90*/  CS2R R124, SRZ ;  /* 0x00000000007c7805 */ /* 0x000fe2000001ff00 */
[----:B------:R-:W-:Y:S01]  /*0da0*/  ULEA.HI UR4, UR4, UR7, URZ, 0x6 ;  /* 0x0000000704047291 */ /* 0x000fe2000f8f303f */
[----:B------:R-:W-:-:S02]  /*0db0*/  CS2R R122, SRZ ;  /* 0x00000000007a7805 */ /* 0x000fc4000001ff00 */
[----:B------:R-:W-:Y:S02]  /*0dc0*/  CS2R R120, SRZ ;  /* 0x0000000000787805 */ /* 0x000fe4000001ff00 */
[----:B------:R-:W-:Y:S01]  /*0dd0*/  CS2R R118, SRZ ;  /* 0x0000000000767805 */ /* 0x000fe2000001ff00 */
[----:B------:R-:W-:Y:S01]  /*0de0*/  USHF.R.S32.HI UR4, URZ, 0x6, UR4 ;  /* 0x000000063f047899 */ /* 0x000fe20008011404 */
[----:B------:R-:W-:Y:S02]  /*0df0*/  CS2R R116, SRZ ;  /* 0x0000000000747805 */ /* 0x000fe4000001ff00 */
[----:B------:R-:W-:Y:S02]  /*0e00*/  CS2R R114, SRZ ;  /* 0x0000000000727805 */ /* 0x000fe4000001ff00 */
[----:B------:R-:W-:Y:S01]  /*0e10*/  CS2R R112, SRZ ;  /* 0x0000000000707805 */ /* 0x000fe2000001ff00 */
[----:B------:R-:W-:Y:S01]  /*0e20*/  UISETP.LT.AND UP0, UPT, UR6, UR4, UPT ;  /* 0x000000040600728c */ /* 0x000fe2000bf01270 */
[----:B------:R-:W-:-:S02]  /*0e30*/  CS2R R110, SRZ ;  /* 0x00000000006e7805 */ /* 0x000fc4000001ff00 */
[----:B------:R-:W-:Y:S02]  /*0e40*/  CS2R R108, SRZ ;  /* 0x00000000006c7805 */ /* 0x000fe4000001ff00 */
[----:B------:R-:W-:Y:S01]  /*0e50*/  CS2R R106, SRZ ;  /* 0x00000000006a7805 */ /* 0x000fe2000001ff00 */
[----:B------:R-:W-:Y:S01]  /*0e60*/  USEL UR6, UR6, UR4, UP0 ;  /* 0x0000000406067287 */ /* 0x000fe20008000000 */
[----:B------:R-:W-:Y:S01]  /*0e70*/  CS2R R104, SRZ ;  /* 0x0000000000687805 */ /* 0x000fe2000001ff00 */
[----:B------:R-:W-:Y:S01]  /*0e80*/  UISETP.NE.AND UP0, UPT, UR11, URZ, UPT ;  /* 0x0000003f0b00728c */ /* 0x000fe2000bf05270 */
[----:B------:R-:W-:Y:S01]  /*0e90*/  CS2R R102, SRZ ;  /* 0x0000000000667805 */ /* 0x000fe2000001ff00 */
[----:B------:R-:W-:Y:S01]  /*0ea0*/  UISETP.GE.AND UP1, UPT, UR6, 0x1, UPT ;  /* 0x000000010600788c */ /* 0x000fe2000bf26270 */
[----:B------:R-:W-:Y:S02]  /*0eb0*/  CS2R R100, SRZ ;  /* 0x0000000000647805 */ /* 0x000fe4000001ff00 */
[----:B------:R-:W-:-:S02]  /*0ec0*/  CS2R R98, SRZ ;  /* 0x0000000000627805 */ /* 0x000fc4000001ff00 */
[----:B------:R-:W-:Y:S02]  /*0ed0*/  CS2R R96, SRZ ;  /* 0x0000000000607805 */ /* 0x000fe4000001ff00 */
[----:B------:R-:W-:Y:S02]  /*0ee0*/  CS2R R94, SRZ ;  /* 0x00000000005e7805 */ /* 0x000fe4000001ff00 */
[----:B------:R-:W-:Y:S02]  /*0ef0*/  CS2R R92, SRZ ;  /* 0x00000000005c7805 */ /* 0x000fe4000001ff00 */
[----:B------:R-:W-:Y:S02]  /*0f00*/  PLOP3.LUT P1, PT, PT, PT, UP1, 0x80, 0x0 ;  /* 0x000000000000781c */ /* 0x000fe40003f2f018 */
[----:B------:R-:W-:Y:S02]  /*0f10*/  CS2R R90, SRZ ;  /* 0x00000000005a7805 */ /* 0x000fe4000001ff00 */
[----:B------:R-:W-:Y:S01]  /*0f20*/  CS2R R88, SRZ ;  /* 0x0000000000587805 */ /* 0x000fe2000001ff00 */
[----:B------:R-:W-:Y:S01]  /*0f30*/  @!UP0 ULDC UR11, c[0x0][0x9f0] ;  /* 0x00027c00000b8ab9 */ /* 0x000fe20000000800 */
        /* <DEDUP_REMOVED lines=30> */
[----:B------:R-:W-:Y:S01]  /*1120*/  MOV R8, UR4 ;  /* 0x0000000400087c02 */ /* 0x000fe20008000f00 */
[----:B------:R-:W-:Y:S01]  /*1130*/  ULOP3.LUT UR4, UR4, UR11, URZ, 0x3c, !UPT ;  /* 0x0000000b04047292 */ /* 0x000fe2000f8e3c3f */
[----:B------:R-:W0:Y:S01]  /*1140*/  I2F.RP R0, R7 ;  /* 0x0000000700007306 */ /* 0x000e220000209400 */
[----:B------:R-:W-:-:S04]  /*1150*/  IABS R4, R4 ;  /* 0x0000000400047213 */ /* 0x000fc80000000000 */
[----:B------:R-:W-:Y:S01]  /*1160*/  ISETP.LE.AND P3, PT, RZ, UR4, PT ;  /* 0x00000004ff007c0c */ /* 0x000fe2000bf63270 */
[----:B------:R-:W-:Y:S02]  /*1170*/  IMAD.MOV R4, RZ, RZ, -R4 ;  /* 0x000000ffff047224 */ /* 0x000fe400078e0a04 */
[----:B0-----:R-:W0:Y:S02]  /*1180*/  MUFU.RCP R0, R0 ;  /* 0x0000000000007308 */ /* 0x001e240000001000 */
        /* <DEDUP_REMOVED lines=11> */
[----:B------:R-:W-:Y:S01]  /*1240*/  @!P2 IMAD.IADD R0, R0, 0x1, -R7 ;  /* 0x000000010000a824 */ /* 0x000fe200078e0a07 */
[----:B------:R-:W-:Y:S02]  /*1250*/  @!P2 IADD3 R3, R3, 0x1, RZ ;  /* 0x000000010303a810 */ /* 0x000fe40007ffe0ff */
[----:B------:R-:W-:Y:S02]  /*1260*/  ISETP.NE.AND P2, PT, RZ, UR11, PT ;  /* 0x0000000bff007c0c */ /* 0x000fe4000bf45270 */
[----:B------:R-:W-:-:S13]  /*1270*/  ISETP.GE.U32.AND P1, PT, R0, R7, PT ;  /* 0x000000070000720c */ /* 0x000fda0003f26070 */
[----:B------:R-:W-:-:S04]  /*1280*/  @P1 VIADD R3, R3, 0x1 ;  /* 0x0000000103031836 */ /* 0x000fc80000000000 */
[----:B------:R-:W-:Y:S01]  /*1290*/  @!P3 IMAD.MOV R3, RZ, RZ, -R3 ;  /* 0x000000ffff03b224 */ /* 0x000fe200078e0a03 */
[----:B------:R-:W-:-:S07]  /*12a0*/  @!P2 LOP3.LUT R3, RZ, UR11, RZ, 0x33, !PT ;  /* 0x0000000bff03ac12 */ /* 0x000fce000f8e33ff */
.L_x_4017:
        /* <DEDUP_REMOVED lines=30> */
[----:B0-----:R-:W-:Y:S01]  /*1490*/  ULEA UR5, UR8, UR7, 0x18 ;  /* 0x0000000708057291 */ /* 0x001fe2000f8ec03f */
[----:B------:R-:W-:Y:S01]  /*14a0*/  IADD3 R7, R6, -R7, RZ ;  /* 0x8000000706077210 */ /* 0x000fe20007ffe0ff */
[----:B------:R-:W-:Y:S02]  /*14b0*/  UIADD3 UR6, UR4, -UR6, URZ ;  /* 0x8000000604067290 */ /* 0x000fe4000fffe03f */
        /* <DEDUP_REMOVED lines=11> */
.L_x_4019:
[----:B------:R-:W-:-:S04]  /*1570*/  SHF.L.U32 R2, RZ, 0x1f, RZ ;  /* 0x0000001fff027819 */ /* 0x000fc800000006ff */
[----:B------:R-:W0:Y:S02]  /*1580*/  SYNCS.PHASECHK.TRANS64.TRYWAIT P1, [UR5+0x28c50], R2 ;  /* 0x028c5002ff0075a7 */ /* 0x000e240008020145 */
[----:B0-----:R-:W-:Y:S05]  /*1590*/  @!P1 BRA `(.L_x_4020) ;  /* 0x000000ec00149947 */ /* 0x001fea0003800000 */
.L_x_4162:
        /* <DEDUP_REMOVED lines=47> */
[----:B------:R-:W-:Y:S01]  /*1890*/  MOV R7, RZ ;  /* 0x000000ff00077202 */ /* 0x000fe20000000f00 */
[----:B------:R-:W-:-:S06]  /*18a0*/  UMOV UR4, URZ ;  /* 0x0000003f00047c82 */ /* 0x000fcc0008000000 */
.L_x_4026:
[----:B------:R-:W-:Y:S01]  /*18b0*/  BAR.SYNC.DEFER_BLOCKING 0xe, 0x100 ;  /* 0x0384000000007b1d */ /* 0x000fe20000010000 */
[----:B------:R-:W-:Y:S01]  /*18c0*/  IMAD.U32 R5, RZ, RZ, UR4 ;  /* 0x00000004ff057e24 */ /* 0x000fe2000f8e00ff */
[----:B------:R-:W-:Y:S01]  /*18d0*/  UIADD3 UR4, UR4, 0x1, URZ ;  /* 0x0000000104047890 */ /* 0x000fe2000fffe03f */
[C---:B------:R-:W-:Y:S01]  /*18e0*/  ISETP.GT.AND P3, PT, R3.reuse, R0, PT ;  /* 0x000000000300720c */ /* 0x040fe20003f64270 */
[----:B------:R-:W-:Y:S02]  /*18f0*/  VIADD R3, R3, 0xffffffff ;  /* 0xffffffff03037836 */ /* 0x000fe40000000000 */
[----:B01----:R-:W-:Y:S01]  /*1900*/  IMAD R2, R5, 0x40, R4 ;  /* 0x0000004005027824 */ /* 0x003fe200078e0204 */
        /* <DEDUP_REMOVED lines=137> */
.L_x_4022:
[----:B------:R-:W-:Y:S01]  /*21a0*/  ULEA UR7, UR4, UR5, 0x3 ;  /* 0x0000000504077291 */ /* 0x000fe2000f8e183f */
[----:B------:R-:W-:-:S08]  /*21b0*/  SHF.L.U32 R2, R7, 0x1f, RZ ;  /* 0x0000001f07027819 */ /* 0x000fd000000006ff */
[----:B------:R0:W1:Y:S01]  /*21c0*/  SYNCS.PHASECHK.TRANS64.TRYWAIT P1, [UR7+0x28c50], R2 ;  /* 0x028c5002ff0075a7 */ /* 0x0000620008020147 */
[----:B------:R-:W-:Y:S05]  /*21d0*/  @!P0 BRA `(.L_x_4023) ;  /* 0x0000000000048947 */ /* 0x000fea0003800000 */
[----:B------:R-:W-:Y:S01]  /*21e0*/  BPT.TRAP 0x1 ;  /* 0x000000040000795c */ /* 0x000fe20000300000 */
.L_x_4023:
[----:B-1----:R-:W-:Y:S05]  /*21f0*/  @P1 BRA `(.L_x_4024) ;  /* 0x0000000000081947 */ /* 0x002fea0003800000 */
[----:B------:R-:W1:Y:S02]  /*2200*/  SYNCS.PHASECHK.TRANS64.TRYWAIT P1, [UR7+0x28c50], R2 ;  /* 0x028c5002ff0075a7 */ /* 0x000e640008020147 */
[----:B-1----:R-:W-:Y:S05]  /*2210*/  @!P1 BRA `(.L_x_4025) ;  /* 0x000000e0000c9947 */ /* 0x002fea0003800000 */
.L_x_4024:
        /* <DEDUP_REMOVED lines=10> */
[----:B------:R-:W-:Y:S01]  /*22c0*/  @!P2 IADD3 R2, R2, 0x28c60, RZ ;  /* 0x00028c600202a810 */ /* 0x000fe20007ffe0ff */
[----:B------:R-:W-:-:S03]  /*22d0*/  UMOV UR23, 0x40000040 ;  /* 0x4000004000177882 */ /* 0x000fc60000000000 */
[----:B------:R-:W-:Y:S01]  /*22e0*/  @!P2 PRMT R2, RZ, 0x654, R2 ;  /* 0x00000654ff02a816 */ /* 0x000fe20000000002 */
        /* <DEDUP_REMOVED lines=17> */
.L_x_4021:
[----:B------:R-:W-:Y:S01]  /*2400*/  BAR.SYNC.DEFER_BLOCKING 0xe, 0x100 ;  /* 0x0384000000007b1d */ /* 0x000fe20000010000 */
[----:B------:R-:W-:Y:S01]  /*2410*/  VIADD R4, R4, UR4 ;  /* 0x0000000404047c36 */ /* 0x000fe20008000000 */
[----:B------:R-:W-:Y:S01]  /*2420*/  PLOP3.LUT P0, PT, PT, PT, PT, 0x8, 0x0 ;  /* 0x000000000000781c */ /* 0x000fe20003f0e170 */
[----:B------:R-:W-:Y:S02]  /*2430*/  IMAD.MOV.U32 R6, RZ, RZ, RZ ;  /* 0x000000ffff067224 */ /* 0x000fe400078e00ff */
[----:B------:R-:W-:Y:S01]  /*2440*/  IMAD.MOV.U32 R5, RZ, RZ, RZ ;  /* 0x000000ffff057224 */ /* 0x000fe200078e00ff */
[----:B------:R-:W-:-:S05]  /*2450*/  LEA R4, R4, UR5, 0x2 ;  /* 0x0000000504047c11 */ /* 0x000fca000f8e10ff */
        /* <DEDUP_REMOVED lines=132> */
.L_x_4016:
[----:B------:R-:W-:Y:S01]  /*2ca0*/  ULDC UR4, c[0x0][0x448] ;  /* 0x0001120000047ab9 */ /* 0x000fe20000000800 */
[----:B------:R-:W-:Y:S02]  /*2cb0*/  ULEA UR7, UR7, 0x3f, 0x6 ;  /* 0x0000003f07077891 */ /* 0x000fe4000f8e303f */
[----:B------:R-:W-:Y:S01]  /*2cc0*/  UISETP.NE.AND UP0, UPT, UR4, 0x1, UPT ;  /* 0x000000010400788c */ /* 0x000fe2000bf05270 */
[----:B------:R-:W-:Y:S01]  /*2cd0*/  ULDC UR8, c[0x0][0x288] ;  /* 0x0000a20000087ab9 */ /* 0x000fe20000000800 */
[----:B------:R-:W-:Y:S02]  /*2ce0*/  ULOP3.LUT UR40, UR9, 0xffff, URZ, 0xc0, !UPT ;  /* 0x0000ffff09287892 */ /* 0x000fe4000f8ec03f */
[----:B------:R-:W-:-:S04]  /*2cf0*/  UIADD3 UR8, -UR8, 0x40, URZ ;  /* 0x0000004008087890 */ /* 0x000fc8000fffe13f */
[----:B------:R-:W-:-:S03]  /*2d00*/  UIMAD UR8, UR37, UR10, UR8 ;  /* 0x0000000a250872a4 */ /* 0x000fc6000f8e0208 */
[----:B------:R-:W-:Y:S01]  /*2d10*/  @UP0 ULDC UR4, c[0x0][0x44c] ;  /* 0x0001130000040ab9 */ /* 0x000fe20000000800 */
[----:B------:R-:W-:Y:S01]  /*2d20*/  @UP0 ULDC UR11, c[0x0][0x450] ;  /* 0x00011400000b0ab9 */ /* 0x000fe20000000800 */
[----:B------:R-:W-:-:S04]  /*2d30*/  UIMAD.WIDE.U32 UR4, UR7, UR4, URZ ;  /* 0x00000004070472a5 */ /* 0x000fc8000f8e003f */
[----:B------:R-:W-:Y:S02]  /*2d40*/  @UP0 USHF.R.U32.HI UR7, URZ, UR11, UR5 ;  /* 0x0000000b3f070299 */ /* 0x000fe40008011605 */
[----:B------:R-:W-:Y:S02]  /*2d50*/  USHF.R.U32.HI UR11, URZ, 0x10, UR9 ;  /* 0x000000103f0b7899 */ /* 0x000fe40008011609 */
[----:B------:R-:W-:Y:S02]  /*2d60*/  UIADD3 UR7, UR8, UR7, URZ ;  /* 0x0000000708077290 */ /* 0x000fe4000fffe03f */
[----:B------:R-:W-:Y:S02]  /*2d70*/  UISETP.NE.AND UP1, UPT, UR11, URZ, UPT ;  /* 0x0000003f0b00728c */ /* 0x000fe4000bf25270 */
[----:B------:R-:W-:-:S04]  /*2d80*/  USHF.R.S32.HI UR4, URZ, 0x1f, UR7 ;  /* 0x0000001f3f047899 */ /* 0x000fc80008011407 */
[----:B------:R-:W-:-:S04]  /*2d90*/  ULEA.HI UR4, UR4, UR7, URZ, 0x6 ;  /* 0x0000000704047291 */ /* 0x000fc8000f8f303f */
[----:B------:R-:W-:Y:S01]  /*2da0*/  USHF.R.S32.HI UR4, URZ, 0x6, UR4 ;  /* 0x000000063f047899 */ /* 0x000fe20008011404 */
[----:B------:R-:W-:-:S03]  /*2db0*/  @!UP1 ULDC UR11, c[0x0][0x9f0] ;  /* 0x00027c00000b9ab9 */ /* 0x000fc60000000800 */
[----:B------:R-:W-:-:S04]  /*2dc0*/  UISETP.LT.AND UP0, UPT, UR6, UR4, UPT ;  /* 0x000000040600728c */ /* 0x000fc8000bf01270 */
[----:B------:R-:W-:-:S03]  /*2dd0*/  USEL UR10, UR6, UR4, UP0 ;  /* 0x00000004060a7287 */ /* 0x000fc60008000000 */
[----:B------:R-:W-:Y:S01]  /*2de0*/  UMOV UR4, URZ ;  /* 0x0000003f00047c82 */ /* 0x000fe20008000000 */
[----:B------:R-:W-:-:S06]  /*2df0*/  UISETP.GE.AND UP0, UPT, UR10, 0x1, UPT ;  /* 0x000000010a00788c */ /* 0x000fcc000bf06270 */
        /* <DEDUP_REMOVED lines=15> */
[----:B0-----:R-:W-:Y:S01]  /*2ef0*/  IADD3 R2, R0, 0xffffffe, RZ ;  /* 0x0ffffffe00027810 */ /* 0x001fe20007ffe0ff */
[----:B------:R-:W-:-:S05]  /*2f00*/  IMAD.MOV R0, RZ, RZ, -R5 ;  /* 0x000000ffff007224 */ /* 0x000fca00078e0a05 */
        /* <DEDUP_REMOVED lines=18> */
.L_x_4027:
[----:B------:R-:W-:Y:S01]  /*3030*/  UIMAD UR40, UR40, UR4, URZ ;  /* 0x00000004282872a4 */ /* 0x000fe2000f8e023f */
[----:B------:R-:W-:Y:S01]  /*3040*/  IMAD.U32 R0, RZ, RZ, UR10 ;  /* 0x0000000aff007e24 */ /* 0x000fe2000f8e00ff */
[----:B------:R-:W-:Y:S01]  /*3050*/  MOV R3, UR4 ;  /* 0x0000000400037c02 */ /* 0x000fe20008000f00 */
[----:B------:R-:W-:Y:S01]  /*3060*/  IMAD.MOV.U32 R6, RZ, RZ, RZ ;  /* 0x000000ffff067224 */ /* 0x000fe200078e00ff */
[----:B------:R-:W-:Y:S01]  /*3070*/  PLOP3.LUT P0, PT, PT, PT, PT, 0x80, 0x0 ;  /* 0x000000000000781c */ /* 0x000fe20003f0f070 */
[----:B------:R-:W-:Y:S01]  /*3080*/  IMAD.MOV.U32 R5, RZ, RZ, RZ ;  /* 0x000000ffff057224 */ /* 0x000fe200078e00ff */
[----:B------:R-:W-:Y:S02]  /*3090*/  VIADDMNMX R0, R3, UR40, R0, PT ;  /* 0x0000002803007c46 */ /* 0x000fe4000b800100 */
[----:B------:R-:W-:Y:S02]  /*30a0*/  CS2R R150, SRZ ;  /* 0x0000000000967805 */ /* 0x000fe4000001ff00 */
        /* <DEDUP_REMOVED lines=96> */
[----:B------:R-:W-:Y:S01]  /*36b0*/  IMAD.U32 R7, RZ, RZ, UR5 ;  /* 0x00000005ff077e24 */ /* 0x000fe2000f8e00ff */
[----:B------:R-:W-:Y:S01]  /*36c0*/  MOV R12, 0x1 ;  /* 0x00000001000c7802 */ /* 0x000fe20000000f00 */
[----:B------:R-:W-:-:S02]  /*36d0*/  IMAD.U32 R11, RZ, RZ, UR7 ;  /* 0x00000007ff0b7e24 */ /* 0x000fc4000f8e00ff */
[----:B------:R-:W-:Y:S02]  /*36e0*/  IMAD.MOV.U32 R8, RZ, RZ, 0x70 ;  /* 0x00000070ff087424 */ /* 0x000fe400078e00ff */
[----:B0-----:R-:W-:-:S07]  /*36f0*/  IMAD.MOV.U32 R13, RZ, RZ, RZ ;  /* 0x000000ffff0d7224 */ /* 0x001fce00078e00ff */
[----:B------:R-:W-:-:S07]  /*3700*/  LEPC R20, `(.L_x_4028) ;  /* 0x000000001014794e */ /* 0x000fce0000000000 */
[----:B-1----:R-:W-:Y:S05]  /*3710*/  CALL.ABS.NOINC R2 ;  /* 0x0000000002007343 */ /* 0x002fea0003c00000 */
.L_x_4028:
        /* <DEDUP_REMOVED lines=11> */
.L_x_4163:
[----:B------:R-:W-:Y:S01]  /*37d0*/  ULOP3.LUT UR4, UR42, 0x1, URZ, 0xfc, !UPT ;  /* 0x000000012a047892 */ /* 0x000fe2000f8efc3f */
[----:B0-----:R-:W-:Y:S01]  /*37e0*/  LEA.HI R6, R0, R5, RZ, 0x3 ;  /* 0x0000000500067211 */ /* 0x001fe200078f18ff */
[----:B------:R-:W-:Y:S01]  /*37f0*/  IMAD.IADD R2, R23, 0x1, -R2 ;  /* 0x0000000117027824 */ /* 0x000fe200078e0a02 */
[----:B------:R-:W-:Y:S02]  /*3800*/  LOP3.LUT R0, R3, 0x7ffffffc, RZ, 0xc0, !PT ;  /* 0x7ffffffc03007812 */ /* 0x000fe400078ec0ff */
[----:B------:R-:W-:Y:S01]  /*3810*/  LOP3.LUT R6, R6, 0xfffffff8, RZ, 0xc0, !PT ;  /* 0xfffffff806067812 */ /* 0x000fe200078ec0ff */
[----:B------:R-:W-:Y:S01]  /*3820*/  IMAD.U32 R3, RZ, RZ, UR4 ;  /* 0x00000004ff037e24 */ /* 0x000fe2000f8e00ff */
[-C--:B------:R-:W-:Y:S02]  /*3830*/  IADD3 R0, -R0, R17.reuse, RZ ;  /* 0x0000001100007210 */ /* 0x080fe40007ffe1ff */
[----:B------:R-:W-:Y:S01]  /*3840*/  LEA.HI R4, R4, R17, RZ, 0x5 ;  /* 0x0000001104047211 */ /* 0x000fe200078f28ff */
[----:B------:R-:W-:Y:S01]  /*3850*/  IMAD.IADD R6, R5, 0x1, -R6 ;  /* 0x0000000105067824 */ /* 0x000fe200078e0a06 */
[----:B------:R-:W-:Y:S01]  /*3860*/  ISETP.NE.AND P0, PT, R3, 0x3, PT ;  /* 0x000000030300780c */ /* 0x000fe20003f05270 */
[----:B------:R-:W-:Y:S01]  /*3870*/  IMAD.SHL.U32 R11, R0, 0x2, RZ ;  /* 0x00000002000b7824 */ /* 0x000fe200078e00ff */
[----:B------:R-:W-:-:S03]  /*3880*/  SHF.R.S32.HI R3, RZ, 0x5, R4 ;  /* 0x00000005ff037819 */ /* 0x000fc60000011404 */
[----:B------:R-:W-:Y:S02]  /*3890*/  IMAD R4, R2, 0x100, R11 ;  /* 0x0000010002047824 */ /* 0x000fe400078e020b */
[----:B------:R-:W-:-:S06]  /*38a0*/  IMAD R3, R3, 0x10, R6 ;  /* 0x0000001003037824 */ /* 0x000fcc00078e0206 */
[----:B------:R-:W-:Y:S05]  /*38b0*/  @!P0 BRA `(.L_x_4030) ;  /* 0x0000000000048947 */ /* 0x000fea0003800000 */
[----:B------:R-:W-:Y:S01]  /*38c0*/  BPT.TRAP 0x1 ;  /* 0x000000040000795c */ /* 0x000fe20000300000 */
.L_x_4030:
[----:B------:R0:W1:Y:S01]  /*38d0*/  SYNCS.PHASECHK.TRANS64.TRYWAIT P2, [UR39+0x28c30], R13 ;  /* 0x028c300dff0075a7 */ /* 0x0000620008040167 */
[----:B------:R-:W-:Y:S05]  /*38e0*/  @!P0 BRA `(.L_x_4031) ;  /* 0x0000000000048947 */ /* 0x000fea0003800000 */
[----:B------:R-:W-:Y:S01]  /*38f0*/  BPT.TRAP 0x1 ;  /* 0x000000040000795c */ /* 0x000fe20000300000 */
.L_x_4031:
[----:B------:R-:W2:Y:S02]  /*3900*/  S2R R0, SR_TID.X ;  /* 0x0000000000007919 */ /* 0x000ea40000002100 */
[----:B--2---:R-:W-:-:S04]  /*3910*/  LOP3.LUT R0, R0, 0x7f, RZ, 0xc0, !PT ;  /* 0x0000007f00007812 */ /* 0x004fc800078ec0ff */
[----:B------:R-:W-:Y:S01]  /*3920*/  ISETP.NE.AND P1, PT, R0, RZ, PT ;  /* 0x000000ff0000720c */ /* 0x000fe20003f25270 */
[----:B-1----:R-:W-:-:S12]  /*3930*/  @P2 BRA `(.L_x_4032) ;  /* 0x0000000000082947 */ /* 0x002fd80003800000 */
[----:B------:R-:W1:Y:S02]  /*3940*/  SYNCS.PHASECHK.TRANS64.TRYWAIT P2, [UR39+0x28c30], R13 ;  /* 0x028c300dff0075a7 */ /* 0x000e640008040167 */
[----:B-1----:R-:W-:Y:S05]  /*3950*/  @!P2 BRA `(.L_x_4033) ;  /* 0x000000c8006ca947 */ /* 0x002fea0003800000 */
.L_x_4032:
[----:B------:R-:W-:Y:S05]  /*3960*/  WARPSYNC.ALL ;  /* 0x0000000000007948 */ /* 0x000fea0003800000 */
[----:B------:R-:W-:Y:S01]  /*3970*/  UIADD3 UR4, UR39, 0x20400, URZ ;  /* 0x0002040027047890 */ /* 0x000fe2000fffe03f */
[----:B------:R-:W-:Y:S01]  /*3980*/  WARPGROUP.ARRIVE ;  /* 0x00000000000079c5 */ /* 0x000fe20000000000 */
[----:B------:R-:W-:-:S05]  /*3990*/  UIADD3 UR5, UR39, 0x22400, URZ ;  /* 0x0002240027057890 */ /* 0x000fca000fffe03f */
[----:B------:R-:W2:Y:S01]  /*39a0*/  S2R R2, SR_CTAID.X ;  /* 0x0000000000027919 */ /* 0x000ea20000002500 */
[----:B------:R-:W-:Y:S01]  /*39b0*/  USHF.R.U32.HI UR4, URZ, 0x4, UR4 ;  /* 0x000000043f047899 */ /* 0x000fe20008011604 */
[----:B-1----:R-:W-:Y:S01]  /*39c0*/  LEA.HI R0, R19, R16, RZ, 0x2 ;  /* 0x0000001013007211 */ /* 0x002fe200078f10ff */
[----:B------:R-:W-:Y:S01]  /*39d0*/  USHF.R.U32.HI UR5, URZ, 0x4, UR5 ;  /* 0x000000043f057899 */ /* 0x000fe20008011605 */
[----:B------:R-:W-:Y:S01]  /*39e0*/  MOV R14, UR39 ;  /* 0x00000027000e7c02 */ /* 0x000fe20008000f00 */
[----:B------:R-:W-:Y:S01]  /*39f0*/  ULOP3.LUT UR4, UR4, 0x3fff, URZ, 0xc0, !UPT ;  /* 0x00003fff04047892 */ /* 0x000fe2000f8ec03f */
[----:B------:R-:W-:Y:S01]  /*3a00*/  LOP3.LUT R5, R0, 0xfffffffc, RZ, 0xc0, !PT ;  /* 0xfffffffc00057812 */ /* 0x000fe200078ec0ff */
[----:B------:R-:W-:Y:S02]  /*3a10*/  ULOP3.LUT UR5, UR5, 0x3fff, URZ, 0xc0, !UPT ;  /* 0x00003fff05057892 */ /* 0x000fe4000f8ec03f */
[----:B------:R-:W-:Y:S01]  /*3a20*/  ULOP3.LUT UR4, UR4, 0x10000, URZ, 0xfc, !UPT ;  /* 0x0001000004047892 */ /* 0x000fe2000f8efc3f */
[----:B------:R-:W-:Y:S01]  /*3a30*/  IADD3 R5, R16, -R5, RZ ;  /* 0x8000000510057210 */ /* 0x000fe20007ffe0ff */
[----:B------:R-:W-:Y:S01]  /*3a40*/  ULOP3.LUT UR24, UR5, 0x10000, URZ, 0xfc, !UPT ;  /* 0x0001000005187892 */ /* 0x000fe2000f8efc3f */
[----:B------:R-:W-:Y:S01]  /*3a50*/  UMOV UR9, 0x40000040 ;  /* 0x4000004000097882 */ /* 0x000fe20000000000 */
[----:B------:R-:W-:Y:S01]  /*3a60*/  UMOV UR11, 0x40000040 ;  /* 0x40000040000b7882 */ /* 0x000fe20000000000 */
[----:B------:R-:W-:Y:S01]  /*3a70*/  UIADD3 UR12, UR4, 0x2, URZ ;  /* 0x00000002040c7890 */ /* 0x000fe2000fffe03f */
[----:B------:R-:W-:Y:S01]  /*3a80*/  LEA.HI R0, R5, R5, RZ, 0x1 ;  /* 0x0000000505007211 */ /* 0x000fe200078f08ff */
[----:B------:R-:W-:-:S02]  /*3a90*/  UMOV UR8, UR4 ;  /* 0x0000000400087c82 */ /* 0x000fc40008000000 */
[----:B------:R-:W-:Y:S01]  /*3aa0*/  UMOV UR10, UR24 ;  /* 0x00000018000a7c82 */ /* 0x000fe20008000000 */
[----:B------:R-:W-:Y:S01]  /*3ab0*/  UIADD3 UR14, UR24, 0x2, URZ ;  /* 0x00000002180e7890 */ /* 0x000fe2000fffe03f */
        /* <DEDUP_REMOVED lines=11> */
[----:B--2---:R-:W-:Y:S01]  /*3b70*/  IMAD R5, R2, 0x40, R3 ;  /* 0x0000004002057824 */ /* 0x004fe200078e0203 */
[----:B------:R-:W-:Y:S01]  /*3b80*/  UMOV UR21, 0x40000040 ;  /* 0x4000004000157882 */ /* 0x000fe20000000000 */
[----:B------:R-:W-:Y:S01]  /*3b90*/  UMOV UR23, 0x40000040 ;  /* 0x4000004000177882 */ /* 0x000fe20000000000 */
[----:B------:R-:W-:Y:S01]  /*3ba0*/  ULDC UR4, c[0x0][0x448] ;  /* 0x0001120000047ab9 */ /* 0x000fe20000000800 */
[----:B------:R-:W-:Y:S01]  /*3bb0*/  IMAD R12, R0, 0x8, R5 ;  /* 0x00000008000c7824 */ /* 0x000fe200078e0205 */
[----:B------:R-:W-:Y:S01]  /*3bc0*/  UISETP.NE.AND UP0, UPT, UR4, 0x1, UPT ;  /* 0x000000010400788c */ /* 0x000fe2000bf05270 */
[----:B------:R-:W-:-:S02]  /*3bd0*/  ULDC UR10, c[0x0][0x2f0] ;  /* 0x0000bc00000a7ab9 */ /* 0x000fc40000000800 */
[----:B------:R-:W-:Y:S01]  /*3be0*/  IMAD.MOV.U32 R0, RZ, RZ, R12 ;  /* 0x000000ffff007224 */ /* 0x000fe200078e000c */
[----:B------:R-:W-:Y:S01]  /*3bf0*/  ULDC UR6, c[0x0][0x288] ;  /* 0x0000a20000067ab9 */ /* 0x000fe20000000800 */
[----:B------:R-:W-:Y:S01]  /*3c00*/  ULDC UR7, c[0x0][0x988] ;  /* 0x0002620000077ab9 */ /* 0x000fe20000000800 */
[----:B------:R-:W-:Y:S02]  /*3c10*/  PLOP3.LUT P2, PT, PT, PT, UP0, 0x80, 0x0 ;  /* 0x000000000000781c */ /* 0x000fe40003f4f008 */
[----:B------:R-:W-:-:S03]  /*3c20*/  MOV R8, UR6 ;  /* 0x0000000600087c02 */ /* 0x000fc60008000f00 */
[----:B------:R-:W-:-:S08]  /*3c30*/  @UP0 ULDC UR4, c[0x0][0x44c] ;  /* 0x0001130000040ab9 */ /* 0x000fd00000000800 */
[----:B------:R-:W-:Y:S01]  /*3c40*/  @P2 IMAD.HI.U32 R2, R12, UR4, RZ ;  /* 0x000000040c022c27 */ /* 0x000fe2000f8e00ff */
[----:B------:R-:W-:-:S04]  /*3c50*/  @UP0 ULDC UR4, c[0x0][0x450] ;  /* 0x0001140000040ab9 */ /* 0x000fc80000000800 */
[----:B------:R-:W-:Y:S01]  /*3c60*/  @P2 SHF.R.U32.HI R0, RZ, UR4, R2 ;  /* 0x00000004ff002c19 */ /* 0x000fe20008011602 */
[----:B------:R-:W-:Y:S02]  /*3c70*/  UMOV UR4, 0xffffffc0 ;  /* 0xffffffc000047882 */ /* 0x000fe40000000000 */
[----:B------:R-:W-:Y:S02]  /*3c80*/  UIMAD UR4, UR41, UR4, 0x40 ;  /* 0x00000040290474a4 */ /* 0x000fe4000f8e0204 */
[----:B------:R-:W1:Y:S02]  /*3c90*/  SHFL.IDX PT, R6, R0, 0x1, 0x1c1f ;  /* 0x003c1f0000067f89 */ /* 0x000e6400000e0000 */
[----:B------:R-:W-:Y:S02]  /*3ca0*/  UIADD3 UR5, UR4, 0x1, URZ ;  /* 0x0000000104057890 */ /* 0x000fe4000fffe03f */
[----:B------:R-:W-:Y:S01]  /*3cb0*/  UIMAD UR4, UR37, UR10, UR4 ;  /* 0x0000000a250472a4 */ /* 0x000fe2000f8e0204 */
[----:B------:R-:W2:Y:S01]  /*3cc0*/  SHFL.IDX PT, R0, R0, RZ, 0x1c1f ;  /* 0x001c1fff00007589 */ /* 0x000ea200000e0000 */
[----:B------:R-:W-:-:S04]  /*3cd0*/  UIMAD UR5, UR37, UR10, UR5 ;  /* 0x0000000a250572a4 */ /* 0x000fc8000f8e0205 */
[----:B------:R-:W-:Y:S02]  /*3ce0*/  IADD3 R2, -R11, UR4, RZ ;  /* 0x000000040b027c10 */ /* 0x000fe4000fffe1ff */
[----:B------:R-:W-:-:S04]  /*3cf0*/  IADD3 R5, -R8, UR5, -R11 ;  /* 0x0000000508057c10 */ /* 0x000fc8000fffe90b */
[----:B-1----:R-:W-:-:S04]  /*3d00*/  VIADDMNMX R6, R6, R5, R2, PT ;  /* 0x0000000506067246 */ /* 0x002fc80003800102 */
[C---:B------:R-:W-:Y:S01]  /*3d10*/  ISETP.GT.AND P3, PT, R6.reuse, RZ, PT ;  /* 0x000000ff0600720c */ /* 0x040fe20003f64270 */
[----:B------:R-:W-:Y:S02]  /*3d20*/  WARPGROUP.DEPBAR.LE gsb0, 0x0 ;  /* 0x00008000000079c5 */ /* 0x000fe40000010000 */
[----:B------:R-:W-:Y:S01]  /*3d30*/  WARPGROUP.ARRIVE ;  /* 0x00000000000079c5 */ /* 0x000fe20000000000 */
[C---:B------:R-:W-:Y:S02]  /*3d40*/  ISETP.GT.AND P4, PT, R6.reuse, 0x1, PT ;  /* 0x000000010600780c */ /* 0x040fe40003f84270 */
[----:B------:R-:W-:Y:S02]  /*3d50*/  ISETP.GT.AND P5, PT, R6, 0x8, PT ;  /* 0x000000080600780c */ /* 0x000fe40003fa4270 */
[----:B--2---:R-:W-:Y:S01]  /*3d60*/  VIADDMNMX R5, R0, R5, R2, PT ;  /* 0x0000000500057246 */ /* 0x004fe20003800102 */
[----:B------:R-:W-:Y:S03]  /*3d70*/  HGMMA.64x64x16.F32.BF16 R24, gdesc[UR12], R24, gsb0 ;  /* 0x00e000000c1879f0 */ /* 0x000fe60008001818 */
[----:B------:R-:W-:-:S02]  /*3d80*/  WARPGROUP.DEPBAR.LE gsb0, 0x0 ;  /* 0x00008000000079c5 */ /* 0x000fc40000010000 */
        /* <DEDUP_REMOVED lines=8> */
[----:B------:R-:W-:Y:S02]  /*3e10*/  ISETP.GT.AND P3, PT, R6, 0x9, PT ;  /* 0x000000090600780c */ /* 0x000fe40003f64270 */
[----:B------:R-:W-:-:S02]  /*3e20*/  FSEL R30, R30, -INF , P5 ;  /* 0xff8000001e1e7808 */ /* 0x000fc40002800000 */
[----:B------:R-:W-:Y:S02]  /*3e30*/  FMNMX.FTZ R7, R26, R27, !PT ;  /* 0x0000001b1a077209 */ /* 0x000fe40007810000 */
[----:B------:R-:W-:Y:S02]  /*3e40*/  ISETP.GT.AND P4, PT, R6, 0x10, PT ;  /* 0x000000100600780c */ /* 0x000fe40003f84270 */
[----:B------:R-:W-:Y:S02]  /*3e50*/  FSEL R31, R31, -INF , P3 ;  /* 0xff8000001f1f7808 */ /* 0x000fe40001800000 */
[----:B------:R-:W-:Y:S02]  /*3e60*/  FMNMX.FTZ R8, R30, R7, !PT ;  /* 0x000000071e087209 */ /* 0x000fe40007810000 */
        /* <DEDUP_REMOVED lines=33> */
[----:B------:R-:W-:Y:S02]  /*4080*/  FSEL R55, R55, -INF , P3 ;  /* 0xff80000037377808 */ /* 0x000fe40001800000 */
[----:B------:R-:W-:Y:S02]  /*4090*/  FMNMX.FTZ R6, R54, R7, !PT ;  /* 0x0000000736067209 */ /* 0x000fe40007810000 */
[----:B------:R-:W-:Y:S02]  /*40a0*/  ISETP.GT.AND P3, PT, R5, RZ, PT ;  /* 0x000000ff0500720c */ /* 0x000fe40003f64270 */
[----:B------:R-:W-:Y:S02]  /*40b0*/  FMNMX.FTZ R6, R55, R6, !PT ;  /* 0x0000000637067209 */ /* 0x000fe40007810000 */
[----:B------:R-:W-:-:S02]  /*40c0*/  ISETP.GT.AND P4, PT, R5, 0x1, PT ;  /* 0x000000010500780c */ /* 0x000fc40003f84270 */
[----:B------:R-:W-:Y:S01]  /*40d0*/  ISETP.GT.AND P5, PT, R5, 0x8, PT ;  /* 0x000000080500780c */ /* 0x000fe20003fa4270 */
[----:B------:R-:W1:Y:S01]  /*40e0*/  SHFL.BFLY PT, R7, R6, 0x2, 0x1f ;  /* 0x0c401f0006077f89 */ /* 0x000e6200000e0000 */
[----:B------:R-:W-:Y:S02]  /*40f0*/  FSEL R24, R24, -INF , P3 ;  /* 0xff80000018187808 */ /* 0x000fe40001800000 */
[----:B------:R-:W-:Y:S02]  /*4100*/  FSEL R25, R25, -INF , P4 ;  /* 0xff80000019197808 */ /* 0x000fe40002000000 */
[C---:B------:R-:W-:Y:S02]  /*4110*/  ISETP.GT.AND P3, PT, R5.reuse, 0x9, PT ;  /* 0x000000090500780c */ /* 0x040fe40003f64270 */
[----:B------:R-:W-:Y:S02]  /*4120*/  FSEL R28, R28, -INF , P5 ;  /* 0xff8000001c1c7808 */ /* 0x000fe40002800000 */
[----:B------:R-:W-:-:S02]  /*4130*/  ISETP.GT.AND P4, PT, R5, 0x10, PT ;  /* 0x000000100500780c */ /* 0x000fc40003f84270 */
[----:B------:R-:W-:Y:S02]  /*4140*/  FSEL R29, R29, -INF , P3 ;  /* 0xff8000001d1d7808 */ /* 0x000fe40001800000 */
[C---:B------:R-:W-:Y:S02]  /*4150*/  ISETP.GT.AND P3, PT, R5.reuse, 0x11, PT ;  /* 0x000000110500780c */ /* 0x040fe40003f64270 */
[----:B------:R-:W-:Y:S02]  /*4160*/  FSEL R32, R32, -INF , P4 ;  /* 0xff80000020207808 */ /* 0x000fe40002000000 */
[----:B------:R-:W-:Y:S02]  /*4170*/  ISETP.GT.AND P4, PT, R5, 0x18, PT ;  /* 0x000000180500780c */ /* 0x000fe40003f84270 */
[----:B------:R-:W-:Y:S02]  /*4180*/  FSEL R33, R33, -INF , P3 ;  /* 0xff80000021217808 */ /* 0x000fe40001800000 */
[----:B------:R-:W-:-:S02]  /*4190*/  ISETP.GT.AND P3, PT, R5, 0x19, PT ;  /* 0x000000190500780c */ /* 0x000fc40003f64270 */
[----:B------:R-:W-:Y:S02]  /*41a0*/  FSEL R36, R36, -INF , P4 ;  /* 0xff80000024247808 */ /* 0x000fe40002000000 */
[----:B-1----:R-:W-:Y:S02]  /*41b0*/  FMNMX.FTZ R2, R6, R7, !PT ;  /* 0x0000000706027209 */ /* 0x002fe40007810000 */
[----:B------:R-:W-:Y:S02]  /*41c0*/  FMNMX.FTZ R7, R24, R25, !PT ;  /* 0x0000001918077209 */ /* 0x000fe40007810000 */
[----:B------:R-:W-:Y:S01]  /*41d0*/  ISETP.GT.AND P4, PT, R5, 0x20, PT ;  /* 0x000000200500780c */ /* 0x000fe20003f84270 */
[----:B------:R-:W1:Y:S01]  /*41e0*/  SHFL.BFLY PT, R9, R2, 0x1, 0x1f ;  /* 0x0c201f0002097f89 */ /* 0x000e6200000e0000 */
[----:B------:R-:W-:Y:S02]  /*41f0*/  FMNMX.FTZ R0, R28, R7, !PT ;  /* 0x000000071c007209 */ /* 0x000fe40007810000 */
[----:B------:R-:W-:-:S02]  /*4200*/  FSEL R37, R37, -INF , P3 ;  /* 0xff80000025257808 */ /* 0x000fc40001800000 */
[----:B------:R-:W-:Y:S02]  /*4210*/  FMNMX.FTZ R7, R29, R0, !PT ;  /* 0x000000001d077209 */ /* 0x000fe40007810000 */
[----:B------:R-:W-:Y:S02]  /*4220*/  ISETP.GT.AND P5, PT, R5, 0x21, PT ;  /* 0x000000210500780c */ /* 0x000fe40003fa4270 */
[----:B------:R-:W-:Y:S02]  /*4230*/  FMNMX.FTZ R0, R32, R7, !PT ;  /* 0x0000000720007209 */ /* 0x000fe40007810000 */
[----:B------:R-:W-:Y:S02]  /*4240*/  FSEL R40, R40, -INF , P4 ;  /* 0xff80000028287808 */ /* 0x000fe40002000000 */
[----:B------:R-:W-:Y:S02]  /*4250*/  FMNMX.FTZ R7, R33, R0, !PT ;  /* 0x0000000021077209 */ /* 0x000fe40007810000 */
[----:B------:R-:W-:-:S02]  /*4260*/  ISETP.GT.AND P4, PT, R5, 0x28, PT ;  /* 0x000000280500780c */ /* 0x000fc40003f84270 */
[----:B------:R-:W-:Y:S02]  /*4270*/  FMNMX.FTZ R0, R36, R7, !PT ;  /* 0x0000000724007209 */ /* 0x000fe40007810000 */
[----:B------:R-:W-:Y:S02]  /*4280*/  FSEL R41, R41, -INF , P5 ;  /* 0xff80000029297808 */ /* 0x000fe40002800000 */
[----:B------:R-:W-:Y:S02]  /*4290*/  FMNMX.FTZ R7, R37, R0, !PT ;  /* 0x0000000025077209 */ /* 0x000fe40007810000 */
[----:B------:R-:W-:Y:S02]  /*42a0*/  ISETP.GT.AND P3, PT, R5, 0x29, PT ;  /* 0x000000290500780c */ /* 0x000fe40003f64270 */
[----:B------:R-:W-:Y:S02]  /*42b0*/  FMNMX.FTZ R0, R40, R7, !PT ;  /* 0x0000000728007209 */ /* 0x000fe40007810000 */
        /* <DEDUP_REMOVED lines=16> */
[----:B-1----:R-:W-:Y:S02]  /*43c0*/  FMNMX.FTZ R2, R2, R9, !PT ;  /* 0x0000000902027209 */ /* 0x002fe40007810000 */
[----:B------:R-:W-:Y:S02]  /*43d0*/  FMNMX.FTZ R0, R53, R0, !PT ;  /* 0x0000000035007209 */ /* 0x000fe40007810000 */
[C---:B------:R-:W-:Y:S01]  /*43e0*/  FSETP.NEU.FTZ.AND P5, PT, R2.reuse, -INF , PT ;  /* 0xff8000000200780b */ /* 0x040fe20003fbd000 */
[----:B------:R-:W-:-:S02]  /*43f0*/  FMUL.FTZ R6, R2, UR7 ;  /* 0x0000000702067c20 */ /* 0x000fc40008410000 */
[----:B------:R-:W1:Y:S03]  /*4400*/  SHFL.BFLY PT, R5, R0, 0x2, 0x1f ;  /* 0x0c401f0000057f89 */ /* 0x000e6600000e0000 */
[----:B------:R-:W-:-:S05]  /*4410*/  FSEL R6, R6, RZ, P5 ;  /* 0x000000ff06067208 */ /* 0x000fca0002800000 */
        /* <DEDUP_REMOVED lines=16> */
[----:B-1----:R-:W-:Y:S01]  /*4520*/  FMNMX.FTZ R5, R0, R5, !PT ;  /* 0x0000000500057209 */ /* 0x002fe20007810000 */
[----:B------:R-:W-:Y:S04]  /*4530*/  MUFU.EX2 R26, R26 ;  /* 0x0000001a001a7308 */ /* 0x000fe80000000800 */
[----:B------:R-:W1:Y:S04]  /*4540*/  SHFL.BFLY PT, R0, R5, 0x1, 0x1f ;  /* 0x0c201f0005007f89 */ /* 0x000e6800000e0000 */
[----:B------:R-:W-:Y:S08]  /*4550*/  MUFU.EX2 R17, R6 ;  /* 0x0000000600117308 */ /* 0x000ff00000000800 */
[----:B------:R-:W2:Y:S08]  /*4560*/  MUFU.EX2 R27, R27 ;  /* 0x0000001b001b7308 */ /* 0x000eb00000000800 */
[----:B------:R-:W3:Y:S01]  /*4570*/  MUFU.EX2 R30, R30 ;  /* 0x0000001e001e7308 */ /* 0x000ee20000000800 */
[----:B-1----:R-:W-:-:S04]  /*4580*/  FMNMX.FTZ R0, R5, R0, !PT ;  /* 0x0000000005007209 */ /* 0x002fc80007810000 */
[C---:B------:R-:W-:Y:S01]  /*4590*/  FSETP.NEU.FTZ.AND P3, PT, R0.reuse, -INF , PT ;  /* 0xff8000000000780b */ /* 0x040fe20003f7d000 */
[----:B------:R-:W-:Y:S02]  /*45a0*/  FMUL.FTZ R5, R0, UR7 ;  /* 0x0000000700057c20 */ /* 0x000fe40008410000 */
[----:B------:R-:W1:Y:S01]  /*45b0*/  MUFU.EX2 R31, R31 ;  /* 0x0000001f001f7308 */ /* 0x000e620000000800 */
[----:B--2---:R-:W-:Y:S02]  /*45c0*/  F2FP.BF16.F32.PACK_AB R161, R27, R26 ;  /* 0x0000001a1ba1723e */ /* 0x004fe400000010ff */
[----:B------:R-:W-:Y:S02]  /*45d0*/  FSEL R9, R5, RZ, P3 ;  /* 0x000000ff05097208 */ /* 0x000fe40001800000 */
[----:B------:R-:W-:-:S03]  /*45e0*/  LEA.HI R5, R19, R16, RZ, 0x4 ;  /* 0x0000001013057211 */ /* 0x000fc600078f20ff */
[----:B------:R-:W2:Y:S01]  /*45f0*/  MUFU.EX2 R34, R34 ;  /* 0x0000002200227308 */ /* 0x000ea20000000800 */
        /* <DEDUP_REMOVED lines=8> */
[--C-:B------:R-:W-:Y:S01]  /*4680*/  FFMA.FTZ R33, R33, UR7, -R9.reuse ;  /* 0x0000000721217c23 */ /* 0x100fe20008010809 */
[--C-:B------:R-:W-:Y:S01]  /*4690*/  FFMA.FTZ R36, R36, UR7, -R9.reuse ;  /* 0x0000000724247c23 */ /* 0x100fe20008010809 */
[----:B------:R-:W-:Y:S01]  /*46a0*/  LEA.HI R16, R19, R16, RZ, 0x5 ;  /* 0x0000001013107211 */ /* 0x000fe200078f28ff */
[----:B------:R-:W-:Y:S01]  /*46b0*/  FFMA.FTZ R37, R37, UR7, -R9 ;  /* 0x0000000725257c23 */ /* 0x000fe20008010809 */
[----:B------:R-:W-:Y:S01]  /*46c0*/  SHF.R.S32.HI R6, RZ, 0x1f, R7 ;  /* 0x0000001fff067819 */ /* 0x000fe20000011407 */
[--C-:B------:R-:W-:Y:S01]  /*46d0*/  FFMA.FTZ R40, R40, UR7, -R9.reuse ;  /* 0x0000000728287c23 */ /* 0x100fe20008010809 */
[----:B------:R-:W-:Y:S01]  /*46e0*/  FFMA.FTZ R41, R41, UR7, -R9 ;  /* 0x0000000729297c23 */ /* 0x000fe20008010809 */
[----:B------:R-:W-:Y:S01]  /*46f0*/  MUFU.EX2 R25, R25 ;  /* 0x0000001900197308 */ /* 0x000fe20000000800 */
[----:B------:R-:W-:Y:S01]  /*4700*/  LEA.HI R6, R6, R7, RZ, 0x3 ;  /* 0x0000000706067211 */ /* 0x000fe200078f18ff */
[----:B------:R-:W-:-:S02]  /*4710*/  IMAD.SHL.U32 R16, R16, 0x20, RZ ;  /* 0x0000002010107824 */ /* 0x000fc400078e00ff */
[--C-:B------:R-:W-:Y:S01]  /*4720*/  FFMA.FTZ R44, R44, UR7, -R9.reuse ;  /* 0x000000072c2c7c23 */ /* 0x100fe20008010809 */
[--C-:B------:R-:W-:Y:S01]  /*4730*/  FFMA.FTZ R45, R45, UR7, -R9.reuse ;  /* 0x000000072d2d7c23 */ /* 0x100fe20008010809 */
[C---:B------:R-:W-:Y:S01]  /*4740*/  LOP3.LUT R8, R6.reuse, 0xfffffff8, RZ, 0xc0, !PT ;  /* 0xfffffff806087812 */ /* 0x040fe200078ec0ff */
[----:B------:R-:W-:Y:S01]  /*4750*/  IMAD.SHL.U32 R6, R6, 0x40, RZ ;  /* 0x0000004006067824 */ /* 0x000fe200078e00ff */
[----:B------:R-:W-:Y:S01]  /*4760*/  LOP3.LUT R15, R16, 0x7ffffc00, RZ, 0xc0, !PT ;  /* 0x7ffffc00100f7812 */ /* 0x000fe200078ec0ff */
[----:B------:R-:W4:Y:S01]  /*4770*/  MUFU.EX2 R35, R35 ;  /* 0x0000002300237308 */ /* 0x000f220000000800 */
[----:B------:R-:W-:Y:S01]  /*4780*/  FFMA.FTZ R48, R48, UR7, -R9 ;  /* 0x0000000730307c23 */ /* 0x000fe20008010809 */
[----:B------:R-:W-:Y:S01]  /*4790*/  IMAD.IADD R8, R7, 0x1, -R8 ;  /* 0x0000000107087824 */ /* 0x000fe200078e0a08 */
[----:B------:R-:W-:Y:S01]  /*47a0*/  SHF.R.S32.HI R7, RZ, 0x4, R5 ;  /* 0x00000004ff077819 */ /* 0x000fe20000011405 */
[--C-:B------:R-:W-:Y:S01]  /*47b0*/  FFMA.FTZ R49, R49, UR7, -R9.reuse ;  /* 0x0000000731317c23 */ /* 0x100fe20008010809 */
[----:B------:R-:W-:Y:S01]  /*47c0*/  FFMA.FTZ R52, R52, UR7, -R9 ;  /* 0x0000000734347c23 */ /* 0x000fe20008010809 */
[C---:B------:R-:W-:Y:S01]  /*47d0*/  IMAD.SHL.U32 R5, R8.reuse, 0x40, RZ ;  /* 0x0000004008057824 */ /* 0x040fe200078e00ff */
[----:B------:R-:W-:Y:S01]  /*47e0*/  LOP3.LUT P3, RZ, R8, 0x4, RZ, 0xc0, !PT ;  /* 0x0000000408ff7812 */ /* 0x000fe2000786c0ff */
[----:B------:R-:W-:Y:S01]  /*47f0*/  IMAD.SHL.U32 R10, R7, 0x8, RZ ;  /* 0x00000008070a7824 */ /* 0x000fe200078e00ff */
[----:B------:R-:W-:Y:S01]  /*4800*/  MUFU.EX2 R28, R28 ;  /* 0x0000001c001c7308 */ /* 0x000fe20000000800 */
[----:B------:R-:W-:Y:S01]  /*4810*/  FADD.FTZ R7, R26, R27 ;  /* 0x0000001b1a077221 */ /* 0x000fe20000010000 */
[----:B------:R-:W-:Y:S01]  /*4820*/  LOP3.LUT R5, R5, 0x1c0, RZ, 0xc0, !PT ;  /* 0x000001c005057812 */ /* 0x000fe200078ec0ff */
[----:B------:R-:W-:Y:S01]  /*4830*/  IMAD.MOV.U32 R16, RZ, RZ, -0x40 ;  /* 0xffffffc0ff107424 */ /* 0x000fe200078e00ff */
[----:B------:R-:W-:Y:S01]  /*4840*/  LOP3.LUT P4, RZ, R8, 0x2, RZ, 0xc0, !PT ;  /* 0x0000000208ff7812 */ /* 0x000fe2000788c0ff */
[----:B---3--:R-:W-:Y:S01]  /*4850*/  FADD.FTZ R8, R30, R7 ;  /* 0x000000071e087221 */ /* 0x008fe20000010000 */
[----:B------:R-:W-:Y:S01]  /*4860*/  LOP3.LUT R10, R5, 0x8, R10, 0xf8, !PT ;  /* 0x00000008050a7812 */ /* 0x000fe200078ef80a */
[----:B------:R-:W-:Y:S01]  /*4870*/  FFMA.FTZ R9, R53, UR7, -R9 ;  /* 0x0000000735097c23 */ /* 0x000fe20008010809 */
[----:B------:R-:W-:Y:S01]  /*4880*/  SHF.R.U32.HI R5, RZ, 0x3, R5 ;  /* 0x00000003ff057819 */ /* 0x000fe20000011605 */
[----:B------:R-:W3:Y:S01]  /*4890*/  MUFU.EX2 R29, R29 ;  /* 0x0000001d001d7308 */ /* 0x000ee20000000800 */
[----:B-1----:R-:W-:Y:S01]  /*48a0*/  FADD.FTZ R7, R31, R8 ;  /* 0x000000081f077221 */ /* 0x002fe20000010000 */
[----:B------:R-:W-:-:S02]  /*48b0*/  LOP3.LUT R8, R6, 0x7ffffe00, RZ, 0xc0, !PT ;  /* 0x7ffffe0006087812 */ /* 0x000fc400078ec0ff */
[----:B------:R-:W-:Y:S01]  /*48c0*/  LOP3.LUT R10, R10, R5, RZ, 0x3c, !PT ;  /* 0x000000050a0a7212 */ /* 0x000fe200078e3cff */
[----:B------:R-:W-:Y:S02]  /*48d0*/  @!P1 VIADD R5, R14, 0x28c40 ;  /* 0x00028c400e059836 */ /* 0x000fe40000000000 */
[----:B--2---:R-:W-:Y:S01]  /*48e0*/  FADD.FTZ R6, R34, R7 ;  /* 0x0000000722067221 */ /* 0x004fe20000010000 */
[----:B------:R-:W-:Y:S01]  /*48f0*/  F2FP.BF16.F32.PACK_AB R163, R31, R30 ;  /* 0x0000001e1fa3723e */ /* 0x000fe200000010ff */
[----:B------:R-:W-:Y:S01]  /*4900*/  MUFU.EX2 R32, R32 ;  /* 0x0000002000207308 */ /* 0x000fe20000000800 */
[----:B------:R-:W-:Y:S01]  /*4910*/  IADD3 R10, R10, R8, R15 ;  /* 0x000000080a0a7210 */ /* 0x000fe20007ffe00f */
[----:B----4-:R-:W-:Y:S01]  /*4920*/  FADD.FTZ R7, R35, R6 ;  /* 0x0000000623077221 */ /* 0x010fe20000010000 */
[----:B------:R-:W-:Y:S02]  /*4930*/  @!P1 PRMT R5, RZ, 0x654, R5 ;  /* 0x00000654ff059816 */ /* 0x000fe40000000005 */
[----:B------:R-:W-:-:S02]  /*4940*/  F2FP.BF16.F32.PACK_AB R160, R25, R24 ;  /* 0x0000001819a0723e */ /* 0x000fc400000010ff */
[----:B------:R1:W-:Y:S01]  /*4950*/  @!P1 SYNCS.ARRIVE.TRANS64.RED.A1T0 RZ, [R5+URZ], RZ ;  /* 0x000000ff05ff99a7 */ /* 0x0003e2000810043f */
[----:B------:R-:W2:Y:S01]  /*4960*/  MUFU.EX2 R38, R38 ;  /* 0x0000002600267308 */ /* 0x000ea20000000800 */
[----:B---3--:R-:W-:Y:S02]  /*4970*/  F2FP.BF16.F32.PACK_AB R162, R29, R28 ;  /* 0x0000001c1da2723e */ /* 0x008fe400000010ff */
[----:B------:R-:W-:Y:S01]  /*4980*/  F2FP.BF16.F32.PACK_AB R157, R35, R34 ;  /* 0x00000022239d723e */ /* 0x000fe200000010ff */
[----:B-1----:R-:W-:-:S04]  /*4990*/  FADD.FTZ R5, R24, R25 ;  /* 0x0000001918057221 */ /* 0x002fc80000010000 */
[----:B------:R-:W1:Y:S01]  /*49a0*/  MUFU.EX2 R33, R33 ;  /* 0x0000002100217308 */ /* 0x000e620000000800 */
[----:B------:R-:W-:-:S04]  /*49b0*/  FADD.FTZ R6, R28, R5 ;  /* 0x000000051c067221 */ /* 0x000fc80000010000 */
[----:B------:R-:W-:-:S03]  /*49c0*/  FADD.FTZ R5, R29, R6 ;  /* 0x000000061d057221 */ /* 0x000fc60000010000 */
[----:B------:R-:W3:Y:S01]  /*49d0*/  MUFU.EX2 R39, R39 ;  /* 0x0000002700277308 */ /* 0x000ee20000000800 */
[----:B--2---:R-:W-:Y:S01]  /*49e0*/  FADD.FTZ R8, R38, R7 ;  /* 0x0000000726087221 */ /* 0x004fe20000010000 */
[----:B------:R-:W-:-:S06]  /*49f0*/  FADD.FTZ R6, R32, R5 ;  /* 0x0000000520067221 */ /* 0x000fcc0000010000 */
[----:B------:R-:W2:Y:S01]  /*4a00*/  MUFU.EX2 R36, R36 ;  /* 0x0000002400247308 */ /* 0x000ea20000000800 */
[C---:B-1----:R-:W-:Y:S01]  /*4a10*/  FADD.FTZ R5, R33.reuse, R6 ;  /* 0x0000000621057221 */ /* 0x042fe20000010000 */
[----:B------:R-:W-:-:S06]  /*4a20*/  F2FP.BF16.F32.PACK_AB R156, R33, R32 ;  /* 0x00000020219c723e */ /* 0x000fcc00000010ff */
[----:B------:R-:W1:Y:S01]  /*4a30*/  MUFU.EX2 R42, R42 ;  /* 0x0000002a002a7308 */ /* 0x000e620000000800 */
[C---:B---3--:R-:W-:Y:S01]  /*4a40*/  FADD.FTZ R7, R39.reuse, R8 ;  /* 0x0000000827077221 */ /* 0x048fe20000010000 */
[----:B------:R-:W-:-:S06]  /*4a50*/  F2FP.BF16.F32.PACK_AB R159, R39, R38 ;  /* 0x00000026279f723e */ /* 0x000fcc00000010ff */
[----:B------:R-:W3:Y:S01]  /*4a60*/  MUFU.EX2 R37, R37 ;  /* 0x0000002500257308 */ /* 0x000ee20000000800 */
[----:B--2---:R-:W-:-:S07]  /*4a70*/  FADD.FTZ R6, R36, R5 ;  /* 0x0000000524067221 */ /* 0x004fce0000010000 */
[----:B------:R-:W2:Y:S01]  /*4a80*/  MUFU.EX2 R43, R43 ;  /* 0x0000002b002b7308 */ /* 0x000ea20000000800 */
[----:B-1----:R-:W-:-:S07]  /*4a90*/  FADD.FTZ R8, R42, R7 ;  /* 0x000000072a087221 */ /* 0x002fce0000010000 */
[----:B------:R-:W1:Y:S01]  /*4aa0*/  MUFU.EX2 R40, R40 ;  /* 0x0000002800287308 */ /* 0x000e620000000800 */
[C---:B---3--:R-:W-:Y:S01]  /*4ab0*/  FADD.FTZ R5, R37.reuse, R6 ;  /* 0x0000000625057221 */ /* 0x048fe20000010000 */
[----:B------:R-:W-:-:S06]  /*4ac0*/  F2FP.BF16.F32.PACK_AB R158, R37, R36 ;  /* 0x00000024259e723e */ /* 0x000fcc00000010ff */
[----:B------:R-:W3:Y:S01]  /*4ad0*/  MUFU.EX2 R41, R41 ;  /* 0x0000002900297308 */ /* 0x000ee20000000800 */
[C---:B--2---:R-:W-:Y:S01]  /*4ae0*/  FADD.FTZ R21, R43.reuse, R8 ;  /* 0x000000082b157221 */ /* 0x044fe20000010000 */
[----:B------:R-:W-:Y:S01]  /*4af0*/  LEA R8, R10, UR39, 0x1 ;  /* 0x000000270a087c11 */ /* 0x000fe2000f8e08ff */
[----:B------:R-:W-:Y:S01]  /*4b00*/  BAR.SYNC.DEFER_BLOCKING 0xf, 0x100 ;  /* 0x03c4000000007b1d */ /* 0x000fe20000010000 */
[----:B------:R-:W-:Y:S02]  /*4b10*/  F2FP.BF16.F32.PACK_AB R153, R43, R42 ;  /* 0x0000002a2b99723e */ /* 0x000fe400000010ff */
[C---:B------:R-:W-:Y:S01]  /*4b20*/  IADD3 R10, R8.reuse, 0x26800, RZ ;  /* 0x00026800080a7810 */ /* 0x040fe20007ffe0ff */
[----:B------:R-:W-:Y:S02]  /*4b30*/  VIADD R7, R8, 0x26820 ;  /* 0x0002682008077836 */ /* 0x000fe40000000000 */
[----:B------:R-:W2:Y:S01]  /*4b40*/  MUFU.EX2 R46, R46 ;  /* 0x0000002e002e7308 */ /* 0x000ea20000000800 */
[----:B-1----:R-:W-:Y:S01]  /*4b50*/  FADD.FTZ R6, R40, R5 ;  /* 0x0000000528067221 */ /* 0x002fe20000010000 */
[----:B------:R-:W-:Y:S01]  /*4b60*/  SEL R5, R16, 0x40, P3 ;  /* 0x0000004010057807 */ /* 0x000fe20001800000 */
[----:B------:R-:W-:-:S05]  /*4b70*/  @P4 VIADD R7, R10, 0xffffffe0 ;  /* 0xffffffe00a074836 */ /* 0x000fca0000000000 */
[----:B------:R-:W1:Y:S01]  /*4b80*/  MUFU.EX2 R44, R44 ;  /* 0x0000002c002c7308 */ /* 0x000e620000000800 */
[C---:B---3--:R-:W-:Y:S01]  /*4b90*/  FADD.FTZ R19, R41.reuse, R6 ;  /* 0x0000000629137221 */ /* 0x048fe20000010000 */
[----:B------:R-:W-:Y:S01]  /*4ba0*/  IMAD.IADD R6, R10, 0x1, R5 ;  /* 0x000000010a067824 */ /* 0x000fe200078e0205 */
[----:B------:R-:W-:Y:S01]  /*4bb0*/  F2FP.BF16.F32.PACK_AB R152, R41, R40 ;  /* 0x000000282998723e */ /* 0x000fe200000010ff */
[----:B------:R-:W-:-:S04]  /*4bc0*/  IMAD.IADD R5, R5, 0x1, R7 ;  /* 0x0000000105057824 */ /* 0x000fc800078e0207 */
[----:B------:R-:W3:Y:S01]  /*4bd0*/  MUFU.EX2 R47, R47 ;  /* 0x0000002f002f7308 */ /* 0x000ee20000000800 */
[----:B--2---:R-:W-:Y:S01]  /*4be0*/  FADD.FTZ R16, R46, R21 ;  /* 0x000000152e107221 */ /* 0x004fe20000010000 */
[----:B------:R2:W-:Y:S04]  /*4bf0*/  STSM.16.M88.4 [R8+0x26800], R160 ;  /* 0x026800a008007844 */ /* 0x0005e80000000200 */
[----:B------:R2:W-:Y:S02]  /*4c00*/  STSM.16.M88.4 [R7], R156 ;  /* 0x0000009c07007844 */ /* 0x0005e40000000200 */
[----:B------:R-:W4:Y:S01]  /*4c10*/  MUFU.EX2 R45, R45 ;  /* 0x0000002d002d7308 */ /* 0x000f220000000800 */
[----:B-1----:R-:W-:-:S07]  /*4c20*/  FADD.FTZ R10, R44, R19 ;  /* 0x000000132c0a7221 */ /* 0x002fce0000010000 */
[----:B------:R-:W-:Y:S01]  /*4c30*/  MUFU.EX2 R50, R50 ;  /* 0x0000003200327308 */ /* 0x000fe20000000800 */
[C---:B---3--:R-:W-:Y:S01]  /*4c40*/  F2FP.BF16.F32.PACK_AB R155, R47.reuse, R46 ;  /* 0x0000002e2f9b723e */ /* 0x048fe200000010ff */
[----:B------:R-:W-:-:S06]  /*4c50*/  FADD.FTZ R47, R47, R16 ;  /* 0x000000102f2f7221 */ /* 0x000fcc0000010000 */
[----:B------:R-:W1:Y:S01]  /*4c60*/  MUFU.EX2 R51, R51 ;  /* 0x0000003300337308 */ /* 0x000e620000000800 */
[C---:B----4-:R-:W-:Y:S01]  /*4c70*/  F2FP.BF16.F32.PACK_AB R154, R45.reuse, R44 ;  /* 0x0000002c2d9a723e */ /* 0x050fe200000010ff */
[----:B------:R-:W-:-:S04]  /*4c80*/  FADD.FTZ R45, R45, R10 ;  /* 0x0000000a2d2d7221 */ /* 0x000fc80000010000 */
[----:B------:R2:W-:Y:S02]  /*4c90*/  STSM.16.M88.4 [R6], R152 ;  /* 0x0000009806007844 */ /* 0x0005e40000000200 */
[----:B------:R-:W-:Y:S08]  /*4ca0*/  MUFU.EX2 R48, R48 ;  /* 0x0000003000307308 */ /* 0x000ff00000000800 */
[----:B------:R-:W3:Y:S01]  /*4cb0*/  MUFU.EX2 R49, R49 ;  /* 0x0000003100317308 */ /* 0x000ee20000000800 */
[----:B-1----:R-:W-:Y:S01]  /*4cc0*/  F2FP.BF16.F32.PACK_AB R165, R51, R50 ;  /* 0x0000003233a5723e */ /* 0x002fe200000010ff */
[----:B------:R-:W-:-:S04]  /*4cd0*/  FADD.FTZ R50, R50, R47 ;  /* 0x0000002f32327221 */ /* 0x000fc80000010000 */
[----:B------:R-:W-:Y:S02]  /*4ce0*/  FADD.FTZ R51, R51, R50 ;  /* 0x0000003233337221 */ /* 0x000fe40000010000 */
[----:B------:R-:W1:Y:S08]  /*4cf0*/  MUFU.EX2 R54, R54 ;  /* 0x0000003600367308 */ /* 0x000e700000000800 */
[----:B------:R-:W4:Y:S01]  /*4d00*/  MUFU.EX2 R52, R52 ;  /* 0x0000003400347308 */ /* 0x000f220000000800 */
[----:B---3--:R-:W-:Y:S01]  /*4d10*/  F2FP.BF16.F32.PACK_AB R164, R49, R48 ;  /* 0x0000003031a4723e */ /* 0x008fe200000010ff */
[----:B------:R-:W-:-:S04]  /*4d20*/  FADD.FTZ R48, R48, R45 ;  /* 0x0000002d30307221 */ /* 0x000fc80000010000 */
[----:B------:R-:W-:Y:S02]  /*4d30*/  FADD.FTZ R49, R49, R48 ;  /* 0x0000003031317221 */ /* 0x000fe40000010000 */
[----:B------:R3:W5:Y:S01]  /*4d40*/  MUFU.EX2 R15, R9 ;  /* 0x00000009000f7308 */ /* 0x0007620000000800 */
[----:B-1----:R-:W-:Y:S01]  /*4d50*/  F2FP.BF16.F32.PACK_AB R167, R17, R54 ;  /* 0x0000003611a7723e */ /* 0x002fe200000010ff */
[----:B------:R-:W-:Y:S01]  /*4d60*/  FADD.FTZ R54, R54, R51 ;  /* 0x0000003336367221 */ /* 0x000fe20000010000 */
[----:B----4-:R-:W-:-:S03]  /*4d70*/  FADD.FTZ R10, R52, R49 ;  /* 0x00000031340a7221 */ /* 0x010fc60000010000 */
[----:B---3--:R-:W-:Y:S01]  /*4d80*/  FADD.FTZ R9, R17, R54 ;  /* 0x0000003611097221 */ /* 0x008fe20000010000 */
[C---:B-----5:R-:W-:Y:S01]  /*4d90*/  F2FP.BF16.F32.PACK_AB R166, R15.reuse, R52 ;  /* 0x000000340fa6723e */ /* 0x060fe200000010ff */
[----:B------:R-:W-:-:S04]  /*4da0*/  FADD.FTZ R10, R15, R10 ;  /* 0x0000000a0f0a7221 */ /* 0x000fc80000010000 */
[----:B------:R2:W-:Y:S01]  /*4db0*/  STSM.16.M88.4 [R5], R164 ;  /* 0x000000a405007844 */ /* 0x0005e20000000200 */
[----:B------:R-:W-:Y:S05]  /*4dc0*/  @!P0 BRA `(.L_x_4034) ;  /* 0x0000000000048947 */ /* 0x000fea0003800000 */
[----:B------:R-:W-:Y:S01]  /*4dd0*/  BPT.TRAP 0x1 ;  /* 0x000000040000795c */ /* 0x000fe20000300000 */
.L_x_4034:
[----:B------:R1:W3:Y:S01]  /*4de0*/  SYNCS.PHASECHK.TRANS64.TRYWAIT P3, [UR39+0x28c50], R13 ;  /* 0x028c500dff0075a7 */ /* 0x0002e20008060167 */
[----:B------:R-:W-:Y:S05]  /*4df0*/  @!P0 BRA `(.L_x_4035) ;  /* 0x0000000000048947 */ /* 0x000fea0003800000 */
[----:B------:R-:W-:Y:S01]  /*4e00*/  BPT.TRAP 0x1 ;  /* 0x000000040000795c */ /* 0x000fe20000300000 */
.L_x_4035:
[----:B---3--:R-:W-:Y:S05]  /*4e10*/  @P3 BRA `(.L_x_4036) ;  /* 0x0000000000083947 */ /* 0x008fea0003800000 */
[----:B------:R-:W3:Y:S02]  /*4e20*/  SYNCS.PHASECHK.TRANS64.TRYWAIT P3, [UR39+0x28c50], R13 ;  /* 0x028c500dff0075a7 */ /* 0x000ee40008060167 */
[----:B---3--:R-:W-:Y:S05]  /*4e30*/  @!P3 BRA `(.L_x_4037) ;  /* 0x000000b4004cb947 */ /* 0x008fea0003800000 */
.L_x_4036:
[----:B------:R-:W-:Y:S01]  /*4e40*/  WARPGROUP.ARRIVE ;  /* 0x00000000000079c5 */ /* 0x000fe20000000000 */
[----:B------:R-:W-:Y:S01]  /*4e50*/  UMOV UR14, UR38 ;  /* 0x00000026000e7c82 */ /* 0x000fe20008000000 */
[----:B------:R-:W-:Y:S01]  /*4e60*/  UMOV UR15, 0x40000040 ;  /* 0x40000040000f7882 */ /* 0x000fe20000000000 */
[----:B------:R-:W-:Y:S01]  /*4e70*/  UIADD3 UR4, UR38, 0x80, URZ ;  /* 0x0000008026047890 */ /* 0x000fe2000fffe03f */
[----:B---3--:R-:W-:Y:S01]  /*4e80*/  @!P1 IADD3 R14, R14, 0x28c60, RZ ;  /* 0x00028c600e0e9810 */ /* 0x008fe20007ffe0ff */
[----:B------:R-:W-:Y:S01]  /*4e90*/  UIMAD UR10, UR37, UR10, -UR6 ;  /* 0x0000000a250a72a4 */ /* 0x000fe2000f8e0a06 */
[----:B------:R-:W-:Y:S01]  /*4ea0*/  HGMMA.64x256x16.F32.BF16 R24, R160, gdesc[UR12].tnspB, RZ, !UPT, gsb0 ;  /* 0x43e0000ca0187df0 */ /* 0x000fe2000c0018ff */
[----:B------:R-:W-:Y:S01]  /*4eb0*/  UMOV UR15, 0x40000040 ;  /* 0x40000040000f7882 */ /* 0x000fe20000000000 */
[----:B------:R-:W-:Y:S01]  /*4ec0*/  UIADD3 UR41, UR41, -0x2, URZ ;  /* 0xfffffffe29297890 */ /* 0x000fe2000fffe03f */
[----:B------:R-:W-:Y:S01]  /*4ed0*/  @!P1 PRMT R14, RZ, 0x654, R14 ;  /* 0x00000654ff0e9816 */ /* 0x000fe2000000000e */
[----:B------:R-:W-:Y:S01]  /*4ee0*/  UMOV UR14, UR4 ;  /* 0x00000004000e7c82 */ /* 0x000fe20008000000 */
[----:B------:R-:W-:Y:S01]  /*4ef0*/  UIADD3 UR4, UR38, 0x100, URZ ;  /* 0x0000010026047890 */ /* 0x000fe2000fffe03f */
[----:B------:R-:W-:-:S02]  /*4f00*/  WARPGROUP.DEPBAR.LE gsb0, 0x0 ;  /* 0x00008000000079c5 */ /* 0x000fc40000010000 */
[----:B------:R-:W-:-:S15]  /*4f10*/  WARPGROUP.ARRIVE ;  /* 0x00000000000079c5 */ /* 0x000fde0000000000 */
[----:B------:R-:W-:-:S05]  /*4f20*/  NOP ;  /* 0x0000000000007918 */ /* 0x000fca0000000000 */
        /* <DEDUP_REMOVED lines=10> */
[----:B------:R-:W3:Y:S02]  /*4fd0*/  S2UR UR4, SR_CTAID.X ;  /* 0x00000000000479c3 */ /* 0x000ee40000002500 */
[----:B---3--:R-:W-:-:S03]  /*4fe0*/  USHF.L.U32 UR11, UR4, 0x6, URZ ;  /* 0x00000006040b7899 */ /* 0x008fc6000800063f */
[----:B------:R-:W-:Y:S02]  /*4ff0*/  @UP0 ULDC UR4, c[0x0][0x44c] ;  /* 0x0001130000040ab9 */ /* 0x000fe40000000800 */
[----:B------:R-:W-:Y:S02]  /*5000*/  UIMAD.WIDE.U32 UR4, UR11, UR4, URZ ;  /* 0x000000040b0472a5 */ /* 0x000fe4000f8e003f */
[----:B------:R-:W-:Y:S01]  /*5010*/  UMOV UR6, UR11 ;  /* 0x0000000b00067c82 */ /* 0x000fe20008000000 */
[----:B------:R-:W-:Y:S02]  /*5020*/  WARPGROUP.DEPBAR.LE gsb0, 0x0 ;  /* 0x00008000000079c5 */ /* 0x000fe40000010000 */
[----:B------:R-:W-:-:S13]  /*5030*/  WARPGROUP.ARRIVE ;  /* 0x00000000000079c5 */ /* 0x000fda0000000000 */
[----:B------:R-:W-:Y:S01]  /*5040*/  HGMMA.64x256x16.F32.BF16 R24, R164, gdesc[UR12].tnspB, R24, gsb0 ;  /* 0x43e0000ca4187df0 */ /* 0x000fe20008001818 */
[----:B------:R-:W-:Y:S02]  /*5050*/  @UP0 ULDC UR14, c[0x0][0x450] ;  /* 0x00011400000e0ab9 */ /* 0x000fe40000000800 */
[----:B------:R-:W-:-:S03]  /*5060*/  @UP0 USHF.R.U32.HI UR6, URZ, UR14, UR5 ;  /* 0x0000000e3f060299 */ /* 0x000fc60008011605 */
[----:B------:R-:W-:Y:S01]  /*5070*/  UMOV UR5, URZ ;  /* 0x0000003f00057c82 */ /* 0x000fe20008000000 */
[----:B------:R-:W-:-:S04]  /*5080*/  UIADD3 UR6, UR10, UR6, URZ ;  /* 0x000000060a067290 */ /* 0x000fc8000fffe03f */
[----:B------:R-:W-:-:S04]  /*5090*/  USHF.R.S32.HI UR4, URZ, 0x1f, UR6 ;  /* 0x0000001f3f047899 */ /* 0x000fc80008011406 */
[----:B------:R-:W-:-:S04]  /*50a0*/  ULEA.HI UR4, UR4, UR6, URZ, 0x6 ;  /* 0x0000000604047291 */ /* 0x000fc8000f8f303f */
[----:B------:R-:W-:-:S04]  /*50b0*/  USHF.R.S32.HI UR4, URZ, 0x6, UR4 ;  /* 0x000000063f047899 */ /* 0x000fc80008011404 */
[----:B------:R-:W-:-:S04]  /*50c0*/  UISETP.LT.AND UP1, UPT, UR40, UR4, UPT ;  /* 0x000000042800728c */ /* 0x000fc8000bf21270 */
[----:B------:R-:W-:-:S03]  /*50d0*/  USEL UR25, UR40, UR4, !UP1 ;  /* 0x0000000428197287 */ /* 0x000fc6000c800000 */
[----:B------:R-:W-:Y:S01]  /*50e0*/  UMOV UR4, URZ ;  /* 0x0000003f00047c82 */ /* 0x000fe20008000000 */
[----:B------:R-:W-:-:S06]  /*50f0*/  UISETP.GE.AND UP1, UPT, UR41, UR25, UPT ;  /* 0x000000192900728c */ /* 0x000fcc000bf26270 */
[----:B------:R-:W-:Y:S01]  /*5100*/  PLOP3.LUT P3, PT, PT, PT, UP1, 0x80, 0x0 ;  /* 0x000000000000781c */ /* 0x000fe20003f6f018 */
        /* <DEDUP_REMOVED lines=10> */
[----:B------:R-:W-:Y:S05]  /*51b0*/  @!P3 BRA `(.L_x_4038) ;  /* 0x0000001c0088b947 */ /* 0x000fea0003800000 */
[----:B---3--:R-:W-:Y:S01]  /*51c0*/  IMAD.MOV.U32 R14, RZ, RZ, R2 ;  /* 0x000000ffff0e7224 */ /* 0x008fe200078e0002 */
[----:B------:R-:W-:Y:S01]  /*51d0*/  UMOV UR5, URZ ;  /* 0x0000003f00057c82 */ /* 0x000fe20008000000 */
[----:B------:R-:W-:Y:S01]  /*51e0*/  IMAD.MOV.U32 R15, RZ, RZ, R0 ;  /* 0x000000ffff0f7224 */ /* 0x000fe200078e0000 */
[----:B------:R-:W-:Y:S01]  /*51f0*/  UMOV UR6, URZ ;  /* 0x0000003f00067c82 */ /* 0x000fe20008000000 */
[----:B------:R-:W-:Y:S01]  /*5200*/  ULDC UR29, c[0x0][0x288] ;  /* 0x0000a200001d7ab9 */ /* 0x000fe20000000800 */
[----:B------:R-:W-:Y:S01]  /*5210*/  ULDC UR28, c[0x0][0x2f0] ;  /* 0x0000bc00001c7ab9 */ /* 0x000fe20000000800 */
[----:B------:R-:W-:-:S05]  /*5220*/  ULDC UR26, c[0x0][0x988] ;  /* 0x00026200001a7ab9 */ /* 0x000fca0000000800 */
.L_x_4047:
[----:B------:R-:W-:-:S04]  /*5230*/  UIADD3 UR4, UR6, 0x1, URZ ;  /* 0x0000000106047890 */ /* 0x000fc8000fffe03f */
[----:B------:R-:W-:-:S04]  /*5240*/  UISETP.NE.AND UP1, UPT, UR4, 0x2, UPT ;  /* 0x000000020400788c */ /* 0x000fc8000bf25270 */
[----:B------:R-:W-:Y:S02]  /*5250*/  USEL UR7, URZ, 0x1, UP1 ;  /* 0x000000013f077887 */ /* 0x000fe40008800000 */
[----:B------:R-:W-:Y:S02]  /*5260*/  USEL UR4, UR4, URZ, UP1 ;  /* 0x0000003f04047287 */ /* 0x000fe40008800000 */
[----:B------:R-:W-:Y:S01]  /*5270*/  ULOP3.LUT UR5, UR5, UR7, URZ, 0x3c, !UPT ;  /* 0x0000000705057292 */ /* 0x000fe2000f8e3c3f */
[----:B----4-:R-:W-:Y:S11]  /*5280*/  @!P0 BRA `(.L_x_4039) ;  /* 0x0000000000048947 */ /* 0x010ff60003800000 */
[----:B------:R-:W-:Y:S01]  /*5290*/  BPT.TRAP 0x1 ;  /* 0x000000040000795c */ /* 0x000fe20000300000 */
.L_x_4039:
[----:B------:R-:W-:Y:S01]  /*52a0*/  ULEA UR27, UR4, UR39, 0x3 ;  /* 0x00000027041b7291 */ /* 0x000fe2000f8e183f */
[----:B01----:R-:W-:-:S05]  /*52b0*/  IMAD.U32 R13, RZ, RZ, UR5 ;  /* 0x00000005ff0d7e24 */ /* 0x003fca000f8e00ff */
[----:B------:R-:W-:-:S04]  /*52c0*/  SHF.L.U32 R13, R13, 0x1f, RZ ;  /* 0x0000001f0d0d7819 */ /* 0x000fc800000006ff */
[----:B------:R0:W1:Y:S01]  /*52d0*/  SYNCS.PHASECHK.TRANS64.TRYWAIT P3, [UR27+0x28c30], R13 ;  /* 0x028c300dff0075a7 */ /* 0x000062000806015b */
[----:B------:R-:W-:Y:S05]  /*52e0*/  @!P0 BRA `(.L_x_4040) ;  /* 0x0000000000048947 */ /* 0x000fea0003800000 */
[----:B------:R-:W-:Y:S01]  /*52f0*/  BPT.TRAP 0x1 ;  /* 0x000000040000795c */ /* 0x000fe20000300000 */
.L_x_4040:
[----:B-1----:R-:W-:Y:S05]  /*5300*/  @P3 BRA `(.L_x_4041) ;  /* 0x0000000000083947 */ /* 0x002fea0003800000 */
[----:B------:R-:W1:Y:S02]  /*5310*/  SYNCS.PHASECHK.TRANS64.TRYWAIT P3, [UR27+0x28c30], R13 ;  /* 0x028c300dff0075a7 */ /* 0x000e64000806015b */
[----:B-1----:R-:W-:Y:S05]  /*5320*/  @!P3 BRA `(.L_x_4042) ;  /* 0x000000b00024b947 */ /* 0x002fea0003800000 */
.L_x_4041:
[----:B------:R-:W-:Y:S01]  /*5330*/  ULEA UR10, UR4, UR24, 0x9 ;  /* 0x00000018040a7291 */ /* 0x000fe2000f8e483f */
[----:B--2---:R-:W-:Y:S01]  /*5340*/  WARPGROUP.ARRIVE ;  /* 0x00000000000079c5 */ /* 0x004fe20000000000 */
[----:B------:R-:W-:Y:S01]  /*5350*/  UMOV UR11, 0x40000040 ;  /* 0x40000040000b7882 */ /* 0x000fe20000000000 */
[----:B------:R-:W-:Y:S01]  /*5360*/  UMOV UR15, 0x40000040 ;  /* 0x40000040000f7882 */ /* 0x000fe20000000000 */
[----:B------:R-:W-:Y:S01]  /*5370*/  UIADD3 UR14, UR10, 0x2, URZ ;  /* 0x000000020a0e7890 */ /* 0x000fe2000fffe03f */
[----:B-1----:R-:W-:Y:S01]  /*5380*/  IMAD.MOV.U32 R0, RZ, RZ, R12 ;  /* 0x000000ffff007224 */ /* 0x002fe200078e000c */
[----:B------:R-:W-:Y:S01]  /*5390*/  UIADD3 UR18, UR10, 0x4, URZ ;  /* 0x000000040a127890 */ /* 0x000fe2000fffe03f */
[----:B------:R-:W-:Y:S01]  /*53a0*/  MOV R19, UR28 ;  /* 0x0000001c00137c02 */ /* 0x000fe20008000f00 */
[----:B------:R-:W-:Y:S01]  /*53b0*/  UMOV UR19, 0x40000040 ;  /* 0x4000004000137882 */ /* 0x000fe20000000000 */
[----:B------:R-:W-:Y:S01]  /*53c0*/  HGMMA.64x64x16.F32.BF16 R152, gdesc[UR8], RZ, !UPT, gsb0 ;  /* 0x00e00000089879f0 */ /* 0x000fe2000c0018ff */
[----:B------:R-:W-:Y:S01]  /*53d0*/  UIADD3 UR22, UR10, 0x6, URZ ;  /* 0x000000060a167890 */ /* 0x000fe2000fffe03f */
[----:B------:R-:W-:Y:S01]  /*53e0*/  UMOV UR23, 0x40000040 ;  /* 0x4000004000177882 */ /* 0x000fe20000000000 */
[----:B------:R-:W-:-:S02]  /*53f0*/  @UP0 ULDC UR7, c[0x0][0x44c] ;  /* 0x0001130000070ab9 */ /* 0x000fc40000000800 */
[----:B------:R-:W-:Y:S01]  /*5400*/  @P2 IMAD.HI.U32 R2, R12, UR7, RZ ;  /* 0x000000070c022c27 */ /* 0x000fe2000f8e00ff */
[----:B------:R-:W-:-:S04]  /*5410*/  @UP0 ULDC UR7, c[0x0][0x450] ;  /* 0x0001140000070ab9 */ /* 0x000fc80000000800 */
[----:B------:R-:W-:Y:S01]  /*5420*/  @P2 SHF.R.U32.HI R0, RZ, UR7, R2 ;  /* 0x00000007ff002c19 */ /* 0x000fe20008011602 */
[----:B------:R-:W-:Y:S02]  /*5430*/  UMOV UR7, 0xffffffc0 ;  /* 0xffffffc000077882 */ /* 0x000fe40000000000 */
[----:B------:R-:W-:Y:S02]  /*5440*/  UIMAD UR7, UR41, UR7, 0x1 ;  /* 0x00000001290774a4 */ /* 0x000fe4000f8e0207 */
[----:B------:R-:W1:Y:S04]  /*5450*/  SHFL.IDX PT, R17, R0, RZ, 0x1c1f ;  /* 0x001c1fff00117589 */ /* 0x000e6800000e0000 */
[----:B------:R-:W-:Y:S01]  /*5460*/  IADD3 R2, -R11, UR7, RZ ;  /* 0x000000070b027c10 */ /* 0x000fe2000fffe1ff */
[----:B------:R-:W-:-:S04]  /*5470*/  UMOV UR7, UR26 ;  /* 0x0000001a00077c82 */ /* 0x000fc80008000000 */
[----:B------:R-:W-:-:S05]  /*5480*/  IMAD R2, R19, UR37, R2 ;  /* 0x0000002513027c24 */ /* 0x000fca000f8e0202 */
[----:B-1----:R-:W-:-:S04]  /*5490*/  IADD3 R17, R17, -UR29, R2 ;  /* 0x8000001d11117c10 */ /* 0x002fc8000fffe002 */
[C---:B------:R-:W-:Y:S02]  /*54a0*/  ISETP.GT.AND P3, PT, R17.reuse, RZ, PT ;  /* 0x000000ff1100720c */ /* 0x040fe40003f64270 */
        /* <DEDUP_REMOVED lines=12> */
[----:B------:R-:W-:Y:S02]  /*5570*/  ISETP.GT.AND P3, PT, R17, 0x8, PT ;  /* 0x000000081100780c */ /* 0x000fe40003f64270 */
[----:B------:R-:W-:Y:S02]  /*5580*/  FSEL R153, R153, -INF , P4 ;  /* 0xff80000099997808 */ /* 0x000fe40002000000 */
[----:B------:R-:W-:-:S02]  /*5590*/  FMNMX.FTZ R16, R152, R15, !PT ;  /* 0x0000000f98107209 */ /* 0x000fc40007810000 */
[----:B------:R-:W-:Y:S02]  /*55a0*/  ISETP.GT.AND P4, PT, R17, 0x9, PT ;  /* 0x000000091100780c */ /* 0x000fe40003f84270 */
[----:B------:R-:W-:Y:S02]  /*55b0*/  FSEL R156, R156, -INF , P3 ;  /* 0xff8000009c9c7808 */ /* 0x000fe40001800000 */
[----:B------:R-:W-:Y:S02]  /*55c0*/  FMNMX.FTZ R19, R153, R16, !PT ;  /* 0x0000001099137209 */ /* 0x000fe40007810000 */
        /* <DEDUP_REMOVED lines=30> */
[----:B------:R-:W-:Y:S02]  /*57b0*/  FSEL R177, R177, -INF , P4 ;  /* 0xff800000b1b17808 */ /* 0x000fe40002000000 */
[----:B------:R-:W-:Y:S02]  /*57c0*/  FMNMX.FTZ R16, R176, R19, !PT ;  /* 0x00000013b0107209 */ /* 0x000fe40007810000 */
[----:B------:R-:W-:-:S02]  /*57d0*/  ISETP.GT.AND P3, PT, R17, 0x38, PT ;  /* 0x000000381100780c */ /* 0x000fc40003f64270 */
[----:B------:R-:W-:Y:S02]  /*57e0*/  ISETP.GT.AND P4, PT, R17, 0x39, PT ;  /* 0x000000391100780c */ /* 0x000fe40003f84270 */
[----:B------:R-:W-:Y:S02]  /*57f0*/  FMNMX.FTZ R17, R177, R16, !PT ;  /* 0x00000010b1117209 */ /* 0x000fe40007810000 */
[----:B------:R-:W-:Y:S02]  /*5800*/  FSEL R180, R180, -INF , P3 ;  /* 0xff800000b4b47808 */ /* 0x000fe40001800000 */
[----:B------:R-:W-:Y:S02]  /*5810*/  FSEL R181, R181, -INF , P4 ;  /* 0xff800000b5b57808 */ /* 0x000fe40002000000 */
[----:B------:R-:W-:Y:S02]  /*5820*/  FMNMX.FTZ R16, R180, R17, !PT ;  /* 0x00000011b4107209 */ /* 0x000fe40007810000 */
[----:B------:R-:W1:Y:S02]  /*5830*/  SHFL.IDX PT, R17, R0, 0x1, 0x1c1f ;  /* 0x003c1f0000117f89 */ /* 0x000e6400000e0000 */
[----:B------:R-:W-:-:S05]  /*5840*/  FMNMX.FTZ R16, R181, R16, !PT ;  /* 0x00000010b5107209 */ /* 0x000fca0007810000 */
[----:B------:R-:W2:Y:S01]  /*5850*/  SHFL.BFLY PT, R19, R16, 0x2, 0x1f ;  /* 0x0c401f0010137f89 */ /* 0x000ea200000e0000 */
[----:B-1----:R-:W-:-:S04]  /*5860*/  IADD3 R2, R17, -UR29, R2 ;  /* 0x8000001d11027c10 */ /* 0x002fc8000fffe002 */
[C---:B------:R-:W-:Y:S02]  /*5870*/  ISETP.GT.AND P3, PT, R2.reuse, RZ, PT ;  /* 0x000000ff0200720c */ /* 0x040fe40003f64270 */
[----:B------:R-:W-:Y:S02]  /*5880*/  ISETP.GT.AND P4, PT, R2, 0x1, PT ;  /* 0x000000010200780c */ /* 0x000fe40003f84270 */
[----:B------:R-:W-:Y:S02]  /*5890*/  FSEL R17, R154, -INF , P3 ;  /* 0xff8000009a117808 */ /* 0x000fe40001800000 */
[----:B------:R-:W-:Y:S02]  /*58a0*/  ISETP.GT.AND P3, PT, R2, 0x8, PT ;  /* 0x000000080200780c */ /* 0x000fe40003f64270 */
[----:B------:R-:W-:Y:S02]  /*58b0*/  FSEL R155, R155, -INF , P4 ;  /* 0xff8000009b9b7808 */ /* 0x000fe40002000000 */
[----:B------:R-:W-:-:S02]  /*58c0*/  FMNMX.FTZ R0, R17, R14, !PT ;  /* 0x0000000e11007209 */ /* 0x000fc40007810000 */
[----:B--2---:R-:W-:Y:S02]  /*58d0*/  FMNMX.FTZ R18, R16, R19, !PT ;  /* 0x0000001310127209 */ /* 0x004fe40007810000 */
[----:B------:R-:W-:Y:S02]  /*58e0*/  ISETP.GT.AND P4, PT, R2, 0x9, PT ;  /* 0x000000090200780c */ /* 0x000fe40003f84270 */
[----:B------:R-:W-:Y:S01]  /*58f0*/  FSEL R158, R158, -INF , P3 ;  /* 0xff8000009e9e7808 */ /* 0x000fe20001800000 */
[----:B------:R-:W1:Y:S01]  /*5900*/  SHFL.BFLY PT, R21, R18, 0x1, 0x1f ;  /* 0x0c201f0012157f89 */ /* 0x000e6200000e0000 */
        /* <DEDUP_REMOVED lines=28> */
[----:B-1----:R-:W-:Y:S02]  /*5ad0*/  FMNMX.FTZ R0, R18, R21, !PT ;  /* 0x0000001512007209 */ /* 0x002fe40007810000 */
[----:B------:R-:W-:Y:S02]  /*5ae0*/  ISETP.GT.AND P3, PT, R2, 0x31, PT ;  /* 0x000000310200780c */ /* 0x000fe40003f64270 */
[----:B------:R-:W-:Y:S01]  /*5af0*/  FSEL R178, R178, -INF , P5 ;  /* 0xff800000b2b27808 */ /* 0x000fe20002800000 */
[----:B------:R-:W-:Y:S01]  /*5b00*/  FMUL.FTZ R18, R0, UR7 ;  /* 0x0000000700127c20 */ /* 0x000fe20008410000 */
[----:B------:R-:W-:Y:S02]  /*5b10*/  FMNMX.FTZ R21, R175, R16, !PT ;  /* 0x00000010af157209 */ /* 0x000fe40007810000 */
[----:B------:R-:W-:-:S02]  /*5b20*/  ISETP.GT.AND P5, PT, R2, 0x38, PT ;  /* 0x000000380200780c */ /* 0x000fc40003fa4270 */
[----:B------:R-:W-:Y:S02]  /*5b30*/  FSEL R179, R179, -INF , P3 ;  /* 0xff800000b3b37808 */ /* 0x000fe40001800000 */
[----:B------:R-:W-:Y:S02]  /*5b40*/  FMNMX.FTZ R16, R178, R21, !PT ;  /* 0x00000015b2107209 */ /* 0x000fe40007810000 */
[----:B------:R-:W-:Y:S02]  /*5b50*/  ISETP.GT.AND P3, PT, R2, 0x39, PT ;  /* 0x000000390200780c */ /* 0x000fe40003f64270 */
[----:B------:R-:W-:Y:S02]  /*5b60*/  FSEL R182, R182, -INF , P5 ;  /* 0xff800000b6b67808 */ /* 0x000fe40002800000 */
[----:B------:R-:W-:Y:S02]  /*5b70*/  FMNMX.FTZ R21, R179, R16, !PT ;  /* 0x00000010b3157209 */ /* 0x000fe40007810000 */
[----:B------:R-:W-:-:S02]  /*5b80*/  FSETP.NEU.FTZ.AND P4, PT, R0, -INF , PT ;  /* 0xff8000000000780b */ /* 0x000fc40003f9d000 */
[----:B------:R-:W-:Y:S02]  /*5b90*/  FSEL R183, R183, -INF , P3 ;  /* 0xff800000b7b77808 */ /* 0x000fe40001800000 */
[----:B------:R-:W-:Y:S02]  /*5ba0*/  FMNMX.FTZ R2, R182, R21, !PT ;  /* 0x00000015b6027209 */ /* 0x000fe40007810000 */
[----:B------:R-:W-:Y:S02]  /*5bb0*/  FSEL R22, R18, RZ, P4 ;  /* 0x000000ff12167208 */ /* 0x000fe40002000000 */
[----:B------:R-:W-:-:S03]  /*5bc0*/  FMNMX.FTZ R2, R183, R2, !PT ;  /* 0x00000002b7027209 */ /* 0x000fc60007810000 */
[--C-:B------:R-:W-:Y:S01]  /*5bd0*/  FFMA.FTZ R19, R152, UR7, -R22.reuse ;  /* 0x0000000798137c23 */ /* 0x100fe20008010816 */
[--C-:B------:R-:W-:Y:S01]  /*5be0*/  FFMA.FTZ R152, R153, UR7, -R22.reuse ;  /* 0x0000000799987c23 */ /* 0x100fe20008010816 */
[--C-:B------:R-:W-:Y:S01]  /*5bf0*/  FFMA.FTZ R23, R161, UR7, -R22.reuse ;  /* 0x00000007a1177c23 */ /* 0x100fe20008010816 */
[----:B------:R-:W1:Y:S01]  /*5c00*/  SHFL.BFLY PT, R153, R2, 0x2, 0x1f ;  /* 0x0c401f0002997f89 */ /* 0x000e6200000e0000 */
        /* <DEDUP_REMOVED lines=13> */
[----:B------:R-:W-:Y:S01]  /*5ce0*/  FSEL R22, R0, RZ, P4 ;  /* 0x000000ff00167208 */ /* 0x000fe20002000000 */
[----:B------:R-:W-:Y:S01]  /*5cf0*/  MUFU.EX2 R19, R19 ;  /* 0x0000001300137308 */ /* 0x000fe20000000800 */
[----:B------:R-:W-:-:S02]  /*5d00*/  IMAD.U32 R168, RZ, RZ, UR27 ;  /* 0x0000001bffa87e24 */ /* 0x000fc4000f8e00ff */
[----:B------:R-:W-:Y:S02]  /*5d10*/  IMAD.U32 R180, RZ, RZ, UR6 ;  /* 0x00000006ffb47e24 */ /* 0x000fe4000f8e00ff */
[----:B------:R-:W-:-:S03]  /*5d20*/  FADD.FTZ R22, -R22, R15 ;  /* 0x0000000f16167221 */ /* 0x000fc60000010100 */
        /* <DEDUP_REMOVED lines=9> */
[----:B------:R-:W-:-:S03]  /*5dc0*/  FMUL.FTZ R153, R2, UR7 ;  /* 0x0000000702997c20 */ /* 0x000fc60008410000 */
[----:B------:R-:W-:Y:S02]  /*5dd0*/  FSEL R15, R2, RZ, P3 ;  /* 0x000000ff020f7208 */ /* 0x000fe40001800000 */
[----:B------:R-:W-:Y:S01]  /*5de0*/  FSEL R172, R153, RZ, P3 ;  /* 0x000000ff99ac7208 */ /* 0x000fe20001800000 */
[----:B------:R-:W-:Y:S01]  /*5df0*/  MUFU.EX2 R16, R16 ;  /* 0x0000001000107308 */ /* 0x000fe20000000800 */
[----:B------:R-:W-:Y:S01]  /*5e00*/  ISETP.NE.AND P3, PT, R4, RZ, PT ;  /* 0x000000ff0400720c */ /* 0x000fe20003f65270 */
[----:B------:R-:W-:Y:S02]  /*5e10*/  FADD.FTZ R15, -R15, R14 ;  /* 0x0000000e0f0f7221 */ /* 0x000fe40000010100 */
        /* <DEDUP_REMOVED lines=13> */
[----:B-1----:R-:W-:Y:S01]  /*5ef0*/  FMUL.FTZ R17, R22, UR7 ;  /* 0x0000000716117c20 */ /* 0x002fe20008410000 */
[----:B------:R-:W-:Y:S01]  /*5f00*/  FMUL.FTZ R22, R15, UR7 ;  /* 0x000000070f167c20 */ /* 0x000fe20008410000 */
[----:B------:R-:W-:-:S02]  /*5f10*/  @!P1 VIADD R15, R168, 0x28c40 ;  /* 0x00028c40a80f9836 */ /* 0x000fc40000000000 */
[--C-:B------:R-:W-:Y:S01]  /*5f20*/  FFMA.FTZ R175, R175, UR7, -R172.reuse ;  /* 0x00000007afaf7c23 */ /* 0x100fe200080108ac */
[--C-:B------:R-:W-:Y:S01]  /*5f30*/  FFMA.FTZ R178, R178, UR7, -R172.reuse ;  /* 0x00000007b2b27c23 */ /* 0x100fe200080108ac */
[--C-:B------:R-:W-:Y:S01]  /*5f40*/  FFMA.FTZ R179, R179, UR7, -R172.reuse ;  /* 0x00000007b3b37c23 */ /* 0x100fe200080108ac */
[--C-:B------:R-:W-:Y:S01]  /*5f50*/  FFMA.FTZ R182, R182, UR7, -R172.reuse ;  /* 0x00000007b6b67c23 */ /* 0x100fe200080108ac */
[----:B------:R-:W1:Y:S01]  /*5f60*/  MUFU.EX2 R14, R17 ;  /* 0x00000011000e7308 */ /* 0x000e620000000800 */
[----:B------:R-:W-:Y:S01]  /*5f70*/  @!P1 PRMT R15, RZ, 0x654, R15 ;  /* 0x00000654ff0f9816 */ /* 0x000fe2000000000f */
[----:B------:R-:W-:-:S03]  /*5f80*/  FFMA.FTZ R172, R183, UR7, -R172 ;  /* 0x00000007b7ac7c23 */ /* 0x000fc600080108ac */
[----:B------:R1:W-:Y:S03]  /*5f90*/  @!P1 SYNCS.ARRIVE.TRANS64.RED.A1T0 RZ, [R15+URZ], RZ ;  /* 0x000000ff0fff99a7 */ /* 0x0003e6000810043f */
[----:B------:R-:W2:Y:S08]  /*5fa0*/  MUFU.EX2 R22, R22 ;  /* 0x0000001600167308 */ /* 0x000eb00000000800 */
[----:B------:R-:W3:Y:S01]  /*5fb0*/  MUFU.EX2 R158, R158 ;  /* 0x0000009e009e7308 */ /* 0x000ee20000000800 */
[----:B-1----:R-:W-:Y:S01]  /*5fc0*/  FFMA.FTZ R15, R14, R10, R19 ;  /* 0x0000000a0e0f7223 */ /* 0x002fe20000010013 */
[-C--:B------:R-:W-:Y:S01]  /*5fd0*/  FMUL.FTZ R24, R24, R14.reuse ;  /* 0x0000000e18187220 */ /* 0x080fe20000410000 */
[-C--:B------:R-:W-:Y:S01]  /*5fe0*/  FMUL.FTZ R25, R25, R14.reuse ;  /* 0x0000000e19197220 */ /* 0x080fe20000410000 */
[-C--:B------:R-:W-:Y:S01]  /*5ff0*/  FMUL.FTZ R28, R28, R14.reuse ;  /* 0x0000000e1c1c7220 */ /* 0x080fe20000410000 */
[C---:B------:R-:W-:Y:S01]  /*6000*/  FADD.FTZ R15, R152.reuse, R15 ;  /* 0x0000000f980f7221 */ /* 0x040fe20000010000 */
[----:B------:R-:W-:Y:S01]  /*6010*/  F2FP.BF16.F32.PACK_AB R152, R152, R19 ;  /* 0x000000139898723e */ /* 0x000fe200000010ff */
[----:B------:R-:W-:Y:S01]  /*6020*/  FMUL.FTZ R29, R29, R14 ;  /* 0x0000000e1d1d7220 */ /* 0x000fe20000410000 */
[----:B------:R-:W1:Y:S01]  /*6030*/  MUFU.EX2 R157, R157 ;  /* 0x0000009d009d7308 */ /* 0x000e620000000800 */
[----:B--2---:R-:W-:Y:S01]  /*6040*/  FFMA.FTZ R17, R22, R9, R153 ;  /* 0x0000000916117223 */ /* 0x004fe20000010099 */
[----:B------:R-:W-:-:S02]  /*6050*/  @!P3 IMAD R9, R180, 0x40, R3 ;  /* 0x00000040b409b824 */ /* 0x000fc400078e0203 */
[----:B------:R-:W-:Y:S01]  /*6060*/  FADD.FTZ R10, R154, R15 ;  /* 0x0000000f9a0a7221 */ /* 0x000fe20000010000 */
[C---:B------:R-:W-:Y:S01]  /*6070*/  F2FP.BF16.F32.PACK_AB R153, R176.reuse, R153 ;  /* 0x00000099b099723e */ /* 0x040fe200000010ff */
[----:B------:R-:W-:Y:S01]  /*6080*/  FADD.FTZ R17, R176, R17 ;  /* 0x00000011b0117221 */ /* 0x000fe20000010000 */
[C---:B------:R-:W-:Y:S01]  /*6090*/  F2FP.BF16.F32.PACK_AB R154, R21.reuse, R154 ;  /* 0x0000009a159a723e */ /* 0x040fe200000010ff */
[----:B------:R-:W-:Y:S01]  /*60a0*/  FADD.FTZ R15, R21, R10 ;  /* 0x0000000a150f7221 */ /* 0x000fe20000010000 */
[----:B------:R-:W2:Y:S01]  /*60b0*/  MUFU.EX2 R162, R162 ;  /* 0x000000a200a27308 */ /* 0x000ea20000000800 */
[----:B---3--:R-:W-:Y:S01]  /*60c0*/  FADD.FTZ R180, R158, R17 ;  /* 0x000000119eb47221 */ /* 0x008fe20000010000 */
[----:B------:R-:W-:Y:S01]  /*60d0*/  @!P3 LEA R9, R9, UR39, 0x2 ;  /* 0x000000270909bc11 */ /* 0x000fe2000f8e10ff */
[----:B------:R-:W-:Y:S01]  /*60e0*/  FADD.FTZ R10, R156, R15 ;  /* 0x0000000f9c0a7221 */ /* 0x000fe20000010000 */
[----:B------:R-:W-:Y:S01]  /*60f0*/  F2FP.BF16.F32.PACK_AB R156, R23, R156 ;  /* 0x0000009c179c723e */ /* 0x000fe200000010ff */
[-C--:B------:R-:W-:Y:S01]  /*6100*/  FMUL.FTZ R32, R32, R14.reuse ;  /* 0x0000000e20207220 */ /* 0x080fe20000410000 */
[----:B------:R-:W-:Y:S01]  /*6110*/  FMUL.FTZ R33, R33, R14 ;  /* 0x0000000e21217220 */ /* 0x000fe20000410000 */
[----:B------:R-:W-:Y:S01]  /*6120*/  FADD.FTZ R15, R23, R10 ;  /* 0x0000000a170f7221 */ /* 0x000fe20000010000 */
[----:B------:R-:W3:Y:S01]  /*6130*/  MUFU.EX2 R163, R163 ;  /* 0x000000a300a37308 */ /* 0x000ee20000000800 */
[C---:B-1----:R-:W-:Y:S01]  /*6140*/  FADD.FTZ R17, R157.reuse, R180 ;  /* 0x000000b49d117221 */ /* 0x042fe20000010000 */
[----:B------:R-:W-:Y:S01]  /*6150*/  @!P3 STS [R9+0x28800], R14 ;  /* 0x0288000e0900b388 */ /* 0x000fe20000000800 */
[----:B------:R-:W-:Y:S01]  /*6160*/  FADD.FTZ R10, R16, R15 ;  /* 0x0000000f100a7221 */ /* 0x000fe20000010000 */
[----:B------:R-:W-:Y:S01]  /*6170*/  F2FP.BF16.F32.PACK_AB R155, R157, R158 ;  /* 0x0000009e9d9b723e */ /* 0x000fe200000010ff */
[-C--:B------:R-:W-:Y:S01]  /*6180*/  FMUL.FTZ R36, R36, R14.reuse ;  /* 0x0000000e24247220 */ /* 0x080fe20000410000 */
[----:B------:R1:W-:Y:S01]  /*6190*/  @!P3 STS [R9+0x28820], R22 ;  /* 0x028820160900b388 */ /* 0x0003e20000000800 */
[-C--:B------:R-:W-:Y:S01]  /*61a0*/  FMUL.FTZ R37, R37, R14.reuse ;  /* 0x0000000e25257220 */ /* 0x080fe20000410000 */
[----:B------:R-:W4:Y:S01]  /*61b0*/  MUFU.EX2 R159, R159 ;  /* 0x0000009f009f7308 */ /* 0x000f220000000800 */
[----:B--2---:R-:W-:Y:S01]  /*61c0*/  FADD.FTZ R180, R162, R17 ;  /* 0x00000011a2b47221 */ /* 0x004fe20000010000 */
[----:B------:R-:W-:Y:S01]  /*61d0*/  BAR.SYNC.DEFER_BLOCKING 0xf, 0x100 ;  /* 0x03c4000000007b1d */ /* 0x000fe20000010000 */
        /* <DEDUP_REMOVED lines=24> */
[----:B------:R2:W-:Y:S01]  /*6360*/  STSM.16.M88.4 [R8+0x26800], R152 ;  /* 0x0268009808007844 */ /* 0x0005e20000000200 */
        /* <DEDUP_REMOVED lines=31> */
[-C--:B------:R-:W-:Y:S01]  /*6560*/  FMUL.FTZ R112, R112, R14.reuse ;  /* 0x0000000e70707220 */ /* 0x080fe20000410000 */
[-C--:B------:R-:W-:Y:S01]  /*6570*/  FMUL.FTZ R113, R113, R14.reuse ;  /* 0x0000000e71717220 */ /* 0x080fe20000410000 */
[-C--:B------:R-:W-:Y:S01]  /*6580*/  FMUL.FTZ R116, R116, R14.reuse ;  /* 0x0000000e74747220 */ /* 0x080fe20000410000 */
        /* <DEDUP_REMOVED lines=23> */
[----:B------:R-:W-:Y:S01]  /*6700*/  FMUL.FTZ R149, R149, R14 ;  /* 0x0000000e95957220 */ /* 0x000fe20000410000 */
        /* <DEDUP_REMOVED lines=10> */
[----:B------:R-:W3:Y:S01]  /*67b0*/  MUFU.EX2 R178, R178 ;  /* 0x000000b200b27308 */ /* 0x000ee20000000800 */
[----:B----4-:R-:W-:Y:S01]  /*67c0*/  FADD.FTZ R15, R175, R162 ;  /* 0x000000a2af0f7221 */ /* 0x010fe20000010000 */
[----:B------:R-:W-:Y:S01]  /*67d0*/  F2FP.BF16.F32.PACK_AB R162, R169, R18 ;  /* 0x00000012a9a2723e */ /* 0x000fe200000010ff */
[----:B------:R-:W-:Y:S01]  /*67e0*/  FMUL.FTZ R42, R42, R22 ;  /* 0x000000162a2a7220 */ /* 0x000fe20000410000 */
[----:B------:R-:W-:Y:S01]  /*67f0*/  F2FP.BF16.F32.PACK_AB R163, R175, R174 ;  /* 0x000000aeafa3723e */ /* 0x000fe200000010ff */
[-C--:B------:R-:W-:Y:S01]  /*6800*/  FMUL.FTZ R43, R43, R22.reuse ;  /* 0x000000162b2b7220 */ /* 0x080fe20000410000 */
[-C--:B------:R-:W-:Y:S01]  /*6810*/  FMUL.FTZ R46, R46, R22.reuse ;  /* 0x000000162e2e7220 */ /* 0x080fe20000410000 */
[-C--:B------:R-:W-:Y:S01]  /*6820*/  FMUL.FTZ R47, R47, R22.reuse ;  /* 0x000000162f2f7220 */ /* 0x080fe20000410000 */
[----:B------:R-:W4:Y:S01]  /*6830*/  MUFU.EX2 R173, R173 ;  /* 0x000000ad00ad7308 */ /* 0x000f220000000800 */
[----:B-1----:R-:W-:Y:S01]  /*6840*/  FADD.FTZ R10, R164, R9 ;  /* 0x00000009a40a7221 */ /* 0x002fe20000010000 */
[----:B------:R2:W-:Y:S01]  /*6850*/  STSM.16.M88.4 [R6], R160 ;  /* 0x000000a006007844 */ /* 0x0005e20000000200 */
        /* <DEDUP_REMOVED lines=45> */
[----:B------:R-:W-:Y:S01]  /*6b30*/  FMUL.FTZ R115, R115, R22 ;  /* 0x0000001673737220 */ /* 0x000fe20000410000 */
[C---:B-1----:R-:W-:Y:S01]  /*6b40*/  F2FP.BF16.F32.PACK_AB R166, R177.reuse, R20 ;  /* 0x00000014b1a6723e */ /* 0x042fe200000010ff */
[----:B------:R-:W-:Y:S01]  /*6b50*/  FADD.FTZ R10, R177, R10 ;  /* 0x0000000ab10a7221 */ /* 0x000fe20000010000 */
[-C--:B------:R-:W-:Y:S01]  /*6b60*/  FMUL.FTZ R118, R118, R22.reuse ;  /* 0x0000001676767220 */ /* 0x080fe20000410000 */
[-C--:B------:R-:W-:Y:S01]  /*6b70*/  FMUL.FTZ R119, R119, R22.reuse ;  /* 0x0000001677777220 */ /* 0x080fe20000410000 */
[-C--:B------:R-:W-:Y:S01]  /*6b80*/  FMUL.FTZ R122, R122, R22.reuse ;  /* 0x000000167a7a7220 */ /* 0x080fe20000410000 */
[-C--:B------:R-:W-:Y:S01]  /*6b90*/  FMUL.FTZ R123, R123, R22.reuse ;  /* 0x000000167b7b7220 */ /* 0x080fe20000410000 */
[-C--:B------:R-:W-:Y:S01]  /*6ba0*/  FMUL.FTZ R126, R126, R22.reuse ;  /* 0x000000167e7e7220 */ /* 0x080fe20000410000 */
[-C--:B------:R-:W-:Y:S01]  /*6bb0*/  FMUL.FTZ R127, R127, R22.reuse ;  /* 0x000000167f7f7220 */ /* 0x080fe20000410000 */
        /* <DEDUP_REMOVED lines=17> */
.L_x_4043:
[----:B------:R1:W3:Y:S01]  /*6cd0*/  SYNCS.PHASECHK.TRANS64.TRYWAIT P3, [UR27+0x28c50], R13 ;  /* 0x028c500dff0075a7 */ /* 0x0002e2000806015b */
[----:B------:R-:W-:Y:S05]  /*6ce0*/  @!P0 BRA `(.L_x_4044) ;  /* 0x0000000000048947 */ /* 0x000fea0003800000 */
[----:B------:R-:W-:Y:S01]  /*6cf0*/  BPT.TRAP 0x1 ;  /* 0x000000040000795c */ /* 0x000fe20000300000 */
.L_x_4044:
[----:B---3--:R-:W-:Y:S05]  /*6d00*/  @P3 BRA `(.L_x_4045) ;  /* 0x0000000000083947 */ /* 0x008fea0003800000 */
[----:B------:R-:W3:Y:S02]  /*6d10*/  SYNCS.PHASECHK.TRANS64.TRYWAIT P3, [UR27+0x28c50], R13 ;  /* 0x028c500dff0075a7 */ /* 0x000ee4000806015b */
[----:B---3--:R-:W-:Y:S05]  /*6d20*/  @!P3 BRA `(.L_x_4046) ;  /* 0x0000009400bcb947 */ /* 0x008fea0003800000 */
.L_x_4045:
[----:B------:R-:W-:Y:S01]  /*6d30*/  ULEA UR6, UR4, UR38, 0xc ;  /* 0x0000002604067291 */ /* 0x000fe2000f8e603f */
[----:B------:R-:W-:Y:S01]  /*6d40*/  WARPGROUP.ARRIVE ;  /* 0x00000000000079c5 */ /* 0x000fe20000000000 */
[----:B------:R-:W-:Y:S01]  /*6d50*/  UMOV UR11, 0x40000040 ;  /* 0x40000040000b7882 */ /* 0x000fe20000000000 */
[----:B------:R-:W-:Y:S01]  /*6d60*/  UISETP.GT.AND UP1, UPT, UR41, UR25, UPT ;  /* 0x000000192900728c */ /* 0x000fe2000bf24270 */
[----:B---3--:R-:W-:Y:S01]  /*6d70*/  @!P1 IADD3 R168, R168, 0x28c60, RZ ;  /* 0x00028c60a8a89810 */ /* 0x008fe20007ffe0ff */
        /* <DEDUP_REMOVED lines=8> */
[----:B------:R-:W-:Y:S01]  /*6e00*/  IMAD.MOV.U32 R15, RZ, RZ, R0 ;  /* 0x000000ffff0f7224 */ /* 0x000fe200078e0000 */
[----:B------:R-:W-:-:S02]  /*6e10*/  WARPGROUP.DEPBAR.LE gsb0, 0x0 ;  /* 0x00008000000079c5 */ /* 0x000fc40000010000 */
[----:B------:R-:W-:-:S15]  /*6e20*/  WARPGROUP.ARRIVE ;  /* 0x00000000000079c5 */ /* 0x000fde0000000000 */
[----:B------:R-:W-:-:S06]  /*6e30*/  NOP ;  /* 0x0000000000007918 */ /* 0x000fcc0000000000 */
        /* <DEDUP_REMOVED lines=26> */
.L_x_4038:
[----:B------:R-:W-:-:S06]  /*6fe0*/  UISETP.GE.AND UP0, UPT, UR41, UR40, UPT ;  /* 0x000000282900728c */ /* 0x000fcc000bf06270 */
[----:B------:R-:W-:-:S13]  /*6ff0*/  PLOP3.LUT P2, PT, PT, PT, UP0, 0x80, 0x0 ;  /* 0x000000000000781c */ /* 0x000fda0003f4f008 */
[----:B------:R-:W-:Y:S05]  /*7000*/  @!P2 BRA `(.L_x_4048) ;  /* 0x000000180028a947 */ /* 0x000fea0003800000 */
[----:B01----:R-:W-:Y:S01]  /*7010*/  IMAD.MOV.U32 R13, RZ, RZ, R2 ;  /* 0x000000ffff0d7224 */ /* 0x003fe200078e0002 */
[----:B------:R-:W-:Y:S01]  /*7020*/  UMOV UR6, UR4 ;  /* 0x0000000400067c82 */ /* 0x000fe20008000000 */
[----:B------:R-:W-:Y:S01]  /*7030*/  IMAD.MOV.U32 R15, RZ, RZ, R0 ;  /* 0x000000ffff0f7224 */ /* 0x000fe200078e0000 */
[----:B------:R-:W-:-:S06]  /*7040*/  ULDC UR7, c[0x0][0x988] ;  /* 0x0002620000077ab9 */ /* 0x000fcc0000000800 */
.L_x_4057:
[----:B------:R-:W-:-:S04]  /*7050*/  UIADD3 UR4, UR6, 0x1, URZ ;  /* 0x0000000106047890 */ /* 0x000fc8000fffe03f */
[----:B------:R-:W-:-:S04]  /*7060*/  UISETP.NE.AND UP0, UPT, UR4, 0x2, UPT ;  /* 0x000000020400788c */ /* 0x000fc8000bf05270 */
[----:B------:R-:W-:Y:S02]  /*7070*/  USEL UR10, URZ, 0x1, UP0 ;  /* 0x000000013f0a7887 */ /* 0x000fe40008000000 */
[----:B------:R-:W-:Y:S02]  /*7080*/  USEL UR4, UR4, URZ, UP0 ;  /* 0x0000003f04047287 */ /* 0x000fe40008000000 */
[----:B------:R-:W-:Y:S01]  /*7090*/  ULOP3.LUT UR5, UR5, UR10, URZ, 0x3c, !UPT ;  /* 0x0000000a05057292 */ /* 0x000fe2000f8e3c3f */
[----:B0--3--:R-:W-:Y:S11]  /*70a0*/  @!P0 BRA `(.L_x_4049) ;  /* 0x0000000000048947 */ /* 0x009ff60003800000 */
[----:B------:R-:W-:Y:S01]  /*70b0*/  BPT.TRAP 0x1 ;  /* 0x000000040000795c */ /* 0x000fe20000300000 */
.L_x_4049:
[----:B------:R-:W-:Y:S01]  /*70c0*/  ULEA UR25, UR4, UR39, 0x3 ;  /* 0x0000002704197291 */ /* 0x000fe2000f8e183f */
[----:B------:R-:W-:-:S04]  /*70d0*/  MOV R11, UR5 ;  /* 0x00000005000b7c02 */ /* 0x000fc80008000f00 */
[----:B------:R-:W-:-:S04]  /*70e0*/  SHF.L.U32 R11, R11, 0x1f, RZ ;  /* 0x0000001f0b0b7819 */ /* 0x000fc800000006ff */
[----:B------:R0:W1:Y:S01]  /*70f0*/  SYNCS.PHASECHK.TRANS64.TRYWAIT P2, [UR25+0x28c30], R11 ;  /* 0x028c300bff0075a7 */ /* 0x0000620008040159 */
[----:B------:R-:W-:Y:S05]  /*7100*/  @!P0 BRA `(.L_x_4050) ;  /* 0x0000000000048947 */ /* 0x000fea0003800000 */
[----:B------:R-:W-:Y:S01]  /*7110*/  BPT.TRAP 0x1 ;  /* 0x000000040000795c */ /* 0x000fe20000300000 */
.L_x_4050:
[----:B-1----:R-:W-:Y:S05]  /*7120*/  @P2 BRA `(.L_x_4051) ;  /* 0x0000000000082947 */ /* 0x002fea0003800000 */
[----:B------:R-:W1:Y:S02]  /*7130*/  SYNCS.PHASECHK.TRANS64.TRYWAIT P2, [UR25+0x28c30], R11 ;  /* 0x028c300bff0075a7 */ /* 0x000e640008040159 */
[----:B-1----:R-:W-:Y:S05]  /*7140*/  @!P2 BRA `(.L_x_4052) ;  /* 0x0000009000c8a947 */ /* 0x002fea0003800000 */
.L_x_4051:
[----:B------:R-:W-:Y:S01]  /*7150*/  ULEA UR10, UR4, UR24, 0x9 ;  /* 0x00000018040a7291 */ /* 0x000fe2000f8e483f */
[----:B--2-4-:R-:W-:Y:S01]  /*7160*/  WARPGROUP.ARRIVE ;  /* 0x00000000000079c5 */ /* 0x014fe20000000000 */
        /* <DEDUP_REMOVED lines=36> */
[----:B------:R-:W3:Y:S02]  /*73b0*/  SHFL.BFLY PT, R17, R12, 0x2, 0x1f ;  /* 0x0c401f000c117f89 */ /* 0x000ee400000e0000 */
[----:B---3--:R-:W-:Y:S02]  /*73c0*/  FMNMX.FTZ R14, R12, R17, !PT ;  /* 0x000000110c0e7209 */ /* 0x008fe40007810000 */
        /* <DEDUP_REMOVED lines=15> */
[--C-:B------:R-:W-:Y:S01]  /*74c0*/  FFMA.FTZ R17, R153, UR7, -R22.reuse ;  /* 0x0000000799117c23 */ /* 0x100fe20008010816 */
[----:B------:R-:W-:Y:S01]  /*74d0*/  FMUL.FTZ R15, R15, UR7 ;  /* 0x000000070f0f7c20 */ /* 0x000fe20008410000 */
[--C-:B------:R-:W-:Y:S01]  /*74e0*/  FFMA.FTZ R152, R152, UR7, -R22.reuse ;  /* 0x0000000798987c23 */ /* 0x100fe20008010816 */
[----:B------:R-:W-:Y:S01]  /*74f0*/  FMNMX.FTZ R19, R175, R2, !PT ;  /* 0x00000002af137209 */ /* 0x000fe20007810000 */
[--C-:B------:R-:W-:Y:S01]  /*7500*/  FFMA.FTZ R12, R156, UR7, -R22.reuse ;  /* 0x000000079c0c7c23 */ /* 0x100fe20008010816 */
[--C-:B------:R-:W-:Y:S01]  /*7510*/  FFMA.FTZ R156, R160, UR7, -R22.reuse ;  /* 0x00000007a09c7c23 */ /* 0x100fe20008010816 */
[----:B------:R-:W-:Y:S01]  /*7520*/  MUFU.EX2 R17, R17 ;  /* 0x0000001100117308 */ /* 0x000fe20000000800 */
[----:B------:R-:W-:Y:S01]  /*7530*/  FMNMX.FTZ R2, R178, R19, !PT ;  /* 0x00000013b2027209 */ /* 0x000fe20007810000 */
[--C-:B------:R-:W-:Y:S01]  /*7540*/  FFMA.FTZ R21, R161, UR7, -R22.reuse ;  /* 0x00000007a1157c23 */ /* 0x100fe20008010816 */
[--C-:B------:R-:W-:Y:S01]  /*7550*/  FFMA.FTZ R14, R164, UR7, -R22.reuse ;  /* 0x00000007a40e7c23 */ /* 0x100fe20008010816 */
[--C-:B------:R-:W-:Y:S01]  /*7560*/  FFMA.FTZ R160, R168, UR7, -R22.reuse ;  /* 0x00000007a8a07c23 */ /* 0x100fe20008010816 */
[----:B------:R-:W-:Y:S01]  /*7570*/  FMNMX.FTZ R19, R179, R2, !PT ;  /* 0x00000002b3137209 */ /* 0x000fe20007810000 */
[--C-:B------:R-:W-:Y:S01]  /*7580*/  FFMA.FTZ R16, R172, UR7, -R22.reuse ;  /* 0x00000007ac107c23 */ /* 0x100fe20008010816 */
[--C-:B------:R-:W-:Y:S01]  /*7590*/  FFMA.FTZ R164, R176, UR7, -R22.reuse ;  /* 0x00000007b0a47c23 */ /* 0x100fe20008010816 */
[----:B------:R-:W1:Y:S01]  /*75a0*/  MUFU.EX2 R15, R15 ;  /* 0x0000000f000f7308 */ /* 0x000e620000000800 */
[----:B------:R-:W-:Y:S01]  /*75b0*/  FMNMX.FTZ R2, R182, R19, !PT ;  /* 0x00000013b6027209 */ /* 0x000fe20007810000 */
[--C-:B------:R-:W-:Y:S01]  /*75c0*/  FFMA.FTZ R19, R157, UR7, -R22.reuse ;  /* 0x000000079d137c23 */ /* 0x100fe20008010816 */
[--C-:B------:R-:W-:Y:S01]  /*75d0*/  FFMA.FTZ R157, R173, UR7, -R22.reuse ;  /* 0x00000007ad9d7c23 */ /* 0x100fe20008010816 */
[--C-:B------:R-:W-:Y:S01]  /*75e0*/  FFMA.FTZ R161, R177, UR7, -R22.reuse ;  /* 0x00000007b1a17c23 */ /* 0x100fe20008010816 */
[----:B------:R-:W-:Y:S01]  /*75f0*/  FMNMX.FTZ R2, R183, R2, !PT ;  /* 0x00000002b7027209 */ /* 0x000fe20007810000 */
[--C-:B------:R-:W-:Y:S01]  /*7600*/  FFMA.FTZ R20, R180, UR7, -R22.reuse ;  /* 0x00000007b4147c23 */ /* 0x100fe20008010816 */
[----:B------:R-:W-:Y:S01]  /*7610*/  FFMA.FTZ R181, R181, UR7, -R22 ;  /* 0x00000007b5b57c23 */ /* 0x000fe20008010816 */
[----:B------:R-:W2:Y:S01]  /*7620*/  MUFU.EX2 R152, R152 ;  /* 0x0000009800987308 */ /* 0x000ea20000000800 */
[----:B------:R-:W-:Y:S01]  /*7630*/  IMAD.U32 R180, RZ, RZ, UR25 ;  /* 0x00000019ffb47e24 */ /* 0x000fe2000f8e00ff */
[----:B------:R-:W3:Y:S06]  /*7640*/  SHFL.BFLY PT, R153, R2, 0x2, 0x1f ;  /* 0x0c401f0002997f89 */ /* 0x000eec00000e0000 */
        /* <DEDUP_REMOVED lines=8> */
[----:B------:R-:W-:Y:S01]  /*76d0*/  MUFU.EX2 R19, R19 ;  /* 0x0000001300137308 */ /* 0x000fe20000000800 */
[----:B--2---:R-:W-:Y:S01]  /*76e0*/  FFMA.FTZ R10, R15, R10, R152 ;  /* 0x0000000a0f0a7223 */ /* 0x004fe20000010098 */
        /* <DEDUP_REMOVED lines=9> */
[----:B------:R-:W-:Y:S01]  /*7780*/  FFMA.FTZ R153, R169, UR7, -R22 ;  /* 0x00000007a9997c23 */ /* 0x000fe20008010816 */
        /* <DEDUP_REMOVED lines=27> */
[----:B-1----:R-:W-:Y:S01]  /*7940*/  FMNMX.FTZ R2, R18, R165, !PT ;  /* 0x000000a512027209 */ /* 0x002fe20007810000 */
[----:B------:R-:W-:Y:S01]  /*7950*/  MUFU.EX2 R160, R160 ;  /* 0x000000a000a07308 */ /* 0x000fe20000000800 */
[-C--:B------:R-:W-:Y:S01]  /*7960*/  FMUL.FTZ R97, R97, R15.reuse ;  /* 0x0000000f61617220 */ /* 0x080fe20000410000 */
[-C--:B------:R-:W-:Y:S01]  /*7970*/  FMUL.FTZ R100, R100, R15.reuse ;  /* 0x0000000f64647220 */ /* 0x080fe20000410000 */
[-C--:B------:R-:W-:Y:S01]  /*7980*/  FMUL.FTZ R101, R101, R15.reuse ;  /* 0x0000000f65657220 */ /* 0x080fe20000410000 */
[C---:B------:R-:W-:Y:S01]  /*7990*/  FADD.FTZ R18, -R2.reuse, R13 ;  /* 0x0000000d02127221 */ /* 0x040fe20000010100 */
[----:B------:R-:W-:Y:S01]  /*79a0*/  FMUL.FTZ R169, R2, UR7 ;  /* 0x0000000702a97c20 */ /* 0x000fe20008410000 */
[-C--:B------:R-:W-:Y:S01]  /*79b0*/  FMUL.FTZ R104, R104, R15.reuse ;  /* 0x0000000f68687220 */ /* 0x080fe20000410000 */
[----:B------:R-:W-:Y:S01]  /*79c0*/  FMUL.FTZ R105, R105, R15 ;  /* 0x0000000f69697220 */ /* 0x000fe20000410000 */
[----:B------:R-:W-:Y:S01]  /*79d0*/  FMUL.FTZ R18, R18, UR7 ;  /* 0x0000000712127c20 */ /* 0x000fe20008410000 */
[--C-:B------:R-:W-:Y:S01]  /*79e0*/  FFMA.FTZ R165, R154, UR7, -R169.reuse ;  /* 0x000000079aa57c23 */ /* 0x100fe200080108a9 */
[--C-:B------:R-:W-:Y:S01]  /*79f0*/  FFMA.FTZ R22, R155, UR7, -R169.reuse ;  /* 0x000000079b167c23 */ /* 0x100fe200080108a9 */
[--C-:B------:R-:W-:Y:S01]  /*7a00*/  FFMA.FTZ R155, R158, UR7, -R169.reuse ;  /* 0x000000079e9b7c23 */ /* 0x100fe200080108a9 */
[--C-:B------:R-:W-:Y:S01]  /*7a10*/  FFMA.FTZ R167, R167, UR7, -R169.reuse ;  /* 0x00000007a7a77c23 */ /* 0x100fe200080108a9 */
[----:B------:R-:W-:Y:S01]  /*7a20*/  FFMA.FTZ R168, R159, UR7, -R169 ;  /* 0x000000079fa87c23 */ /* 0x000fe200080108a9 */
[----:B------:R-:W-:Y:S01]  /*7a30*/  MUFU.EX2 R18, R18 ;  /* 0x0000001200127308 */ /* 0x000fe20000000800 */
[----:B------:R-:W-:-:S02]  /*7a40*/  @!P1 VIADD R154, R180, 0x28c40 ;  /* 0x00028c40b49a9836 */ /* 0x000fc40000000000 */
[--C-:B------:R-:W-:Y:S01]  /*7a50*/  FFMA.FTZ R159, R162, UR7, -R169.reuse ;  /* 0x00000007a29f7c23 */ /* 0x100fe200080108a9 */
[--C-:B------:R-:W-:Y:S01]  /*7a60*/  FFMA.FTZ R172, R163, UR7, -R169.reuse ;  /* 0x00000007a3ac7c23 */ /* 0x100fe200080108a9 */
[--C-:B------:R-:W-:Y:S01]  /*7a70*/  FFMA.FTZ R163, R166, UR7, -R169.reuse ;  /* 0x00000007a6a37c23 */ /* 0x100fe200080108a9 */
[--C-:B------:R-:W-:Y:S01]  /*7a80*/  FFMA.FTZ R170, R170, UR7, -R169.reuse ;  /* 0x00000007aaaa7c23 */ /* 0x100fe200080108a9 */
[----:B------:R-:W-:Y:S01]  /*7a90*/  @!P1 PRMT R154, RZ, 0x654, R154 ;  /* 0x00000654ff9a9816 */ /* 0x000fe2000000009a */
[--C-:B------:R-:W-:Y:S01]  /*7aa0*/  FFMA.FTZ R171, R171, UR7, -R169.reuse ;  /* 0x00000007abab7c23 */ /* 0x100fe200080108a9 */
[----:B------:R-:W1:Y:S01]  /*7ab0*/  MUFU.EX2 R165, R165 ;  /* 0x000000a500a57308 */ /* 0x000e620000000800 */
[----:B------:R-:W-:Y:S01]  /*7ac0*/  IMAD.U32 R158, RZ, RZ, UR6 ;  /* 0x00000006ff9e7e24 */ /* 0x000fe2000f8e00ff */
[----:B------:R2:W-:Y:S01]  /*7ad0*/  @!P1 SYNCS.ARRIVE.TRANS64.RED.A1T0 RZ, [R154+URZ], RZ ;  /* 0x000000ff9aff99a7 */ /* 0x0005e2000810043f */
[--C-:B------:R-:W-:Y:S01]  /*7ae0*/  FFMA.FTZ R174, R174, UR7, -R169.reuse ;  /* 0x00000007aeae7c23 */ /* 0x100fe200080108a9 */
[----:B------:R-:W-:Y:S01]  /*7af0*/  FFMA.FTZ R175, R175, UR7, -R169 ;  /* 0x00000007afaf7c23 */ /* 0x000fe200080108a9 */
[----:B------:R-:W-:-:S02]  /*7b00*/  @!P2 IMAD R158, R158, 0x40, R3 ;  /* 0x000000409e9ea824 */ /* 0x000fc400078e0203 */
[--C-:B------:R-:W-:Y:S01]  /*7b10*/  FFMA.FTZ R178, R178, UR7, -R169.reuse ;  /* 0x00000007b2b27c23 */ /* 0x100fe200080108a9 */
[----:B------:R-:W-:Y:S01]  /*7b20*/  FFMA.FTZ R179, R179, UR7, -R169 ;  /* 0x00000007b3b37c23 */ /* 0x000fe200080108a9 */
[----:B------:R-:W3:Y:S01]  /*7b30*/  MUFU.EX2 R22, R22 ;  /* 0x0000001600167308 */ /* 0x000ee20000000800 */
[-C--:B------:R-:W-:Y:S01]  /*7b40*/  FMUL.FTZ R108, R108, R15.reuse ;  /* 0x0000000f6c6c7220 */ /* 0x080fe20000410000 */
[----:B------:R-:W-:Y:S01]  /*7b50*/  @!P2 LEA R158, R158, UR39, 0x2 ;  /* 0x000000279e9eac11 */ /* 0x000fe2000f8e10ff */
[-C--:B------:R-:W-:Y:S01]  /*7b60*/  FMUL.FTZ R109, R109, R15.reuse ;  /* 0x0000000f6d6d7220 */ /* 0x080fe20000410000 */
[-C--:B------:R-:W-:Y:S01]  /*7b70*/  FMUL.FTZ R112, R112, R15.reuse ;  /* 0x0000000f70707220 */ /* 0x080fe20000410000 */
[-C--:B------:R-:W-:Y:S01]  /*7b80*/  FMUL.FTZ R113, R113, R15.reuse ;  /* 0x0000000f71717220 */ /* 0x080fe20000410000 */
[----:B------:R-:W-:Y:S01]  /*7b90*/  FMUL.FTZ R116, R116, R15 ;  /* 0x0000000f74747220 */ /* 0x000fe20000410000 */
[----:B------:R-:W-:Y:S01]  /*7ba0*/  @!P2 STS [R158+0x28800], R15 ;  /* 0x0288000f9e00a388 */ /* 0x000fe20000000800 */
[----:B------:R4:W-:Y:S01]  /*7bb0*/  MUFU.EX2 R176, R167 ;  /* 0x000000a700b07308 */ /* 0x0009e20000000800 */
[----:B-1----:R-:W-:Y:S01]  /*7bc0*/  FFMA.FTZ R9, R18, R9, R165 ;  /* 0x0000000912097223 */ /* 0x002fe200000100a5 */
        /* <DEDUP_REMOVED lines=11> */
[----:B------:R-:W-:Y:S01]  /*7c80*/  FADD.FTZ R10, R12, R167 ;  /* 0x000000a70c0a7221 */ /* 0x000fe20000010000 */
[-C--:B------:R-:W-:Y:S01]  /*7c90*/  FMUL.FTZ R136, R136, R15.reuse ;  /* 0x0000000f88887220 */ /* 0x080fe20000410000 */
[-C--:B------:R-:W-:Y:S01]  /*7ca0*/  FMUL.FTZ R137, R137, R15.reuse ;  /* 0x0000000f89897220 */ /* 0x080fe20000410000 */
[----:B------:R-:W4:Y:S01]  /*7cb0*/  MUFU.EX2 R168, R168 ;  /* 0x000000a800a87308 */ /* 0x000f220000000800 */
[----:B------:R-:W-:Y:S01]  /*7cc0*/  FADD.FTZ R167, R19, R10 ;  /* 0x0000000a13a77221 */ /* 0x000fe20000010000 */
[----:B---3--:R-:W-:Y:S01]  /*7cd0*/  FADD.FTZ R10, R22, R9 ;  /* 0x00000009160a7221 */ /* 0x008fe20000010000 */
[-C--:B------:R-:W-:Y:S01]  /*7ce0*/  FMUL.FTZ R140, R140, R15.reuse ;  /* 0x0000000f8c8c7220 */ /* 0x080fe20000410000 */
[-C--:B------:R-:W-:Y:S01]  /*7cf0*/  FMUL.FTZ R141, R141, R15.reuse ;  /* 0x0000000f8d8d7220 */ /* 0x080fe20000410000 */
[----:B--2---:R-:W-:Y:S01]  /*7d00*/  FADD.FTZ R154, R156, R167 ;  /* 0x000000a79c9a7221 */ /* 0x004fe20000010000 */
[-C--:B------:R-:W-:Y:S01]  /*7d10*/  FMUL.FTZ R144, R144, R15.reuse ;  /* 0x0000000f90907220 */ /* 0x080fe20000410000 */
[-C--:B------:R-:W-:Y:S01]  /*7d20*/  FMUL.FTZ R145, R145, R15.reuse ;  /* 0x0000000f91917220 */ /* 0x080fe20000410000 */
[----:B------:R-:W2:Y:S01]  /*7d30*/  MUFU.EX2 R159, R159 ;  /* 0x0000009f009f7308 */ /* 0x000ea20000000800 */
[----:B------:R-:W-:Y:S01]  /*7d40*/  FADD.FTZ R167, R21, R154 ;  /* 0x0000009a15a77221 */ /* 0x000fe20000010000 */
[----:B-1----:R-:W-:Y:S01]  /*7d50*/  FADD.FTZ R9, R155, R10 ;  /* 0x0000000a9b097221 */ /* 0x002fe20000010000 */
[-C--:B------:R-:W-:Y:S01]  /*7d60*/  FMUL.FTZ R148, R148, R15.reuse ;  /* 0x0000000f94947220 */ /* 0x080fe20000410000 */
[----:B------:R-:W-:Y:S01]  /*7d70*/  FMUL.FTZ R149, R149, R15 ;  /* 0x0000000f95957220 */ /* 0x000fe20000410000 */
[----:B------:R-:W-:Y:S01]  /*7d80*/  FADD.FTZ R154, R14, R167 ;  /* 0x000000a70e9a7221 */ /* 0x000fe20000010000 */
[----:B------:R1:W-:Y:S01]  /*7d90*/  @!P2 STS [R158+0x28820], R18 ;  /* 0x028820129e00a388 */ /* 0x0003e20000000800 */
[----:B------:R-:W-:Y:S01]  /*7da0*/  FFMA.FTZ R182, R182, UR7, -R169 ;  /* 0x00000007b6b67c23 */ /* 0x000fe200080108a9 */
[----:B------:R-:W3:Y:S01]  /*7db0*/  MUFU.EX2 R172, R172 ;  /* 0x000000ac00ac7308 */ /* 0x000ee20000000800 */
[----:B----4-:R-:W-:Y:S01]  /*7dc0*/  FADD.FTZ R10, R168, R9 ;  /* 0x00000009a80a7221 */ /* 0x010fe20000010000 */
[----:B------:R-:W-:Y:S01]  /*7dd0*/  FADD.FTZ R167, R23, R154 ;  /* 0x0000009a17a77221 */ /* 0x000fe20000010000 */
[----:B------:R-:W-:Y:S01]  /*7de0*/  FFMA.FTZ R183, R183, UR7, -R169 ;  /* 0x00000007b7b77c23 */ /* 0x000fe200080108a9 */
[----:B------:R-:W-:Y:S01]  /*7df0*/  F2FP.BF16.F32.PACK_AB R152, R17, R152 ;  /* 0x000000981198723e */ /* 0x000fe200000010ff */
[----:B------:R-:W-:Y:S01]  /*7e00*/  FMUL.FTZ R26, R26, R18 ;  /* 0x000000121a1a7220 */ /* 0x000fe20000410000 */
[----:B------:R-:W-:Y:S01]  /*7e10*/  FADD.FTZ R154, R160, R167 ;  /* 0x000000a7a09a7221 */ /* 0x000fe20000010000 */
[----:B------:R-:W-:Y:S01]  /*7e20*/  F2FP.BF16.F32.PACK_AB R155, R168, R155 ;  /* 0x0000009ba89b723e */ /* 0x000fe200000010ff */
[----:B------:R-:W4:Y:S01]  /*7e30*/  MUFU.EX2 R153, R153 ;  /* 0x0000009900997308 */ /* 0x000f220000000800 */
[----:B--2---:R-:W-:Y:S01]  /*7e40*/  FADD.FTZ R9, R159, R10 ;  /* 0x0000000a9f097221 */ /* 0x004fe20000010000 */
[----:B-1----:R-:W-:Y:S01]  /*7e50*/  F2FP.BF16.F32.PACK_AB R158, R23, R14 ;  /* 0x0000000e179e723e */ /* 0x002fe200000010ff */
[----:B------:R-:W-:Y:S01]  /*7e60*/  FMUL.FTZ R27, R27, R18 ;  /* 0x000000121b1b7220 */ /* 0x000fe20000410000 */
[----:B------:R-:W-:Y:S01]  /*7e70*/  F2FP.BF16.F32.PACK_AB R156, R21, R156 ;  /* 0x0000009c159c723e */ /* 0x000fe200000010ff */
        /* <DEDUP_REMOVED lines=11> */
[----:B------:R-:W2:Y:S01]  /*7f30*/  MUFU.EX2 R16, R16 ;  /* 0x0000001000107308 */ /* 0x000ea20000000800 */
[C---:B----4-:R-:W-:Y:S01]  /*7f40*/  FADD.FTZ R167, R153.reuse, R154 ;  /* 0x0000009a99a77221 */ /* 0x050fe20000010000 */
[----:B------:R-:W-:Y:S01]  /*7f50*/  F2FP.BF16.F32.PACK_AB R160, R153, R160 ;  /* 0x000000a099a0723e */ /* 0x000fe200000010ff */
[-C--:B------:R-:W-:Y:S01]  /*7f60*/  FMUL.FTZ R47, R47, R18.reuse ;  /* 0x000000122f2f7220 */ /* 0x080fe20000410000 */
[----:B------:R-:W-:Y:S01]  /*7f70*/  F2FP.BF16.F32.PACK_AB R153, R22, R165 ;  /* 0x000000a51699723e */ /* 0x000fe200000010ff */
        /* <DEDUP_REMOVED lines=20> */
[----:B---3--:R-:W-:Y:S01]  /*80c0*/  FADD.FTZ R15, R157, R154 ;  /* 0x0000009a9d0f7221 */ /* 0x008fe20000010000 */
[----:B------:R-:W-:Y:S01]  /*80d0*/  F2FP.BF16.F32.PACK_AB R154, R19, R12 ;  /* 0x0000000c139a723e */ /* 0x000fe200000010ff */
[----:B------:R-:W-:Y:S01]  /*80e0*/  BAR.SYNC.DEFER_BLOCKING 0xf, 0x100 ;  /* 0x03c4000000007b1d */ /* 0x000fe20000010000 */
[----:B------:R-:W-:Y:S01]  /*80f0*/  F2FP.BF16.F32.PACK_AB R162, R157, R16 ;  /* 0x000000109da2723e */ /* 0x000fe200000010ff */
[-C--:B------:R-:W-:Y:S01]  /*8100*/  FMUL.FTZ R78, R78, R18.reuse ;  /* 0x000000124e4e7220 */ /* 0x080fe20000410000 */
[----:B------:R-:W-:Y:S01]  /*8110*/  F2FP.BF16.F32.PACK_AB R157, R172, R159 ;  /* 0x0000009fac9d723e */ /* 0x000fe200000010ff */
[-C--:B------:R-:W-:Y:S01]  /*8120*/  FMUL.FTZ R79, R79, R18.reuse ;  /* 0x000000124f4f7220 */ /* 0x080fe20000410000 */
[----:B------:R-:W-:Y:S01]  /*8130*/  F2FP.BF16.F32.PACK_AB R159, R176, R163 ;  /* 0x000000a3b09f723e */ /* 0x000fe200000010ff */
[----:B------:R-:W3:Y:S01]  /*8140*/  MUFU.EX2 R171, R171 ;  /* 0x000000ab00ab7308 */ /* 0x000ee20000000800 */
        /* <DEDUP_REMOVED lines=21> */
[----:B------:R3:W-:Y:S01]  /*82a0*/  STSM.16.M88.4 [R7], R156 ;  /* 0x0000009c07007844 */ /* 0x0007e20000000200 */
[----:B------:R-:W-:Y:S01]  /*82b0*/  FMUL.FTZ R111, R111, R18 ;  /* 0x000000126f6f7220 */ /* 0x000fe20000410000 */
[----:B------:R-:W4:Y:S01]  /*82c0*/  MUFU.EX2 R175, R175 ;  /* 0x000000af00af7308 */ /* 0x000f220000000800 */
[C---:B-1----:R-:W-:Y:S01]  /*82d0*/  FADD.FTZ R15, R161.reuse, R12 ;  /* 0x0000000ca10f7221 */ /* 0x042fe20000010000 */
[----:B------:R-:W-:Y:S01]  /*82e0*/  F2FP.BF16.F32.PACK_AB R164, R161, R164 ;  /* 0x000000a4a1a4723e */ /* 0x000fe200000010ff */
[----:B------:R-:W-:Y:S01]  /*82f0*/  FMUL.FTZ R114, R114, R18 ;  /* 0x0000001272727220 */ /* 0x000fe20000410000 */
[----:B------:R-:W-:Y:S01]  /*8300*/  F2FP.BF16.F32.PACK_AB R161, R171, R170 ;  /* 0x000000aaaba1723e */ /* 0x000fe200000010ff */
        /* <DEDUP_REMOVED lines=29> */
[----:B------:R-:W-:-:S06]  /*84e0*/  F2FP.BF16.F32.PACK_AB R165, R179, R178 ;  /* 0x000000b2b3a5723e */ /* 0x000fcc00000010ff */
[----:B------:R-:W2:Y:S01]  /*84f0*/  MUFU.EX2 R13, R181 ;  /* 0x000000b5000d7308 */ /* 0x000ea20000000800 */
[----:B----4-:R-:W-:-:S07]  /*8500*/  FADD.FTZ R9, R167, R14 ;  /* 0x0000000ea7097221 */ /* 0x010fce0000010000 */
[----:B------:R-:W4:Y:S01]  /*8510*/  MUFU.EX2 R12, R183 ;  /* 0x000000b7000c7308 */ /* 0x000f220000000800 */
[----:B-1----:R-:W-:Y:S01]  /*8520*/  FADD.FTZ R10, R20, R15 ;  /* 0x0000000f140a7221 */ /* 0x002fe20000010000 */
[----:B--2---:R-:W-:-:S03]  /*8530*/  F2FP.BF16.F32.PACK_AB R166, R13, R20 ;  /* 0x000000140da6723e */ /* 0x004fc600000010ff */
[----:B------:R-:W-:Y:S01]  /*8540*/  FADD.FTZ R10, R13, R10 ;  /* 0x0000000a0d0a7221 */ /* 0x000fe20000010000 */
[C---:B----4-:R-:W-:Y:S01]  /*8550*/  F2FP.BF16.F32.PACK_AB R167, R12.reuse, R167 ;  /* 0x000000a70ca7723e */ /* 0x050fe200000010ff */
[----:B------:R-:W-:-:S04]  /*8560*/  FADD.FTZ R9, R12, R9 ;  /* 0x000000090c097221 */ /* 0x000fc80000010000 */
[----:B------:R3:W-:Y:S01]  /*8570*/  STSM.16.M88.4 [R5], R164 ;  /* 0x000000a405007844 */ /* 0x0007e20000000200 */
[----:B------:R-:W-:Y:S05]  /*8580*/  @!P0 BRA `(.L_x_4053) ;  /* 0x0000000000048947 */ /* 0x000fea0003800000 */
[----:B------:R-:W-:Y:S01]  /*8590*/  BPT.TRAP 0x1 ;  /* 0x000000040000795c */ /* 0x000fe20000300000 */
.L_x_4053:
[----:B------:R1:W2:Y:S01]  /*85a0*/  SYNCS.PHASECHK.TRANS64.TRYWAIT P2, [UR25+0x28c50], R11 ;  /* 0x028c500bff0075a7 */ /* 0x0002a20008040159 */
[----:B------:R-:W-:Y:S05]  /*85b0*/  @!P0 BRA `(.L_x_4054) ;  /* 0x0000000000048947 */ /* 0x000fea0003800000 */
[----:B------:R-:W-:Y:S01]  /*85c0*/  BPT.TRAP 0x1 ;  /* 0x000000040000795c */ /* 0x000fe20000300000 */
.L_x_4054:
[----:B--2---:R-:W-:Y:S05]  /*85d0*/  @P2 BRA `(.L_x_4055) ;  /* 0x0000000000082947 */ /* 0x004fea0003800000 */
[----:B------:R-:W2:Y:S02]  /*85e0*/  SYNCS.PHASECHK.TRANS64.TRYWAIT P2, [UR25+0x28c50], R11 ;  /* 0x028c500bff0075a7 */ /* 0x000ea40008040159 */
[----:B--2---:R-:W-:Y:S05]  /*85f0*/  @!P2 BRA `(.L_x_4056) ;  /* 0x0000007c00b4a947 */ /* 0x004fea0003800000 */
.L_x_4055:
[----:B------:R-:W-:Y:S01]  /*8600*/  ULEA UR6, UR4, UR38, 0xc ;  /* 0x0000002604067291 */ /* 0x000fe2000f8e603f */
[----:B------:R-:W-:Y:S01]  /*8610*/  WARPGROUP.ARRIVE ;  /* 0x00000000000079c5 */ /* 0x000fe20000000000 */
[----:B------:R-:W-:Y:S01]  /*8620*/  UMOV UR11, 0x40000040 ;  /* 0x40000040000b7882 */ /* 0x000fe20000000000 */
[----:B------:R-:W-:Y:S01]  /*8630*/  UISETP.GT.AND UP0, UPT, UR41, UR40, UPT ;  /* 0x000000282900728c */ /* 0x000fe2000bf04270 */
[----:B012---:R-:W-:Y:S01]  /*8640*/  @!P1 IADD3 R11, R180, 0x28c60, RZ ;  /* 0x00028c60b40b9810 */ /* 0x007fe20007ffe0ff */
        /* <DEDUP_REMOVED lines=38> */
.L_x_4048:
[----:B--23--:R-:W2:Y:S01]  /*88b0*/  SHFL.BFLY PT, R5, R10, 0x2, 0x1f ;  /* 0x0c401f000a057f89 */ /* 0x00cea200000e0000 */
[----:B------:R-:W-:Y:S08]  /*88c0*/  BAR.ARV 0x8, 0x100 ;  /* 0x0204000000007b1d */ /* 0x000ff00000002000 */
[----:B------:R-:W-:Y:S01]  /*88d0*/  BAR.SYNC.DEFER_BLOCKING 0xf, 0x100 ;  /* 0x03c4000000007b1d */ /* 0x000fe20000010000 */
[----:B------:R-:W-:Y:S01]  /*88e0*/  ISETP.NE.AND P0, PT, R4, RZ, PT ;  /* 0x000000ff0400720c */ /* 0x000fe20003f05270 */
[----:B------:R-:W-:-:S04]  /*88f0*/  IMAD.MOV.U32 R4, RZ, RZ, RZ ;  /* 0x000000ffff047224 */ /* 0x000fc800078e00ff */
[----:B------:R-:W3:Y:S01]  /*8900*/  SHFL.BFLY PT, R8, R9, 0x2, 0x1f ;  /* 0x0c401f0009087f89 */ /* 0x000ee200000e0000 */
[----:B--2---:R-:W-:Y:S01]  /*8910*/  FADD.FTZ R5, R5, R10 ;  /* 0x0000000a05057221 */ /* 0x004fe20000010000 */
[----:B------:R-:W-:-:S04]  /*8920*/  MOV R10, UR4 ;  /* 0x00000004000a7c02 */ /* 0x000fc80008000f00 */
[----:B------:R-:W0:Y:S01]  /*8930*/  SHFL.BFLY PT, R6, R5, 0x1, 0x1f ;  /* 0x0c201f0005067f89 */ /* 0x000e2200000e0000 */
[----:B------:R-:W-:Y:S02]  /*8940*/  IMAD R3, R10, 0x40, R3 ;  /* 0x000000400a037824 */ /* 0x000fe400078e0203 */
[----:B------:R-:W-:-:S03]  /*8950*/  IMAD.U32 R10, RZ, RZ, UR7 ;  /* 0x00000007ff0a7e24 */ /* 0x000fc6000f8e00ff */
[----:B------:R-:W-:Y:S01]  /*8960*/  @!P0 LEA R3, R3, UR39, 0x2 ;  /* 0x0000002703038c11 */ /* 0x000fe2000f8e10ff */
[----:B---3--:R-:W-:-:S05]  /*8970*/  FADD.FTZ R8, R8, R9 ;  /* 0x0000000908087221 */ /* 0x008fca0000010000 */
[----:B------:R-:W2:Y:S01]  /*8980*/  SHFL.BFLY PT, R7, R8, 0x1, 0x1f ;  /* 0x0c201f0008077f89 */ /* 0x000ea200000e0000 */
[----:B0-----:R-:W-:Y:S01]  /*8990*/  FADD.FTZ R11, R5, R6 ;  /* 0x00000006050b7221 */ /* 0x001fe20000010000 */
[----:B------:R-:W-:Y:S01]  /*89a0*/  IMAD.MOV.U32 R6, RZ, RZ, RZ ;  /* 0x000000ffff067224 */ /* 0x000fe200078e00ff */
[----:B------:R-:W-:-:S03]  /*89b0*/  MOV R5, 0xff800000 ;  /* 0xff80000000057802 */ /* 0x000fc60000000f00 */
[----:B------:R-:W-:-:S13]  /*89c0*/  FSETP.NE.FTZ.AND P1, PT, R11, RZ, PT ;  /* 0x000000ff0b00720b */ /* 0x000fda0003f35000 */
[----:B------:R-:W0:Y:S01]  /*89d0*/  @P1 MUFU.RCP R6, R11 ;  /* 0x0000000b00061308 */ /* 0x000e220000001000 */
[----:B--2---:R-:W-:-:S05]  /*89e0*/  FADD.FTZ R12, R8, R7 ;  /* 0x00000007080c7221 */ /* 0x004fca0000010000 */
[----:B------:R-:W-:Y:S02]  /*89f0*/  FSETP.NE.FTZ.AND P2, PT, R12, RZ, PT ;  /* 0x000000ff0c00720b */ /* 0x000fe40003f55000 */
[----:B------:R-:W2:Y:S01]  /*8a00*/  @P1 MUFU.LG2 R7, R11 ;  /* 0x0000000b00071308 */ /* 0x000ea20000000c00 */
[----:B0-----:R-:W-:Y:S01]  /*8a10*/  @!P0 STS [R3+0x28800], R6 ;  /* 0x0288000603008388 */ /* 0x001fe20000000800 */
[-C--:B------:R-:W-:Y:S01]  /*8a20*/  FMUL.FTZ R24, R24, R6.reuse ;  /* 0x0000000618187220 */ /* 0x080fe20000410000 */
[----:B------:R-:W-:-:S08]  /*8a30*/  FMUL.FTZ R25, R25, R6 ;  /* 0x0000000619197220 */ /* 0x000fd00000410000 */
[----:B------:R-:W0:Y:S01]  /*8a40*/  @P2 MUFU.RCP R4, R12 ;  /* 0x0000000c00042308 */ /* 0x000e220000001000 */
[----:B------:R-:W-:Y:S01]  /*8a50*/  @P2 FMUL.FTZ R10, R10, 0.69314718246459960938 ;  /* 0x3f3172180a0a2820 */ /* 0x000fe20000410000 */
[-C--:B------:R-:W-:Y:S01]  /*8a60*/  FMUL.FTZ R28, R28, R6.reuse ;  /* 0x000000061c1c7220 */ /* 0x080fe20000410000 */
[-C--:B------:R-:W-:Y:S01]  /*8a70*/  FMUL.FTZ R29, R29, R6.reuse ;  /* 0x000000061d1d7220 */ /* 0x080fe20000410000 */
[-C--:B------:R-:W-:Y:S01]  /*8a80*/  FMUL.FTZ R32, R32, R6.reuse ;  /* 0x0000000620207220 */ /* 0x080fe20000410000 */
[----:B--2---:R-:W-:Y:S01]  /*8a90*/  @P1 FMUL.FTZ R8, R7, 0.69314718246459960938 ;  /* 0x3f31721807081820 */ /* 0x004fe20000410000 */
        /* <DEDUP_REMOVED lines=19> */
[----:B--2---:R-:W-:Y:S01]  /*8bd0*/  @P2 FMUL.FTZ R9, R9, 0.69314718246459960938 ;  /* 0x3f31721809092820 */ /* 0x004fe20000410000 */
        /* <DEDUP_REMOVED lines=113> */
.L_x_4018:
[----:B------:R-:W-:Y:S05]  /*92f0*/  @P0 BRA `(.L_x_4058) ;  /* 0x0000002000f80947 */ /* 0x000fea0003800000 */
[----:B------:R-:W0:Y:S01]  /*9300*/  S2R R0, SR_TID.X ;  /* 0x0000000000007919 */ /* 0x000e220000002100 */
[----:B------:R-:W2:Y:S01]  /*9310*/  S2UR UR5, SR_CgaCtaId ;  /* 0x00000000000579c3 */ /* 0x000ea20000008800 */
[----:B------:R-:W-:Y:S01]  /*9320*/  UMOV UR4, 0x400 ;  /* 0x0000040000047882 */ /* 0x000fe20000000000 */
[----:B------:R-:W-:-:S06]  /*9330*/  IMAD R2, RZ, RZ, -UR36 ;  /* 0x80000024ff027e24 */ /* 0x000fcc000f8e02ff */
[----:B------:R-:W-:Y:S08]  /*9340*/  BAR.SYNC.DEFER_BLOCKING 0x1, 0x100 ;  /* 0x0044000000007b1d */ /* 0x000ff00000010000 */
[----:B------:R-:W3:Y:S08]  /*9350*/  S2UR UR6, SR_CTAID.Y ;  /* 0x00000000000679c3 */ /* 0x000ef00000002600 */
[----:B------:R-:W3:Y:S01]  /*9360*/  LDC R3, c[0x0][0xc50] ;  /* 0x00031400ff037b82 */ /* 0x000ee20000000800 */
[----:B--2---:R-:W-:-:S07]  /*9370*/  ULEA UR4, UR5, UR4, 0x18 ;  /* 0x0000000405047291 */ /* 0x004fce000f8ec03f */
[----:B------:R-:W2:Y:S01]  /*9380*/  LDC R7, c[0x0][0xbe8] ;  /* 0x0002fa00ff077b82 */ /* 0x000ea20000000800 */
[----:B------:R-:W-:Y:S01]  /*9390*/  UIADD3 UR4, UR4, 0x28c20, URZ ;  /* 0x00028c2004047890 */ /* 0x000fe2000fffe03f */
[----:B0-----:R-:W-:-:S03]  /*93a0*/  VIADD R18, R0, 0xffffff80 ;  /* 0xffffff8000127836 */ /* 0x001fc60000000000 */
[----:B------:R-:W-:Y:S02]  /*93b0*/  UPRMT UR4, URZ, 0x654, UR4 ;  /* 0x000006543f047896 */ /* 0x000fe40008000004 */
[----:B------:R-:W-:-:S04]  /*93c0*/  SHF.R.S32.HI R21, RZ, 0x1f, R18 ;  /* 0x0000001fff157819 */ /* 0x000fc80000011412 */
[----:B------:R-:W-:Y:S01]  /*93d0*/  LEA.HI R4, R21, R18, RZ, 0x7 ;  /* 0x0000001215047211 */ /* 0x000fe200078f38ff */
[----:B---3--:R-:W-:Y:S01]  /*93e0*/  IMAD R2, R3, R2, UR6 ;  /* 0x0000000603027e24 */ /* 0x008fe2000f8e0202 */
[----:B------:R-:W-:Y:S01]  /*93f0*/  USHF.R.S32.HI UR6, URZ, 0x1f, UR36 ;  /* 0x0000001f3f067899 */ /* 0x000fe20008011424 */
[----:B------:R-:W-:Y:S01]  /*9400*/  SYNCS.ARRIVE.TRANS64.RED.A1T0 RZ, [UR4], RZ ;  /* 0x000000ffffff79a7 */ /* 0x000fe20008100404 */
[----:B------:R-:W-:Y:S02]  /*9410*/  SHF.R.S32.HI R0, RZ, 0x7, R4 ;  /* 0x00000007ff007819 */ /* 0x000fe40000011404 */
[----:B------:R-:W-:Y:S02]  /*9420*/  LOP3.LUT R9, R4, 0xffffff80, RZ, 0xc0, !PT ;  /* 0xffffff8004097812 */ /* 0x000fe400078ec0ff */
[----:B------:R-:W-:Y:S01]  /*9430*/  SHF.R.S32.HI R3, RZ, 0x1f, R2 ;  /* 0x0000001fff037819 */ /* 0x000fe20000011402 */
[----:B------:R-:W0:Y:S01]  /*9440*/  SHFL.IDX PT, R10, R0, RZ, 0x1f ;  /* 0x00001fff000a7589 */ /* 0x000e2200000e0000 */
[----:B--2---:R-:W-:Y:S01]  /*9450*/  ISETP.NE.AND P1, PT, R7, 0x1, PT ;  /* 0x000000010700780c */ /* 0x004fe20003f25270 */
[----:B------:R-:W-:-:S05]  /*9460*/  IMAD.IADD R8, R18, 0x1, -R9 ;  /* 0x0000000112087824 */ /* 0x000fca00078e0a09 */
[----:B------:R-:W-:-:S04]  /*9470*/  SHF.R.S32.HI R155, RZ, 0x1f, R8 ;  /* 0x0000001fff9b7819 */ /* 0x000fc80000011408 */
[----:B------:R-:W-:-:S04]  /*9480*/  LEA.HI R9, R155, R8, RZ, 0x2 ;  /* 0x000000089b097211 */ /* 0x000fc800078f10ff */
[----:B------:R-:W-:Y:S02]  /*9490*/  SHF.R.S32.HI R154, RZ, 0x2, R9 ;  /* 0x00000002ff9a7819 */ /* 0x000fe40000011409 */
[----:B0-----:R-:W-:-:S13]  /*94a0*/  ISETP.NE.AND P0, PT, R10, RZ, PT ;  /* 0x000000ff0a00720c */ /* 0x001fda0003f05270 */
[----:B------:R-:W-:Y:S05]  /*94b0*/  @P0 BRA `(.L_x_4059) ;  /* 0x0000000400440947 */ /* 0x000fea0003800000 */
[----:B------:R-:W0:Y:S01]  /*94c0*/  LDC R19, c[0x0][0xbe8] ;  /* 0x0002fa00ff137b82 */ /* 0x000e220000000800 */
[----:B------:R-:W-:Y:S01]  /*94d0*/  LOP3.LUT R11, R4, 0xffffff80, RZ, 0xc0, !PT ;  /* 0xffffff80040b7812 */ /* 0x000fe200078ec0ff */
[----:B------:R-:W2:Y:S01]  /*94e0*/  S2R R23, SR_CTAID.X ;  /* 0x0000000000177919 */ /* 0x000ea20000002500 */
[----:B------:R-:W-:Y:S01]  /*94f0*/  LEA.HI R10, R21, R18, RZ, 0x2 ;  /* 0x00000012150a7211 */ /* 0x000fe200078f10ff */
[----:B------:R-:W-:Y:S02]  /*9500*/  ULDC.64 UR4, c[0x0][0xbd0] ;  /* 0x0002f40000047ab9 */ /* 0x000fe40000000a00 */
[----:B------:R-:W-:Y:S01]  /*9510*/  IMAD.IADD R20, R18, 0x1, -R11 ;  /* 0x0000000112147824 */ /* 0x000fe200078e0a0b */
[----:B------:R-:W-:Y:S01]  /*9520*/  LOP3.LUT R17, R10, 0xfffffffc, RZ, 0xc0, !PT ;  /* 0xfffffffc0a117812 */ /* 0x000fe200078ec0ff */
[----:B------:R-:W3:Y:S01]  /*9530*/  S2UR UR7, SR_CTAID.Z ;  /* 0x00000000000779c3 */ /* 0x000ee20000002700 */
[----:B------:R-:W-:Y:S02]  /*9540*/  UIMAD.WIDE.U32 UR8, UR36, UR4, URZ ;  /* 0x00000004240872a5 */ /* 0x000fe4000f8e003f */
[----:B------:R-:W-:Y:S01]  /*9550*/  SHF.R.S32.HI R11, RZ, 0x1f, R20 ;  /* 0x0000001fff0b7819 */ /* 0x000fe20000011414 */
[----:B------:R-:W-:Y:S01]  /*9560*/  UIMAD UR4, UR6, UR4, URZ ;  /* 0x00000004060472a4 */ /* 0x000fe2000f8e023f */
[----:B------:R-:W-:-:S02]  /*9570*/  IADD3 R10, R18, -R17, RZ ;  /* 0x80000011120a7210 */ /* 0x000fc40007ffe0ff */
[C---:B------:R-:W-:Y:S01]  /*9580*/  LEA.HI R22, R11.reuse, R20, RZ, 0x2 ;  /* 0x000000140b167211 */ /* 0x040fe200078f10ff */
[----:B------:R-:W5:Y:S01]  /*9590*/  LDC.64 R14, c[0x0][0xbd8] ;  /* 0x0002f600ff0e7b82 */ /* 0x000f620000000a00 */
[----:B------:R-:W-:Y:S01]  /*95a0*/  LEA.HI R12, R10, R10, RZ, 0x1 ;  /* 0x0000000a0a0c7211 */ /* 0x000fe200078f08ff */
[----:B------:R-:W-:Y:S01]  /*95b0*/  UIMAD UR4, UR36, UR5, UR4 ;  /* 0x00000005240472a4 */ /* 0x000fe2000f8e0204 */
[--C-:B------:R-:W-:Y:S02]  /*95c0*/  SHF.R.S32.HI R4, RZ, 0x2, R22.reuse ;  /* 0x00000002ff047819 */ /* 0x100fe40000011416 */
[----:B-1----:R-:W-:Y:S01]  /*95d0*/  SHF.R.S32.HI R13, RZ, 0x1f, R22 ;  /* 0x0000001fff0d7819 */ /* 0x002fe20000011416 */
[----:B------:R-:W-:Y:S01]  /*95e0*/  UIADD3 UR4, UR9, UR4, URZ ;  /* 0x0000000409047290 */ /* 0x000fe2000fffe03f */
[----:B------:R-:W-:Y:S02]  /*95f0*/  LEA.HI R11, R11, R20, RZ, 0x5 ;  /* 0x000000140b0b7211 */ /* 0x000fe400078f28ff */
[----:B0-----:R-:W-:-:S02]  /*9600*/  ISETP.NE.AND P0, PT, R19, 0x1, PT ;  /* 0x000000011300780c */ /* 0x001fc40003f05270 */
[----:B------:R-:W-:Y:S02]  /*9610*/  LEA.HI R13, R13, R4, RZ, 0x3 ;  /* 0x000000040d0d7211 */ /* 0x000fe400078f18ff */
[----:B------:R-:W-:Y:S02]  /*9620*/  LOP3.LUT R153, R12, 0x1ffffffe, RZ, 0xc0, !PT ;  /* 0x1ffffffe0c997812 */ /* 0x000fe400078ec0ff */
[----:B------:R-:W-:Y:S01]  /*9630*/  LOP3.LUT R13, R13, 0xfffffff8, RZ, 0xc0, !PT ;  /* 0xfffffff80d0d7812 */ /* 0x000fe200078ec0ff */
[----:B---3--:R-:W-:Y:S01]  /*9640*/  USHF.R.S32.HI UR5, URZ, 0x1f, UR7 ;  /* 0x0000001f3f057899 */ /* 0x008fe20008011407 */
[----:B------:R-:W-:Y:S01]  /*9650*/  SHF.R.S32.HI R11, RZ, 0x5, R11 ;  /* 0x00000005ff0b7819 */ /* 0x000fe2000001140b */
[----:B------:R-:W-:Y:S02]  /*9660*/  IMAD.IADD R153, R10, 0x1, -R153 ;  /* 0x000000010a997824 */ /* 0x000fe400078e0a99 */
[----:B------:R-:W-:Y:S02]  /*9670*/  IMAD.IADD R4, R4, 0x1, -R13 ;  /* 0x0000000104047824 */ /* 0x000fe400078e0a0d */
[----:B------:R-:W0:Y:S01]  /*9680*/  @P0 LDC R13, c[0x0][0xbec] ;  /* 0x0002fb00ff0d0b82 */ /* 0x000e220000000800 */
[----:B------:R-:W-:-:S02]  /*9690*/  IMAD.U32 R10, RZ, RZ, UR8 ;  /* 0x00000008ff0a7e24 */ /* 0x000fc4000f8e00ff */
[----:B------:R-:W-:Y:S01]  /*96a0*/  IMAD R152, R11, 0x10, R4 ;  /* 0x000000100b987824 */ /* 0x000fe200078e0204 */
[----:B------:R-:W-:Y:S01]  /*96b0*/  MOV R11, UR9 ;  /* 0x00000009000b7c02 */ /* 0x000fe20008000f00 */
[----:B-----5:R-:W-:Y:S02]  /*96c0*/  IMAD R12, R14, UR5, RZ ;  /* 0x000000050e0c7c24 */ /* 0x020fe4000f8e02ff */
[----:B------:R-:W-:Y:S01]  /*96d0*/  IMAD R4, R153, 0x8, R152 ;  /* 0x0000000899047824 */ /* 0x000fe200078e0298 */
[----:B------:R-:W1:Y:S01]  /*96e0*/  @P0 LDC R17, c[0x0][0xbf0] ;  /* 0x0002fc00ff110b82 */ /* 0x000e620000000800 */
[----:B------:R-:W-:Y:S01]  /*96f0*/  IMAD.U32 R11, RZ, RZ, UR4 ;  /* 0x00000004ff0b7e24 */ /* 0x000fe2000f8e00ff */
[----:B------:R-:W-:Y:S01]  /*9700*/  ULDC.64 UR4, c[0x0][0xbe0] ;  /* 0x0002f80000047ab9 */ /* 0x000fe20000000a00 */
[C---:B--2---:R-:W-:Y:S01]  /*9710*/  IMAD R4, R23.reuse, 0x40, R4 ;  /* 0x0000004017047824 */ /* 0x044fe200078e0204 */
[----:B------:R-:W-:Y:S01]  /*9720*/  LEA R23, R23, R152, 0x6 ;  /* 0x0000009817177211 */ /* 0x000fe200078e30ff */
[----:B------:R-:W-:-:S02]  /*9730*/  IMAD R15, R15, UR7, R12 ;  /* 0x000000070f0f7c24 */ /* 0x000fc4000f8e020c */
[----:B------:R-:W-:-:S05]  /*9740*/  IMAD.WIDE.U32 R10, R14, UR7, R10 ;  /* 0x000000070e0a7c25 */ /* 0x000fca000f8e000a */
[----:B------:R-:W-:Y:S01]  /*9750*/  IADD3 R11, R11, R15, RZ ;  /* 0x0000000f0b0b7210 */ /* 0x000fe20007ffe0ff */
[----:B0-----:R-:W-:-:S04]  /*9760*/  @P0 IMAD.HI.U32 R12, R4, R13, RZ ;  /* 0x0000000d040c0227 */ /* 0x001fc800078e00ff */
[----:B------:R-:W-:Y:S02]  /*9770*/  IMAD.MOV.U32 R13, RZ, RZ, R4 ;  /* 0x000000ffff0d7224 */ /* 0x000fe400078e0004 */
[----:B------:R-:W-:Y:S01]  /*9780*/  IMAD.WIDE.U32 R10, R2, UR4, R10 ;  /* 0x00000004020a7c25 */ /* 0x000fe2000f8e000a */
[----:B-1----:R-:W-:-:S03]  /*9790*/  @P0 SHF.R.U32.HI R13, RZ, R17, R12 ;  /* 0x00000011ff0d0219 */ /* 0x002fc6000001160c */
[----:B------:R-:W-:Y:S01]  /*97a0*/  IMAD R17, R3, UR4, RZ ;  /* 0x0000000403117c24 */ /* 0x000fe2000f8e02ff */
[----:B------:R-:W-:Y:S01]  /*97b0*/  IADD3 R10, P0, R13, R10, RZ ;  /* 0x0000000a0d0a7210 */ /* 0x000fe20007f1e0ff */
[----:B------:R-:W-:Y:S02]  /*97c0*/  IMAD.MOV R15, RZ, RZ, -R13 ;  /* 0x000000ffff0f7224 */ /* 0x000fe400078e0a0d */
[----:B------:R-:W-:Y:S01]  /*97d0*/  IMAD R12, R2, UR5, R17 ;  /* 0x00000005020c7c24 */ /* 0x000fe2000f8e0211 */
[----:B------:R-:W-:Y:S01]  /*97e0*/  SHF.R.S32.HI R17, RZ, 0x1f, R13 ;  /* 0x0000001fff117819 */ /* 0x000fe2000001140d */
[----:B------:R-:W-:Y:S01]  /*97f0*/  IMAD R15, R19, R15, R4 ;  /* 0x0000000f130f7224 */ /* 0x000fe200078e0204 */
[----:B------:R-:W-:Y:S01]  /*9800*/  ULDC.64 UR4, c[0x0][0xbc8] ;  /* 0x0002f20000047ab9 */ /* 0x000fe20000000a00 */
[----:B------:R-:W-:Y:S02]  /*9810*/  LOP3.LUT R13, R22, 0x7ffffffc, RZ, 0xc0, !PT ;  /* 0x7ffffffc160d7812 */ /* 0x000fe400078ec0ff */
[----:B------:R-:W-:-:S02]  /*9820*/  IADD3.X R11, R17, R11, R12, P0, !PT ;  /* 0x0000000b110b7210 */ /* 0x000fc400007fe40c */
[----:B------:R-:W-:Y:S01]  /*9830*/  SHF.R.S32.HI R4, RZ, 0x1f, R15 ;  /* 0x0000001fff047819 */ /* 0x000fe2000001140f */
[----:B------:R-:W-:Y:S02]  /*9840*/  IMAD.IADD R20, R20, 0x1, -R13 ;  /* 0x0000000114147824 */ /* 0x000fe400078e0a0d */
[----:B------:R-:W-:-:S04]  /*9850*/  IMAD.WIDE.U32 R10, R15, UR4, R10 ;  /* 0x000000040f0a7c25 */ /* 0x000fc8000f8e000a */
[----:B------:R-:W-:-:S04]  /*9860*/  IMAD R4, R4, UR4, RZ ;  /* 0x0000000404047c24 */ /* 0x000fc8000f8e02ff */
        /* <DEDUP_REMOVED lines=9> */
[----:B------:R-:W-:Y:S02]  /*9900*/  SHFL.IDX PT, R12, R16, 0x1, 0x1c1f ;  /* 0x003c1f00100c7f89 */ /* 0x000fe400000e0000 */
[----:B------:R-:W-:-:S02]  /*9910*/  IMAD.IADD R14, R0, 0x1, -R15 ;  /* 0x00000001000e7824 */ /* 0x000fc400078e0a0f */
[----:B------:R-:W-:Y:S01]  /*9920*/  SHFL.IDX PT, R10, R16, RZ, 0x1c1f ;  /* 0x001c1fff100a7589 */ /* 0x000fe200000e0000 */
[----:B------:R-:W-:Y:S02]  /*9930*/  IMAD.SHL.U32 R15, R20, 0x2, RZ ;  /* 0x00000002140f7824 */ /* 0x000fe400078e00ff */
        /* <DEDUP_REMOVED lines=9> */
.L_x_4059:
[----:B------:R-:W2:Y:S01]  /*99d0*/  S2R R14, SR_CTAID.X ;  /* 0x00000000000e7919 */ /* 0x000ea20000002500 */
[----:B------:R-:W-:Y:S01]  /*99e0*/  LEA.HI R21, R21, R18, RZ, 0x2 ;  /* 0x0000001215157211 */ /* 0x000fe200078f10ff */
[----:B------:R-:W3:Y:S01]  /*99f0*/  S2UR UR7, SR_CTAID.Z ;  /* 0x00000000000779c3 */ /* 0x000ee20000002700 */
[----:B0-----:R-:W-:Y:S01]  /*9a00*/  SHF.R.S32.HI R5, RZ, 0x1f, R9 ;  /* 0x0000001fff057819 */ /* 0x001fe20000011409 */
[----:B------:R-:W-:Y:S01]  /*9a10*/  ULDC.64 UR8, c[0x0][0xb38] ;  /* 0x0002ce0000087ab9 */ /* 0x000fe20000000a00 */
[----:B------:R-:W-:Y:S01]  /*9a20*/  LOP3.LUT R21, R21, 0xfffffffc, RZ, 0xc0, !PT ;  /* 0xfffffffc15157812 */ /* 0x000fe200078ec0ff */
[----:B------:R-:W-:Y:S01]  /*9a30*/  UIMAD UR6, UR6, UR8, URZ ;  /* 0x00000008060672a4 */ /* 0x000fe2000f8e023f */
[----:B------:R-:W-:Y:S01]  /*9a40*/  LEA.HI R5, R5, R154, RZ, 0x3 ;  /* 0x0000009a05057211 */ /* 0x000fe200078f18ff */
[----:B------:R-:W-:Y:S01]  /*9a50*/  UIMAD.WIDE.U32 UR4, UR36, UR8, URZ ;  /* 0x00000008240472a5 */ /* 0x000fe2000f8e003f */
[----:B------:R-:W-:Y:S01]  /*9a60*/  LEA.HI R155, R155, R8, RZ, 0x5 ;  /* 0x000000089b9b7211 */ /* 0x000fe200078f28ff */
[----:B-1----:R-:W0:Y:S01]  /*9a70*/  LDC.64 R12, c[0x0][0xb40] ;  /* 0x0002d000ff0c7b82 */ /* 0x002e220000000a00 */
[----:B------:R-:W-:Y:S01]  /*9a80*/  IMAD.IADD R21, R18, 0x1, -R21 ;  /* 0x0000000112157824 */ /* 0x000fe200078e0a15 */
[----:B------:R-:W-:Y:S01]  /*9a90*/  LOP3.LUT R5, R5, 0xfffffff8, RZ, 0xc0, !PT ;  /* 0xfffffff805057812 */ /* 0x000fe200078ec0ff */
[----:B------:R-:W-:Y:S01]  /*9aa0*/  UIMAD UR6, UR36, UR9, UR6 ;  /* 0x00000009240672a4 */ /* 0x000fe2000f8e0206 */
[----:B------:R-:W-:Y:S01]  /*9ab0*/  SHF.R.S32.HI R155, RZ, 0x5, R155 ;  /* 0x00000005ff9b7819 */ /* 0x000fe2000001149b */
[----:B------:R-:W-:Y:S01]  /*9ac0*/  BSSY B0, `(.L_x_4060) ;  /* 0x00000fa000007945 */ /* 0x000fe20003800000 */
[----:B------:R-:W-:Y:S01]  /*9ad0*/  LEA.HI R4, R21, R21, RZ, 0x1 ;  /* 0x0000001515047211 */ /* 0x000fe200078f08ff */
[----:B------:R-:W-:Y:S01]  /*9ae0*/  UIADD3 UR6, UR5, UR6, URZ ;  /* 0x0000000605067290 */ /* 0x000fe2000fffe03f */
[----:B------:R-:W1:Y:S01]  /*9af0*/  @P1 LDC R10, c[0x0][0xbec] ;  /* 0x0002fb00ff0a1b82 */ /* 0x000e620000000800 */
[----:B------:R-:W-:-:S02]  /*9b00*/  IADD3 R154, R154, -R5, RZ ;  /* 0x800000059a9a7210 */ /* 0x000fc40007ffe0ff */
[----:B------:R-:W-:Y:S02]  /*9b10*/  LOP3.LUT R4, R4, 0x1ffffffe, RZ, 0xc0, !PT ;  /* 0x1ffffffe04047812 */ /* 0x000fe400078ec0ff */
[----:B------:R-:W-:Y:S01]  /*9b20*/  MOV R5, UR5 ;  /* 0x0000000500057c02 */ /* 0x000fe20008000f00 */
[----:B------:R-:W-:Y:S01]  /*9b30*/  IMAD R155, R155, 0x10, R154 ;  /* 0x000000109b9b7824 */ /* 0x000fe200078e029a */
[----:B------:R-:W-:Y:S01]  /*9b40*/  LOP3.LUT R9, R9, 0x7ffffffc, RZ, 0xc0, !PT ;  /* 0x7ffffffc09097812 */ /* 0x000fe200078ec0ff */
[----:B------:R-:W5:Y:S01]  /*9b50*/  @P1 LDC R17, c[0x0][0xbf0] ;  /* 0x0002fc00ff111b82 */ /* 0x000f620000000800 */
[----:B------:R-:W-:Y:S01]  /*9b60*/  IMAD.IADD R4, R21, 0x1, -R4 ;  /* 0x0000000115047824 */ /* 0x000fe200078e0a04 */
[----:B---3--:R-:W-:Y:S01]  /*9b70*/  USHF.R.S32.HI UR8, URZ, 0x1f, UR7 ;  /* 0x0000001f3f087899 */ /* 0x008fe20008011407 */
[----:B------:R-:W-:Y:S02]  /*9b80*/  IMAD.U32 R5, RZ, RZ, UR6 ;  /* 0x00000006ff057e24 */ /* 0x000fe4000f8e00ff */
[----:B------:R-:W-:-:S02]  /*9b90*/  IMAD R11, R4, 0x8, R155 ;  /* 0x00000008040b7824 */ /* 0x000fc400078e029b */
[----:B------:R-:W-:Y:S01]  /*9ba0*/  IMAD.U32 R4, RZ, RZ, UR4 ;  /* 0x00000004ff047e24 */ /* 0x000fe2000f8e00ff */
[----:B------:R-:W-:Y:S01]  /*9bb0*/  ULDC.64 UR4, c[0x0][0xb48] ;  /* 0x0002d20000047ab9 */ /* 0x000fe20000000a00 */
[----:B--2---:R-:W-:Y:S02]  /*9bc0*/  IMAD R15, R14, 0x40, R11 ;  /* 0x000000400e0f7824 */ /* 0x004fe400078e020b */
[C---:B0-----:R-:W-:Y:S02]  /*9bd0*/  IMAD R6, R12.reuse, UR8, RZ ;  /* 0x000000080c067c24 */ /* 0x041fe4000f8e02ff */
[----:B------:R-:W-:-:S04]  /*9be0*/  IMAD.WIDE.U32 R4, R12, UR7, R4 ;  /* 0x000000070c047c25 */ /* 0x000fc8000f8e0004 */
[----:B-1----:R-:W-:-:S04]  /*9bf0*/  @P1 IMAD.HI.U32 R10, R15, R10, RZ ;  /* 0x0000000a0f0a1227 */ /* 0x002fc800078e00ff */
[----:B------:R-:W-:Y:S02]  /*9c00*/  IMAD R13, R13, UR7, R6 ;  /* 0x000000070d0d7c24 */ /* 0x000fe4000f8e0206 */
[----:B------:R-:W-:Y:S01]  /*9c10*/  IMAD.MOV.U32 R11, RZ, RZ, R15 ;  /* 0x000000ffff0b7224 */ /* 0x000fe200078e000f */
[----:B-----5:R-:W-:Y:S01]  /*9c20*/  @P1 SHF.R.U32.HI R11, RZ, R17, R10 ;  /* 0x00000011ff0b1219 */ /* 0x020fe2000001160a */
[----:B------:R-:W-:Y:S02]  /*9c30*/  IMAD R3, R3, UR4, RZ ;  /* 0x0000000403037c24 */ /* 0x000fe4000f8e02ff */
[----:B------:R-:W-:Y:S01]  /*9c40*/  IMAD.IADD R5, R5, 0x1, R13 ;  /* 0x0000000105057824 */ /* 0x000fe200078e020d */
[----:B------:R-:W-:Y:S01]  /*9c50*/  IADD3 R10, -R11, RZ, RZ ;  /* 0x000000ff0b0a7210 */ /* 0x000fe20007ffe1ff */
[C---:B------:R-:W-:Y:S01]  /*9c60*/  IMAD R13, R2.reuse, UR5, R3 ;  /* 0x00000005020d7c24 */ /* 0x040fe2000f8e0203 */
[----:B------:R-:W-:Y:S01]  /*9c70*/  SHF.R.S32.HI R6, RZ, 0x1f, R11 ;  /* 0x0000001fff067819 */ /* 0x000fe2000001140b */
[----:B------:R-:W-:Y:S01]  /*9c80*/  IMAD.WIDE.U32 R2, R2, UR4, R4 ;  /* 0x0000000402027c25 */ /* 0x000fe2000f8e0004 */
[----:B------:R-:W-:-:S03]  /*9c90*/  ULDC.64 UR4, c[0x0][0xb30] ;  /* 0x0002cc0000047ab9 */ /* 0x000fc60000000a00 */
[----:B------:R-:W-:Y:S02]  /*9ca0*/  IMAD R5, R7, R10, R15 ;  /* 0x0000000a07057224 */ /* 0x000fe400078e020f */
[----:B------:R-:W-:Y:S02]  /*9cb0*/  IMAD R6, R6, UR4, RZ ;  /* 0x0000000406067c24 */ /* 0x000fe4000f8e02ff */
[----:B------:R-:W-:Y:S01]  /*9cc0*/  IMAD.IADD R3, R3, 0x1, R13 ;  /* 0x0000000103037824 */ /* 0x000fe200078e020d */
[----:B------:R-:W-:Y:S01]  /*9cd0*/  SHF.R.S32.HI R4, RZ, 0x1f, R5 ;  /* 0x0000001fff047819 */ /* 0x000fe20000011405 */
[C---:B------:R-:W-:Y:S01]  /*9ce0*/  IMAD R13, R11.reuse, UR5, R6 ;  /* 0x000000050b0d7c24 */ /* 0x040fe2000f8e0206 */
[----:B------:R-:W-:Y:S01]  /*9cf0*/  LEA.HI R6, R0, R0, RZ, 0x1 ;  /* 0x0000000000067211 */ /* 0x000fe200078f08ff */
[----:B------:R-:W-:Y:S01]  /*9d00*/  IMAD.WIDE.U32 R2, R11, UR4, R2 ;  /* 0x000000040b027c25 */ /* 0x000fe2000f8e0002 */
        /* <DEDUP_REMOVED lines=8> */
[----:B------:R-:W-:Y:S01]  /*9d90*/  ULDC UR4, c[0x0][0xa88] ;  /* 0x0002a20000047ab9 */ /* 0x000fe20000000800 */
[----:B------:R-:W-:Y:S01]  /*9da0*/  LOP3.LUT R11, R6, 0xfffffe, RZ, 0xc0, !PT ;  /* 0x00fffffe060b7812 */ /* 0x000fe200078ec0ff */
[----:B------:R-:W-:Y:S02]  /*9db0*/  IMAD R6, R7, UR4, RZ ;  /* 0x0000000407067c24 */ /* 0x000fe4000f8e02ff */
[----:B------:R-:W-:Y:S01]  /*9dc0*/  IMAD R7, R14, 0x40, R155 ;  /* 0x000000400e077824 */ /* 0x000fe200078e029b */
[----:B------:R-:W-:-:S02]  /*9dd0*/  LEA.HI.X R5, R2, UR5, R5, 0x2, P0 ;  /* 0x0000000502057c11 */ /* 0x000fc400080f1405 */
[----:B------:R-:W-:Y:S01]  /*9de0*/  IADD3 R11, -R11, R0, RZ ;  /* 0x000000000b0b7210 */ /* 0x000fe20007ffe1ff */
[----:B------:R-:W-:Y:S01]  /*9df0*/  IMAD.IADD R0, R8, 0x1, -R9 ;  /* 0x0000000108007824 */ /* 0x000fe200078e0a09 */
[----:B------:R-:W-:Y:S01]  /*9e00*/  ISETP.GE.AND P0, PT, R7, R6, PT ;  /* 0x000000060700720c */ /* 0x000fe20003f06270 */
[----:B------:R0:W1:Y:S02]  /*9e10*/  SHFL.IDX PT, R2, R4, RZ, 0x1c1f ;  /* 0x001c1fff04027589 */ /* 0x00006400000e0000 */
[----:B------:R-:W-:Y:S02]  /*9e20*/  IMAD R0, R11, 0x80, R0 ;  /* 0x000000800b007824 */ /* 0x000fe400078e0200 */
[----:B------:R0:W2:Y:S02]  /*9e30*/  SHFL.IDX PT, R3, R5, RZ, 0x1c1f ;  /* 0x001c1fff05037589 */ /* 0x0000a400000e0000 */
        /* <DEDUP_REMOVED lines=41> */
[----:B------:R-:W-:Y:S02]  /*a0d0*/  ISETP.GE.AND P5, PT, R21, UR4, PT ;  /* 0x0000000415007c0c */ /* 0x000fe4000bfa6270 */
[----:B------:R-:W-:Y:S02]  /*a0e0*/  @!P1 LEA.HI R17, R17, R17, RZ, 0x1 ;  /* 0x0000001111119211 */ /* 0x000fe400078f08ff */
[----:B0-----:R-:W-:Y:S02]  /*a0f0*/  @!P0 LOP3.LUT R9, R16, 0xfffffffe, RZ, 0xc0, !PT ;  /* 0xfffffffe10098812 */ /* 0x001fe400078ec0ff */
        /* <DEDUP_REMOVED lines=16> */
[----:B------:R-:W-:Y:S02]  /*a200*/  @!P6 LOP3.LUT R17, R22, 0xfffffffe, RZ, 0xc0, !PT ;  /* 0xfffffffe1611e812 */ /* 0x000fe400078ec0ff */
[----:B------:R-:W-:Y:S01]  /*a210*/  IADD3 R24, R0, 0x60, RZ ;  /* 0x0000006000187810 */ /* 0x000fe20007ffe0ff */
[--C-:B0-----:R-:W-:Y:S01]  /*a220*/  @!P2 IMAD.WIDE R8, R13, 0x4, R2.reuse ;  /* 0x000000040d08a825 */ /* 0x101fe200078e0202 */
[----:B------:R-:W-:Y:S02]  /*a230*/  ISETP.GE.AND P1, PT, R23, UR4, PT ;  /* 0x0000000417007c0c */ /* 0x000fe4000bf26270 */
[----:B------:R-:W-:Y:S01]  /*a240*/  ISETP.GE.AND P0, PT, R24, UR4, PT ;  /* 0x0000000418007c0c */ /* 0x000fe2000bf06270 */
[--C-:B-1----:R-:W-:Y:S01]  /*a250*/  @!P3 IMAD.WIDE R10, R19, 0x4, R2.reuse ;  /* 0x00000004130ab825 */ /* 0x102fe200078e0202 */
[----:B------:R0:W-:Y:S01]  /*a260*/  @!P2 ST.E.64 desc[UR44][R8.64], R48 ;  /* 0x000000300800a985 */ /* 0x0001e2000c101b2c */
[----:B------:R-:W-:Y:S02]  /*a270*/  IADD3 R22, R0, 0x88, RZ ;  /* 0x0000008800167810 */ /* 0x000fe40007ffe0ff */
        /* <DEDUP_REMOVED lines=9> */
[C---:B------:R-:W-:Y:S01]  /*a310*/  VIADD R19, R0.reuse, 0x70 ;  /* 0x0000007000137836 */ /* 0x040fe20000000000 */
[----:B------:R5:W-:Y:S01]  /*a320*/  @!P6 ST.E.64 desc[UR44][R16.64], R64 ;  /* 0x000000401000e985 */ /* 0x000be2000c101b2c */
[----:B------:R-:W-:Y:S01]  /*a330*/  VIADD R21, R0, 0x80 ;  /* 0x0000008000157836 */ /* 0x000fe20000000000 */
[----:B------:R-:W-:-:S02]  /*a340*/  @!P1 LEA.HI R23, R23, R23, RZ, 0x1 ;  /* 0x0000001717179211 */ /* 0x000fc400078f08ff */
[----:B------:R-:W-:Y:S02]  /*a350*/  ISETP.GE.AND P6, PT, R19, UR4, PT ;  /* 0x0000000413007c0c */ /* 0x000fe4000bfc6270 */
[----:B------:R-:W-:Y:S02]  /*a360*/  ISETP.GE.AND P4, PT, R21, UR4, PT ;  /* 0x0000000415007c0c */ /* 0x000fe4000bf86270 */
[----:B------:R-:W-:Y:S02]  /*a370*/  @!P0 LEA.HI R24, R24, R24, RZ, 0x1 ;  /* 0x0000001818188211 */ /* 0x000fe400078f08ff */
[----:B0-----:R-:W-:Y:S01]  /*a380*/  @!P1 LOP3.LUT R9, R23, 0xfffffffe, RZ, 0xc0, !PT ;  /* 0xfffffffe17099812 */ /* 0x001fe200078ec0ff */
[----:B------:R-:W-:Y:S01]  /*a390*/  VIADD R23, R0, 0x90 ;  /* 0x0000009000177836 */ /* 0x000fe20000000000 */
[----:B-1----:R-:W-:Y:S01]  /*a3a0*/  @!P0 LOP3.LUT R11, R24, 0xfffffffe, RZ, 0xc0, !PT ;  /* 0xfffffffe180b8812 */ /* 0x002fe200078ec0ff */
[----:B------:R-:W-:Y:S01]  /*a3b0*/  VIADD R24, R0, 0x98 ;  /* 0x0000009800187836 */ /* 0x000fe20000000000 */
        /* <DEDUP_REMOVED lines=12> */
[----:B---3--:R-:W-:-:S02]  /*a480*/  @!P5 LOP3.LUT R15, R20, 0xfffffffe, RZ, 0xc0, !PT ;  /* 0xfffffffe140fd812 */ /* 0x008fc400078ec0ff */
[----:B------:R-:W-:Y:S02]  /*a490*/  @!P4 LOP3.LUT R21, R21, 0xfffffffe, RZ, 0xc0, !PT ;  /* 0xfffffffe1515c812 */ /* 0x000fe400078ec0ff */
[----:B-----5:R-:W-:Y:S01]  /*a4a0*/  @!P3 LOP3.LUT R17, R22, 0xfffffffe, RZ, 0xc0, !PT ;  /* 0xfffffffe1611b812 */ /* 0x020fe200078ec0ff */
[----:B------:R-:W-:Y:S01]  /*a4b0*/  VIADD R22, R0, 0xc0 ;  /* 0x000000c000167836 */ /* 0x000fe20000000000 */
[----:B------:R-:W-:Y:S01]  /*a4c0*/  ISETP.GE.AND P0, PT, R23, UR4, PT ;  /* 0x0000000417007c0c */ /* 0x000fe2000bf06270 */
[--C-:B0-----:R-:W-:Y:S01]  /*a4d0*/  @!P2 IMAD.WIDE R8, R13, 0x4, R2.reuse ;  /* 0x000000040d08a825 */ /* 0x101fe200078e0202 */
[----:B------:R-:W-:Y:S02]  /*a4e0*/  ISETP.GE.AND P1, PT, R24, UR4, PT ;  /* 0x0000000418007c0c */ /* 0x000fe4000bf26270 */
[----:B------:R-:W-:Y:S01]  /*a4f0*/  IADD3 R20, R0, 0xb0, RZ ;  /* 0x000000b000147810 */ /* 0x000fe20007ffe0ff */
[----:B-1----:R-:W-:Y:S01]  /*a500*/  @!P6 IMAD.WIDE R10, R19, 0x4, R2 ;  /* 0x00000004130ae825 */ /* 0x002fe200078e0202 */
[----:B------:R0:W-:Y:S01]  /*a510*/  @!P2 ST.E.64 desc[UR44][R8.64], R76 ;  /* 0x0000004c0800a985 */ /* 0x0001e2000c101b2c */
[----:B------:R-:W-:-:S02]  /*a520*/  ISETP.GE.AND P2, PT, R18, UR4, PT ;  /* 0x0000000412007c0c */ /* 0x000fc4000bf46270 */
[--C-:B------:R-:W-:Y:S01]  /*a530*/  @!P5 IMAD.WIDE R12, R15, 0x4, R2.reuse ;  /* 0x000000040f0cd825 */ /* 0x100fe200078e0202 */
        /* <DEDUP_REMOVED lines=8> */
[C---:B------:R-:W-:Y:S01]  /*a5c0*/  VIADD R19, R0.reuse, 0xa8 ;  /* 0x000000a800137836 */ /* 0x040fe20000000000 */
[----:B------:R5:W-:Y:S01]  /*a5d0*/  @!P3 ST.E.64 desc[UR44][R16.64], R92 ;  /* 0x0000005c1000b985 */ /* 0x000be2000c101b2c */
[----:B------:R-:W-:Y:S01]  /*a5e0*/  VIADD R21, R0, 0xb8 ;  /* 0x000000b800157836 */ /* 0x000fe20000000000 */
[----:B------:R-:W-:Y:S02]  /*a5f0*/  @!P1 LEA.HI R24, R24, R24, RZ, 0x1 ;  /* 0x0000001818189211 */ /* 0x000fe400078f08ff */
[----:B------:R-:W-:Y:S02]  /*a600*/  ISETP.GE.AND P3, PT, R19, UR4, PT ;  /* 0x0000000413007c0c */ /* 0x000fe4000bf66270 */
[----:B------:R-:W-:Y:S02]  /*a610*/  ISETP.GE.AND P5, PT, R21, UR4, PT ;  /* 0x0000000415007c0c */ /* 0x000fe4000bfa6270 */
[----:B0-----:R-:W-:Y:S02]  /*a620*/  @!P0 LOP3.LUT R9, R23, 0xfffffffe, RZ, 0xc0, !PT ;  /* 0xfffffffe17098812 */ /* 0x001fe400078ec0ff */
[----:B------:R-:W-:-:S02]  /*a630*/  @!P2 LEA.HI R18, R18, R18, RZ, 0x1 ;  /* 0x000000121212a211 */ /* 0x000fc400078f08ff */
        /* <DEDUP_REMOVED lines=15> */
[----:B------:R-:W-:-:S02]  /*a730*/  @!P5 LOP3.LUT R21, R21, 0xfffffffe, RZ, 0xc0, !PT ;  /* 0xfffffffe1515d812 */ /* 0x000fc400078ec0ff */
[----:B-----5:R-:W-:Y:S02]  /*a740*/  @!P6 LOP3.LUT R17, R22, 0xfffffffe, RZ, 0xc0, !PT ;  /* 0xfffffffe1611e812 */ /* 0x020fe400078ec0ff */
[----:B------:R-:W-:Y:S01]  /*a750*/  IADD3 R20, R0, 0xd8, RZ ;  /* 0x000000d800147810 */ /* 0x000fe20007ffe0ff */
[--C-:B0-----:R-:W-:Y:S01]  /*a760*/  @!P3 IMAD.WIDE R8, R19, 0x4, R2.reuse ;  /* 0x000000041308b825 */ /* 0x101fe200078e0202 */
[----:B------:R-:W-:Y:S02]  /*a770*/  ISETP.GE.AND P0, PT, R18, UR4, PT ;  /* 0x0000000412007c0c */ /* 0x000fe4000bf06270 */
[----:B------:R-:W-:Y:S01]  /*a780*/  ISETP.GE.AND P2, PT, R20, UR4, PT ;  /* 0x0000000414007c0c */ /* 0x000fe2000bf46270 */
        /* <DEDUP_REMOVED lines=45> */
.L_x_4061:
[----:B------:R-:W-:Y:S05]  /*aa60*/  BSYNC B0 ;  /* 0x0000000000007941 */ /* 0x000fea0003800000 */
.L_x_4060:
[----:B------:R-:W-:Y:S01]  /*aa70*/  IADD3 R7, R7, 0x8, RZ ;  /* 0x0000000807077810 */ /* 0x000fe20007ffe0ff */
[----:B0-2---:R0:W2:Y:S03]  /*aa80*/  SHFL.IDX PT, R3, R5, 0x1, 0x1c1f ;  /* 0x003c1f0005037f89 */ /* 0x0050a600000e0000 */
        /* <DEDUP_REMOVED lines=18> */
[C---:B------:R-:W-:Y:S01]  /*abb0*/  IADD3 R18, R0.reuse, 0x50, RZ ;  /* 0x0000005000127810 */ /* 0x040fe20007ffe0ff */
[C---:B------:R-:W-:Y:S01]  /*abc0*/  VIADD R19, R0.reuse, 0x58 ;  /* 0x0000005800137836 */ /* 0x040fe20000000000 */
[C---:B------:R-:W-:Y:S01]  /*abd0*/  @!P0 LEA.HI R4, R0.reuse, R0, RZ, 0x1 ;  /* 0x0000000000048211 */ /* 0x040fe200078f08ff */
[----:B------:R-:W-:Y:S01]  /*abe0*/  VIADD R20, R0, 0x80 ;  /* 0x0000008000147836 */ /* 0x000fe20000000000 */
[----:B------:R-:W-:-:S02]  /*abf0*/  @!P1 LEA.HI R6, R5, R5, RZ, 0x1 ;  /* 0x0000000505069211 */ /* 0x000fc400078f08ff */
[----:B------:R-:W-:Y:S02]  /*ac00*/  @!P2 LEA.HI R8, R7, R7, RZ, 0x1 ;  /* 0x000000070708a211 */ /* 0x000fe400078f08ff */
[----:B------:R-:W-:Y:S02]  /*ac10*/  @!P0 LOP3.LUT R5, R4, 0xfffffffe, RZ, 0xc0, !PT ;  /* 0xfffffffe04058812 */ /* 0x000fe400078ec0ff */
[----:B------:R-:W-:Y:S02]  /*ac20*/  @!P1 LOP3.LUT R7, R6, 0xfffffffe, RZ, 0xc0, !PT ;  /* 0xfffffffe06079812 */ /* 0x000fe400078ec0ff */
[----:B------:R-:W-:Y:S01]  /*ac30*/  @!P2 LOP3.LUT R9, R8, 0xfffffffe, RZ, 0xc0, !PT ;  /* 0xfffffffe0809a812 */ /* 0x000fe200078ec0ff */
[--C-:B-12---:R-:W-:Y:S01]  /*ac40*/  @!P0 IMAD.WIDE R4, R5, 0x4, R2.reuse ;  /* 0x0000000405048825 */ /* 0x106fe200078e0202 */
[----:B------:R-:W-:Y:S02]  /*ac50*/  ISETP.GE.AND P3, PT, R15, UR4, PT ;  /* 0x000000040f007c0c */ /* 0x000fe4000bf66270 */
[----:B------:R-:W-:Y:S01]  /*ac60*/  ISETP.GE.AND P4, PT, R16, UR4, PT ;  /* 0x0000000410007c0c */ /* 0x000fe2000bf86270 */
        /* <DEDUP_REMOVED lines=8> */
[----:B------:R-:W-:Y:S02]  /*acf0*/  ISETP.GE.AND P2, PT, R14, UR4, PT ;  /* 0x000000040e007c0c */ /* 0x000fe4000bf46270 */
[----:B------:R-:W-:Y:S02]  /*ad00*/  @!P6 LEA.HI R11, R11, R11, RZ, 0x1 ;  /* 0x0000000b0b0be211 */ /* 0x000fe400078f08ff */
[----:B------:R-:W-:-:S02]  /*ad10*/  @!P3 LEA.HI R15, R15, R15, RZ, 0x1 ;  /* 0x0000000f0f0fb211 */ /* 0x000fc400078f08ff */
[----:B0-----:R-:W-:Y:S02]  /*ad20*/  @!P5 LOP3.LUT R5, R10, 0xfffffffe, RZ, 0xc0, !PT ;  /* 0xfffffffe0a05d812 */ /* 0x001fe400078ec0ff */
[----:B------:R-:W-:Y:S02]  /*ad30*/  @!P0 LEA.HI R12, R12, R12, RZ, 0x1 ;  /* 0x0000000c0c0c8211 */ /* 0x000fe400078f08ff */
[----:B-1----:R-:W-:Y:S01]  /*ad40*/  @!P6 LOP3.LUT R7, R11, 0xfffffffe, RZ, 0xc0, !PT ;  /* 0xfffffffe0b07e812 */ /* 0x002fe200078ec0ff */
[--C-:B------:R-:W-:Y:S01]  /*ad50*/  @!P5 IMAD.WIDE R4, R5, 0x4, R2.reuse ;  /* 0x000000040504d825 */ /* 0x100fe200078e0202 */
[----:B------:R-:W-:Y:S02]  /*ad60*/  @!P1 LEA.HI R13, R13, R13, RZ, 0x1 ;  /* 0x0000000d0d0d9211 */ /* 0x000fe400078f08ff */
[----:B------:R-:W-:Y:S01]  /*ad70*/  @!P2 LEA.HI R14, R14, R14, RZ, 0x1 ;  /* 0x0000000e0e0ea211 */ /* 0x000fe200078f08ff */
[----:B------:R-:W-:Y:S01]  /*ad80*/  @!P6 IMAD.WIDE R6, R7, 0x4, R2 ;  /* 0x000000040706e825 */ /* 0x000fe200078e0202 */
[----:B------:R-:W-:Y:S01]  /*ad90*/  @!P4 LEA.HI R16, R16, R16, RZ, 0x1 ;  /* 0x000000101010c211 */ /* 0x000fe200078f08ff */
[----:B------:R0:W-:Y:S01]  /*ada0*/  @!P5 ST.E.64 desc[UR44][R4.64], R38 ;  /* 0x000000260400d985 */ /* 0x0001e2000c101b2c */
[----:B--2---:R-:W-:-:S02]  /*adb0*/  @!P0 LOP3.LUT R9, R12, 0xfffffffe, RZ, 0xc0, !PT ;  /* 0xfffffffe0c098812 */ /* 0x004fc400078ec0ff */
[----:B------:R-:W-:Y:S01]  /*adc0*/  @!P1 LOP3.LUT R13, R13, 0xfffffffe, RZ, 0xc0, !PT ;  /* 0xfffffffe0d0d9812 */ /* 0x000fe200078ec0ff */
[----:B------:R1:W-:Y:S01]  /*add0*/  @!P6 ST.E.64 desc[UR44][R6.64], R42 ;  /* 0x0000002a0600e985 */ /* 0x0003e2000c101b2c */
[----:B------:R-:W-:Y:S01]  /*ade0*/  @!P2 LOP3.LUT R11, R14, 0xfffffffe, RZ, 0xc0, !PT ;  /* 0xfffffffe0e0ba812 */ /* 0x000fe200078ec0ff */
[----:B------:R-:W-:Y:S01]  /*adf0*/  VIADD R14, R0, 0x60 ;  /* 0x00000060000e7836 */ /* 0x000fe20000000000 */
[----:B------:R-:W-:Y:S02]  /*ae00*/  @!P3 LOP3.LUT R15, R15, 0xfffffffe, RZ, 0xc0, !PT ;  /* 0xfffffffe0f0fb812 */ /* 0x000fe400078ec0ff */
        /* <DEDUP_REMOVED lines=16> */
[C---:B------:R-:W-:Y:S02]  /*af10*/  IADD3 R17, R0.reuse, 0x78, RZ ;  /* 0x0000007800117810 */ /* 0x040fe40007ffe0ff */
[----:B------:R-:W-:Y:S01]  /*af20*/  VIADD R15, R0, 0x68 ;  /* 0x00000068000f7836 */ /* 0x000fe20000000000 */
[----:B------:R5:W-:Y:S01]  /*af30*/  @!P4 ST.E.64 desc[UR44][R12.64], R62 ;  /* 0x0000003e0c00c985 */ /* 0x000be2000c101b2c */
        /* <DEDUP_REMOVED lines=30> */
[----:B------:R-:W-:Y:S02]  /*b120*/  IADD3 R15, R0, 0xa0, RZ ;  /* 0x000000a0000f7810 */ /* 0x000fe40007ffe0ff */
        /* <DEDUP_REMOVED lines=33> */
[----:B-----5:R-:W-:Y:S02]  /*b340*/  @!P1 LOP3.LUT R13, R20, 0xfffffffe, RZ, 0xc0, !PT ;  /* 0xfffffffe140d9812 */ /* 0x020fe400078ec0ff */
[----:B------:R-:W-:Y:S01]  /*b350*/  IADD3 R19, R0, 0xc8, RZ ;  /* 0x000000c800137810 */ /* 0x000fe20007ffe0ff */
[----:B0-----:R-:W-:Y:S01]  /*b360*/  @!P0 IMAD.WIDE R4, R9, 0x4, R2 ;  /* 0x0000000409048825 */ /* 0x001fe200078e0202 */
[----:B------:R-:W-:-:S02]  /*b370*/  ISETP.GE.AND P5, PT, R18, UR4, PT ;  /* 0x0000000412007c0c */ /* 0x000fc4000bfa6270 */
[----:B------:R-:W-:Y:S01]  /*b380*/  ISETP.GE.AND P6, PT, R19, UR4, PT ;  /* 0x0000000413007c0c */ /* 0x000fe2000bfc6270 */
        /* <DEDUP_REMOVED lines=12> */
[C---:B------:R-:W-:Y:S01]  /*b450*/  VIADD R15, R0.reuse, 0xd8 ;  /* 0x000000d8000f7836 */ /* 0x040fe20000000000 */
[----:B------:R5:W-:Y:S01]  /*b460*/  @!P1 ST.E.64 desc[UR44][R12.64], R118 ;  /* 0x000000760c009985 */ /* 0x000be2000c101b2c */
[----:B------:R-:W-:Y:S01]  /*b470*/  VIADD R17, R0, 0xe8 ;  /* 0x000000e800117836 */ /* 0x000fe20000000000 */
[----:B------:R-:W-:Y:S01]  /*b480*/  @!P5 LEA.HI R18, R18, R18, RZ, 0x1 ;  /* 0x000000121212d211 */ /* 0x000fe200078f08ff */
[----:B------:R-:W-:Y:S01]  /*b490*/  VIADD R0, R0, 0xf8 ;  /* 0x000000f800007836 */ /* 0x000fe20000000000 */
[----:B------:R-:W-:Y:S02]  /*b4a0*/  ISETP.GE.AND P1, PT, R15, UR4, PT ;  /* 0x000000040f007c0c */ /* 0x000fe4000bf26270 */
[----:B------:R-:W-:-:S02]  /*b4b0*/  ISETP.GE.AND P3, PT, R17, UR4, PT ;  /* 0x0000000411007c0c */ /* 0x000fc4000bf66270 */
[----:B------:R-:W-:Y:S02]  /*b4c0*/  @!P6 LEA.HI R19, R19, R19, RZ, 0x1 ;  /* 0x000000131313e211 */ /* 0x000fe400078f08ff */
        /* <DEDUP_REMOVED lines=15> */
[----:B-----5:R-:W-:Y:S01]  /*b5c0*/  @!P4 LOP3.LUT R13, R20, 0xfffffffe, RZ, 0xc0, !PT ;  /* 0xfffffffe140dc812 */ /* 0x020fe200078ec0ff */
        /* <DEDUP_REMOVED lines=17> */
.L_x_4058:
[----:B------:R-:W0:Y:S02]  /*b6e0*/  S2R R0, SR_TID.X ;  /* 0x0000000000007919 */ /* 0x000e240000002100 */
[----:B0-----:R-:W-:-:S05]  /*b6f0*/  VIADD R2, R0, 0xffffff80 ;  /* 0xffffff8000027836 */ /* 0x001fca0000000000 */
[----:B------:R-:W-:-:S13]  /*b700*/  ISETP.GT.AND P0, PT, R2, 0x3f, PT ;  /* 0x0000003f0200780c */ /* 0x000fda0003f04270 */
[----:B------:R-:W-:Y:S05]  /*b710*/  @P0 BRA `(.L_x_4015) ;  /* 0x0000004800ac0947 */ /* 0x000fea0003800000 */
[----:B------:R-:W0:Y:S01]  /*b720*/  S2R R3, SR_CTAID.X ;  /* 0x0000000000037919 */ /* 0x000e220000002500 */
[----:B------:R-:W2:Y:S01]  /*b730*/  LDC R6, c[0x0][0xbe8] ;  /* 0x0002fa00ff067b82 */ /* 0x000ea20000000800 */
[----:B------:R-:W-:Y:S01]  /*b740*/  ULDC UR4, c[0x0][0xa88] ;  /* 0x0002a20000047ab9 */ /* 0x000fe20000000800 */
[----:B0-----:R-:W-:Y:S02]  /*b750*/  IMAD R0, R3, 0x40, R0 ;  /* 0x0000004003007824 */ /* 0x001fe400078e0200 */
[----:B--2---:R-:W-:Y:S02]  /*b760*/  IMAD R3, R6, UR4, RZ ;  /* 0x0000000406037c24 */ /* 0x004fe4000f8e02ff */
[----:B------:R-:W-:-:S05]  /*b770*/  VIADD R0, R0, 0xffffff80 ;  /* 0xffffff8000007836 */ /* 0x000fca0000000000 */
[----:B------:R-:W-:-:S13]  /*b780*/  ISETP.GE.AND P0, PT, R0, R3, PT ;  /* 0x000000030000720c */ /* 0x000fda0003f06270 */
[----:B------:R-:W-:Y:S05]  /*b790*/  @P0 BRA `(.L_x_4015) ;  /* 0x00000048008c0947 */ /* 0x000fea0003800000 */
[----:B------:R-:W-:Y:S01]  /*b7a0*/  ISETP.NE.AND P0, PT, R6, 0x1, PT ;  /* 0x000000010600780c */ /* 0x000fe20003f05270 */
[----:B------:R-:W0:Y:S01]  /*b7b0*/  S2UR UR7, SR_CTAID.Z ;  /* 0x00000000000779c3 */ /* 0x000e220000002700 */
[----:B------:R-:W-:Y:S01]  /*b7c0*/  USHF.R.S32.HI UR6, URZ, 0x1f, UR36 ;  /* 0x0000001f3f067899 */ /* 0x000fe20008011424 */
[----:B------:R-:W-:Y:S01]  /*b7d0*/  MOV R5, R0 ;  /* 0x0000000000057202 */ /* 0x000fe20000000f00 */
[----:B------:R-:W-:Y:S02]  /*b7e0*/  ULDC.64 UR8, c[0x0][0xbd0] ;  /* 0x0002f40000087ab9 */ /* 0x000fe40000000a00 */
[----:B------:R-:W-:Y:S02]  /*b7f0*/  UIMAD UR6, UR6, UR8, URZ ;  /* 0x00000008060672a4 */ /* 0x000fe4000f8e023f */
[----:B------:R-:W-:Y:S01]  /*b800*/  UIMAD.WIDE.U32 UR4, UR36, UR8, URZ ;  /* 0x00000008240472a5 */ /* 0x000fe2000f8e003f */
[----:B------:R-:W2:Y:S01]  /*b810*/  LDC.64 R10, c[0x0][0xbd8] ;  /* 0x0002f600ff0a7b82 */ /* 0x000ea20000000a00 */
[----:B------:R-:W-:-:S04]  /*b820*/  UIMAD UR6, UR36, UR9, UR6 ;  /* 0x00000009240672a4 */ /* 0x000fc8000f8e0206 */
[----:B------:R-:W-:Y:S02]  /*b830*/  UIADD3 UR6, UR5, UR6, URZ ;  /* 0x0000000605067290 */ /* 0x000fe4000fffe03f */
[----:B------:R-:W-:Y:S01]  /*b840*/  IMAD.U32 R3, RZ, RZ, UR5 ;  /* 0x00000005ff037e24 */ /* 0x000fe2000f8e00ff */
[----:B------:R-:W3:Y:S01]  /*b850*/  @P0 LDC R7, c[0x0][0xbec] ;  /* 0x0002fb00ff070b82 */ /* 0x000ee20000000800 */
[----:B------:R-:W-:Y:S01]  /*b860*/  IMAD.U32 R2, RZ, RZ, UR4 ;  /* 0x00000004ff027e24 */ /* 0x000fe2000f8e00ff */
[----:B------:R-:W-:Y:S01]  /*b870*/  ULDC.64 UR4, c[0x0][0xbe0] ;  /* 0x0002f80000047ab9 */ /* 0x000fe20000000a00 */
[----:B------:R-:W-:-:S05]  /*b880*/  IMAD.U32 R3, RZ, RZ, UR6 ;  /* 0x00000006ff037e24 */ /* 0x000fca000f8e00ff */
[----:B------:R-:W5:Y:S01]  /*b890*/  @P0 LDC R9, c[0x0][0xbf0] ;  /* 0x0002fc00ff090b82 */ /* 0x000f620000000800 */
[----:B0-----:R-:W-:-:S07]  /*b8a0*/  USHF.R.S32.HI UR8, URZ, 0x1f, UR7 ;  /* 0x0000001f3f087899 */ /* 0x001fce0008011407 */
[----:B------:R-:W0:Y:S01]  /*b8b0*/  S2UR UR10, SR_CTAID.Y ;  /* 0x00000000000a79c3 */ /* 0x000e220000002600 */
[C---:B--2---:R-:W-:Y:S02]  /*b8c0*/  IMAD R12, R10.reuse, UR8, RZ ;  /* 0x000000080a0c7c24 */ /* 0x044fe4000f8e02ff */
[----:B------:R-:W-:-:S04]  /*b8d0*/  IMAD.WIDE.U32 R2, R10, UR7, R2 ;  /* 0x000000070a027c25 */ /* 0x000fc8000f8e0002 */
[----:B------:R-:W-:Y:S01]  /*b8e0*/  IMAD R11, R11, UR7, R12 ;  /* 0x000000070b0b7c24 */ /* 0x000fe2000f8e020c */
[----:B------:R-:W0:Y:S01]  /*b8f0*/  LDC R8, c[0x0][0xc50] ;  /* 0x00031400ff087b82 */ /* 0x000e220000000800 */
[----:B---3--:R-:W-:-:S04]  /*b900*/  @P0 IMAD.HI.U32 R4, R0, R7, RZ ;  /* 0x0000000700040227 */ /* 0x008fc800078e00ff */
[----:B------:R-:W-:Y:S02]  /*b910*/  IMAD R7, RZ, RZ, -UR36 ;  /* 0x80000024ff077e24 */ /* 0x000fe4000f8e02ff */
[----:B------:R-:W-:Y:S01]  /*b920*/  IMAD.IADD R3, R11, 0x1, R3 ;  /* 0x000000010b037824 */ /* 0x000fe200078e0203 */
[----:B-----5:R-:W-:Y:S01]  /*b930*/  @P0 SHF.R.U32.HI R5, RZ, R9, R4 ;  /* 0x00000009ff050219 */ /* 0x020fe20000011604 */
[----:B0-----:R-:W-:-:S03]  /*b940*/  IMAD R9, R8, R7, UR10 ;  /* 0x0000000a08097e24 */ /* 0x001fc6000f8e0207 */
[----:B------:R-:W-:Y:S01]  /*b950*/  IADD3 R7, -R5, RZ, RZ ;  /* 0x000000ff05077210 */ /* 0x000fe20007ffe1ff */
        /* <DEDUP_REMOVED lines=20> */
.L_x_4013:
        /* <DEDUP_REMOVED lines=18> */
.L_x_4062:
[----:B------:R-:W-:Y:S01]  /*bbc0*/  ULDC UR40, c[0x0][0xc50] ;  /* 0x0003140000287ab9 */ /* 0x000fe20000000800 */
[----:B------:R-:W-:Y:S01]  /*bbd0*/  UMOV UR36, UR6 ;  /* 0x0000000600247c82 */ /* 0x000fe20008000000 */
[----:B------:R-:W-:-:S11]  /*bbe0*/  UISETP.NE.AND UP0, UPT, UR40, 0x1, UPT ;  /* 0x000000012800788c */ /* 0x000fd6000bf05270 */
[----:B------:R-:W-:Y:S01]  /*bbf0*/  @UP0 ULDC UR4, c[0x0][0xc54] ;  /* 0x0003150000040ab9 */ /* 0x000fe20000000800 */
[----:B------:R-:W-:Y:S01]  /*bc00*/  @UP0 ULDC UR7, c[0x0][0xc58] ;  /* 0x0003160000070ab9 */ /* 0x000fe20000000800 */
[----:B------:R-:W-:-:S04]  /*bc10*/  UIMAD.WIDE.U32 UR4, UR6, UR4, URZ ;  /* 0x00000004060472a5 */ /* 0x000fc8000f8e003f */
[----:B------:R-:W-:-:S12]  /*bc20*/  @UP0 USHF.R.U32.HI UR36, URZ, UR7, UR5 ;  /* 0x000000073f240299 */ /* 0x000fd80008011605 */
.L_x_4063:
[----:B------:R-:W-:Y:S01]  /*bc30*/  ISETP.GE.AND P0, PT, R17, RZ, PT ;  /* 0x000000ff1100720c */ /* 0x000fe20003f06270 */
[----:B------:R-:W-:Y:S01]  /*bc40*/  UIADD3 UR4, -UR36, URZ, URZ ;  /* 0x0000003f24047290 */ /* 0x000fe2000fffe13f */
[----:B------:R-:W-:Y:S01]  /*bc50*/  IMAD.MOV.U32 R0, RZ, RZ, 0x1 ;  /* 0x00000001ff007424 */ /* 0x000fe200078e00ff */
[----:B------:R-:W-:Y:S01]  /*bc60*/  MOV R6, RZ ;  /* 0x000000ff00067202 */ /* 0x000fe20000000f00 */
[----:B------:R-:W-:Y:S01]  /*bc70*/  IMAD.MOV.U32 R9, RZ, RZ, 0x1 ;  /* 0x00000001ff097424 */ /* 0x000fe200078e00ff */
[----:B------:R-:W-:-:S08]  /*bc80*/  UIMAD UR40, UR40, UR4, UR6 ;  /* 0x00000004282872a4 */ /* 0x000fd0000f8e0206 */
[----:B------:R-:W-:Y:S05]  /*bc90*/  @!P0 BRA `(.L_x_4064) ;  /* 0x00000040008c8947 */ /* 0x000fea0003800000 */
[----:B------:R-:W0:Y:S01]  /*bca0*/  S2UR UR6, SR_CTAID.X ;  /* 0x00000000000679c3 */ /* 0x000e220000002500 */
[----:B------:R-:W-:Y:S01]  /*bcb0*/  ULDC UR7, c[0x0][0x448] ;  /* 0x0001120000077ab9 */ /* 0x000fe20000000800 */
[----:B------:R-:W-:Y:S01]  /*bcc0*/  ULDC.64 UR4, c[0x0][0x418] ;  /* 0x0001060000047ab9 */ /* 0x000fe20000000a00 */
[----:B------:R-:W-:Y:S02]  /*bcd0*/  UISETP.NE.AND UP1, UPT, UR7, 0x1, UPT ;  /* 0x000000010700788c */ /* 0x000fe4000bf25270 */
[----:B------:R-:W-:Y:S01]  /*bce0*/  UISETP.NE.U32.AND UP0, UPT, UR4, URZ, UPT ;  /* 0x0000003f0400728c */ /* 0x000fe2000bf05070 */
[----:B------:R-:W-:Y:S02]  /*bcf0*/  ULDC UR7, c[0x0][0x424] ;  /* 0x0001090000077ab9 */ /* 0x000fe40000000800 */
[----:B------:R-:W-:Y:S01]  /*bd00*/  ULDC UR4, c[0x0][0x288] ;  /* 0x0000a20000047ab9 */ /* 0x000fe20000000800 */
[----:B------:R-:W-:Y:S02]  /*bd10*/  UISETP.NE.AND.EX UP0, UPT, UR5, URZ, UPT, UP0 ;  /* 0x0000003f0500728c */ /* 0x000fe4000bf05300 */
[----:B------:R-:W-:-:S02]  /*bd20*/  UIADD3 UR9, -UR4, 0x40, URZ ;  /* 0x0000004004097890 */ /* 0x000fc4000fffe13f */
[----:B------:R-:W-:Y:S01]  /*bd30*/  USEL UR7, UR7, 0x1, UP0 ;  /* 0x0000000107077887 */ /* 0x000fe20008000000 */
[----:B------:R-:W-:Y:S01]  /*bd40*/  @UP1 ULDC UR4, c[0x0][0x44c] ;  /* 0x0001130000041ab9 */ /* 0x000fe20000000800 */
[----:B------:R-:W-:Y:S01]  /*bd50*/  ULDC UR8, c[0x0][0x2f0] ;  /* 0x0000bc0000087ab9 */ /* 0x000fe20000000800 */
[----:B------:R-:W-:Y:S01]  /*bd60*/  @UP1 ULDC UR10, c[0x0][0x450] ;  /* 0x00011400000a1ab9 */ /* 0x000fe20000000800 */
[----:B------:R-:W-:Y:S02]  /*bd70*/  UIMAD UR9, UR7, UR8, UR9 ;  /* 0x00000008070972a4 */ /* 0x000fe4000f8e0209 */
[----:B------:R-:W-:Y:S01]  /*bd80*/  UIMAD UR7, UR7, UR8, 0x3f ;  /* 0x0000003f070774a4 */ /* 0x000fe2000f8e0208 */
[----:B------:R-:W-:Y:S01]  /*bd90*/  UMOV UR43, URZ ;  /* 0x0000003f002b7c82 */ /* 0x000fe20008000000 */
[----:B0-----:R-:W-:-:S04]  /*bda0*/  ULEA UR6, UR6, 0x3f, 0x6 ;  /* 0x0000003f06067891 */ /* 0x001fc8000f8e303f */
[----:B------:R-:W-:-:S04]  /*bdb0*/  UIMAD.WIDE.U32 UR4, UR6, UR4, URZ ;  /* 0x00000004060472a5 */ /* 0x000fc8000f8e003f */
[----:B------:R-:W-:Y:S02]  /*bdc0*/  @UP1 USHF.R.U32.HI UR6, URZ, UR10, UR5 ;  /* 0x0000000a3f061299 */ /* 0x000fe40008011605 */
[----:B------:R-:W-:Y:S02]  /*bdd0*/  USHF.R.S32.HI UR5, URZ, 0x1f, UR7 ;  /* 0x0000001f3f057899 */ /* 0x000fe40008011407 */
[----:B------:R-:W-:Y:S02]  /*bde0*/  UIADD3 UR6, UR9, UR6, URZ ;  /* 0x0000000609067290 */ /* 0x000fe4000fffe03f */
[----:B------:R-:W-:Y:S02]  /*bdf0*/  ULEA.HI UR5, UR5, UR7, URZ, 0x6 ;  /* 0x0000000705057291 */ /* 0x000fe4000f8f303f */
[----:B------:R-:W-:Y:S02]  /*be00*/  USHF.R.S32.HI UR4, URZ, 0x1f, UR6 ;  /* 0x0000001f3f047899 */ /* 0x000fe40008011406 */
[----:B------:R-:W-:-:S02]  /*be10*/  USHF.R.S32.HI UR5, URZ, 0x6, UR5 ;  /* 0x000000063f057899 */ /* 0x000fc40008011405 */
[----:B------:R-:W-:Y:S02]  /*be20*/  ULEA.HI UR4, UR4, UR6, URZ, 0x6 ;  /* 0x0000000604047291 */ /* 0x000fe4000f8f303f */
[----:B------:R-:W-:Y:S02]  /*be30*/  USHF.R.U32.HI UR10, URZ, 0x10, UR40 ;  /* 0x000000103f0a7899 */ /* 0x000fe40008011628 */
[----:B------:R-:W-:Y:S02]  /*be40*/  USHF.R.S32.HI UR4, URZ, 0x6, UR4 ;  /* 0x000000063f047899 */ /* 0x000fe40008011404 */
[----:B------:R-:W-:Y:S02]  /*be50*/  ULOP3.LUT UR40, UR40, 0xffff, URZ, 0xc0, !UPT ;  /* 0x0000ffff28287892 */ /* 0x000fe4000f8ec03f */
[----:B------:R-:W-:-:S04]  /*be60*/  UISETP.LT.AND UP0, UPT, UR5, UR4, UPT ;  /* 0x000000040500728c */ /* 0x000fc8000bf01270 */
[----:B------:R-:W-:Y:S02]  /*be70*/  USEL UR41, UR5, UR4, UP0 ;  /* 0x0000000405297287 */ /* 0x000fe40008000000 */
[----:B------:R-:W-:Y:S02]  /*be80*/  UISETP.NE.AND UP0, UPT, UR10, URZ, UPT ;  /* 0x0000003f0a00728c */ /* 0x000fe4000bf05270 */
[----:B------:R-:W-:-:S06]  /*be90*/  UISETP.GE.AND UP1, UPT, UR41, 0x1, UPT ;  /* 0x000000012900788c */ /* 0x000fcc000bf26270 */
[----:B------:R-:W-:-:S03]  /*bea0*/  PLOP3.LUT P0, PT, PT, PT, UP1, 0x80, 0x0 ;  /* 0x000000000000781c */ /* 0x000fc60003f0f018 */
[----:B------:R-:W-:-:S10]  /*beb0*/  @!UP0 ULDC UR10, c[0x0][0x9f0] ;  /* 0x00027c00000a8ab9 */ /* 0x000fd40000000800 */
[----:B------:R-:W-:Y:S05]  /*bec0*/  @!P0 BRA `(.L_x_4065) ;  /* 0x0000000000848947 */ /* 0x000fea0003800000 */
[----:B------:R-:W-:Y:S01]  /*bed0*/  IMAD.U32 R4, RZ, RZ, UR10 ;  /* 0x0000000aff047e24 */ /* 0x000fe2000f8e00ff */
[----:B------:R-:W-:Y:S01]  /*bee0*/  UIADD3 UR6, UR10, -0x1, UR41 ;  /* 0xffffffff0a067890 */ /* 0x000fe2000fffe029 */
[----:B------:R-:W-:-:S03]  /*bef0*/  UMOV UR4, URZ ;  /* 0x0000003f00047c82 */ /* 0x000fc60008000000 */
[-C--:B------:R-:W-:Y:S02]  /*bf00*/  IABS R2, R4.reuse ;  /* 0x0000000400027213 */ /* 0x080fe40000000000 */
[----:B------:R-:W-:Y:S01]  /*bf10*/  IABS R5, R4 ;  /* 0x0000000400057213 */ /* 0x000fe20000000000 */
[----:B------:R-:W-:Y:S01]  /*bf20*/  IMAD.U32 R4, RZ, RZ, UR6 ;  /* 0x00000006ff047e24 */ /* 0x000fe2000f8e00ff */
[----:B------:R-:W-:Y:S01]  /*bf30*/  R2UR UR11, R2 ;  /* 0x00000000020b72ca */ /* 0x000fe200000e0000 */
[----:B------:R-:W-:Y:S01]  /*bf40*/  ULOP3.LUT UR6, UR6, UR10, URZ, 0x3c, !UPT ;  /* 0x0000000a06067292 */ /* 0x000fe2000f8e3c3f */
[----:B------:R-:W-:-:S11]  /*bf50*/  IADD3 R5, RZ, -R5, RZ ;  /* 0x80000005ff057210 */ /* 0x000fd60007ffe0ff */
        /* <DEDUP_REMOVED lines=24> */
.L_x_4065:
[----:B------:R-:W-:Y:S01]  /*c0e0*/  UIMAD UR39, UR40, UR43, URZ ;  /* 0x0000002b282772a4 */ /* 0x000fe2000f8e023f */
[----:B------:R-:W-:Y:S01]  /*c0f0*/  IMAD.U32 R2, RZ, RZ, UR41 ;  /* 0x00000029ff027e24 */ /* 0x000fe2000f8e00ff */
[----:B------:R-:W-:Y:S01]  /*c100*/  MOV R9, 0x1 ;  /* 0x0000000100097802 */ /* 0x000fe20000000f00 */
[----:B------:R-:W-:-:S03]  /*c110*/  IMAD.MOV.U32 R6, RZ, RZ, RZ ;  /* 0x000000ffff067224 */ /* 0x000fc600078e00ff */
        /* <DEDUP_REMOVED lines=28> */
.L_x_4066:
        /* <DEDUP_REMOVED lines=9> */
[----:B------:R-:W-:Y:S01]  /*c370*/  MOV R4, UR6 ;  /* 0x0000000600047c02 */ /* 0x000fe20008000f00 */
[----:B------:R-:W-:Y:S01]  /*c380*/  IMAD.U32 R5, RZ, RZ, UR7 ;  /* 0x00000007ff057e24 */ /* 0x000fe2000f8e00ff */
[----:B------:R-:W-:Y:S01]  /*c390*/  MOV R11, UR5 ;  /* 0x00000005000b7c02 */ /* 0x000fe20008000f00 */
        /* <DEDUP_REMOVED lines=8> */
.L_x_4068:
[----:B------:R0:W1:Y:S01]  /*c420*/  LDC.64 R2, c[0x4][R16] ;  /* 0x0100000010027b82 */ /* 0x0000620000000a00 */
[----:B------:R-:W-:Y:S01]  /*c430*/  ULDC.64 UR6, c[0x4][0x90] ;  /* 0x0100240000067ab9 */ /* 0x000fe20000000a00 */
[----:B------:R-:W-:Y:S01]  /*c440*/  ULDC.64 UR8, c[0x4][0x98] ;  /* 0x0100260000087ab9 */ /* 0x000fe20000000a00 */
[----:B------:R-:W-:Y:S01]  /*c450*/  ULDC.64 UR4, c[0x4][0x18] ;  /* 0x0100060000047ab9 */ /* 0x000fe20000000a00 */
[----:B------:R-:W-:Y:S01]  /*c460*/  IMAD.U32 R4, RZ, RZ, UR6 ;  /* 0x00000006ff047e24 */ /* 0x000fe2000f8e00ff */
[----:B------:R-:W-:Y:S01]  /*c470*/  MOV R5, UR7 ;  /* 0x0000000700057c02 */ /* 0x000fe20008000f00 */
[----:B------:R-:W-:Y:S01]  /*c480*/  IMAD.U32 R6, RZ, RZ, UR8 ;  /* 0x00000008ff067e24 */ /* 0x000fe2000f8e00ff */
[----:B------:R-:W-:Y:S01]  /*c490*/  MOV R8, 0x70 ;  /* 0x0000007000087802 */ /* 0x000fe20000000f00 */
[----:B------:R-:W-:Y:S02]  /*c4a0*/  IMAD.U32 R7, RZ, RZ, UR9 ;  /* 0x00000009ff077e24 */ /* 0x000fe4000f8e00ff */
[----:B------:R-:W-:-:S02]  /*c4b0*/  IMAD.U32 R10, RZ, RZ, UR4 ;  /* 0x00000004ff0a7e24 */ /* 0x000fc4000f8e00ff */
[----:B------:R-:W-:Y:S02]  /*c4c0*/  IMAD.U32 R11, RZ, RZ, UR5 ;  /* 0x00000005ff0b7e24 */ /* 0x000fe4000f8e00ff */
[----:B------:R-:W-:Y:S02]  /*c4d0*/  IMAD.MOV.U32 R12, RZ, RZ, 0x1 ;  /* 0x00000001ff0c7424 */ /* 0x000fe400078e00ff */
[----:B0-----:R-:W-:-:S07]  /*c4e0*/  IMAD.MOV.U32 R13, RZ, RZ, RZ ;  /* 0x000000ffff0d7224 */ /* 0x001fce00078e00ff */
[----:B------:R-:W-:-:S07]  /*c4f0*/  LEPC R20, `(.L_x_4067) ;  /* 0x000000001014794e */ /* 0x000fce0000000000 */
[----:B-1----:R-:W-:Y:S05]  /*c500*/  CALL.ABS.NOINC R2 ;  /* 0x0000000002007343 */ /* 0x002fea0003c00000 */
.L_x_4067:
        /* <DEDUP_REMOVED lines=17> */
.L_x_4165:
        /* <DEDUP_REMOVED lines=8> */
.L_x_4168:
[----:B------:R-:W-:Y:S05]  /*c6a0*/  @!P6 BRA `(.L_x_4070) ;  /* 0x0000000000d4e947 */ /* 0x000fea0003800000 */
[----:B------:R-:W-:Y:S01]  /*c6b0*/  IMAD.MOV.U32 R16, RZ, RZ, R17 ;  /* 0x000000ffff107224 */ /* 0x000fe200078e0011 */
[----:B------:R-:W-:Y:S06]  /*c6c0*/  @!P1 BRA `(.L_x_4072) ;  /* 0x0000000000509947 */ /* 0x000fec0003800000 */
[----:B------:R-:W-:Y:S01]  /*c6d0*/  MOV R8, R0 ;  /* 0x0000000000087202 */ /* 0x000fe20000000f00 */
        /* <DEDUP_REMOVED lines=19> */
.L_x_4072:
[----:B------:R-:W-:Y:S01]  /*c810*/  MOV R0, 0x1 ;  /* 0x0000000100007802 */ /* 0x000fe20000000f00 */
[----:B0-----:R-:W0:Y:S03]  /*c820*/  S2R R8, SR_TID.X ;  /* 0x0000000000087919 */ /* 0x001e260000002100 */
[----:B------:R-:W-:-:S04]  /*c830*/  SHF.L.U32 R0, R0, 0x1f, RZ ;  /* 0x0000001f00007819 */ /* 0x000fc800000006ff */
[----:B------:R-:W1:Y:S01]  /*c840*/  SYNCS.PHASECHK.TRANS64.TRYWAIT P0, [UR38+0x28c40], R0 ;  /* 0x028c4000ff0075a7 */ /* 0x000e620008000166 */
[----:B0-----:R-:W-:-:S04]  /*c850*/  LOP3.LUT R2, R8, 0x7f, RZ, 0xc0, !PT ;  /* 0x0000007f08027812 */ /* 0x001fc800078ec0ff */
[----:B------:R-:W-:Y:S01]  /*c860*/  ISETP.NE.AND P1, PT, R2, RZ, PT ;  /* 0x000000ff0200720c */ /* 0x000fe20003f25270 */
[----:B-1----:R-:W-:-:S12]  /*c870*/  @!P0 BRA `(.L_x_4073) ;  /* 0x0000003c00688947 */ /* 0x002fd80003800000 */
.L_x_4169:
[----:B------:R-:W-:Y:S05]  /*c880*/  @P1 BRA `(.L_x_4074) ;  /* 0x0000000000181947 */ /* 0x000fea0003800000 */
[----:B------:R-:W1:Y:S01]  /*c890*/  S2R R2, SR_TID.X ;  /* 0x0000000000027919 */ /* 0x000e620000002100 */
[----:B0-----:R-:W-:-:S04]  /*c8a0*/  IMAD.MOV.U32 R0, RZ, RZ, 0x2000 ;  /* 0x00002000ff007424 */ /* 0x001fc800078e00ff */
[----:B------:R2:W-:Y:S01]  /*c8b0*/  SYNCS.ARRIVE.TRANS64 RZ, [UR38+0x28c30], R0 ;  /* 0x028c3000ffff79a7 */ /* 0x0005e20008000026 */
[----:B-1----:R-:W-:-:S13]  /*c8c0*/  LOP3.LUT P0, RZ, R2, 0x1f, RZ, 0xc0, !PT ;  /* 0x0000001f02ff7812 */ /* 0x002fda000780c0ff */
[----:B--2---:R-:W-:Y:S05]  /*c8d0*/  @!P0 BRA `(.L_x_4074) ;  /* 0x0000000000048947 */ /* 0x004fea0003800000 */
[----:B------:R-:W-:Y:S01]  /*c8e0*/  BPT.TRAP 0x1 ;  /* 0x000000040000795c */ /* 0x000fe20000300000 */
.L_x_4074:
        /* <DEDUP_REMOVED lines=17> */
.L_x_4070:
        /* <DEDUP_REMOVED lines=13> */
[----:B------:R-:W-:Y:S01]  /*cad0*/  IMAD.U32 R5, RZ, RZ, UR5 ;  /* 0x00000005ff057e24 */ /* 0x000fe2000f8e00ff */
[----:B------:R-:W-:Y:S01]  /*cae0*/  MOV R13, RZ ;  /* 0x000000ff000d7202 */ /* 0x000fe20000000f00 */
[----:B------:R-:W-:Y:S02]  /*caf0*/  IMAD.U32 R6, RZ, RZ, UR6 ;  /* 0x00000006ff067e24 */ /* 0x000fe4000f8e00ff */
[----:B------:R-:W-:-:S02]  /*cb00*/  IMAD.U32 R10, RZ, RZ, UR8 ;  /* 0x00000008ff0a7e24 */ /* 0x000fc4000f8e00ff */
[----:B------:R-:W-:Y:S02]  /*cb10*/  IMAD.U32 R11, RZ, RZ, UR9 ;  /* 0x00000009ff0b7e24 */ /* 0x000fe4000f8e00ff */
[----:B------:R-:W-:Y:S02]  /*cb20*/  IMAD.MOV.U32 R8, RZ, RZ, 0x70 ;  /* 0x00000070ff087424 */ /* 0x000fe400078e00ff */
[----:B------:R-:W-:-:S07]  /*cb30*/  IMAD.MOV.U32 R12, RZ, RZ, 0x1 ;  /* 0x00000001ff0c7424 */ /* 0x000fce00078e00ff */
[----:B------:R-:W-:-:S07]  /*cb40*/  LEPC R20, `(.L_x_4075) ;  /* 0x000000001014794e */ /* 0x000fce0000000000 */
[----:B0-----:R-:W-:Y:S05]  /*cb50*/  CALL.ABS.NOINC R2 ;  /* 0x0000000002007343 */ /* 0x001fea0003c00000 */
.L_x_4075:
[----:B------:R-:W0:Y:S01]  /*cb60*/  LDC R4, c[0x0][0x448] ;  /* 0x00011200ff047b82 */ /* 0x000e220000000800 */
[----:B------:R-:W1:Y:S01]  /*cb70*/  S2R R13, SR_TID.X ;  /* 0x00000000000d7919 */ /* 0x000e620000002100 */
[----:B------:R-:W-:Y:S01]  /*cb80*/  USHF.R.S32.HI UR6, URZ, 0x1f, UR36 ;  /* 0x0000001f3f067899 */ /* 0x000fe20008011424 */
[----:B------:R-:W-:Y:S01]  /*cb90*/  ULDC.64 UR8, c[0x0][0x2d8] ;  /* 0x0000b60000087ab9 */ /* 0x000fe20000000a00 */
[----:B------:R-:W2:Y:S02]  /*cba0*/  S2R R14, SR_CTAID.Z ;  /* 0x00000000000e7919 */ /* 0x000ea40000002700 */
[----:B------:R-:W-:Y:S02]  /*cbb0*/  UIMAD UR6, UR6, UR8, URZ ;  /* 0x00000008060672a4 */ /* 0x000fe4000f8e023f */
[----:B------:R-:W3:Y:S01]  /*cbc0*/  LDC.64 R2, c[0x0][0x2e0] ;  /* 0x0000b800ff027b82 */ /* 0x000ee20000000a00 */
[----:B------:R-:W4:Y:S01]  /*cbd0*/  S2R R10, SR_CTAID.X ;  /* 0x00000000000a7919 */ /* 0x000f220000002500 */
[----:B------:R-:W-:-:S02]  /*cbe0*/  UIMAD.WIDE.U32 UR4, UR36, UR8, URZ ;  /* 0x00000008240472a5 */ /* 0x000fc4000f8e003f */
[----:B------:R-:W-:-:S04]  /*cbf0*/  UIMAD UR6, UR36, UR9, UR6 ;  /* 0x00000009240672a4 */ /* 0x000fc8000f8e0206 */
[----:B------:R-:W-:Y:S01]  /*cc00*/  UIADD3 UR5, UR5, UR6, URZ ;  /* 0x0000000605057290 */ /* 0x000fe2000fffe03f */
[----:B0-----:R-:W-:Y:S02]  /*cc10*/  ISETP.NE.AND P0, PT, R4, 0x1, PT ;  /* 0x000000010400780c */ /* 0x001fe40003f05270 */
[C---:B-1----:R-:W-:Y:S01]  /*cc20*/  LOP3.LUT R12, R13.reuse, 0x7f, RZ, 0xc0, !PT ;  /* 0x0000007f0d0c7812 */ /* 0x042fe200078ec0ff */
[----:B------:R-:W-:-:S10]  /*cc30*/  IMAD.SHL.U32 R0, R13, 0x10, RZ ;  /* 0x000000100d007824 */ /* 0x000fd400078e00ff */
[----:B------:R-:W0:Y:S01]  /*cc40*/  @P0 LDC R5, c[0x0][0x44c] ;  /* 0x00011300ff050b82 */ /* 0x000e220000000800 */
[----:B------:R-:W-:Y:S02]  /*cc50*/  SHF.R.U32.HI R7, RZ, 0x3, R12 ;  /* 0x00000003ff077819 */ /* 0x000fe4000001160c */
[----:B--2---:R-:W-:Y:S02]  /*cc60*/  SHF.R.S32.HI R11, RZ, 0x1f, R14 ;  /* 0x0000001fff0b7819 */ /* 0x004fe4000001140e */
[----:B------:R-:W-:-:S03]  /*cc70*/  LOP3.LUT R9, R7, 0x70, R0, 0xf8, !PT ;  /* 0x0000007007097812 */ /* 0x000fc600078ef800 */
[----:B------:R-:W1:Y:S01]  /*cc80*/  @P0 LDC R6, c[0x0][0x450] ;  /* 0x00011400ff060b82 */ /* 0x000e620000000800 */
[----:B---3--:R-:W-:Y:S02]  /*cc90*/  IMAD R8, R11, R2, RZ ;  /* 0x000000020b087224 */ /* 0x008fe400078e02ff */
[----:B----4-:R-:W-:Y:S02]  /*cca0*/  IMAD R0, R10, 0x40, R9 ;  /* 0x000000400a007824 */ /* 0x010fe400078e0209 */
[----:B------:R-:W-:Y:S02]  /*ccb0*/  IMAD R9, R14, R3, R8 ;  /* 0x000000030e097224 */ /* 0x000fe400078e0208 */
[----:B0-----:R-:W-:-:S04]  /*ccc0*/  @P0 IMAD.HI.U32 R3, R0, R5, RZ ;  /* 0x0000000500030227 */ /* 0x001fc800078e00ff */
[----:B------:R-:W-:Y:S01]  /*ccd0*/  IMAD.MOV.U32 R5, RZ, RZ, R0 ;  /* 0x000000ffff057224 */ /* 0x000fe200078e0000 */
[----:B-1----:R-:W-:Y:S01]  /*cce0*/  @P0 SHF.R.U32.HI R5, RZ, R6, R3 ;  /* 0x00000006ff050219 */ /* 0x002fe20000011603 */
[----:B------:R-:W-:Y:S01]  /*ccf0*/  IMAD.WIDE.U32 R2, R14, R2, UR4 ;  /* 0x000000040e027e25 */ /* 0x000fe2000f8e0002 */
[----:B------:R-:W-:Y:S02]  /*cd00*/  ULDC.64 UR4, c[0x0][0x2d0] ;  /* 0x0000b40000047ab9 */ /* 0x000fe40000000a00 */
[----:B------:R-:W-:Y:S01]  /*cd10*/  SHF.R.S32.HI R6, RZ, 0x1f, R5 ;  /* 0x0000001fff067819 */ /* 0x000fe20000011405 */
[----:B------:R-:W-:Y:S01]  /*cd20*/  IMAD.IADD R3, R3, 0x1, R9 ;  /* 0x0000000103037824 */ /* 0x000fe200078e0209 */
[----:B------:R-:W-:-:S03]  /*cd30*/  IADD3 R9, -R5, RZ, RZ ;  /* 0x000000ff05097210 */ /* 0x000fc60007ffe1ff */
[----:B------:R-:W-:Y:S02]  /*cd40*/  IMAD R6, R6, UR4, RZ ;  /* 0x0000000406067c24 */ /* 0x000fe4000f8e02ff */
[----:B------:R-:W-:Y:S02]  /*cd50*/  IMAD R0, R4, R9, R0 ;  /* 0x0000000904007224 */ /* 0x000fe400078e0200 */
[C---:B------:R-:W-:Y:S02]  /*cd60*/  IMAD R9, R5.reuse, UR5, R6 ;  /* 0x0000000505097c24 */ /* 0x040fe4000f8e0206 */
[----:B------:R-:W-:Y:S01]  /*cd70*/  IMAD.WIDE.U32 R2, R5, UR4, R2 ;  /* 0x0000000405027c25 */ /* 0x000fe2000f8e0002 */
[----:B------:R-:W-:Y:S01]  /*cd80*/  SHF.R.S32.HI R5, RZ, 0x1f, R0 ;  /* 0x0000001fff057819 */ /* 0x000fe20000011400 */
[----:B------:R-:W-:Y:S02]  /*cd90*/  ULDC.64 UR4, c[0x0][0x2c8] ;  /* 0x0000b20000047ab9 */ /* 0x000fe40000000a00 */
[----:B------:R-:W-:-:S02]  /*cda0*/  IMAD.IADD R3, R3, 0x1, R9 ;  /* 0x0000000103037824 */ /* 0x000fc400078e0209 */
[----:B------:R-:W-:Y:S02]  /*cdb0*/  IMAD R5, R5, UR4, RZ ;  /* 0x0000000405057c24 */ /* 0x000fe4000f8e02ff */
[----:B------:R-:W-:-:S04]  /*cdc0*/  IMAD.WIDE.U32 R2, R0, UR4, R2 ;  /* 0x0000000400027c25 */ /* 0x000fc8000f8e0002 */
[----:B------:R-:W-:Y:S01]  /*cdd0*/  IMAD R5, R0, UR5, R5 ;  /* 0x0000000500057c24 */ /* 0x000fe2000f8e0205 */
[----:B------:R-:W-:Y:S02]  /*cde0*/  ULDC.64 UR4, c[0x0][0x280] ;  /* 0x0000a00000047ab9 */ /* 0x000fe40000000a00 */
[----:B------:R-:W-:Y:S01]  /*cdf0*/  LEA R0, P0, R2, UR4, 0x1 ;  /* 0x0000000402007c11 */ /* 0x000fe2000f8008ff */
[----:B------:R-:W-:Y:S01]  /*ce00*/  IMAD.IADD R3, R3, 0x1, R5 ;  /* 0x0000000103037824 */ /* 0x000fe200078e0205 */
[----:B------:R-:W-:Y:S01]  /*ce10*/  ULDC UR4, c[0x0][0x2b8] ;  /* 0x0000ae0000047ab9 */ /* 0x000fe20000000800 */
        /* <DEDUP_REMOVED lines=12> */
[----:B------:R-:W-:Y:S01]  /*cee0*/  LEA R7, R10, R7, 0x6 ;  /* 0x000000070a077211 */ /* 0x000fe200078e30ff */
[----:B------:R-:W-:Y:S01]  /*cef0*/  IMAD R4, R4, UR4, RZ ;  /* 0x0000000404047c24 */ /* 0x000fe2000f8e02ff */
[----:B------:R-:W1:Y:S03]  /*cf00*/  SHFL.IDX PT, R2, R6, RZ, 0x181f ;  /* 0x00181fff06027589 */ /* 0x000e6600000e0000 */
[C---:B------:R-:W-:Y:S01]  /*cf10*/  VIADD R11, R7.reuse, 0x10 ;  /* 0x00000010070b7836 */ /* 0x040fe20000000000 */
        /* <DEDUP_REMOVED lines=25> */
.L_x_4178:
[----:B------:R-:W-:-:S05]  /*d0b0*/  VIADD R7, R7, 0x30 ;  /* 0x0000003007077836 */ /* 0x000fca0000000000 */
[----:B------:R-:W-:Y:S01]  /*d0c0*/  ISETP.GE.AND P1, PT, R7, R4, PT ;  /* 0x000000040700720c */ /* 0x000fe20003f26270 */
[----:B------:R-:W-:-:S05]  /*d0d0*/  IMAD.MOV.U32 R4, RZ, RZ, 0x1 ;  /* 0x00000001ff047424 */ /* 0x000fca00078e00ff */
[----:B------:R-:W-:-:S07]  /*d0e0*/  SHF.L.U32 R4, R4, 0x1f, RZ ;  /* 0x0000001f04047819 */ /* 0x000fce00000006ff */
[----:B01----:R-:W-:Y:S02]  /*d0f0*/  @!P1 LEA R2, P2, R8, R14, 0x1 ;  /* 0x0000000e08029211 */ /* 0x003fe400078408ff */
[----:B------:R-:W-:Y:S02]  /*d100*/  @!P1 LEA R5, R5, UR38, 0x1 ;  /* 0x0000002605059c11 */ /* 0x000fe4000f8e08ff */
[----:B------:R-:W-:-:S05]  /*d110*/  @!P1 IADD3.X R3, RZ, R6, RZ, P2, !PT ;  /* 0x00000006ff039210 */ /* 0x000fca00017fe4ff */
        /* <DEDUP_REMOVED lines=11> */
.L_x_4179:
        /* <DEDUP_REMOVED lines=9> */
.L_x_4180:
        /* <DEDUP_REMOVED lines=8> */
.L_x_4082:
[----:B------:R-:W-:Y:S05]  /*d2e0*/  BSYNC B1 ;  /* 0x0000000000017941 */ /* 0x000fea0003800000 */
.L_x_4081:
        /* <DEDUP_REMOVED lines=11> */
.L_x_4083:
        /* <DEDUP_REMOVED lines=13> */
.L_x_4084:
        /* <DEDUP_REMOVED lines=13> */
.L_x_4085:
        /* <DEDUP_REMOVED lines=13> */
.L_x_4086:
        /* <DEDUP_REMOVED lines=13> */
.L_x_4087:
        /* <DEDUP_REMOVED lines=13> */
.L_x_4088:
        /* <DEDUP_REMOVED lines=13> */
.L_x_4089:
        /* <DEDUP_REMOVED lines=13> */
.L_x_4090:
        /* <DEDUP_REMOVED lines=8> */
.L_x_4079:
[----:B------:R-:W-:Y:S05]  /*d9d0*/  BSYNC B0 ;  /* 0x0000000000007941 */ /* 0x000fea0003800000 */
.L_x_4078:
[----:B0-----:R-:W2:Y:S01]  /*d9e0*/  LDL.LU R3, [R1+0x8] ;  /* 0x0000080001037983 */ /* 0x001ea20000300800 */
[----:B------:R-:W-:Y:S02]  /*d9f0*/  IMAD.MOV.U32 R9, RZ, RZ, RZ ;  /* 0x000000ffff097224 */ /* 0x000fe400078e00ff */
[----:B------:R-:W-:Y:S01]  /*da00*/  IMAD.MOV.U32 R6, RZ, RZ, 0x1 ;  /* 0x00000001ff067424 */ /* 0x000fe200078e00ff */
[----:B--2---:R-:W-:-:S04]  /*da10*/  IADD3 R7, R3, -0x2, RZ ;  /* 0xfffffffe03077810 */ /* 0x004fc80007ffe0ff */
[----:B------:R-:W-:-:S13]  /*da20*/  ISETP.GE.AND P0, PT, R7, UR39, PT ;  /* 0x0000002707007c0c */ /* 0x000fda000bf06270 */
[----:B------:R-:W-:Y:S05]  /*da30*/  @!P0 BRA `(.L_x_4064) ;  /* 0x0000002400248947 */ /* 0x000fea0003800000 */
[----:B------:R-:W-:Y:S01]  /*da40*/  UIADD3 UR4, UR40, 0x1, URZ ;  /* 0x0000000128047890 */ /* 0x000fe2000fffe03f */
[----:B------:R-:W-:Y:S01]  /*da50*/  LOP3.LUT R0, RZ, UR39, RZ, 0x33, !PT ;  /* 0x00000027ff007c12 */ /* 0x000fe2000f8e33ff */
[----:B------:R-:W0:Y:S01]  /*da60*/  S2R R4, SR_TID.X ;  /* 0x0000000000047919 */ /* 0x000e220000002100 */
[----:B------:R-:W-:Y:S01]  /*da70*/  MOV R6, 0x1 ;  /* 0x0000000100067802 */ /* 0x000fe20000000f00 */
        /* <DEDUP_REMOVED lines=20> */
.L_x_4132:
[----:B------:R-:W-:Y:S01]  /*dbc0*/  ISETP.NE.AND P0, PT, R19, RZ, PT ;  /* 0x000000ff1300720c */ /* 0x000fe20003f05270 */
[----:B------:R-:W-:Y:S01]  /*dbd0*/  VIADD R8, R8, 0xfffffffe ;  /* 0xfffffffe08087836 */ /* 0x000fe20000000000 */
[----:B------:R-:W-:Y:S04]  /*dbe0*/  BSSY B1, `(.L_x_4092) ;  /* 0x00000b6000017945 */ /* 0x000fe80003800000 */
[----:B------:R-:W-:-:S07]  /*dbf0*/  ISETP.NE.AND P1, PT, R8, RZ, PT ;  /* 0x000000ff0800720c */ /* 0x000fce0003f25270 */
[----:B0-----:R-:W-:Y:S06]  /*dc00*/  @!P0 BRA `(.L_x_4093) ;  /* 0x0000000800cc8947 */ /* 0x001fec0003800000 */
[----:B------:R-:W2:Y:S01]  /*dc10*/  LDL R2, [R1] ;  /* 0x0000000001027983 */ /* 0x000ea20000100800 */
[----:B------:R-:W-:Y:S02]  /*dc20*/  MOV R13, R7 ;  /* 0x00000007000d7202 */ /* 0x000fe40000000f00 */
        /* <DEDUP_REMOVED lines=21> */
.L_x_4094:
[----:B------:R-:W1:Y:S01]  /*dd80*/  S2R R2, SR_TID.X ;  /* 0x0000000000027919 */ /* 0x000e620000002100 */
[----:B------:R-:W-:Y:S01]  /*dd90*/  BSSY B2, `(.L_x_4095) ;  /* 0x0000006000027945 */ /* 0x000fe20003800000 */
[----:B-1----:R-:W-:Y:S02]  /*dda0*/  LOP3.LUT R3, R2, 0x7f, RZ, 0xc0, !PT ;  /* 0x0000007f02037812 */ /* 0x002fe400078ec0ff */
[----:B------:R-:W-:Y:S02]  /*ddb0*/  SHF.L.U32 R2, R0, 0x1f, RZ ;  /* 0x0000001f00027819 */ /* 0x000fe400000006ff */
[----:B------:R-:W-:Y:S02]  /*ddc0*/  ISETP.NE.AND P2, PT, R3, RZ, PT ;  /* 0x000000ff0300720c */ /* 0x000fe40003f45270 */
[----:B------:R-:W1:Y:S02]  /*ddd0*/  SYNCS.PHASECHK.TRANS64.TRYWAIT P0, [UR38+0x28c48], R2 ;  /* 0x028c4802ff0075a7 */ /* 0x000e640008000166 */
[----:B-1----:R-:W-:Y:S09]  /*dde0*/  @!P0 BRA `(.L_x_4096) ;  /* 0x0000002c00808947 */ /* 0x002ff20003800000 */
.L_x_4181:
[----:B------:R-:W-:Y:S05]  /*ddf0*/  BSYNC B2 ;  /* 0x0000000000027941 */ /* 0x000fea0003800000 */
.L_x_4095:
[----:B------:R-:W-:Y:S04]  /*de00*/  BSSY B2, `(.L_x_4097) ;  /* 0x0000007000027945 */ /* 0x000fe80003800000 */
[----:B------:R-:W-:Y:S05]  /*de10*/  @P2 BRA `(.L_x_4098) ;  /* 0x0000000000142947 */ /* 0x000fea0003800000 */
[----:B------:R-:W-:Y:S02]  /*de20*/  ISETP.NE.AND P0, PT, R10, RZ, PT ;  /* 0x000000ff0a00720c */ /* 0x000fe40003f05270 */
[----:B-1----:R-:W-:-:S04]  /*de30*/  MOV R3, 0x2000 ;  /* 0x0000200000037802 */ /* 0x002fc80000000f00 */
[----:B------:R2:W-:Y:S07]  /*de40*/  SYNCS.ARRIVE.TRANS64 RZ, [UR38+0x28c38], R3 ;  /* 0x028c3803ffff79a7 */ /* 0x0005ee0008000026 */
[----:B------:R-:W-:Y:S05]  /*de50*/  @!P0 BRA `(.L_x_4098) ;  /* 0x0000000000048947 */ /* 0x000fea0003800000 */
[----:B------:R-:W-:Y:S01]  /*de60*/  BPT.TRAP 0x1 ;  /* 0x000000040000795c */ /* 0x000fe20000300000 */
.L_x_4098:
[----:B------:R-:W-:Y:S05]  /*de70*/  BSYNC B2 ;  /* 0x0000000000027941 */ /* 0x000fea0003800000 */
.L_x_4097:
        /* <DEDUP_REMOVED lines=11> */
.L_x_4099:
        /* <DEDUP_REMOVED lines=10> */
.L_x_4182:
[----:B------:R-:W-:Y:S05]  /*dfd0*/  BSYNC B2 ;  /* 0x0000000000027941 */ /* 0x000fea0003800000 */
.L_x_4100:
[----:B------:R-:W-:Y:S01]  /*dfe0*/  BSSY B2, `(.L_x_4102) ;  /* 0x0000009000027945 */ /* 0x000fe20003800000 */
[----:B01----:R-:W-:Y:S02]  /*dff0*/  IMAD.MOV.U32 R2, RZ, RZ, 0x0 ;  /* 0x00000000ff027424 */ /* 0x003fe400078e00ff */
[----:B--2---:R-:W-:Y:S01]  /*e000*/  IMAD.MOV.U32 R3, RZ, RZ, 0x14f00000 ;  /* 0x14f00000ff037424 */ /* 0x004fe200078e00ff */
[----:B------:R-:W-:Y:S06]  /*e010*/  @P2 BRA `(.L_x_4103) ;  /* 0x0000000000142947 */ /* 0x000fec0003800000 */
[----:B------:R-:W-:Y:S02]  /*e020*/  ISETP.NE.AND P0, PT, R10, RZ, PT ;  /* 0x000000ff0a00720c */ /* 0x000fe40003f05270 */
[----:B------:R-:W-:-:S04]  /*e030*/  MOV R12, 0x10000 ;  /* 0x00010000000c7802 */ /* 0x000fc80000000f00 */
[----:B------:R0:W-:Y:S07]  /*e040*/  SYNCS.ARRIVE.TRANS64 RZ, [UR38+0x28c58], R12 ;  /* 0x028c580cffff79a7 */ /* 0x0001ee0008000026 */
[----:B------:R-:W-:Y:S05]  /*e050*/  @!P0 BRA `(.L_x_4103) ;  /* 0x0000000000048947 */ /* 0x000fea0003800000 */
[----:B------:R-:W-:Y:S01]  /*e060*/  BPT.TRAP 0x1 ;  /* 0x000000040000795c */ /* 0x000fe20000300000 */
.L_x_4103:
[----:B------:R-:W-:Y:S05]  /*e070*/  BSYNC B2 ;  /* 0x0000000000027941 */ /* 0x000fea0003800000 */
.L_x_4102:
        /* <DEDUP_REMOVED lines=9> */
.L_x_4104:
        /* <DEDUP_REMOVED lines=13> */
.L_x_4105:
        /* <DEDUP_REMOVED lines=13> */
.L_x_4106:
        /* <DEDUP_REMOVED lines=13> */
.L_x_4107:
        /* <DEDUP_REMOVED lines=13> */
.L_x_4108:
        /* <DEDUP_REMOVED lines=13> */
.L_x_4109:
        /* <DEDUP_REMOVED lines=13> */
.L_x_4110:
        /* <DEDUP_REMOVED lines=13> */
.L_x_4111:
        /* <DEDUP_REMOVED lines=8> */
.L_x_4093:
[----:B------:R-:W-:Y:S05]  /*e740*/  BSYNC B1 ;  /* 0x0000000000017941 */ /* 0x000fea0003800000 */
.L_x_4092:
        /* <DEDUP_REMOVED lines=27> */
.L_x_4114:
[----:B------:R-:W1:Y:S01]  /*e900*/  S2R R2, SR_TID.X ;  /* 0x0000000000027919 */ /* 0x000e620000002100 */
[----:B------:R-:W-:Y:S01]  /*e910*/  BSSY B2, `(.L_x_4115) ;  /* 0x0000006000027945 */ /* 0x000fe20003800000 */
[----:B-1----:R-:W-:Y:S02]  /*e920*/  LOP3.LUT R3, R2, 0x7f, RZ, 0xc0, !PT ;  /* 0x0000007f02037812 */ /* 0x002fe400078ec0ff */
[----:B------:R-:W-:Y:S02]  /*e930*/  SHF.L.U32 R2, R0, 0x1f, RZ ;  /* 0x0000001f00027819 */ /* 0x000fe400000006ff */
[----:B------:R-:W-:Y:S02]  /*e940*/  ISETP.NE.AND P2, PT, R3, RZ, PT ;  /* 0x000000ff0300720c */ /* 0x000fe40003f45270 */
[----:B------:R-:W1:Y:S02]  /*e950*/  SYNCS.PHASECHK.TRANS64.TRYWAIT P0, [UR38+0x28c40], R2 ;  /* 0x028c4002ff0075a7 */ /* 0x000e640008000166 */
[----:B-1----:R-:W-:Y:S09]  /*e960*/  @!P0 BRA `(.L_x_4116) ;  /* 0x0000002000d08947 */ /* 0x002ff20003800000 */
.L_x_4183:
[----:B------:R-:W-:Y:S05]  /*e970*/  BSYNC B2 ;  /* 0x0000000000027941 */ /* 0x000fea0003800000 */
.L_x_4115:
[----:B------:R-:W-:Y:S04]  /*e980*/  BSSY B2, `(.L_x_4117) ;  /* 0x0000007000027945 */ /* 0x000fe80003800000 */
[----:B------:R-:W-:Y:S05]  /*e990*/  @P2 BRA `(.L_x_4118) ;  /* 0x0000000000142947 */ /* 0x000fea0003800000 */
[----:B------:R-:W-:Y:S01]  /*e9a0*/  ISETP.NE.AND P0, PT, R10, RZ, PT ;  /* 0x000000ff0a00720c */ /* 0x000fe20003f05270 */
[----:B-1----:R-:W-:-:S04]  /*e9b0*/  IMAD.MOV.U32 R3, RZ, RZ, 0x2000 ;  /* 0x00002000ff037424 */ /* 0x002fc800078e00ff */
[----:B------:R2:W-:Y:S08]  /*e9c0*/  SYNCS.ARRIVE.TRANS64 RZ, [UR38+0x28c30], R3 ;  /* 0x028c3003ffff79a7 */ /* 0x0005f00008000026 */
[----:B--2---:R-:W-:Y:S05]  /*e9d0*/  @!P0 BRA `(.L_x_4118) ;  /* 0x0000000000048947 */ /* 0x004fea0003800000 */
[----:B------:R-:W-:Y:S01]  /*e9e0*/  BPT.TRAP 0x1 ;  /* 0x000000040000795c */ /* 0x000fe20000300000 */
.L_x_4118:
[----:B------:R-:W-:Y:S05]  /*e9f0*/  BSYNC B2 ;  /* 0x0000000000027941 */ /* 0x000fea0003800000 */
.L_x_4117:
        /* <DEDUP_REMOVED lines=11> */
.L_x_4119:
        /* <DEDUP_REMOVED lines=11> */
.L_x_4184:
[----:B------:R-:W-:Y:S05]  /*eb60*/  BSYNC B2 ;  /* 0x0000000000027941 */ /* 0x000fea0003800000 */
.L_x_4120:
        /* <DEDUP_REMOVED lines=9> */
.L_x_4123:
[----:B------:R-:W-:Y:S05]  /*ec00*/  BSYNC B2 ;  /* 0x0000000000027941 */ /* 0x000fea0003800000 */
.L_x_4122:
        /* <DEDUP_REMOVED lines=9> */
.L_x_4124:
        /* <DEDUP_REMOVED lines=13> */
.L_x_4125:
        /* <DEDUP_REMOVED lines=13> */
.L_x_4126:
        /* <DEDUP_REMOVED lines=13> */
.L_x_4127:
        /* <DEDUP_REMOVED lines=13> */
.L_x_4128:
        /* <DEDUP_REMOVED lines=13> */
.L_x_4129:
        /* <DEDUP_REMOVED lines=13> */
.L_x_4130:
        /* <DEDUP_REMOVED lines=13> */
.L_x_4131:
        /* <DEDUP_REMOVED lines=8> */
.L_x_4113:
[----:B------:R-:W-:Y:S05]  /*f2d0*/  BSYNC B1 ;  /* 0x0000000000017941 */ /* 0x000fea0003800000 */
.L_x_4112:
[----:B------:R-:W-:Y:S01]  /*f2e0*/  VIADD R7, R7, 0xfffffffe ;  /* 0xfffffffe07077836 */ /* 0x000fe20000000000 */
[----:B------:R-:W-:Y:S06]  /*f2f0*/  @P1 BRA `(.L_x_4132) ;  /* 0xffffffe800301947 */ /* 0x000fec000383ffff */
[----:B------:R-:W-:Y:S05]  /*f300*/  BSYNC B0 ;  /* 0x0000000000007941 */ /* 0x000fea0003800000 */
.L_x_4091:
        /* <DEDUP_REMOVED lines=17> */
[----:B------:R-:W-:Y:S02]  /*f420*/  SHF.R.S32.HI R3, RZ, 0x1f, R5 ;  /* 0x0000001fff037819 */ /* 0x000fe40000011405 */
        /* <DEDUP_REMOVED lines=9> */
.L_x_4135:
[----:B------:R-:W2:Y:S01]  /*f4c0*/  S2R R2, SR_TID.X ;  /* 0x0000000000027919 */ /* 0x000ea20000002100 */
[----:B------:R-:W-:Y:S01]  /*f4d0*/  BSSY B1, `(.L_x_4136) ;  /* 0x0000006000017945 */ /* 0x000fe20003800000 */
[----:B--2---:R-:W-:Y:S02]  /*f4e0*/  LOP3.LUT R3, R2, 0x7f, RZ, 0xc0, !PT ;  /* 0x0000007f02037812 */ /* 0x004fe400078ec0ff */
[----:B------:R-:W-:Y:S02]  /*f4f0*/  SHF.L.U32 R2, R0, 0x1f, RZ ;  /* 0x0000001f00027819 */ /* 0x000fe400000006ff */
[----:B------:R-:W-:Y:S02]  /*f500*/  ISETP.NE.AND P1, PT, R3, RZ, PT ;  /* 0x000000ff0300720c */ /* 0x000fe40003f25270 */
[----:B------:R-:W2:Y:S02]  /*f510*/  SYNCS.PHASECHK.TRANS64.TRYWAIT P0, [UR38+0x28c48], R2 ;  /* 0x028c4802ff0075a7 */ /* 0x000ea40008000166 */
[----:B--2---:R-:W-:Y:S09]  /*f520*/  @!P0 BRA `(.L_x_4137) ;  /* 0x0000001800108947 */ /* 0x004ff20003800000 */
.L_x_4185:
[----:B------:R-:W-:Y:S05]  /*f530*/  BSYNC B1 ;  /* 0x0000000000017941 */ /* 0x000fea0003800000 */
.L_x_4136:
[----:B------:R-:W-:Y:S04]  /*f540*/  BSSY B1, `(.L_x_4138) ;  /* 0x0000007000017945 */ /* 0x000fe80003800000 */
[----:B------:R-:W-:Y:S05]  /*f550*/  @P1 BRA `(.L_x_4139) ;  /* 0x0000000000141947 */ /* 0x000fea0003800000 */
[----:B------:R-:W-:Y:S01]  /*f560*/  ISETP.NE.AND P0, PT, R10, RZ, PT ;  /* 0x000000ff0a00720c */ /* 0x000fe20003f05270 */
[----:B--2---:R-:W-:-:S04]  /*f570*/  IMAD.MOV.U32 R3, RZ, RZ, 0x2000 ;  /* 0x00002000ff037424 */ /* 0x004fc800078e00ff */
[----:B------:R3:W-:Y:S08]  /*f580*/  SYNCS.ARRIVE.TRANS64 RZ, [UR38+0x28c38], R3 ;  /* 0x028c3803ffff79a7 */ /* 0x0007f00008000026 */
[----:B---3--:R-:W-:Y:S05]  /*f590*/  @!P0 BRA `(.L_x_4139) ;  /* 0x0000000000048947 */ /* 0x008fea0003800000 */
[----:B------:R-:W-:Y:S01]  /*f5a0*/  BPT.TRAP 0x1 ;  /* 0x000000040000795c */ /* 0x000fe20000300000 */
.L_x_4139:
[----:B------:R-:W-:Y:S05]  /*f5b0*/  BSYNC B1 ;  /* 0x0000000000017941 */ /* 0x000fea0003800000 */
.L_x_4138:
[----:B------:R-:W-:Y:S01]  /*f5c0*/  MOV R4, RZ ;  /* 0x000000ff00047202 */ /* 0x000fe20000000f00 */
[----:B------:R-:W-:Y:S01]  /*f5d0*/  ULDC.64 UR4, c[0x0][0x198] ;  /* 0x0000660000047ab9 */ /* 0x000fe20000000a00 */
[----:B------:R-:W-:Y:S01]  /*f5e0*/  PLOP3.LUT P0, PT, PT, PT, PT, 0x80, 0x0 ;  /* 0x000000000000781c */ /* 0x000fe20003f0f070 */
[----:B------:R-:W-:Y:S01]  /*f5f0*/  UIADD3 UR4, UP0, UR4, 0x370, URZ ;  /* 0x0000037004047890 */ /* 0x000fe2000ff1e03f */
[----:B------:R-:W-:Y:S01]  /*f600*/  R2UR UR10, R4 ;  /* 0x00000000040a72ca */ /* 0x000fe200000e0000 */
[----:B------:R-:W-:Y:S01]  /*f610*/  IMAD.SHL.U32 R7, R7, 0x40, RZ ;  /* 0x0000004007077824 */ /* 0x000fe200078e00ff */
[----:B------:R-:W-:Y:S02]  /*f620*/  UIADD3 UR8, UR38, 0x24400, URZ ;  /* 0x0002440026087890 */ /* 0x000fe4000fffe03f */
[----:B------:R-:W-:Y:S02]  /*f630*/  UIADD3 UR9, UR38, 0x28c38, URZ ;  /* 0x00028c3826097890 */ /* 0x000fe4000fffe03f */
[----:B------:R-:W-:Y:S01]  /*f640*/  UIADD3.X UR5, URZ, UR5, URZ, UP0, !UPT ;  /* 0x000000053f057290 */ /* 0x000fe200087fe43f */
[----:B------:R-:W-:Y:S01]  /*f650*/  UMOV UR6, 0x0 ;  /* 0x0000000000067882 */ /* 0x000fe20000000000 */
[----:B------:R-:W-:-:S10]  /*f660*/  UMOV UR7, 0x14f00000 ;  /* 0x14f0000000077882 */ /* 0x000fd40000000000 */
.L_x_4140:
        /* <DEDUP_REMOVED lines=11> */
.L_x_4186:
[----:B------:R-:W-:Y:S05]  /*f720*/  BSYNC B1 ;  /* 0x0000000000017941 */ /* 0x000fea0003800000 */
.L_x_4141:
[----:B------:R-:W-:Y:S01]  /*f730*/  BSSY B1, `(.L_x_4143) ;  /* 0x0000009000017945 */ /* 0x000fe20003800000 */
[----:B--2---:R-:W-:Y:S02]  /*f740*/  IMAD.MOV.U32 R2, RZ, RZ, 0x0 ;  /* 0x00000000ff027424 */ /* 0x004fe400078e00ff */
[----:B------:R-:W-:Y:S01]  /*f750*/  IMAD.MOV.U32 R3, RZ, RZ, 0x14f00000 ;  /* 0x14f00000ff037424 */ /* 0x000fe200078e00ff */
[----:B------:R-:W-:Y:S06]  /*f760*/  @P1 BRA `(.L_x_4144) ;  /* 0x0000000000141947 */ /* 0x000fec0003800000 */
[----:B------:R-:W-:Y:S02]  /*f770*/  ISETP.NE.AND P0, PT, R10, RZ, PT ;  /* 0x000000ff0a00720c */ /* 0x000fe40003f05270 */
[----:B------:R-:W-:-:S04]  /*f780*/  MOV R5, 0x10000 ;  /* 0x0001000000057802 */ /* 0x000fc80000000f00 */
[----:B------:R2:W-:Y:S07]  /*f790*/  SYNCS.ARRIVE.TRANS64 RZ, [UR38+0x28c58], R5 ;  /* 0x028c5805ffff79a7 */ /* 0x0005ee0008000026 */
[----:B------:R-:W-:Y:S05]  /*f7a0*/  @!P0 BRA `(.L_x_4144) ;  /* 0x0000000000048947 */ /* 0x000fea0003800000 */
[----:B------:R-:W-:Y:S01]  /*f7b0*/  BPT.TRAP 0x1 ;  /* 0x000000040000795c */ /* 0x000fe20000300000 */
.L_x_4144:
[----:B------:R-:W-:Y:S05]  /*f7c0*/  BSYNC B1 ;  /* 0x0000000000017941 */ /* 0x000fea0003800000 */
.L_x_4143:
        /* <DEDUP_REMOVED lines=9> */
.L_x_4145:
        /* <DEDUP_REMOVED lines=8> */
[----:B------:R-:W-:Y:S01]  /*f8e0*/  R2UR UR6, R2 ;  /* 0x00000000020672ca */ /* 0x000fe200000e0000 */
[----:B------:R-:W-:Y:S01]  /*f8f0*/  UIADD3 UR8, UR38, 0x12400, URZ ;  /* 0x0001240026087890 */ /* 0x000fe2000fffe03f */
[----:B------:R-:W-:Y:S01]  /*f900*/  R2UR UR7, R3 ;  /* 0x00000000030772ca */ /* 0x000fe200000e0000 */
[----:B------:R-:W-:Y:S01]  /*f910*/  UMOV UR10, 0x40 ;  /* 0x00000040000a7882 */ /* 0x000fe20000000000 */
[----:B------:R-:W-:-:S13]  /*f920*/  PLOP3.LUT P0, PT, PT, PT, PT, 0x80, 0x0 ;  /* 0x000000000000781c */ /* 0x000fda0003f0f070 */
.L_x_4146:
        /* <DEDUP_REMOVED lines=13> */
.L_x_4147:
        /* <DEDUP_REMOVED lines=13> */
.L_x_4148:
        /* <DEDUP_REMOVED lines=13> */
.L_x_4149:
        /* <DEDUP_REMOVED lines=13> */
.L_x_4150:
        /* <DEDUP_REMOVED lines=13> */
.L_x_4151:
        /* <DEDUP_REMOVED lines=13> */
.L_x_4152:
        /* <DEDUP_REMOVED lines=8> */
.L_x_4134:
[----:B------:R-:W-:Y:S05]  /*fe90*/  BSYNC B0 ;  /* 0x0000000000007941 */ /* 0x000fea0003800000 */
.L_x_4133:
[----:B------:R-:W-:Y:S01]  /*fea0*/  LOP3.LUT R0, R0, 0x1, RZ, 0x3c, !PT ;  /* 0x0000000100007812 */ /* 0x000fe200078e3cff */
[----:B------:R-:W-:Y:S02]  /*feb0*/  IMAD.MOV.U32 R6, RZ, RZ, RZ ;  /* 0x000000ffff067224 */ /* 0x000fe400078e00ff */
[----:B------:R-:W-:-:S07]  /*fec0*/  IMAD.MOV.U32 R9, RZ, RZ, RZ ;  /* 0x000000ffff097224 */ /* 0x000fce00078e00ff */
.L_x_4064:
[----:B------:R-:W3:Y:S01]  /*fed0*/  S2R R3, SR_CgaCtaId ;  /* 0x0000000000037919 */ /* 0x000ee20000008800 */
[----:B------:R-:W-:Y:S02]  /*fee0*/  MOV R2, 0x400 ;  /* 0x0000040000027802 */ /* 0x000fe40000000f00 */
[----:B------:R-:W-:Y:S02]  /*fef0*/  SHF.L.U32 R9, R9, 0x1f, RZ ;  /* 0x0000001f09097819 */ /* 0x000fe400000006ff */
[----:B---3--:R-:W-:-:S04]  /*ff00*/  LEA R2, R3, R2, 0x18 ;  /* 0x0000000203027211 */ /* 0x008fc800078ec0ff */
[----:B------:R-:W3:Y:S02]  /*ff10*/  SYNCS.PHASECHK.TRANS64.TRYWAIT P0, [R2+URZ+0x28c20], R9 ;  /* 0x028c2009020075a7 */ /* 0x000ee4000800017f */
[----:B---3--:R-:W-:Y:S05]  /*ff20*/  @!P0 BRA `(.L_x_4153) ;  /* 0x0000000c00c08947 */ /* 0x008fea0003800000 */
.L_x_4187:
[----:B------:R-:W-:-:S03]  /*ff30*/  UMOV UR4, 0xffffffff ;  /* 0xffffffff00047882 */ /* 0x000fc60000000000 */
[----:B------:R-:W-:Y:S05]  /*ff40*/  BRA.DIV UR4, `(.L_x_4154) ;  /* 0x0000000e04cc7947 */ /* 0x000fea000b800000 */
[----:B------:R-:W4:Y:S02]  /*ff50*/  S2R R3, SR_TID.X ;  /* 0x0000000000037919 */ /* 0x000f240000002100 */
[----:B----4-:R-:W-:-:S04]  /*ff60*/  SHF.R.U32.HI R3, RZ, 0x5, R3 ;  /* 0x00000005ff037819 */ /* 0x010fc80000011603 */
[----:B------:R-:W-:-:S05]  /*ff70*/  LOP3.LUT R3, R3, 0x3, RZ, 0xc0, !PT ;  /* 0x0000000303037812 */ /* 0x000fca00078ec0ff */
[----:B------:R4:W0:Y:S02]  /*ff80*/  SHFL.IDX PT, R14, R3, RZ, 0x1f ;  /* 0x00001fff030e7589 */ /* 0x00082400000e0000 */
.L_x_4190:
[----:B0-----:R-:W-:-:S13]  /*ff90*/  ISETP.NE.AND P0, PT, R14, RZ, PT ;  /* 0x000000ff0e00720c */ /* 0x001fda0003f05270 */
[----:B------:R-:W-:Y:S05]  /*ffa0*/  @P0 BRA `(.L_x_4015) ;  /* 0x0000000000880947 */ /* 0x000fea0003800000 */
[----:B------:R-:W-:-:S03]  /*ffb0*/  UMOV UR4, 0xffffffff ;  /* 0xffffffff00047882 */ /* 0x000fc60000000000 */
[----:B------:R-:W-:Y:S05]  /*ffc0*/  BRA.DIV UR4, `(.L_x_4155) ;  /* 0x0000000e04e07947 */ /* 0x000fea000b800000 */
[----:B------:R-:W-:-:S13]  /*ffd0*/  ELECT P6, URZ, PT ;  /* 0x00000000003f782f */ /* 0x000fda00038c0000 */
.L_x_4193:
[----:B------:R-:W-:Y:S05]  /*ffe0*/  @!P6 BRA `(.L_x_4015) ;  /* 0x000000000078e947 */ /* 0x000fea0003800000 */
[----:B------:R-:W-:-:S06]  /*fff0*/  ULOP3.LUT UR4, UR42, 0x2, URZ, 0xfc, !UPT ;  /* 0x000000022a047892 */ /* 0x000fcc000f8efc3f */
[----:B----4-:R-:W-:-:S05]  /*10000*/  IMAD.U32 R3, RZ, RZ, UR4 ;  /* 0x00000004ff037e24 */ /* 0x010fca000f8e00ff */
[----:B------:R-:W-:-:S13]  /*10010*/  ISETP.NE.AND P2, PT, R3, 0x3, PT ;  /* 0x000000030300780c */ /* 0x000fda0003f45270 */
[----:B------:R-:W-:Y:S05]  /*10020*/  @!P2 BRA `(.L_x_4156) ;  /* 0x000000000004a947 */ /* 0x000fea0003800000 */
[----:B------:R-:W-:Y:S01]  /*10030*/  BPT.TRAP 0x1 ;  /* 0x000000040000795c */ /* 0x000fe20000300000 */
.L_x_4156:
[----:B------:R-:W-:Y:S01]  /*10040*/  IADD3 R8, R2, 0x28c40, RZ ;  /* 0x00028c4002087810 */ /* 0x000fe20007ffe0ff */
[----:B------:R-:W-:Y:S01]  /*10050*/  VIADD R3, R6, 0x1 ;  /* 0x0000000106037836 */ /* 0x000fe20000000000 */
[----:B------:R-:W-:-:S03]  /*10060*/  SHF.L.U32 R4, R0, 0x1f, RZ ;  /* 0x0000001f00047819 */ /* 0x000fc600000006ff */
[----:B------:R-:W-:Y:S01]  /*10070*/  IMAD R7, R6, 0x8, R8 ;  /* 0x0000000806077824 */ /* 0x000fe200078e0208 */
[----:B------:R-:W-:-:S03]  /*10080*/  ISETP.NE.AND P1, PT, R3, 0x2, PT ;  /* 0x000000020300780c */ /* 0x000fc60003f25270 */
[----:B------:R-:W0:Y:S01]  /*10090*/  SYNCS.PHASECHK.TRANS64.TRYWAIT P0, [R7+URZ], R4 ;  /* 0x00000004070075a7 */ /* 0x000e22000800017f */
[----:B--2---:R-:W-:Y:S02]  /*100a0*/  SEL R5, RZ, 0x1, P1 ;  /* 0x00000001ff057807 */ /* 0x004fe40000800000 */
[----:B------:R-:W-:Y:S02]  /*100b0*/  SEL R3, R3, RZ, P1 ;  /* 0x000000ff03037207 */ /* 0x000fe40000800000 */
[----:B------:R-:W-:-:S03]  /*100c0*/  LOP3.LUT R0, R0, R5, RZ, 0x3c, !PT ;  /* 0x0000000500007212 */ /* 0x000fc600078e3cff */
[----:B------:R-:W-:Y:S01]  /*100d0*/  IMAD R5, R3, 0x8, R8 ;  /* 0x0000000803057824 */ /* 0x000fe200078e0208 */
[----:B------:R-:W-:Y:S01]  /*100e0*/  SHF.L.U32 R0, R0, 0x1f, RZ ;  /* 0x0000001f00007819 */ /* 0x000fe200000006ff */
[----:B0-----:R-:W-:Y:S06]  /*100f0*/  @!P0 BRA `(.L_x_4157) ;  /* 0x0000000c00b48947 */ /* 0x001fec0003800000 */
.L_x_4194:
[----:B------:R-:W2:Y:S02]  /*10100*/  SYNCS.PHASECHK.TRANS64.TRYWAIT P0, [R5+URZ], R0 ;  /* 0x00000000050075a7 */ /* 0x000ea4000800017f */
[----:B--2---:R-:W-:Y:S05]  /*10110*/  @!P0 BRA `(.L_x_4158) ;  /* 0x0000000c00c08947 */ /* 0x004fea0003800000 */
.L_x_4195:
[----:B------:R-:W-:Y:S05]  /*10120*/  @!P2 BRA `(.L_x_4159) ;  /* 0x000000000004a947 */ /* 0x000fea0003800000 */
[----:B------:R-:W-:Y:S01]  /*10130*/  BPT.TRAP 0x1 ;  /* 0x000000040000795c */ /* 0x000fe20000300000 */
.L_x_4159:
[----:B---3--:R-:W-:-:S05]  /*10140*/  IADD3 R2, R2, 0x28c60, RZ ;  /* 0x00028c6002027810 */ /* 0x008fca0007ffe0ff */
[----:B--2---:R-:W-:-:S04]  /*10150*/  IMAD R5, R6, 0x8, R2 ;  /* 0x0000000806057824 */ /* 0x004fc800078e0202 */
[----:B------:R-:W2:Y:S02]  /*10160*/  SYNCS.PHASECHK.TRANS64.TRYWAIT P0, [R5+URZ], R4 ;  /* 0x00000004050075a7 */ /* 0x000ea4000800017f */
[----:B--2---:R-:W-:Y:S05]  /*10170*/  @!P0 BRA `(.L_x_4160) ;  /* 0x0000000c00bc8947 */ /* 0x004fea0003800000 */
.L_x_4196:
[----:B------:R-:W-:-:S07]  /*10180*/  IMAD R3, R3, 0x8, R2 ;  /* 0x0000000803037824 */ /* 0x000fce00078e0202 */
.L_x_4161:
[----:B---3--:R3:W4:Y:S02]  /*10190*/  SYNCS.PHASECHK.TRANS64.TRYWAIT P0, [R3+URZ], R0 ;  /* 0x00000000030075a7 */ /* 0x008724000800017f */
[----:B----4-:R-:W-:Y:S05]  /*101a0*/  @!P0 NANOSLEEP.SYNCS 0x989680 ;  /* 0x009896800000895d */ /* 0x010fea0003900000 */
[----:B------:R-:W4:Y:S02]  /*101b0*/  @!P0 SYNCS.PHASECHK.TRANS64 P0, [R3+URZ], R0 ;  /* 0x00000000030085a7 */ /* 0x000f24000800007f */
[----:B----4-:R-:W-:Y:S05]  /*101c0*/  @!P0 BRA `(.L_x_4161) ;  /* 0xfffffffc00f08947 */ /* 0x010fea000383ffff */
.L_x_4015:
[----:B------:R-:W-:Y:S05]  /*101d0*/  BSYNC B6 ;  /* 0x0000000000067941 */ /* 0x000fea0003800000 */
.L_x_4012:
[----:B------:R-:W-:Y:S05]  /*101e0*/  EXIT ;  /* 0x000000000000794d */ /* 0x000fea0003800000 */
.L_x_4020:
[----:B0-----:R-:W-:-:S04]  /*101f0*/  IMAD.U32 R5, RZ, RZ, UR5 ;  /* 0x00000005ff057e24 */ /* 0x001fc8000f8e00ff */
[----:B------:R0:W1:Y:S03]  /*10200*/  SYNCS.PHASECHK.TRANS64.TRYWAIT P1, [R5+URZ+0x28c50], R2 ;  /* 0x028c5002050075a7 */ /* 0x000066000802017f */
[----:B-1----:R-:W-:Y:S05]  /*10210*/  @!P1 NANOSLEEP.SYNCS 0x989680 ;  /* 0x009896800000995d */ /* 0x002fea0003900000 */
[----:B------:R-:W1:Y:S02]  /*10220*/  @!P1 SYNCS.PHASECHK.TRANS64 P1, [R5+URZ+0x28c50], R2 ;  /* 0x028c5002050095a7 */ /* 0x000e64000802007f */
[----:B-1----:R-:W-:Y:S05]  /*10230*/  @!P1 BRA `(.L_x_4020) ;  /* 0xfffffffc00ec9947 */ /* 0x002fea000383ffff */
[----:B------:R-:W-:Y:S05]  /*10240*/  BRA `(.L_x_4162) ;  /* 0xffffff1000d47947 */ /* 0x000fea000383ffff */
.L_x_4025:
[----:B-1----:R-:W-:-:S04]  /*10250*/  MOV R5, UR7 ;  /* 0x0000000700057c02 */ /* 0x002fc80008000f00 */
[----:B------:R1:W2:Y:S03]  /*10260*/  SYNCS.PHASECHK.TRANS64.TRYWAIT P1, [R5+URZ+0x28c50], R2 ;  /* 0x028c5002050075a7 */ /* 0x0002a6000802017f */
[----:B--2---:R-:W-:Y:S05]  /*10270*/  @!P1 NANOSLEEP.SYNCS 0x989680 ;  /* 0x009896800000995d */ /* 0x004fea0003900000 */
[----:B------:R-:W2:Y:S02]  /*10280*/  @!P1 SYNCS.PHASECHK.TRANS64 P1, [R5+URZ+0x28c50], R2 ;  /* 0x028c5002050095a7 */ /* 0x000ea4000802007f */
[----:B--2---:R-:W-:Y:S05]  /*10290*/  @!P1 BRA `(.L_x_4025) ;  /* 0xfffffffc00ec9947 */ /* 0x004fea000383ffff */
[----:B------:R-:W-:Y:S05]  /*102a0*/  BRA `(.L_x_4024) ;  /* 0xffffff1c00dc7947 */ /* 0x000fea000383ffff */
.L_x_4029:
[----:B0-----:R-:W-:-:S04]  /*102b0*/  IMAD.U32 R6, RZ, RZ, UR39 ;  /* 0x00000027ff067e24 */ /* 0x001fc8000f8e00ff */
[----:B------:R0:W1:Y:S03]  /*102c0*/  SYNCS.PHASECHK.TRANS64.TRYWAIT P0, [R6+URZ+0x28c00], R13 ;  /* 0x028c000d060075a7 */ /* 0x000066000800017f */
[----:B-1----:R-:W-:Y:S05]  /*102d0*/  @!P0 NANOSLEEP.SYNCS 0x989680 ;  /* 0x009896800000895d */ /* 0x002fea0003900000 */
[----:B------:R-:W1:Y:S02]  /*102e0*/  @!P0 SYNCS.PHASECHK.TRANS64 P0, [R6+URZ+0x28c00], R13 ;  /* 0x028c000d060085a7 */ /* 0x000e64000800007f */
[----:B-1----:R-:W-:Y:S05]  /*102f0*/  @!P0 BRA `(.L_x_4029) ;  /* 0xfffffffc00ec8947 */ /* 0x002fea000383ffff */
[----:B------:R-:W-:Y:S05]  /*10300*/  BRA `(.L_x_4163) ;  /* 0xffffff3400307947 */ /* 0x000fea000383ffff */
.L_x_4033:
[----:B-1----:R-:W-:-:S04]  /*10310*/  IMAD.U32 R0, RZ, RZ, UR39 ;  /* 0x00000027ff007e24 */ /* 0x002fc8000f8e00ff */
[----:B------:R1:W2:Y:S03]  /*10320*/  SYNCS.PHASECHK.TRANS64.TRYWAIT P2, [R0+URZ+0x28c30], R13 ;  /* 0x028c300d000075a7 */ /* 0x0002a6000804017f */
[----:B--2---:R-:W-:Y:S05]  /*10330*/  @!P2 NANOSLEEP.SYNCS 0x989680 ;  /* 0x009896800000a95d */ /* 0x004fea0003900000 */
[----:B------:R-:W2:Y:S02]  /*10340*/  @!P2 SYNCS.PHASECHK.TRANS64 P2, [R0+URZ+0x28c30], R13 ;  /* 0x028c300d0000a5a7 */ /* 0x000ea4000804007f */
[----:B--2---:R-:W-:Y:S05]  /*10350*/  @!P2 BRA `(.L_x_4033) ;  /* 0xfffffffc00eca947 */ /* 0x004fea000383ffff */
[----:B------:R-:W-:Y:S05]  /*10360*/  BRA `(.L_x_4032) ;  /* 0xffffff34007c7947 */ /* 0x000fea000383ffff */
.L_x_4037:
[----:B---3--:R3:W4:Y:S02]  /*10370*/  SYNCS.PHASECHK.TRANS64.TRYWAIT P3, [R14+URZ+0x28c50], R13 ;  /* 0x028c500d0e0075a7 */ /* 0x008724000806017f */
[----:B----4-:R-:W-:Y:S05]  /*10380*/  @!P3 NANOSLEEP.SYNCS 0x989680 ;  /* 0x009896800000b95d */ /* 0x010fea0003900000 */
[----:B------:R-:W4:Y:S02]  /*10390*/  @!P3 SYNCS.PHASECHK.TRANS64 P3, [R14+URZ+0x28c50], R13 ;  /* 0x028c500d0e00b5a7 */ /* 0x000f24000806007f */
[----:B----4-:R-:W-:Y:S05]  /*103a0*/  @!P3 BRA `(.L_x_4037) ;  /* 0xfffffffc00f0b947 */ /* 0x010fea000383ffff */
[----:B------:R-:W-:Y:S05]  /*103b0*/  BRA `(.L_x_4036) ;  /* 0xffffff4800a07947 */ /* 0x000fea000383ffff */
.L_x_4042:
[----:B-1----:R-:W-:-:S04]  /*103c0*/  IMAD.U32 R0, RZ, RZ, UR27 ;  /* 0x0000001bff007e24 */ /* 0x002fc8000f8e00ff */
[----:B------:R1:W3:Y:S03]  /*103d0*/  SYNCS.PHASECHK.TRANS64.TRYWAIT P3, [R0+URZ+0x28c30], R13 ;  /* 0x028c300d000075a7 */ /* 0x0002e6000806017f */
[----:B---3--:R-:W-:Y:S05]  /*103e0*/  @!P3 NANOSLEEP.SYNCS 0x989680 ;  /* 0x009896800000b95d */ /* 0x008fea0003900000 */
[----:B------:R-:W3:Y:S02]  /*103f0*/  @!P3 SYNCS.PHASECHK.TRANS64 P3, [R0+URZ+0x28c30], R13 ;  /* 0x028c300d0000b5a7 */ /* 0x000ee4000806007f */
[----:B---3--:R-:W-:Y:S05]  /*10400*/  @!P3 BRA `(.L_x_4042) ;  /* 0xfffffffc00ecb947 */ /* 0x008fea000383ffff */
[----:B------:R-:W-:Y:S05]  /*10410*/  BRA `(.L_x_4041) ;  /* 0xffffff4c00c47947 */ /* 0x000fea000383ffff */
.L_x_4046:
[----:B---3--:R3:W4:Y:S02]  /*10420*/  SYNCS.PHASECHK.TRANS64.TRYWAIT P3, [R168+URZ+0x28c50], R13 ;  /* 0x028c500da80075a7 */ /* 0x008724000806017f */
[----:B----4-:R-:W-:Y:S05]  /*10430*/  @!P3 NANOSLEEP.SYNCS 0x989680 ;  /* 0x009896800000b95d */ /* 0x010fea0003900000 */
[----:B------:R-:W4:Y:S02]  /*10440*/  @!P3 SYNCS.PHASECHK.TRANS64 P3, [R168+URZ+0x28c50], R13 ;  /* 0x028c500da800b5a7 */ /* 0x000f24000806007f */
[----:B----4-:R-:W-:Y:S05]  /*10450*/  @!P3 BRA `(.L_x_4046) ;  /* 0xfffffffc00f0b947 */ /* 0x010fea000383ffff */
[----:B------:R-:W-:Y:S05]  /*10460*/  BRA `(.L_x_4045) ;  /* 0xffffff6800307947 */ /* 0x000fea000383ffff */
.L_x_4052:
[----:B-1----:R-:W-:-:S04]  /*10470*/  MOV R0, UR25 ;  /* 0x0000001900007c02 */ /* 0x002fc80008000f00 */
[----:B------:R1:W0:Y:S03]  /*10480*/  SYNCS.PHASECHK.TRANS64.TRYWAIT P2, [R0+URZ+0x28c30], R11 ;  /* 0x028c300b000075a7 */ /* 0x000226000804017f */
[----:B0-----:R-:W-:Y:S05]  /*10490*/  @!P2 NANOSLEEP.SYNCS 0x989680 ;  /* 0x009896800000a95d */ /* 0x001fea0003900000 */
[----:B------:R-:W0:Y:S02]  /*104a0*/  @!P2 SYNCS.PHASECHK.TRANS64 P2, [R0+URZ+0x28c30], R11 ;  /* 0x028c300b0000a5a7 */ /* 0x000e24000804007f */
[----:B0-----:R-:W-:Y:S05]  /*104b0*/  @!P2 BRA `(.L_x_4052) ;  /* 0xfffffffc00eca947 */ /* 0x001fea000383ffff */
[----:B------:R-:W-:Y:S05]  /*104c0*/  BRA `(.L_x_4051) ;  /* 0xffffff6c00207947 */ /* 0x000fea000383ffff */
.L_x_4056:
[----:B--2---:R2:W4:Y:S02]  /*104d0*/  SYNCS.PHASECHK.TRANS64.TRYWAIT P2, [R180+URZ+0x28c50], R11 ;  /* 0x028c500bb40075a7 */ /* 0x004524000804017f */
[----:B----4-:R-:W-:Y:S05]  /*104e0*/  @!P2 NANOSLEEP.SYNCS 0x989680 ;  /* 0x009896800000a95d */ /* 0x010fea0003900000 */
[----:B------:R-:W4:Y:S02]  /*104f0*/  @!P2 SYNCS.PHASECHK.TRANS64 P2, [R180+URZ+0x28c50], R11 ;  /* 0x028c500bb400a5a7 */ /* 0x000f24000804007f */
[----:B----4-:R-:W-:Y:S05]  /*10500*/  @!P2 BRA `(.L_x_4056) ;  /* 0xfffffffc00f0a947 */ /* 0x010fea000383ffff */
[----:B------:R-:W-:Y:S05]  /*10510*/  BRA `(.L_x_4055) ;  /* 0xffffff8000387947 */ /* 0x000fea000383ffff */
.L_x_4069:
[----:B------:R-:W-:Y:S01]  /*10520*/  IMAD.MOV.U32 R13, RZ, RZ, R19 ;  /* 0x000000ffff0d7224 */ /* 0x000fe200078e0013 */
[----:B------:R-:W-:Y:S01]  /*10530*/  MOV R15, 0xffffffff ;  /* 0xffffffff000f7802 */ /* 0x000fe20000000f00 */
[----:B------:R-:W-:Y:S02]  /*10540*/  IMAD.MOV.U32 R12, RZ, RZ, RZ ;  /* 0x000000ffff0c7224 */ /* 0x000fe400078e00ff */
[----:B------:R-:W-:-:S07]  /*10550*/  IMAD.MOV.U32 R11, RZ, RZ, 0x1f ;  /* 0x0000001fff0b7424 */ /* 0x000fce00078e00ff */
[----:B------:R-:W-:Y:S05]  /*10560*/  WARPSYNC.COLLECTIVE R15, `(.L_x_4164) ;  /* 0x000000000f087348 */ /* 0x000fea0003c00000 */
[----:B------:R0:W1:Y:S02]  /*10570*/  SHFL.IDX P6, R14, R13, R12, R11 ;  /* 0x0000000c0d0e7389 */ /* 0x00006400000c000b */
[----:B01----:R-:W-:Y:S01]  /*10580*/  ENDCOLLECTIVE ;  /* 0x000000000000791b */ /* 0x003fe20003800000 */
.L_x_4164:
[----:B------:R-:W-:Y:S05]  /*10590*/  BRA `(.L_x_4165) ;  /* 0xffffffc000207947 */ /* 0x000fea000383ffff */
.L_x_4071:
[----:B------:R-:W-:Y:S01]  /*105a0*/  BSSY B0, `(.L_x_4166) ;  /* 0x0000006000007945 */ /* 0x000fe20003800000 */
[----:B------:R-:W-:-:S07]  /*105b0*/  IMAD.MOV.U32 R15, RZ, RZ, -0x1 ;  /* 0xffffffffff0f7424 */ /* 0x000fce00078e00ff */
[----:B------:R-:W-:Y:S05]  /*105c0*/  WARPSYNC.COLLECTIVE R15, `(.L_x_4167) ;  /* 0x000000000f0c7348 */ /* 0x000fea0003c00000 */
[----:B------:R-:W-:Y:S02]  /*105d0*/  ELECT P6, UR62, PT ;  /* 0x00000000003e782f */ /* 0x000fe400038c0000 */
[----:B------:R-:W-:Y:S01]  /*105e0*/  MOV R14, UR62 ;  /* 0x0000003e000e7c02 */ /* 0x000fe20008000f00 */
[----:B------:R-:W-:Y:S10]  /*105f0*/  ENDCOLLECTIVE ;  /* 0x000000000000791b */ /* 0x000ff40003800000 */
.L_x_4167:
[----:B------:R-:W-:Y:S05]  /*10600*/  BSYNC B0 ;  /* 0x0000000000007941 */ /* 0x000fea0003800000 */
.L_x_4166:
[----:B------:R-:W-:Y:S05]  /*10610*/  BRA `(.L_x_4168) ;  /* 0xffffffc000207947 */ /* 0x000fea000383ffff */
.L_x_4073:
[----:B0-----:R-:W-:-:S04]  /*10620*/  IMAD.U32 R3, RZ, RZ, UR38 ;  /* 0x00000026ff037e24 */ /* 0x001fc8000f8e00ff */
[----:B------:R0:W1:Y:S03]  /*10630*/  SYNCS.PHASECHK.TRANS64.TRYWAIT P0, [R3+URZ+0x28c40], R0 ;  /* 0x028c4000030075a7 */ /* 0x000066000800017f */
[----:B-1----:R-:W-:Y:S05]  /*10640*/  @!P0 NANOSLEEP.SYNCS 0x989680 ;  /* 0x009896800000895d */ /* 0x002fea0003900000 */
[----:B------:R-:W1:Y:S02]  /*10650*/  @!P0 SYNCS.PHASECHK.TRANS64 P0, [R3+URZ+0x28c40], R0 ;  /* 0x028c4000030085a7 */ /* 0x000e64000800007f */
[----:B-1----:R-:W-:Y:S05]  /*10660*/  @!P0 BRA `(.L_x_4073) ;  /* 0xfffffffc00ec8947 */ /* 0x002fea000383ffff */
[----:B------:R-:W-:Y:S05]  /*10670*/  BRA `(.L_x_4169) ;  /* 0xffffffc000807947 */ /* 0x000fea000383ffff */
.L_x_4076:
[----:B------:R-:W-:Y:S01]  /*10680*/  MOV R13, R6 ;  /* 0x00000006000d7202 */ /* 0x000fe20000000f00 */
[----:B------:R-:W-:Y:S02]  /*10690*/  IMAD.MOV.U32 R12, RZ, RZ, RZ ;  /* 0x000000ffff0c7224 */ /* 0x000fe400078e00ff */
[----:B------:R-:W-:Y:S02]  /*106a0*/  IMAD.MOV.U32 R11, RZ, RZ, 0x181f ;  /* 0x0000181fff0b7424 */ /* 0x000fe400078e00ff */
[----:B------:R-:W-:Y:S02]  /*106b0*/  IMAD.MOV.U32 R15, RZ, RZ, -0x1 ;  /* 0xffffffffff0f7424 */ /* 0x000fe400078e00ff */
[----:B------:R-:W-:-:S07]  /*106c0*/  IMAD R7, R10, 0x40, R7 ;  /* 0x000000400a077824 */ /* 0x000fce00078e0207 */
[----:B------:R-:W-:Y:S05]  /*106d0*/  WARPSYNC.COLLECTIVE R15, `(.L_x_4170) ;  /* 0x000000000f087348 */ /* 0x000fea0003c00000 */
[----:B------:R0:W1:Y:S02]  /*106e0*/  SHFL.IDX P6, R14, R13, R12, R11 ;  /* 0x0000000c0d0e7389 */ /* 0x00006400000c000b */
[----:B01----:R-:W-:Y:S01]  /*106f0*/  ENDCOLLECTIVE ;  /* 0x000000000000791b */ /* 0x003fe20003800000 */
.L_x_4170:
[----:B------:R-:W-:Y:S01]  /*10700*/  IADD3 R21, R7, 0x10, RZ ;  /* 0x0000001007157810 */ /* 0x000fe20007ffe0ff */
[----:B------:R-:W-:Y:S01]  /*10710*/  IMAD.MOV.U32 R13, RZ, RZ, R0 ;  /* 0x000000ffff0d7224 */ /* 0x000fe200078e0000 */
[----:B------:R-:W-:-:S07]  /*10720*/  MOV R2, R14 ;  /* 0x0000000e00027202 */ /* 0x000fce0000000f00 */
[----:B------:R-:W-:Y:S05]  /*10730*/  WARPSYNC.COLLECTIVE R15, `(.L_x_4171) ;  /* 0x000000000f087348 */ /* 0x000fea0003c00000 */
[----:B------:R0:W1:Y:S02]  /*10740*/  SHFL.IDX P6, R14, R13, R12, R11 ;  /* 0x0000000c0d0e7389 */ /* 0x00006400000c000b */
[----:B01----:R-:W-:Y:S01]  /*10750*/  ENDCOLLECTIVE ;  /* 0x000000000000791b */ /* 0x003fe20003800000 */
.L_x_4171:
[----:B------:R-:W-:Y:S02]  /*10760*/  ULDC UR4, c[0x0][0x288] ;  /* 0x0000a20000047ab9 */ /* 0x000fe40000000800 */
[----:B------:R-:W-:-:S05]  /*10770*/  IMAD R4, R4, UR4, RZ ;  /* 0x0000000404047c24 */ /* 0x000fca000f8e02ff */
[----:B------:R-:W-:Y:S01]  /*10780*/  ISETP.GE.AND P1, PT, R7, R4, PT ;  /* 0x000000040700720c */ /* 0x000fe20003f26270 */
[----:B------:R-:W-:Y:S02]  /*10790*/  IMAD.MOV.U32 R13, RZ, RZ, R6 ;  /* 0x000000ffff0d7224 */ /* 0x000fe400078e0006 */
[----:B------:R-:W-:-:S10]  /*107a0*/  IMAD.MOV.U32 R12, RZ, RZ, 0x1 ;  /* 0x00000001ff0c7424 */ /* 0x000fd400078e00ff */
[----:B------:R-:W-:Y:S02]  /*107b0*/  @!P1 LEA R9, R5, UR38, 0x1 ;  /* 0x0000002605099c11 */ /* 0x000fe4000f8e08ff */
[----:B------:R-:W-:-:S05]  /*107c0*/  @!P1 LEA R14, P2, R8, R14, 0x1 ;  /* 0x0000000e080e9211 */ /* 0x000fca00078408ff */
[----:B------:R-:W-:Y:S02]  /*107d0*/  @!P1 IMAD.X R3, RZ, RZ, R2, P2 ;  /* 0x000000ffff039224 */ /* 0x000fe400010e0602 */
[----:B------:R-:W-:-:S07]  /*107e0*/  @!P1 IMAD.MOV.U32 R2, RZ, RZ, R14 ;  /* 0x000000ffff029224 */ /* 0x000fce00078e000e */
[----:B------:R-:W-:Y:S05]  /*107f0*/  WARPSYNC.COLLECTIVE R15, `(.L_x_4172) ;  /* 0x000000000f087348 */ /* 0x000fea0003c00000 */
[----:B------:R0:W1:Y:S02]  /*10800*/  SHFL.IDX P6, R14, R13, R12, R11 ;  /* 0x0000000c0d0e7389 */ /* 0x00006400000c000b */
[----:B01----:R-:W-:Y:S01]  /*10810*/  ENDCOLLECTIVE ;  /* 0x000000000000791b */ /* 0x003fe20003800000 */
.L_x_4172:
[----:B------:R-:W-:Y:S01]  /*10820*/  @!PT LDS RZ, [RZ] ;  /* 0x00000000fffff984 */ /* 0x000fe20000000800 */
[----:B------:R-:W-:Y:S01]  /*10830*/  @!PT LDS RZ, [RZ] ;  /* 0x00000000fffff984 */ /* 0x000fe20000000800 */
[----:B------:R-:W-:Y:S01]  /*10840*/  @!PT LDS RZ, [RZ] ;  /* 0x00000000fffff984 */ /* 0x000fe20000000800 */
[----:B------:R0:W-:Y:S01]  /*10850*/  @!P1 LDGSTS.E.BYPASS.LTC128B.128 [R9+0x20400], desc[UR44][R2.64], !P0 ;  /* 0x2040000002099fae */ /* 0x0001e2000c101d6c */
[----:B------:R-:W-:Y:S02]  /*10860*/  ISETP.GE.AND P1, PT, R21, R4, PT ;  /* 0x000000041500720c */ /* 0x000fe40003f26270 */
[----:B------:R-:W-:Y:S01]  /*10870*/  MOV R13, R0 ;  /* 0x00000000000d7202 */ /* 0x000fe20000000f00 */
[----:B0-----:R-:W-:-:S10]  /*10880*/  VIADD R9, R7, 0x20 ;  /* 0x0000002007097836 */ /* 0x001fd40000000000 */
[----:B------:R-:W-:Y:S01]  /*10890*/  @!P1 LEA R21, R5, UR38, 0x1 ;  /* 0x0000002605159c11 */ /* 0x000fe2000f8e08ff */
[----:B------:R-:W-:-:S07]  /*108a0*/  IMAD.MOV.U32 R2, RZ, RZ, R14 ;  /* 0x000000ffff027224 */ /* 0x000fce00078e000e */
[----:B------:R-:W-:Y:S05]  /*108b0*/  WARPSYNC.COLLECTIVE R15, `(.L_x_4173) ;  /* 0x000000000f087348 */ /* 0x000fea0003c00000 */
[----:B------:R0:W1:Y:S02]  /*108c0*/  SHFL.IDX P6, R14, R13, R12, R11 ;  /* 0x0000000c0d0e7389 */ /* 0x00006400000c000b */
[----:B01----:R-:W-:Y:S01]  /*108d0*/  ENDCOLLECTIVE ;  /* 0x000000000000791b */ /* 0x003fe20003800000 */
.L_x_4173:
        /* <DEDUP_REMOVED lines=8> */
.L_x_4174:
        /* <DEDUP_REMOVED lines=11> */
.L_x_4175:
[----:B------:R-:W-:Y:S02]  /*10a10*/  IMAD.MOV.U32 R13, RZ, RZ, R6 ;  /* 0x000000ffff0d7224 */ /* 0x000fe400078e0006 */
[----:B------:R-:W-:Y:S01]  /*10a20*/  IMAD.MOV.U32 R12, RZ, RZ, 0x3 ;  /* 0x00000003ff0c7424 */ /* 0x000fe200078e00ff */
[----:B------:R-:W-:-:S04]  /*10a30*/  @!P1 LEA R14, P2, R8, R14, 0x1 ;  /* 0x0000000e080e9211 */ /* 0x000fc800078408ff */
[----:B------:R-:W-:Y:S01]  /*10a40*/  @!P1 IADD3.X R3, RZ, R2, RZ, P2, !PT ;  /* 0x00000002ff039210 */ /* 0x000fe200017fe4ff */
[----:B------:R-:W-:-:S08]  /*10a50*/  @!P1 IMAD.MOV.U32 R2, RZ, RZ, R14 ;  /* 0x000000ffff029224 */ /* 0x000fd000078e000e */
[----:B------:R-:W-:Y:S05]  /*10a60*/  WARPSYNC.COLLECTIVE R15, `(.L_x_4176) ;  /* 0x000000000f087348 */ /* 0x000fea0003c00000 */
[----:B------:R0:W1:Y:S02]  /*10a70*/  SHFL.IDX P6, R14, R13, R12, R11 ;  /* 0x0000000c0d0e7389 */ /* 0x00006400000c000b */
[----:B01----:R-:W-:Y:S01]  /*10a80*/  ENDCOLLECTIVE ;  /* 0x000000000000791b */ /* 0x003fe20003800000 */
.L_x_4176:
        /* <DEDUP_REMOVED lines=9> */
.L_x_4177:
[----:B------:R-:W-:Y:S05]  /*10b20*/  BRA `(.L_x_4178) ;  /* 0xffffffc400607947 */ /* 0x000fea000383ffff */
.L_x_4077:
[----:B0-----:R-:W-:-:S04]  /*10b30*/  IMAD.U32 R3, RZ, RZ, UR38 ;  /* 0x00000026ff037e24 */ /* 0x001fc8000f8e00ff */
[----:B------:R0:W1:Y:S03]  /*10b40*/  SYNCS.PHASECHK.TRANS64.TRYWAIT P0, [R3+URZ+0x28c20], R4 ;  /* 0x028c2004030075a7 */ /* 0x000066000800017f */
[----:B-1----:R-:W-:Y:S05]  /*10b50*/  @!P0 NANOSLEEP.SYNCS 0x989680 ;  /* 0x009896800000895d */ /* 0x002fea0003900000 */
[----:B------:R-:W1:Y:S02]  /*10b60*/  @!P0 SYNCS.PHASECHK.TRANS64 P0, [R3+URZ+0x28c20], R4 ;  /* 0x028c2004030085a7 */ /* 0x000e64000800007f */
[----:B-1----:R-:W-:Y:S05]  /*10b70*/  @!P0 BRA `(.L_x_4077) ;  /* 0xfffffffc00ec8947 */ /* 0x002fea000383ffff */
[----:B------:R-:W-:Y:S05]  /*10b80*/  BRA `(.L_x_4179) ;  /* 0xffffffc400907947 */ /* 0x000fea000383ffff */
.L_x_4080:
[----:B0-----:R-:W-:-:S04]  /*10b90*/  IMAD.U32 R3, RZ, RZ, UR38 ;  /* 0x00000026ff037e24 */ /* 0x001fc8000f8e00ff */
[----:B------:R0:W1:Y:S03]  /*10ba0*/  SYNCS.PHASECHK.TRANS64.TRYWAIT P0, [R3+URZ+0x28c60], R4 ;  /* 0x028c6004030075a7 */ /* 0x000066000800017f */
[----:B-1----:R-:W-:Y:S05]  /*10bb0*/  @!P0 NANOSLEEP.SYNCS 0x989680 ;  /* 0x009896800000895d */ /* 0x002fea0003900000 */
[----:B------:R-:W1:Y:S02]  /*10bc0*/  @!P0 SYNCS.PHASECHK.TRANS64 P0, [R3+URZ+0x28c60], R4 ;  /* 0x028c6004030085a7 */ /* 0x000e64000800007f */
[----:B-1----:R-:W-:Y:S05]  /*10bd0*/  @!P0 BRA `(.L_x_4080) ;  /* 0xfffffffc00ec8947 */ /* 0x002fea000383ffff */
[----:B------:R-:W-:Y:S05]  /*10be0*/  BRA `(.L_x_4180) ;  /* 0xffffffc4009c7947 */ /* 0x000fea000383ffff */
.L_x_4096:
[----:B-1----:R-:W-:-:S04]  /*10bf0*/  MOV R3, UR38 ;  /* 0x0000002600037c02 */ /* 0x002fc80008000f00 */
[----:B------:R1:W2:Y:S03]  /*10c00*/  SYNCS.PHASECHK.TRANS64.TRYWAIT P0, [R3+URZ+0x28c48], R2 ;  /* 0x028c4802030075a7 */ /* 0x0002a6000800017f */
[----:B--2---:R-:W-:Y:S05]  /*10c10*/  @!P0 NANOSLEEP.SYNCS 0x989680 ;  /* 0x009896800000895d */ /* 0x004fea0003900000 */
[----:B------:R-:W2:Y:S02]  /*10c20*/  @!P0 SYNCS.PHASECHK.TRANS64 P0, [R3+URZ+0x28c48], R2 ;  /* 0x028c4802030085a7 */ /* 0x000ea4000800007f */
[----:B--2---:R-:W-:Y:S05]  /*10c30*/  @!P0 BRA `(.L_x_4096) ;  /* 0xfffffffc00ec8947 */ /* 0x004fea000383ffff */
[----:B------:R-:W-:Y:S05]  /*10c40*/  BRA `(.L_x_4181) ;  /* 0xffffffd000687947 */ /* 0x000fea000383ffff */
.L_x_4101:
[----:B012---:R-:W-:-:S04]  /*10c50*/  IMAD.U32 R3, RZ, RZ, UR38 ;  /* 0x00000026ff037e24 */ /* 0x007fc8000f8e00ff */
[----:B------:R0:W1:Y:S03]  /*10c60*/  SYNCS.PHASECHK.TRANS64.TRYWAIT P0, [R3+URZ+0x28c68], R2 ;  /* 0x028c6802030075a7 */ /* 0x000066000800017f */
[----:B-1----:R-:W-:Y:S05]  /*10c70*/  @!P0 NANOSLEEP.SYNCS 0x989680 ;  /* 0x009896800000895d */ /* 0x002fea0003900000 */
[----:B------:R-:W1:Y:S02]  /*10c80*/  @!P0 SYNCS.PHASECHK.TRANS64 P0, [R3+URZ+0x28c68], R2 ;  /* 0x028c6802030085a7 */ /* 0x000e64000800007f */
[----:B-1----:R-:W-:Y:S05]  /*10c90*/  @!P0 BRA `(.L_x_4101) ;  /* 0xfffffffc00ec8947 */ /* 0x002fea000383ffff */
[----:B------:R-:W-:Y:S05]  /*10ca0*/  BRA `(.L_x_4182) ;  /* 0xffffffd000c87947 */ /* 0x000fea000383ffff */
.L_x_4116:
[----:B-1----:R-:W-:-:S04]  /*10cb0*/  IMAD.U32 R3, RZ, RZ, UR38 ;  /* 0x00000026ff037e24 */ /* 0x002fc8000f8e00ff */
[----:B------:R1:W2:Y:S03]  /*10cc0*/  SYNCS.PHASECHK.TRANS64.TRYWAIT P0, [R3+URZ+0x28c40], R2 ;  /* 0x028c4002030075a7 */ /* 0x0002a6000800017f */
[----:B--2---:R-:W-:Y:S05]  /*10cd0*/  @!P0 NANOSLEEP.SYNCS 0x989680 ;  /* 0x009896800000895d */ /* 0x004fea0003900000 */
[----:B------:R-:W2:Y:S02]  /*10ce0*/  @!P0 SYNCS.PHASECHK.TRANS64 P0, [R3+URZ+0x28c40], R2 ;  /* 0x028c4002030085a7 */ /* 0x000ea4000800007f */
[----:B--2---:R-:W-:Y:S05]  /*10cf0*/  @!P0 BRA `(.L_x_4116) ;  /* 0xfffffffc00ec8947 */ /* 0x004fea000383ffff */
[----:B------:R-:W-:Y:S05]  /*10d00*/  BRA `(.L_x_4183) ;  /* 0xffffffdc00187947 */ /* 0x000fea000383ffff */
.L_x_4121:
[----:B01----:R-:W-:-:S04]  /*10d10*/  IMAD.U32 R3, RZ, RZ, UR38 ;  /* 0x00000026ff037e24 */ /* 0x003fc8000f8e00ff */
[----:B------:R0:W1:Y:S03]  /*10d20*/  SYNCS.PHASECHK.TRANS64.TRYWAIT P0, [R3+URZ+0x28c60], R2 ;  /* 0x028c6002030075a7 */ /* 0x000066000800017f */
[----:B-1----:R-:W-:Y:S05]  /*10d30*/  @!P0 NANOSLEEP.SYNCS 0x989680 ;  /* 0x009896800000895d */ /* 0x002fea0003900000 */
[----:B------:R-:W1:Y:S02]  /*10d40*/  @!P0 SYNCS.PHASECHK.TRANS64 P0, [R3+URZ+0x28c60], R2 ;  /* 0x028c6002030085a7 */ /* 0x000e64000800007f */
[----:B-1----:R-:W-:Y:S05]  /*10d50*/  @!P0 BRA `(.L_x_4121) ;  /* 0xfffffffc00ec8947 */ /* 0x002fea000383ffff */
[----:B------:R-:W-:Y:S05]  /*10d60*/  BRA `(.L_x_4184) ;  /* 0xffffffdc007c7947 */ /* 0x000fea000383ffff */
.L_x_4137:
[----:B--2---:R-:W-:-:S04]  /*10d70*/  MOV R3, UR38 ;  /* 0x0000002600037c02 */ /* 0x004fc80008000f00 */
[----:B------:R2:W3:Y:S03]  /*10d80*/  SYNCS.PHASECHK.TRANS64.TRYWAIT P0, [R3+URZ+0x28c48], R2 ;  /* 0x028c4802030075a7 */ /* 0x0004e6000800017f */
[----:B---3--:R-:W-:Y:S05]  /*10d90*/  @!P0 NANOSLEEP.SYNCS 0x989680 ;  /* 0x009896800000895d */ /* 0x008fea0003900000 */
[----:B------:R-:W3:Y:S02]  /*10da0*/  @!P0 SYNCS.PHASECHK.TRANS64 P0, [R3+URZ+0x28c48], R2 ;  /* 0x028c4802030085a7 */ /* 0x000ee4000800007f */
[----:B---3--:R-:W-:Y:S05]  /*10db0*/  @!P0 BRA `(.L_x_4137) ;  /* 0xfffffffc00ec8947 */ /* 0x008fea000383ffff */
[----:B------:R-:W-:Y:S05]  /*10dc0*/  BRA `(.L_x_4185) ;  /* 0xffffffe400d87947 */ /* 0x000fea000383ffff */
.L_x_4142:
[----:B--2---:R-:W-:-:S04]  /*10dd0*/  IMAD.U32 R3, RZ, RZ, UR38 ;  /* 0x00000026ff037e24 */ /* 0x004fc8000f8e00ff */
[----:B------:R2:W3:Y:S03]  /*10de0*/  SYNCS.PHASECHK.TRANS64.TRYWAIT P0, [R3+URZ+0x28c68], R2 ;  /* 0x028c6802030075a7 */ /* 0x0004e6000800017f */
[----:B---3--:R-:W-:Y:S05]  /*10df0*/  @!P0 NANOSLEEP.SYNCS 0x989680 ;  /* 0x009896800000895d */ /* 0x008fea0003900000 */
[----:B------:R-:W3:Y:S02]  /*10e00*/  @!P0 SYNCS.PHASECHK.TRANS64 P0, [R3+URZ+0x28c68], R2 ;  /* 0x028c6802030085a7 */ /* 0x000ee4000800007f */
[----:B---3--:R-:W-:Y:S05]  /*10e10*/  @!P0 BRA `(.L_x_4142) ;  /* 0xfffffffc00ec8947 */ /* 0x008fea000383ffff */
[----:B------:R-:W-:Y:S05]  /*10e20*/  BRA `(.L_x_4186) ;  /* 0xffffffe8003c7947 */ /* 0x000fea000383ffff */
.L_x_4153:
[----:B---3--:R3:W4:Y:S02]  /*10e30*/  SYNCS.PHASECHK.TRANS64.TRYWAIT P0, [R2+URZ+0x28c20], R9 ;  /* 0x028c2009020075a7 */ /* 0x008724000800017f */
[----:B----4-:R-:W-:Y:S05]  /*10e40*/  @!P0 NANOSLEEP.SYNCS 0x989680 ;  /* 0x009896800000895d */ /* 0x010fea0003900000 */
[----:B------:R-:W4:Y:S02]  /*10e50*/  @!P0 SYNCS.PHASECHK.TRANS64 P0, [R2+URZ+0x28c20], R9 ;  /* 0x028c2009020085a7 */ /* 0x000f24000800007f */
[----:B----4-:R-:W-:Y:S05]  /*10e60*/  @!P0 BRA `(.L_x_4153) ;  /* 0xfffffffc00f08947 */ /* 0x010fea000383ffff */
[----:B------:R-:W-:Y:S05]  /*10e70*/  BRA `(.L_x_4187) ;  /* 0xfffffff0002c7947 */ /* 0x000fea000383ffff */
.L_x_4154:
[----:B------:R-:W4:Y:S01]  /*10e80*/  S2R R3, SR_TID.X ;  /* 0x0000000000037919 */ /* 0x000f220000002100 */
[----:B------:R-:W-:Y:S01]  /*10e90*/  BSSY B0, `(.L_x_4188) ;  /* 0x000000a000007945 */ /* 0x000fe20003800000 */
[----:B0-----:R-:W-:Y:S01]  /*10ea0*/  IMAD.MOV.U32 R12, RZ, RZ, RZ ;  /* 0x000000ffff0c7224 */ /* 0x001fe200078e00ff */
[----:B------:R-:W-:Y:S01]  /*10eb0*/  MOV R11, 0x1f ;  /* 0x0000001f000b7802 */ /* 0x000fe20000000f00 */
[----:B------:R-:W-:Y:S01]  /*10ec0*/  IMAD.MOV.U32 R15, RZ, RZ, -0x1 ;  /* 0xffffffffff0f7424 */ /* 0x000fe200078e00ff */
[----:B----4-:R-:W-:-:S04]  /*10ed0*/  SHF.R.U32.HI R3, RZ, 0x5, R3 ;  /* 0x00000005ff037819 */ /* 0x010fc80000011603 */
[----:B------:R-:W-:-:S05]  /*10ee0*/  LOP3.LUT R3, R3, 0x3, RZ, 0xc0, !PT ;  /* 0x0000000303037812 */ /* 0x000fca00078ec0ff */
[----:B------:R-:W-:-:S07]  /*10ef0*/  IMAD.MOV.U32 R13, RZ, RZ, R3 ;  /* 0x000000ffff0d7224 */ /* 0x000fce00078e0003 */
[----:B-123--:R-:W-:Y:S05]  /*10f00*/  WARPSYNC.COLLECTIVE R15, `(.L_x_4189) ;  /* 0x000000000f087348 */ /* 0x00efea0003c00000 */
[----:B------:R0:W4:Y:S02]  /*10f10*/  SHFL.IDX P6, R14, R13, R12, R11 ;  /* 0x0000000c0d0e7389 */ /* 0x00012400000c000b */
[----:B01234-:R-:W-:Y:S01]  /*10f20*/  ENDCOLLECTIVE ;  /* 0x000000000000791b */ /* 0x01ffe20003800000 */
.L_x_4189:
[----:B------:R-:W-:Y:S05]  /*10f30*/  BSYNC B0 ;  /* 0x0000000000007941 */ /* 0x000fea0003800000 */
.L_x_4188:
[----:B------:R-:W-:Y:S05]  /*10f40*/  BRA `(.L_x_4190) ;  /* 0xfffffff000107947 */ /* 0x000fea000383ffff */
.L_x_4155:
[----:B------:R-:W-:Y:S01]  /*10f50*/  BSSY B0, `(.L_x_4191) ;  /* 0x0000006000007945 */ /* 0x000fe20003800000 */
[----:B------:R-:W-:-:S07]  /*10f60*/  IMAD.MOV.U32 R15, RZ, RZ, -0x1 ;  /* 0xffffffffff0f7424 */ /* 0x000fce00078e00ff */
[----:B-1234-:R-:W-:Y:S05]  /*10f70*/  WARPSYNC.COLLECTIVE R15, `(.L_x_4192) ;  /* 0x000000000f0c7348 */ /* 0x01efea0003c00000 */
[----:B------:R-:W-:Y:S02]  /*10f80*/  ELECT P6, UR62, PT ;  /* 0x00000000003e782f */ /* 0x000fe400038c0000 */
[----:B------:R-:W-:Y:S01]  /*10f90*/  MOV R14, UR62 ;  /* 0x0000003e000e7c02 */ /* 0x000fe20008000f00 */
[----:B-1234-:R-:W-:Y:S10]  /*10fa0*/  ENDCOLLECTIVE ;  /* 0x000000000000791b */ /* 0x01eff40003800000 */
.L_x_4192:
[----:B------:R-:W-:Y:S05]  /*10fb0*/  BSYNC B0 ;  /* 0x0000000000007941 */ /* 0x000fea0003800000 */
.L_x_4191:
[----:B------:R-:W-:Y:S05]  /*10fc0*/  BRA `(.L_x_4193) ;  /* 0xfffffff000047947 */ /* 0x000fea000383ffff */
.L_x_4157:
[----:B0-----:R0:W2:Y:S02]  /*10fd0*/  SYNCS.PHASECHK.TRANS64.TRYWAIT P0, [R7+URZ], R4 ;  /* 0x00000004070075a7 */ /* 0x0010a4000800017f */
[----:B--2---:R-:W-:Y:S05]  /*10fe0*/  @!P0 NANOSLEEP.SYNCS 0x989680 ;  /* 0x009896800000895d */ /* 0x004fea0003900000 */
[----:B------:R-:W2:Y:S02]  /*10ff0*/  @!P0 SYNCS.PHASECHK.TRANS64 P0, [R7+URZ], R4 ;  /* 0x00000004070085a7 */ /* 0x000ea4000800007f */
[----:B--2---:R-:W-:Y:S05]  /*11000*/  @!P0 BRA `(.L_x_4157) ;  /* 0xfffffffc00f08947 */ /* 0x004fea000383ffff */
[----:B------:R-:W-:Y:S05]  /*11010*/  BRA `(.L_x_4194) ;  /* 0xfffffff000387947 */ /* 0x000fea000383ffff */
.L_x_4158:
[----:B--2---:R2:W4:Y:S02]  /*11020*/  SYNCS.PHASECHK.TRANS64.TRYWAIT P0, [R5+URZ], R0 ;  /* 0x00000000050075a7 */ /* 0x004524000800017f */
[----:B----4-:R-:W-:Y:S05]  /*11030*/  @!P0 NANOSLEEP.SYNCS 0x989680 ;  /* 0x009896800000895d */ /* 0x010fea0003900000 */
[----:B------:R-:W4:Y:S02]  /*11040*/  @!P0 SYNCS.PHASECHK.TRANS64 P0, [R5+URZ], R0 ;  /* 0x00000000050085a7 */ /* 0x000f24000800007f */
[----:B----4-:R-:W-:Y:S05]  /*11050*/  @!P0 BRA `(.L_x_4158) ;  /* 0xfffffffc00f08947 */ /* 0x010fea000383ffff */
[----:B------:R-:W-:Y:S05]  /*11060*/  BRA `(.L_x_4195) ;  /* 0xfffffff0002c7947 */ /* 0x000fea000383ffff */
.L_x_4160:
[----:B--2---:R2:W3:Y:S02]  /*11070*/  SYNCS.PHASECHK.TRANS64.TRYWAIT P0, [R5+URZ], R4 ;  /* 0x00000004050075a7 */ /* 0x0044e4000800017f */
[----:B---3--:R-:W-:Y:S05]  /*11080*/  @!P0 NANOSLEEP.SYNCS 0x989680 ;  /* 0x009896800000895d */ /* 0x008fea0003900000 */
[----:B------:R-:W3:Y:S02]  /*11090*/  @!P0 SYNCS.PHASECHK.TRANS64 P0, [R5+URZ], R4 ;  /* 0x00000004050085a7 */ /* 0x000ee4000800007f */
[----:B---3--:R-:W-:Y:S05]  /*110a0*/  @!P0 BRA `(.L_x_4160) ;  /* 0xfffffffc00f08947 */ /* 0x008fea000383ffff */
[----:B------:R-:W-:Y:S05]  /*110b0*/  BRA `(.L_x_4196) ;  /* 0xfffffff000307947 */ /* 0x000fea000383ffff */
.L_x_4197:
        /* <DEDUP_REMOVED lines=12> */
.L_x_5878:


//--------------------- .text._ZN7cutlass13device_kernelIN5flash11enable_sm90INS1_16FlashAttnFwdSm90INS1_25CollectiveMainloopFwdSm90ILi2EN4cute5tupleIJNS5_1CILi1EEES8_S8_EEENS6_IJNS7_ILi64EEESA_SA_EEELi512ENS_10bfloat16_tEfNS_4arch4Sm90ELb1ELb0ELb0ELb0ELb0ELb0ELb1ELb0ELb0ELb1ELb1ELb0EEENS1_21CollectiveEpilogueFwdINS6_IJSA_NS7_ILi512EEESA_EEES9_SC_SE_Li256ELb0ELb1ELb1ELb0EEENS1_19SingleTileSchedulerILb0ELb1ELb1ELi64EEEEEEEEEvNT_6ParamsE --------------------------
	.section	.text._ZN7cutlass13device_kernelIN5flash11enable_sm90INS1_16FlashAttnFwdSm90INS1_25CollectiveMainloopFwdSm90ILi2EN4cute5tupleIJNS5_1CILi1EEES8_S8_EEENS6_IJNS7_ILi64EEESA_SA_EEELi512ENS_10bfloat16_tEfNS_4arch4Sm90ELb1ELb0ELb0ELb0ELb0ELb0ELb1ELb0ELb0ELb1ELb1ELb0EEENS1_21CollectiveEpilogueFwdINS6_IJSA_NS7_ILi512EEESA_EEES9_SC_SE_Li256ELb0ELb1ELb1ELb0EEENS1_19SingleTileSchedulerILb0ELb1ELb1ELi64EEEEEEEEEvNT_6ParamsE,"ax",@progbits
	.align	128
.text._ZN7cutlass13device_kernelIN5flash11enable_sm90INS1_16FlashAttnFwdSm90INS1_25CollectiveMainloopFwdSm90ILi2EN4cute5tupleIJNS5_1CILi1EEES8_S8_EEENS6_IJNS7_ILi64EEESA_SA_EEELi512ENS_10bfloat16_tEfNS_4arch4Sm90ELb1ELb0ELb0ELb0ELb0ELb0ELb1ELb0ELb0ELb1ELb1ELb0EEENS1_21CollectiveEpilogueFwdINS6_IJSA_NS7_ILi512EEESA_EEES9_SC_SE_Li256ELb0ELb1ELb1ELb0EEENS1_19SingleTileSchedulerILb0ELb1ELb1ELi64EEEEEEEEEvNT_6ParamsE:
        .type           _ZN7cutlass13device_kernelIN5flash11enable_sm90INS1_16FlashAttnFwdSm90INS1_25CollectiveMainloopFwdSm90ILi2EN4cute5tupleIJNS5_1CILi1EEES8_S8_EEENS6_IJNS7_ILi64EEESA_SA_EEELi512ENS_10bfloat16_tEfNS_4arch4Sm90ELb1ELb0ELb0ELb0ELb0ELb0ELb1ELb0ELb0ELb1ELb1ELb0EEENS1_21CollectiveEpilogueFwdINS6_IJSA_NS7_ILi512EEESA_EEES9_SC_SE_Li256ELb0ELb1ELb1ELb0EEENS1_19SingleTileSchedulerILb0ELb1ELb1ELi64EEEEEEEEEvNT_6ParamsE,@function
        .size           _ZN7cutlass13device_kernelIN5flash11enable_sm90INS1_16FlashAttnFwdSm90INS1_25CollectiveMainloopFwdSm90ILi2EN4cute5tupleIJNS5_1CILi1EEES8_S8_EEENS6_IJNS7_ILi64EEESA_SA_EEELi512ENS_10bfloat16_tEfNS_4arch4Sm90ELb1ELb0ELb0ELb0ELb0ELb0ELb1ELb0ELb0ELb1ELb1ELb0EEENS1_21CollectiveEpilogueFwdINS6_IJSA_NS7_ILi512EEESA_EEES9_SC_SE_Li256ELb0ELb1ELb1ELb0EEENS1_19SingleTileSchedulerILb0ELb1ELb1ELi64EEEEEEEEEvNT_6ParamsE,(.L_x_5879 - _ZN7cutlass13device_kernelIN5flash11enable_sm90INS1_16FlashAttnFwdSm90INS1_25CollectiveMainloopFwdSm90ILi2EN4cute5tupleIJNS5_1CILi1EEES8_S8_EEENS6_IJNS7_ILi64EEESA_SA_EEELi512ENS_10bfloat16_tEfNS_4arch4Sm90ELb1ELb0ELb0ELb0ELb0ELb0ELb1ELb0ELb0ELb1ELb1ELb0EEENS1_21CollectiveEpilogueFwdINS6_IJSA_NS7_ILi512EEESA_EEES9_SC_SE_Li256ELb0ELb1ELb1ELb0EEENS1_19SingleTileSchedulerILb0ELb1ELb1ELi64EEEEEEEEEvNT_6ParamsE)
        .other          _ZN7cutlass13device_kernelIN5flash11enable_sm90INS1_16FlashAttnFwdSm90INS1_25CollectiveMainloopFwdSm90ILi2EN4cute5tupleIJNS5_1CILi1EEES8_S8_EEENS6_IJNS7_ILi64EEESA_SA_EEELi512ENS_10bfloat16_tEfNS_4arch4Sm90ELb1ELb0ELb0ELb0ELb0ELb0ELb1ELb0ELb0ELb1ELb1ELb0EEENS1_21CollectiveEpilogueFwdINS6_IJSA_NS7_ILi512EEESA_EEES9_SC_SE_Li256ELb0ELb1ELb1ELb0EEENS1_19SingleTileSchedulerILb0ELb1ELb1ELi64EEEEEEEEEvNT_6ParamsE,@"STO_CUDA_ENTRY STV_DEFAULT"
_ZN7cutlass13device_kernelIN5flash11enable_sm90INS1_16FlashAttnFwdSm90INS1_25CollectiveMainloopFwdSm90ILi2EN4cute5tupleIJNS5_1CILi1EEES8_S8_EEENS6_IJNS7_ILi64EEESA_SA_EEELi512ENS_10bfloat16_tEfNS_4arch4Sm90ELb1ELb0ELb0ELb0ELb0ELb0ELb1ELb0ELb0ELb1ELb1ELb0EEENS1_21CollectiveEpilogueFwdINS6_IJSA_NS7_ILi512EEESA_EEES9_SC_SE_Li256ELb0ELb1ELb1ELb0EEENS1_19SingleTileSchedulerILb0ELb1ELb1ELi64EEEEEEEEEvNT_6ParamsE:
        /* <DEDUP_REMOVED lines=18> */
.L_x_4199:
[----:B------:R-:W-:Y:S05]  /*0120*/  BSYNC B0 ;  /* 0x0000000000007941 */ /* 0x000fea0003800000 */
.L_x_4198:
        /* <DEDUP_REMOVED lines=39> */
.L_x_4200:
        /* <DEDUP_REMOVED lines=22> */
.L_x_4201:
        /* <DEDUP_REMOVED lines=18> */
.L_x_4202:
        /* <DEDUP_REMOVED lines=22> */
.L_x_4203:
        /* <DEDUP_REMOVED lines=22> */
.L_x_4204:
        /* <DEDUP_REMOVED lines=9> */
.L_x_4207:
        /* <DEDUP_REMOVED lines=25> */
[----:B------:R-:W1:Y:S01]  /*0b00*/  LDC.64 R4, c[0x0][0x418] ;  /* 0x00010600ff047b82 */ /* 0x000e620000000a00 */
[----:B------:R-:W-:Y:S01]  /*0b10*/  UISETP.NE.AND UP0, UPT, UR10, 0x1, UPT ;  /* 0x000000010a00788c */ /* 0x000fe2000bf05270 */
[----:B------:R-:W-:-:S06]  /*0b20*/  VIADD R23, R11, 0xffffff80 ;  /* 0xffffff800b177836 */ /* 0x000fcc0000000000 */
[----:B------:R-:W2:Y:S08]  /*0b30*/  LDC R193, c[0x0][0x424] ;  /* 0x00010900ffc17b82 */ /* 0x000eb00000000800 */
[----:B0-----:R-:W0:Y:S08]  /*0b40*/  LDC R2, c[0x0][0x2f0] ;  /* 0x0000bc00ff027b82 */ /* 0x001e300000000800 */
[----:B------:R-:W3:Y:S01]  /*0b50*/  S2UR UR60, SR_CTAID.X ;  /* 0x00000000003c79c3 */ /* 0x000ee20000002500 */
[----:B-1----:R-:W-:-:S04]  /*0b60*/  ISETP.NE.U32.AND P0, PT, R4, RZ, PT ;  /* 0x000000ff0400720c */ /* 0x002fc80003f05070 */
[----:B------:R-:W-:-:S04]  /*0b70*/  ISETP.NE.AND.EX P0, PT, R5, RZ, PT, P0 ;  /* 0x000000ff0500720c */ /* 0x000fc80003f05300 */
[----:B--2---:R-:W-:Y:S02]  /*0b80*/  SEL R193, R193, 0x1, P0 ;  /* 0x00000001c1c17807 */ /* 0x004fe40000000000 */
[----:B------:R-:W-:-:S03]  /*0b90*/  PLOP3.LUT P0, PT, PT, PT, UP0, 0x80, 0x0 ;  /* 0x000000000000781c */ /* 0x000fc60003f0f008 */
[----:B0-----:R-:W-:-:S05]  /*0ba0*/  IMAD R0, R193, R2, 0x3f ;  /* 0x0000003fc1007424 */ /* 0x001fca00078e0202 */
[----:B------:R-:W-:Y:S01]  /*0bb0*/  SHF.R.S32.HI R3, RZ, 0x1f, R0 ;  /* 0x0000001fff037819 */ /* 0x000fe20000011400 */
[----:B---3--:R-:W-:-:S03]  /*0bc0*/  USHF.L.U32 UR60, UR60, 0x6, URZ ;  /* 0x000000063c3c7899 */ /* 0x008fc6000800063f */
[----:B------:R-:W-:-:S04]  /*0bd0*/  LEA.HI R3, R3, R0, RZ, 0x6 ;  /* 0x0000000003037211 */ /* 0x000fc800078f30ff */
[----:B------:R-:W-:Y:S01]  /*0be0*/  SHF.R.S32.HI R3, RZ, 0x6, R3 ;  /* 0x00000006ff037819 */ /* 0x000fe20000011403 */
[----:B------:R-:W-:Y:S06]  /*0bf0*/  @!P0 BRA `(.L_x_4209) ;  /* 0x0000001c00f48947 */ /* 0x000fec0003800000 */
[----:B------:R-:W0:Y:S01]  /*0c00*/  LDC R0, c[0x0][0x288] ;  /* 0x0000a200ff007b82 */ /* 0x000e220000000800 */
[----:B------:R-:W-:Y:S01]  /*0c10*/  ULDC UR5, c[0x0][0x448] ;  /* 0x0001120000057ab9 */ /* 0x000fe20000000800 */
[----:B------:R-:W-:Y:S01]  /*0c20*/  UIADD3 UR60, UR60, 0x3f, URZ ;  /* 0x0000003f3c3c7890 */ /* 0x000fe2000fffe03f */
[----:B------:R-:W-:Y:S01]  /*0c30*/  R2UR UR8, R3 ;  /* 0x00000000030872ca */ /* 0x000fe200000e0000 */
[----:B------:R-:W-:Y:S01]  /*0c40*/  UISETP.NE.AND UP0, UPT, UR5, 0x1, UPT ;  /* 0x000000010500788c */ /* 0x000fe2000bf05270 */
[----:B------:R-:W-:Y:S01]  /*0c50*/  PLOP3.LUT P0, PT, PT, PT, PT, 0x80, 0x0 ;  /* 0x000000000000781c */ /* 0x000fe20003f0f070 */
[----:B------:R-:W-:Y:S01]  /*0c60*/  USHF.R.U32.HI UR9, URZ, 0x10, UR4 ;  /* 0x000000103f097899 */ /* 0x000fe20008011604 */
[----:B------:R-:W-:Y:S01]  /*0c70*/  IMAD.MOV.U32 R4, RZ, RZ, RZ ;  /* 0x000000ffff047224 */ /* 0x000fe200078e00ff */
[----:B------:R-:W-:Y:S01]  /*0c80*/  ULOP3.LUT UR6, UR4, 0xffff, URZ, 0xc0, !UPT ;  /* 0x0000ffff04067892 */ /* 0x000fe2000f8ec03f */
[----:B------:R-:W-:Y:S02]  /*0c90*/  CS2R R150, SRZ ;  /* 0x0000000000967805 */ /* 0x000fe4000001ff00 */
[----:B------:R-:W-:-:S02]  /*0ca0*/  CS2R R148, SRZ ;  /* 0x0000000000947805 */ /* 0x000fc4000001ff00 */
[----:B------:R-:W-:Y:S02]  /*0cb0*/  CS2R R146, SRZ ;  /* 0x0000000000927805 */ /* 0x000fe4000001ff00 */
[----:B------:R-:W-:Y:S02]  /*0cc0*/  CS2R R144, SRZ ;  /* 0x0000000000907805 */ /* 0x000fe4000001ff00 */
[----:B------:R-:W-:Y:S02]  /*0cd0*/  CS2R R142, SRZ ;  /* 0x00000000008e7805 */ /* 0x000fe4000001ff00 */
        /* <DEDUP_REMOVED lines=10> */
[----:B0-----:R-:W-:Y:S02]  /*0d80*/  IADD3 R0, -R0, 0x40, RZ ;  /* 0x0000004000007810 */ /* 0x001fe40007ffe1ff */
[----:B------:R-:W-:-:S02]  /*0d90*/  CS2R R128, SRZ ;  /* 0x0000000000807805 */ /* 0x000fc4000001ff00 */
[----:B------:R-:W-:Y:S02]  /*0da0*/  CS2R R126, SRZ ;  /* 0x00000000007e7805 */ /* 0x000fe4000001ff00 */
[----:B------:R-:W-:Y:S02]  /*0db0*/  CS2R R124, SRZ ;  /* 0x00000000007c7805 */ /* 0x000fe4000001ff00 */
[----:B------:R-:W-:Y:S01]  /*0dc0*/  CS2R R122, SRZ ;  /* 0x00000000007a7805 */ /* 0x000fe2000001ff00 */
[----:B------:R-:W-:Y:S01]  /*0dd0*/  IMAD R0, R193, R2, R0 ;  /* 0x00000002c1007224 */ /* 0x000fe200078e0200 */
[----:B------:R-:W-:Y:S02]  /*0de0*/  CS2R R2, SRZ ;  /* 0x0000000000027805 */ /* 0x000fe4000001ff00 */
        /* <DEDUP_REMOVED lines=16> */
[----:B------:R-:W-:Y:S01]  /*0ef0*/  UIADD3 UR60, UR7, UR60, URZ ;  /* 0x0000003c073c7290 */ /* 0x000fe2000fffe03f */
[----:B------:R-:W-:Y:S02]  /*0f00*/  CS2R R90, SRZ ;  /* 0x00000000005a7805 */ /* 0x000fe4000001ff00 */
[----:B------:R-:W-:Y:S02]  /*0f10*/  CS2R R88, SRZ ;  /* 0x0000000000587805 */ /* 0x000fe4000001ff00 */
[----:B------:R-:W-:Y:S01]  /*0f20*/  CS2R R86, SRZ ;  /* 0x0000000000567805 */ /* 0x000fe2000001ff00 */
[----:B------:R-:W-:Y:S01]  /*0f30*/  USHF.R.S32.HI UR4, URZ, 0x1f, UR60 ;  /* 0x0000001f3f047899 */ /* 0x000fe2000801143c */
[----:B------:R-:W-:-:S02]  /*0f40*/  CS2R R84, SRZ ;  /* 0x0000000000547805 */ /* 0x000fc4000001ff00 */
[----:B------:R-:W-:Y:S02]  /*0f50*/  CS2R R82, SRZ ;  /* 0x0000000000527805 */ /* 0x000fe4000001ff00 */
[----:B------:R-:W-:Y:S01]  /*0f60*/  CS2R R80, SRZ ;  /* 0x0000000000507805 */ /* 0x000fe2000001ff00 */
[----:B------:R-:W-:Y:S01]  /*0f70*/  ULEA.HI UR4, UR4, UR60, URZ, 0x6 ;  /* 0x0000003c04047291 */ /* 0x000fe2000f8f303f */
[----:B------:R-:W-:Y:S02]  /*0f80*/  CS2R R78, SRZ ;  /* 0x00000000004e7805 */ /* 0x000fe4000001ff00 */
[----:B------:R-:W-:Y:S02]  /*0f90*/  CS2R R76, SRZ ;  /* 0x00000000004c7805 */ /* 0x000fe4000001ff00 */
[----:B------:R-:W-:Y:S01]  /*0fa0*/  CS2R R74, SRZ ;  /* 0x00000000004a7805 */ /* 0x000fe2000001ff00 */
[----:B------:R-:W-:Y:S01]  /*0fb0*/  USHF.R.S32.HI UR4, URZ, 0x6, UR4 ;  /* 0x000000063f047899 */ /* 0x000fe20008011404 */
[----:B------:R-:W-:-:S02]  /*0fc0*/  CS2R R72, SRZ ;  /* 0x0000000000487805 */ /* 0x000fc4000001ff00 */
[----:B------:R-:W-:Y:S02]  /*0fd0*/  CS2R R70, SRZ ;  /* 0x0000000000467805 */ /* 0x000fe4000001ff00 */
[----:B------:R-:W-:Y:S01]  /*0fe0*/  CS2R R68, SRZ ;  /* 0x0000000000447805 */ /* 0x000fe2000001ff00 */
[----:B------:R-:W-:Y:S01]  /*0ff0*/  UISETP.LT.AND UP0, UPT, UR8, UR4, UPT ;  /* 0x000000040800728c */ /* 0x000fe2000bf01270 */
[----:B------:R-:W-:Y:S02]  /*1000*/  CS2R R66, SRZ ;  /* 0x0000000000427805 */ /* 0x000fe4000001ff00 */
[----:B------:R-:W-:Y:S02]  /*1010*/  CS2R R64, SRZ ;  /* 0x0000000000407805 */ /* 0x000fe4000001ff00 */
[----:B------:R-:W-:Y:S01]  /*1020*/  CS2R R62, SRZ ;  /* 0x00000000003e7805 */ /* 0x000fe2000001ff00 */
[----:B------:R-:W-:Y:S01]  /*1030*/  USEL UR5, UR8, UR4, UP0 ;  /* 0x0000000408057287 */ /* 0x000fe20008000000 */
[----:B------:R-:W-:Y:S01]  /*1040*/  CS2R R60, SRZ ;  /* 0x00000000003c7805 */ /* 0x000fe2000001ff00 */
[----:B------:R-:W-:Y:S01]  /*1050*/  UISETP.NE.AND UP0, UPT, UR9, URZ, UPT ;  /* 0x0000003f0900728c */ /* 0x000fe2000bf05270 */
[----:B------:R-:W-:Y:S01]  /*1060*/  CS2R R58, SRZ ;  /* 0x00000000003a7805 */ /* 0x000fe2000001ff00 */
[----:B------:R-:W-:Y:S01]  /*1070*/  UISETP.GE.AND UP1, UPT, UR5, 0x1, UPT ;  /* 0x000000010500788c */ /* 0x000fe2000bf26270 */
[----:B------:R-:W-:-:S02]  /*1080*/  CS2R R56, SRZ ;  /* 0x0000000000387805 */ /* 0x000fc4000001ff00 */
[----:B------:R-:W-:Y:S02]  /*1090*/  CS2R R54, SRZ ;  /* 0x0000000000367805 */ /* 0x000fe4000001ff00 */
[----:B------:R-:W-:Y:S02]  /*10a0*/  CS2R R52, SRZ ;  /* 0x0000000000347805 */ /* 0x000fe4000001ff00 */
[----:B------:R-:W-:Y:S02]  /*10b0*/  CS2R R50, SRZ ;  /* 0x0000000000327805 */ /* 0x000fe4000001ff00 */
[----:B------:R-:W-:Y:S02]  /*10c0*/  CS2R R48, SRZ ;  /* 0x0000000000307805 */ /* 0x000fe4000001ff00 */
[----:B------:R-:W-:Y:S02]  /*10d0*/  PLOP3.LUT P1, PT, PT, PT, UP1, 0x80, 0x0 ;  /* 0x000000000000781c */ /* 0x000fe40003f2f018 */
[----:B------:R-:W-:-:S02]  /*10e0*/  CS2R R46, SRZ ;  /* 0x00000000002e7805 */ /* 0x000fc4000001ff00 */
[----:B------:R-:W-:Y:S01]  /*10f0*/  CS2R R44, SRZ ;  /* 0x00000000002c7805 */ /* 0x000fe2000001ff00 */
[----:B------:R-:W-:Y:S01]  /*1100*/  @!UP0 ULDC UR9, c[0x0][0xae8] ;  /* 0x0002ba0000098ab9 */ /* 0x000fe20000000800 */
[----:B------:R-:W-:Y:S02]  /*1110*/  CS2R R42, SRZ ;  /* 0x00000000002a7805 */ /* 0x000fe4000001ff00 */
[----:B------:R-:W-:Y:S02]  /*1120*/  CS2R R40, SRZ ;  /* 0x0000000000287805 */ /* 0x000fe4000001ff00 */
[----:B------:R-:W-:Y:S01]  /*1130*/  CS2R R38, SRZ ;  /* 0x0000000000267805 */ /* 0x000fe2000001ff00 */
[----:B------:R-:W-:Y:S02]  /*1140*/  IMAD.MOV.U32 R37, RZ, RZ, RZ ;  /* 0x000000ffff257224 */ /* 0x000fe400078e00ff */
[----:B------:R-:W-:Y:S05]  /*1150*/  @!P1 BRA `(.L_x_4210) ;  /* 0x0000000000749947 */ /* 0x000fea0003800000 */
[----:B------:R-:W-:Y:S01]  /*1160*/  IMAD.U32 R5, RZ, RZ, UR9 ;  /* 0x00000009ff057e24 */ /* 0x000fe2000f8e00ff */
[----:B------:R-:W-:-:S04]  /*1170*/  UIADD3 UR4, UR9, -0x1, UR5 ;  /* 0xffffffff09047890 */ /* 0x000fc8000fffe005 */
[-C--:B------:R-:W-:Y:S02]  /*1180*/  IABS R3, R5.reuse ;  /* 0x0000000500037213 */ /* 0x080fe40000000000 */
[----:B------:R-:W-:Y:S01]  /*1190*/  IABS R9, R5 ;  /* 0x0000000500097213 */ /* 0x000fe20000000000 */
[----:B------:R-:W-:Y:S01]  /*11a0*/  IMAD.U32 R8, RZ, RZ, UR4 ;  /* 0x00000004ff087e24 */ /* 0x000fe2000f8e00ff */
[----:B------:R-:W0:Y:S01]  /*11b0*/  I2F.RP R0, R3 ;  /* 0x0000000300007306 */ /* 0x000e220000209400 */
[----:B------:R-:W-:Y:S02]  /*11c0*/  ULOP3.LUT UR4, UR4, UR9, URZ, 0x3c, !UPT ;  /* 0x0000000904047292 */ /* 0x000fe4000f8e3c3f */
[----:B------:R-:W-:-:S04]  /*11d0*/  IMAD.MOV R9, RZ, RZ, -R9 ;  /* 0x000000ffff097224 */ /* 0x000fc800078e0a09 */
[----:B------:R-:W-:Y:S01]  /*11e0*/  ISETP.LE.AND P3, PT, RZ, UR4, PT ;  /* 0x00000004ff007c0c */ /* 0x000fe2000bf63270 */
        /* <DEDUP_REMOVED lines=20> */
.L_x_4210:
        /* <DEDUP_REMOVED lines=31> */
[----:B------:R-:W-:-:S04]  /*1520*/  WARPGROUP.ARRIVE ;  /* 0x00000000000079c5 */ /* 0x000fc80000000000 */
[----:B------:R-:W-:Y:S02]  /*1530*/  SHF.R.S32.HI R5, RZ, 0x1f, R2 ;  /* 0x0000001fff057819 */ /* 0x000fe40000011402 */
[----:B-1----:R-:W-:Y:S02]  /*1540*/  R2UR UR4, R4 ;  /* 0x00000000040472ca */ /* 0x002fe400000e0000 */
[CC--:B------:R-:W-:Y:S02]  /*1550*/  LEA.HI R4, R5.reuse, R2.reuse, RZ, 0x2 ;  /* 0x0000000205047211 */ /* 0x0c0fe400078f10ff */
[----:B------:R-:W-:Y:S02]  /*1560*/  LEA.HI R2, R5, R2, RZ, 0x5 ;  /* 0x0000000205027211 */ /* 0x000fe400078f28ff */
[----:B------:R-:W-:Y:S02]  /*1570*/  SHF.R.S32.HI R7, RZ, 0x1f, R4 ;  /* 0x0000001fff077819 */ /* 0x000fe40000011404 */
[----:B------:R-:W-:-:S05]  /*1580*/  SHF.R.S32.HI R2, RZ, 0x5, R2 ;  /* 0x00000005ff027819 */ /* 0x000fca0000011402 */
        /* <DEDUP_REMOVED lines=48> */
.L_x_4213:
        /* <DEDUP_REMOVED lines=170> */
.L_x_4212:
        /* <DEDUP_REMOVED lines=138> */
.L_x_4209:
[----:B------:R-:W0:Y:S01]  /*2bd0*/  LDC R0, c[0x0][0x448] ;  /* 0x00011200ff007b82 */ /* 0x000e220000000800 */
[----:B------:R-:W-:Y:S02]  /*2be0*/  UIADD3 UR5, UR60, 0x3f, URZ ;  /* 0x0000003f3c057890 */ /* 0x000fe4000fffe03f */
[----:B------:R-:W-:Y:S02]  /*2bf0*/  USHF.R.U32.HI UR10, URZ, 0x10, UR4 ;  /* 0x000000103f0a7899 */ /* 0x000fe40008011604 */
[----:B------:R-:W-:Y:S02]  /*2c00*/  ULOP3.LUT UR8, UR4, 0xffff, URZ, 0xc0, !UPT ;  /* 0x0000ffff04087892 */ /* 0x000fe4000f8ec03f */
[----:B------:R-:W-:Y:S01]  /*2c10*/  UISETP.NE.AND UP0, UPT, UR10, URZ, UPT ;  /* 0x0000003f0a00728c */ /* 0x000fe2000bf05270 */
[----:B------:R-:W1:Y:S01]  /*2c20*/  LDC R4, c[0x0][0x288] ;  /* 0x0000a200ff047b82 */ /* 0x000e620000000800 */
[----:B------:R-:W-:-:S09]  /*2c30*/  UMOV UR4, URZ ;  /* 0x0000003f00047c82 */ /* 0x000fd20008000000 */
[----:B------:R-:W-:Y:S01]  /*2c40*/  @!UP0 ULDC UR10, c[0x0][0xae8] ;  /* 0x0002ba00000a8ab9 */ /* 0x000fe20000000800 */
[----:B0-----:R-:W-:Y:S02]  /*2c50*/  ISETP.NE.AND P0, PT, R0, 0x1, PT ;  /* 0x000000010000780c */ /* 0x001fe40003f05270 */
[----:B-1----:R-:W-:-:S11]  /*2c60*/  IADD3 R6, -R4, 0x40, RZ ;  /* 0x0000004004067810 */ /* 0x002fd60007ffe1ff */
[----:B------:R-:W0:Y:S01]  /*2c70*/  @P0 LDC R0, c[0x0][0x44c] ;  /* 0x00011300ff000b82 */ /* 0x000e220000000800 */
[----:B------:R-:W-:-:S07]  /*2c80*/  IMAD R7, R193, R2, R6 ;  /* 0x00000002c1077224 */ /* 0x000fce00078e0206 */
[----:B------:R-:W1:Y:S01]  /*2c90*/  @P0 LDC R5, c[0x0][0x450] ;  /* 0x00011400ff050b82 */ /* 0x000e620000000800 */
[----:B0-----:R-:W-:-:S04]  /*2ca0*/  @P0 IMAD.HI.U32 R4, R0, UR5, RZ ;  /* 0x0000000500040c27 */ /* 0x001fc8000f8e00ff */
[----:B------:R-:W-:Y:S01]  /*2cb0*/  IMAD.U32 R0, RZ, RZ, UR5 ;  /* 0x00000005ff007e24 */ /* 0x000fe2000f8e00ff */
[----:B-1----:R-:W-:-:S05]  /*2cc0*/  @P0 SHF.R.U32.HI R0, RZ, R5, R4 ;  /* 0x00000005ff000219 */ /* 0x002fca0000011604 */
[----:B------:R-:W-:-:S05]  /*2cd0*/  IMAD.IADD R0, R7, 0x1, R0 ;  /* 0x0000000107007824 */ /* 0x000fca00078e0200 */
[----:B------:R-:W-:-:S04]  /*2ce0*/  SHF.R.S32.HI R5, RZ, 0x1f, R0 ;  /* 0x0000001fff057819 */ /* 0x000fc80000011400 */
[----:B------:R-:W-:-:S04]  /*2cf0*/  LEA.HI R5, R5, R0, RZ, 0x6 ;  /* 0x0000000005057211 */ /* 0x000fc800078f30ff */
[----:B------:R-:W-:-:S04]  /*2d00*/  SHF.R.S32.HI R0, RZ, 0x6, R5 ;  /* 0x00000006ff007819 */ /* 0x000fc80000011405 */
[----:B------:R-:W-:-:S04]  /*2d10*/  VIMNMX R22, R3, R0, PT ;  /* 0x0000000003167248 */ /* 0x000fc80003fe0100 */
[----:B------:R-:W-:-:S13]  /*2d20*/  ISETP.GE.AND P0, PT, R22, 0x1, PT ;  /* 0x000000011600780c */ /* 0x000fda0003f06270 */
[----:B------:R-:W-:Y:S05]  /*2d30*/  @!P0 BRA `(.L_x_4214) ;  /* 0x0000000000808947 */ /* 0x000fea0003800000 */
[----:B------:R-:W-:Y:S01]  /*2d40*/  IMAD.U32 R5, RZ, RZ, UR10 ;  /* 0x0000000aff057e24 */ /* 0x000fe2000f8e00ff */
[----:B------:R-:W-:-:S04]  /*2d50*/  UMOV UR4, URZ ;  /* 0x0000003f00047c82 */ /* 0x000fc80008000000 */
[----:B------:R-:W-:-:S04]  /*2d60*/  IABS R0, R5 ;  /* 0x0000000500007213 */ /* 0x000fc80000000000 */
[----:B------:R-:W-:Y:S02]  /*2d70*/  R2UR UR9, R0 ;  /* 0x00000000000972ca */ /* 0x000fe400000e0000 */
[----:B------:R-:W-:Y:S02]  /*2d80*/  IADD3 R0, R5, -0x1, R22 ;  /* 0xffffffff05007810 */ /* 0x000fe40007ffe016 */
[----:B------:R-:W-:Y:S02]  /*2d90*/  IABS R5, R5 ;  /* 0x0000000500057213 */ /* 0x000fe40000000000 */
[----:B------:R-:W-:-:S04]  /*2da0*/  IABS R4, R0 ;  /* 0x0000000000047213 */ /* 0x000fc80000000000 */
[----:B------:R-:W-:-:S03]  /*2db0*/  R2UR UR7, R4 ;  /* 0x00000000040772ca */ /* 0x000fc600000e0000 */
        /* <DEDUP_REMOVED lines=11> */
[----:B------:R-:W-:Y:S01]  /*2e70*/  UIMAD UR4, UR5, UR6, UR7 ;  /* 0x00000006050472a4 */ /* 0x000fe2000f8e0207 */
[----:B------:R-:W-:-:S03]  /*2e80*/  R2UR UR6, R0 ;  /* 0x00000000000672ca */ /* 0x000fc600000e0000 */
[----:B------:R-:W-:-:S11]  /*2e90*/  UISETP.GT.U32.AND UP1, UPT, UR9, UR4, UPT ;  /* 0x000000040900728c */ /* 0x000fd6000bf24070 */
[----:B------:R-:W-:Y:S02]  /*2ea0*/  @!UP1 UIADD3 UR4, UR4, -UR9, URZ ;  /* 0x8000000904049290 */ /* 0x000fe4000fffe03f */
[----:B------:R-:W-:Y:S02]  /*2eb0*/  @!UP1 UIADD3 UR5, UR5, 0x1, URZ ;  /* 0x0000000105059890 */ /* 0x000fe4000fffe03f */
[----:B------:R-:W-:Y:S02]  /*2ec0*/  UISETP.GE.U32.AND UP0, UPT, UR4, UR9, UPT ;  /* 0x000000090400728c */ /* 0x000fe4000bf06070 */
[----:B------:R-:W-:-:S04]  /*2ed0*/  ULOP3.LUT UR4, UR6, UR10, URZ, 0x3c, !UPT ;  /* 0x0000000a06047292 */ /* 0x000fc8000f8e3c3f */
[----:B------:R-:W-:-:S05]  /*2ee0*/  UISETP.GE.AND UP1, UPT, UR4, URZ, UPT ;  /* 0x0000003f0400728c */ /* 0x000fca000bf26270 */
[----:B------:R-:W-:Y:S02]  /*2ef0*/  @UP0 UIADD3 UR5, UR5, 0x1, URZ ;  /* 0x0000000105050890 */ /* 0x000fe4000fffe03f */
[----:B------:R-:W-:-:S05]  /*2f00*/  UISETP.NE.AND UP0, UPT, UR10, URZ, UPT ;  /* 0x0000003f0a00728c */ /* 0x000fca000bf05270 */
[----:B------:R-:W-:Y:S02]  /*2f10*/  UMOV UR4, UR5 ;  /* 0x0000000500047c82 */ /* 0x000fe40008000000 */
[----:B------:R-:W-:-:S04]  /*2f20*/  @!UP1 UIADD3 UR4, -UR4, URZ, URZ ;  /* 0x0000003f04049290 */ /* 0x000fc8000fffe13f */
[----:B------:R-:W-:-:S12]  /*2f30*/  @!UP0 ULOP3.LUT UR4, URZ, UR10, URZ, 0x33, !UPT ;  /* 0x0000000a3f048292 */ /* 0x000fd8000f8e333f */
.L_x_4214:
[----:B------:R-:W-:Y:S02]  /*2f40*/  UIMAD UR5, UR8, UR4, URZ ;  /* 0x00000004080572a4 */ /* 0x000fe4000f8e023f */
        /* <DEDUP_REMOVED lines=106> */
.L_x_4215:
        /* <DEDUP_REMOVED lines=11> */
.L_x_4354:
[----:B------:R-:W2:Y:S01]  /*36a0*/  LDL R0, [R1+0x30] ;  /* 0x0000300001007983 */ /* 0x000ea20000100800 */
[----:B------:R-:W-:Y:S02]  /*36b0*/  LEA.HI R7, R7, R6, RZ, 0x3 ;  /* 0x0000000607077211 */ /* 0x000fe400078f18ff */
[----:B------:R-:W-:Y:S02]  /*36c0*/  LEA.HI R4, R4, R5, RZ, 0x5 ;  /* 0x0000000504047211 */ /* 0x000fe400078f28ff */
[----:B------:R-:W-:Y:S02]  /*36d0*/  LOP3.LUT R7, R7, 0xfffffff8, RZ, 0xc0, !PT ;  /* 0xfffffff807077812 */ /* 0x000fe400078ec0ff */
[----:B------:R-:W-:-:S03]  /*36e0*/  SHF.R.S32.HI R4, RZ, 0x5, R4 ;  /* 0x00000005ff047819 */ /* 0x000fc60000011404 */
[----:B------:R-:W-:-:S04]  /*36f0*/  IMAD.IADD R7, R6, 0x1, -R7 ;  /* 0x0000000106077824 */ /* 0x000fc800078e0a07 */
[----:B------:R-:W-:Y:S01]  /*3700*/  IMAD R190, R4, 0x10, R7 ;  /* 0x0000001004be7824 */ /* 0x000fe200078e0207 */
[----:B--2---:R-:W-:Y:S02]  /*3710*/  R2UR UR4, R0 ;  /* 0x00000000000472ca */ /* 0x004fe400000e0000 */
[----:B------:R-:W-:Y:S01]  /*3720*/  LOP3.LUT R0, R3, 0x7ffffffc, RZ, 0xc0, !PT ;  /* 0x7ffffffc03007812 */ /* 0x000fe200078ec0ff */
[----:B------:R-:W-:-:S04]  /*3730*/  IMAD.IADD R3, R17, 0x1, -R2 ;  /* 0x0000000111037824 */ /* 0x000fc800078e0a02 */
[----:B------:R-:W-:-:S04]  /*3740*/  IMAD.IADD R0, R5, 0x1, -R0 ;  /* 0x0000000105007824 */ /* 0x000fc800078e0a00 */
[----:B------:R-:W-:Y:S02]  /*3750*/  IMAD.SHL.U32 R194, R0, 0x2, RZ ;  /* 0x0000000200c27824 */ /* 0x000fe400078e00ff */
[----:B------:R-:W-:Y:S02]  /*3760*/  ULOP3.LUT UR4, UR4, 0x1, URZ, 0xfc, !UPT ;  /* 0x0000000104047892 */ /* 0x000fe4000f8efc3f */
[----:B------:R-:W-:-:S04]  /*3770*/  IMAD R192, R3, 0x100, R194 ;  /* 0x0000010003c07824 */ /* 0x000fc800078e02c2 */
[----:B------:R-:W-:-:S05]  /*3780*/  IMAD.U32 R2, RZ, RZ, UR4 ;  /* 0x00000004ff027e24 */ /* 0x000fca000f8e00ff */
[----:B------:R-:W-:-:S13]  /*3790*/  ISETP.NE.AND P0, PT, R2, 0x3, PT ;  /* 0x000000030200780c */ /* 0x000fda0003f05270 */
[----:B------:R-:W-:Y:S05]  /*37a0*/  @!P0 BRA `(.L_x_4217) ;  /* 0x0000000000048947 */ /* 0x000fea0003800000 */
[----:B------:R-:W-:Y:S01]  /*37b0*/  BPT.TRAP 0x1 ;  /* 0x000000040000795c */ /* 0x000fe20000300000 */
.L_x_4217:
[----:B------:R1:W2:Y:S01]  /*37c0*/  SYNCS.PHASECHK.TRANS64.TRYWAIT P1, [R196+URZ+0x38830], R9 ;  /* 0x03883009c40075a7 */ /* 0x0002a2000802017f */
[----:B------:R-:W-:Y:S05]  /*37d0*/  @!P0 BRA `(.L_x_4218) ;  /* 0x0000000000048947 */ /* 0x000fea0003800000 */
[----:B------:R-:W-:Y:S01]  /*37e0*/  BPT.TRAP 0x1 ;  /* 0x000000040000795c */ /* 0x000fe20000300000 */
.L_x_4218:
[----:B--2---:R-:W-:Y:S05]  /*37f0*/  @P1 BRA `(.L_x_4219) ;  /* 0x0000000000081947 */ /* 0x004fea0003800000 */
[----:B------:R-:W2:Y:S02]  /*3800*/  SYNCS.PHASECHK.TRANS64.TRYWAIT P1, [R196+URZ+0x38830], R9 ;  /* 0x03883009c40075a7 */ /* 0x000ea4000802017f */
[----:B--2---:R-:W-:Y:S05]  /*3810*/  @!P1 BRA `(.L_x_4220) ;  /* 0x0000011800289947 */ /* 0x004fea0003800000 */
.L_x_4219:
        /* <DEDUP_REMOVED lines=65> */
.L_x_4355:
[----:B------:R-:W-:Y:S05]  /*3c30*/  @!P0 BRA `(.L_x_4222) ;  /* 0x0000000000048947 */ /* 0x000fea0003800000 */
[----:B------:R-:W-:Y:S01]  /*3c40*/  BPT.TRAP 0x1 ;  /* 0x000000040000795c */ /* 0x000fe20000300000 */
.L_x_4222:
[----:B------:R4:W0:Y:S01]  /*3c50*/  SYNCS.PHASECHK.TRANS64.TRYWAIT P1, [R196+URZ+0x38850], R9 ;  /* 0x03885009c40075a7 */ /* 0x000822000802017f */
[----:B------:R-:W-:Y:S05]  /*3c60*/  @!P0 BRA `(.L_x_4223) ;  /* 0x0000000000048947 */ /* 0x000fea0003800000 */
[----:B------:R-:W-:Y:S01]  /*3c70*/  BPT.TRAP 0x1 ;  /* 0x000000040000795c */ /* 0x000fe20000300000 */
.L_x_4223:
        /* <DEDUP_REMOVED lines=11> */
.L_x_4224:
[----:B------:R-:W-:Y:S01]  /*3d30*/  R2UR UR4, R0 ;  /* 0x00000000000472ca */ /* 0x000fe200000e0000 */
[----:B------:R-:W-:Y:S01]  /*3d40*/  WARPGROUP.ARRIVE ;  /* 0x00000000000079c5 */ /* 0x000fe20000000000 */
[----:B------:R-:W-:Y:S01]  /*3d50*/  R2UR UR6, R16 ;  /* 0x00000000100672ca */ /* 0x000fe200000e0000 */
[----:B------:R-:W-:Y:S01]  /*3d60*/  UMOV UR9, 0x40000040 ;  /* 0x4000004000097882 */ /* 0x000fe20000000000 */
[----:B------:R-:W-:Y:S01]  /*3d70*/  UMOV UR7, 0x40000040 ;  /* 0x4000004000077882 */ /* 0x000fe20000000000 */
[----:B------:R-:W-:Y:S01]  /*3d80*/  UMOV UR5, UR9 ;  /* 0x0000000900057c82 */ /* 0x000fe20008000000 */
[----:B------:R-:W-:Y:S01]  /*3d90*/  VIADD R10, R0, 0x2 ;  /* 0x00000002000a7836 */ /* 0x000fe20000000000 */
[----:B------:R-:W-:Y:S01]  /*3da0*/  UMOV UR11, 0x40000040 ;  /* 0x40000040000b7882 */ /* 0x000fe20000000000 */
[----:B------:R-:W-:Y:S01]  /*3db0*/  VIADD R11, R16, 0x2 ;  /* 0x00000002100b7836 */ /* 0x000fe20000000000 */
[----:B------:R-:W-:Y:S01]  /*3dc0*/  UMOV UR13, 0x40000040 ;  /* 0x40000040000d7882 */ /* 0x000fe20000000000 */
[----:B-1234-:R-:W-:Y:S01]  /*3dd0*/  IMAD.U32 R9, RZ, RZ, UR9 ;  /* 0x00000009ff097e24 */ /* 0x01efe2000f8e00ff */
[----:B------:R-:W-:Y:S01]  /*3de0*/  UMOV UR9, 0x40000040 ;  /* 0x4000004000097882 */ /* 0x000fe20000000000 */
[----:B------:R-:W-:Y:S01]  /*3df0*/  VIADD R12, R0, 0x4 ;  /* 0x00000004000c7836 */ /* 0x000fe20000000000 */
[----:B------:R-:W-:Y:S01]  /*3e00*/  UMOV UR8, UR4 ;  /* 0x0000000400087c82 */ /* 0x000fe20008000000 */
[----:B------:R-:W-:Y:S01]  /*3e10*/  VIADD R13, R16, 0x4 ;  /* 0x00000004100d7836 */ /* 0x000fe20000000000 */
[----:B------:R-:W-:Y:S01]  /*3e20*/  UMOV UR4, UR8 ;  /* 0x0000000800047c82 */ /* 0x000fe20008000000 */
[----:B------:R-:W-:Y:S01]  /*3e30*/  IMAD.U32 R8, RZ, RZ, UR8 ;  /* 0x00000008ff087e24 */ /* 0x000fe2000f8e00ff */
[----:B------:R-:W-:Y:S01]  /*3e40*/  HGMMA.64x64x16.F32.BF16 R24, gdesc[UR4], R24, gsb0 ;  /* 0x00e00000041879f0 */ /* 0x000fe20008001818 */
[----:B------:R-:W-:Y:S01]  /*3e50*/  R2UR UR4, R10 ;  /* 0x000000000a0472ca */ /* 0x000fe200000e0000 */
[----:B------:R-:W-:Y:S01]  /*3e60*/  UMOV UR5, UR9 ;  /* 0x0000000900057c82 */ /* 0x000fe20008000000 */
[----:B------:R-:W-:Y:S01]  /*3e70*/  R2UR UR6, R11 ;  /* 0x000000000b0672ca */ /* 0x000fe200000e0000 */
[----:B------:R-:W-:Y:S01]  /*3e80*/  UMOV UR7, 0x40000040 ;  /* 0x4000004000077882 */ /* 0x000fe20000000000 */
[----:B------:R-:W-:Y:S01]  /*3e90*/  IMAD.U32 R11, RZ, RZ, UR9 ;  /* 0x00000009ff0b7e24 */ /* 0x000fe2000f8e00ff */
[----:B------:R-:W-:Y:S01]  /*3ea0*/  UMOV UR9, 0x40000040 ;  /* 0x4000004000097882 */ /* 0x000fe20000000000 */
[----:B------:R-:W-:Y:S01]  /*3eb0*/  VIADD R17, R0, 0x6 ;  /* 0x0000000600117836 */ /* 0x000fe20000000000 */
[----:B------:R-:W-:Y:S01]  /*3ec0*/  UMOV UR15, 0x40000040 ;  /* 0x40000040000f7882 */ /* 0x000fe20000000000 */
[----:B------:R-:W-:Y:S01]  /*3ed0*/  VIADD R18, R16, 0x6 ;  /* 0x0000000610127836 */ /* 0x000fe20000000000 */
        /* <DEDUP_REMOVED lines=27> */
[----:B------:R-:W1:Y:S01]  /*4090*/  S2R R62, SR_TID.X ;  /* 0x00000000003e7919 */ /* 0x000e620000002100 */
[----:B------:R-:W-:Y:S01]  /*40a0*/  VIADD R197, R0, 0xe00 ;  /* 0x00000e0000c57836 */ /* 0x000fe20000000000 */
[----:B------:R-:W-:Y:S01]  /*40b0*/  R2UR UR61, R195 ;  /* 0x00000000c33d72ca */ /* 0x000fe200000e0000 */
[----:B------:R-:W-:-:S02]  /*40c0*/  VIADD R186, R190, UR60 ;  /* 0x0000003cbeba7c36 */ /* 0x000fc40008000000 */
        /* <DEDUP_REMOVED lines=10> */
[----:B------:R-:W-:Y:S01]  /*4170*/  IMAD.U32 R13, RZ, RZ, UR9 ;  /* 0x00000009ff0d7e24 */ /* 0x000fe2000f8e00ff */
[----:B------:R-:W-:-:S08]  /*4180*/  UMOV UR9, 0x40000040 ;  /* 0x4000004000097882 */ /* 0x000fd00000000000 */
        /* <DEDUP_REMOVED lines=63> */
[----:B------:R-:W-:Y:S01]  /*4580*/  ULDC UR7, c[0x0][0x2f0] ;  /* 0x0000bc0000077ab9 */ /* 0x000fe20000000800 */
[----:B------:R-:W-:Y:S01]  /*4590*/  UISETP.NE.AND UP0, UPT, UR6, 0x1, UPT ;  /* 0x000000010600788c */ /* 0x000fe2000bf05270 */
[----:B0-----:R-:W-:-:S10]  /*45a0*/  VIADD R19, R0, 0x800 ;  /* 0x0000080000137836 */ /* 0x001fd40000000000 */
[----:B------:R-:W-:Y:S01]  /*45b0*/  @UP0 ULDC UR6, c[0x0][0x44c] ;  /* 0x0001130000060ab9 */ /* 0x000fe20000000800 */
        /* <DEDUP_REMOVED lines=19> */
[----:B------:R-:W-:Y:S01]  /*46f0*/  HGMMA.64x64x16.F32.BF16 R24, gdesc[UR12], R24, gsb0 ;  /* 0x00e000000c1879f0 */ /* 0x000fe20008001818 */
[----:B------:R-:W-:Y:S02]  /*4700*/  @UP0 ULDC UR14, c[0x0][0x450] ;  /* 0x00011400000e0ab9 */ /* 0x000fe40000000800 */
        /* <DEDUP_REMOVED lines=53> */
[----:B------:R-:W-:Y:S01]  /*4a60*/  VIADD R18, R0, 0xa00 ;  /* 0x00000a0000127836 */ /* 0x000fe20000000000 */
        /* <DEDUP_REMOVED lines=123> */
[----:B------:R-:W-:Y:S01]  /*5220*/  UMOV UR57, 0x40000040 ;  /* 0x4000004000397882 */ /* 0x000fe20000000000 */
[----:B------:R-:W-:Y:S01]  /*5230*/  R2UR UR58, R21 ;  /* 0x00000000153a72ca */ /* 0x000fe200000e0000 */
[----:B------:R-:W-:Y:S01]  /*5240*/  UMOV UR59, 0x40000040 ;  /* 0x40000040003b7882 */ /* 0x000fe20000000000 */
[----:B------:R-:W-:Y:S02]  /*5250*/  SEL R20, R57, 0x3e, P1 ;  /* 0x0000003e39147807 */ /* 0x000fe40000800000 */
[----:B------:R-:W-:Y:S02]  /*5260*/  PLOP3.LUT P1, PT, PT, PT, UP0, 0x80, 0x0 ;  /* 0x000000000000781c */ /* 0x000fe40003f2f008 */
[----:B------:R-:W-:-:S04]  /*5270*/  LOP3.LUT R21, R20, 0x6, RZ, 0xc0, !PT ;  /* 0x0000000614157812 */ /* 0x000fc800078ec0ff */
[CC--:B------:R-:W-:Y:S02]  /*5280*/  IADD3 R20, R21.reuse, R58.reuse, R0 ;  /* 0x0000003a15147210 */ /* 0x0c0fe40007ffe000 */
[----:B------:R-:W-:Y:S01]  /*5290*/  IADD3 R21, R21, R58, R16 ;  /* 0x0000003a15157210 */ /* 0x000fe20007ffe010 */
[----:B------:R-:W-:-:S04]  /*52a0*/  IMAD R58, R22, -0x40, R57 ;  /* 0xffffffc0163a7824 */ /* 0x000fc800078e0239 */
[----:B------:R-:W-:Y:S02]  /*52b0*/  VIADD R60, R58, 0x1 ;  /* 0x000000013a3c7836 */ /* 0x000fe40000000000 */
[C---:B------:R-:W-:Y:S02]  /*52c0*/  IMAD R59, R193.reuse, UR7, R58 ;  /* 0x00000007c13b7c24 */ /* 0x040fe4000f8e023a */
[----:B------:R-:W-:Y:S02]  /*52d0*/  IMAD R60, R193, UR7, R60 ;  /* 0x00000007c13c7c24 */ /* 0x000fe4000f8e023c */
[----:B------:R-:W-:Y:S01]  /*52e0*/  IMAD.IADD R59, R59, 0x1, -R194 ;  /* 0x000000013b3b7824 */ /* 0x000fe200078e0ac2 */
[----:B------:R-:W-:Y:S02]  /*52f0*/  WARPGROUP.DEPBAR.LE gsb0, 0x0 ;  /* 0x00008000000079c5 */ /* 0x000fe40000010000 */
        /* <DEDUP_REMOVED lines=11> */
[----:B------:R-:W-:-:S04]  /*53b0*/  IMAD.IADD R21, R20, 0x1, -R21 ;  /* 0x0000000114157824 */ /* 0x000fc800078e0a15 */
[----:B------:R-:W-:-:S04]  /*53c0*/  IMAD R186, R21, 0x8, R186 ;  /* 0x0000000815ba7824 */ /* 0x000fc800078e02ba */
[----:B------:R-:W-:Y:S01]  /*53d0*/  @P1 IMAD.HI.U32 R21, R186, UR6, RZ ;  /* 0x00000006ba151c27 */ /* 0x000fe2000f8e00ff */
[----:B------:R-:W-:-:S03]  /*53e0*/  @UP0 ULDC UR6, c[0x0][0x450] ;  /* 0x0001140000060ab9 */ /* 0x000fc60000000800 */
[----:B------:R-:W-:Y:S01]  /*53f0*/  IMAD.MOV.U32 R20, RZ, RZ, R186 ;  /* 0x000000ffff147224 */ /* 0x000fe200078e00ba */
[----:B------:R-:W-:Y:S01]  /*5400*/  @P1 SHF.R.U32.HI R20, RZ, UR6, R21 ;  /* 0x00000006ff141c19 */ /* 0x000fe20008011615 */
[----:B------:R-:W-:Y:S01]  /*5410*/  ULDC UR6, c[0x0][0xa80] ;  /* 0x0002a00000067ab9 */ /* 0x000fe20000000800 */
[----:B------:R-:W0:Y:S03]  /*5420*/  LDC R21, c[0x0][0x288] ;  /* 0x0000a200ff157b82 */ /* 0x000e260000000800 */
[----:B------:R-:W1:Y:S04]  /*5430*/  SHFL.IDX PT, R61, R20, RZ, 0x1c1f ;  /* 0x001c1fff143d7589 */ /* 0x000e6800000e0000 */
[----:B------:R-:W2:Y:S01]  /*5440*/  SHFL.IDX PT, R20, R20, 0x1, 0x1c1f ;  /* 0x003c1f0014147f89 */ /* 0x000ea200000e0000 */
[----:B0-----:R-:W-:Y:S01]  /*5450*/  IADD3 R60, R60, -R21, -R194 ;  /* 0x800000153c3c7210 */ /* 0x001fe20007ffe8c2 */
[----:B------:R-:W-:-:S03]  /*5460*/  IMAD R21, R193, UR7, -R21 ;  /* 0x00000007c1157c24 */ /* 0x000fc6000f8e0a15 */
[----:B-1----:R-:W-:Y:S02]  /*5470*/  VIADDMNMX R61, R61, R60, R59, PT ;  /* 0x0000003c3d3d7246 */ /* 0x002fe4000380013b */
[----:B------:R-:W-:Y:S02]  /*5480*/  R2UR UR7, R21 ;  /* 0x00000000150772ca */ /* 0x000fe400000e0000 */
[C---:B------:R-:W-:Y:S01]  /*5490*/  ISETP.GT.AND P2, PT, R61.reuse, RZ, PT ;  /* 0x000000ff3d00720c */ /* 0x040fe20003f44270 */
[----:B------:R-:W-:Y:S02]  /*54a0*/  WARPGROUP.DEPBAR.LE gsb0, 0x0 ;  /* 0x00008000000079c5 */ /* 0x000fe40000010000 */
[----:B------:R-:W-:Y:S01]  /*54b0*/  WARPGROUP.ARRIVE ;  /* 0x00000000000079c5 */ /* 0x000fe20000000000 */
[C---:B------:R-:W-:Y:S02]  /*54c0*/  ISETP.GT.AND P3, PT, R61.reuse, 0x1, PT ;  /* 0x000000013d00780c */ /* 0x040fe40003f64270 */
[----:B------:R-:W-:-:S02]  /*54d0*/  ISETP.GT.AND P4, PT, R61, 0x8, PT ;  /* 0x000000083d00780c */ /* 0x000fc40003f84270 */
[----:B--2---:R-:W-:Y:S01]  /*54e0*/  VIADDMNMX R59, R20, R60, R59, PT ;  /* 0x0000003c143b7246 */ /* 0x004fe2000380013b */
[----:B------:R-:W-:Y:S03]  /*54f0*/  HGMMA.64x64x16.F32.BF16 R24, gdesc[UR56], R24, gsb0 ;  /* 0x00e00000381879f0 */ /* 0x000fe60008001818 */
[----:B------:R-:W-:Y:S02]  /*5500*/  WARPGROUP.DEPBAR.LE gsb0, 0x0 ;  /* 0x00008000000079c5 */ /* 0x000fe40000010000 */
[----:B------:R-:W-:Y:S02]  /*5510*/  FSEL R24, R24, -INF , P2 ;  /* 0xff80000018187808 */ /* 0x000fe40001000000 */
[----:B------:R-:W-:Y:S02]  /*5520*/  FSEL R25, R25, -INF , P3 ;  /* 0xff80000019197808 */ /* 0x000fe40001800000 */
[----:B------:R-:W-:-:S02]  /*5530*/  ISETP.GT.AND P2, PT, R61, 0x9, PT ;  /* 0x000000093d00780c */ /* 0x000fc40003f44270 */
[----:B------:R-:W-:Y:S02]  /*5540*/  FSEL R28, R28, -INF , P4 ;  /* 0xff8000001c1c7808 */ /* 0x000fe40002000000 */
[----:B------:R-:W-:Y:S02]  /*5550*/  FMNMX.FTZ R63, R24, R25, !PT ;  /* 0x00000019183f7209 */ /* 0x000fe40007810000 */
[----:B------:R-:W-:Y:S02]  /*5560*/  ISETP.GT.AND P3, PT, R61, 0x10, PT ;  /* 0x000000103d00780c */ /* 0x000fe40003f64270 */
[----:B------:R-:W-:Y:S02]  /*5570*/  FSEL R29, R29, -INF , P2 ;  /* 0xff8000001d1d7808 */ /* 0x000fe40001000000 */
[----:B------:R-:W-:Y:S02]  /*5580*/  FMNMX.FTZ R58, R28, R63, !PT ;  /* 0x0000003f1c3a7209 */ /* 0x000fe40007810000 */
        /* <DEDUP_REMOVED lines=33> */
[----:B------:R-:W-:Y:S02]  /*57a0*/  FSEL R53, R53, -INF , P2 ;  /* 0xff80000035357808 */ /* 0x000fe40001000000 */
[----:B------:R-:W-:Y:S02]  /*57b0*/  FMNMX.FTZ R58, R52, R61, !PT ;  /* 0x0000003d343a7209 */ /* 0x000fe40007810000 */
[----:B------:R-:W-:Y:S02]  /*57c0*/  ISETP.GT.AND P2, PT, R59, RZ, PT ;  /* 0x000000ff3b00720c */ /* 0x000fe40003f44270 */
[----:B------:R-:W-:-:S02]  /*57d0*/  FMNMX.FTZ R58, R53, R58, !PT ;  /* 0x0000003a353a7209 */ /* 0x000fc40007810000 */
[C---:B------:R-:W-:Y:S02]  /*57e0*/  ISETP.GT.AND P3, PT, R59.reuse, 0x1, PT ;  /* 0x000000013b00780c */ /* 0x040fe40003f64270 */
[----:B------:R-:W-:Y:S01]  /*57f0*/  ISETP.GT.AND P4, PT, R59, 0x8, PT ;  /* 0x000000083b00780c */ /* 0x000fe20003f84270 */
[----:B------:R-:W0:Y:S01]  /*5800*/  SHFL.BFLY PT, R61, R58, 0x2, 0x1f ;  /* 0x0c401f003a3d7f89 */ /* 0x000e2200000e0000 */
[----:B------:R-:W-:Y:S02]  /*5810*/  FSEL R26, R26, -INF , P2 ;  /* 0xff8000001a1a7808 */ /* 0x000fe40001000000 */
[----:B------:R-:W-:Y:S02]  /*5820*/  FSEL R27, R27, -INF , P3 ;  /* 0xff8000001b1b7808 */ /* 0x000fe40001800000 */
[----:B------:R-:W-:Y:S02]  /*5830*/  ISETP.GT.AND P2, PT, R59, 0x9, PT ;  /* 0x000000093b00780c */ /* 0x000fe40003f44270 */
[----:B------:R-:W-:-:S02]  /*5840*/  FSEL R30, R30, -INF , P4 ;  /* 0xff8000001e1e7808 */ /* 0x000fc40002000000 */
[----:B------:R-:W-:Y:S02]  /*5850*/  ISETP.GT.AND P3, PT, R59, 0x10, PT ;  /* 0x000000103b00780c */ /* 0x000fe40003f64270 */
[----:B------:R-:W-:Y:S02]  /*5860*/  FSEL R31, R31, -INF , P2 ;  /* 0xff8000001f1f7808 */ /* 0x000fe40001000000 */
[C---:B------:R-:W-:Y:S02]  /*5870*/  ISETP.GT.AND P2, PT, R59.reuse, 0x11, PT ;  /* 0x000000113b00780c */ /* 0x040fe40003f44270 */
[----:B------:R-:W-:Y:S02]  /*5880*/  FSEL R34, R34, -INF , P3 ;  /* 0xff80000022227808 */ /* 0x000fe40001800000 */
[----:B------:R-:W-:Y:S02]  /*5890*/  ISETP.GT.AND P3, PT, R59, 0x18, PT ;  /* 0x000000183b00780c */ /* 0x000fe40003f64270 */
[----:B------:R-:W-:-:S02]  /*58a0*/  FSEL R35, R35, -INF , P2 ;  /* 0xff80000023237808 */ /* 0x000fc40001000000 */
[C---:B------:R-:W-:Y:S02]  /*58b0*/  ISETP.GT.AND P2, PT, R59.reuse, 0x19, PT ;  /* 0x000000193b00780c */ /* 0x040fe40003f44270 */
[----:B------:R-:W-:Y:S02]  /*58c0*/  FSEL R38, R38, -INF , P3 ;  /* 0xff80000026267808 */ /* 0x000fe40001800000 */
[----:B0-----:R-:W-:Y:S02]  /*58d0*/  FMNMX.FTZ R185, R58, R61, !PT ;  /* 0x0000003d3ab97209 */ /* 0x001fe40007810000 */
[----:B------:R-:W-:Y:S02]  /*58e0*/  FMNMX.FTZ R61, R26, R27, !PT ;  /* 0x0000001b1a3d7209 */ /* 0x000fe40007810000 */
[----:B------:R-:W-:Y:S01]  /*58f0*/  ISETP.GT.AND P3, PT, R59, 0x20, PT ;  /* 0x000000203b00780c */ /* 0x000fe20003f64270 */
[----:B------:R-:W0:Y:S01]  /*5900*/  SHFL.BFLY PT, R60, R185, 0x1, 0x1f ;  /* 0x0c201f00b93c7f89 */ /* 0x000e2200000e0000 */
[----:B------:R-:W-:-:S02]  /*5910*/  FMNMX.FTZ R20, R30, R61, !PT ;  /* 0x0000003d1e147209 */ /* 0x000fc40007810000 */
[----:B------:R-:W-:Y:S02]  /*5920*/  FSEL R39, R39, -INF , P2 ;  /* 0xff80000027277808 */ /* 0x000fe40001000000 */
[----:B------:R-:W-:Y:S02]  /*5930*/  FMNMX.FTZ R61, R31, R20, !PT ;  /* 0x000000141f3d7209 */ /* 0x000fe40007810000 */
[----:B------:R-:W-:Y:S02]  /*5940*/  ISETP.GT.AND P2, PT, R59, 0x21, PT ;  /* 0x000000213b00780c */ /* 0x000fe40003f44270 */
[----:B------:R-:W-:Y:S02]  /*5950*/  FMNMX.FTZ R20, R34, R61, !PT ;  /* 0x0000003d22147209 */ /* 0x000fe40007810000 */
[----:B------:R-:W-:Y:S02]  /*5960*/  FSEL R42, R42, -INF , P3 ;  /* 0xff8000002a2a7808 */ /* 0x000fe40001800000 */
[----:B------:R-:W-:-:S02]  /*5970*/  FMNMX.FTZ R61, R35, R20, !PT ;  /* 0x00000014233d7209 */ /* 0x000fc40007810000 */
[----:B------:R-:W-:Y:S02]  /*5980*/  ISETP.GT.AND P3, PT, R59, 0x28, PT ;  /* 0x000000283b00780c */ /* 0x000fe40003f64270 */
[----:B------:R-:W-:Y:S02]  /*5990*/  FMNMX.FTZ R20, R38, R61, !PT ;  /* 0x0000003d26147209 */ /* 0x000fe40007810000 */
[----:B------:R-:W-:Y:S02]  /*59a0*/  FSEL R43, R43, -INF , P2 ;  /* 0xff8000002b2b7808 */ /* 0x000fe40001000000 */
[----:B------:R-:W-:Y:S02]  /*59b0*/  FMNMX.FTZ R61, R39, R20, !PT ;  /* 0x00000014273d7209 */ /* 0x000fe40007810000 */
[----:B------:R-:W-:Y:S02]  /*59c0*/  ISETP.GT.AND P4, PT, R59, 0x29, PT ;  /* 0x000000293b00780c */ /* 0x000fe40003f84270 */
[----:B------:R-:W-:-:S02]  /*59d0*/  FMNMX.FTZ R20, R42, R61, !PT ;  /* 0x0000003d2a147209 */ /* 0x000fc40007810000 */
[----:B0-----:R-:W-:Y:S02]  /*59e0*/  FMNMX.FTZ R185, R185, R60, !PT ;  /* 0x0000003cb9b97209 */ /* 0x001fe40007810000 */
[----:B------:R-:W-:Y:S02]  /*59f0*/  FSEL R46, R46, -INF , P3 ;  /* 0xff8000002e2e7808 */ /* 0x000fe40001800000 */
[----:B------:R-:W-:Y:S01]  /*5a00*/  FMNMX.FTZ R61, R43, R20, !PT ;  /* 0x000000142b3d7209 */ /* 0x000fe20007810000 */
[----:B------:R-:W-:Y:S01]  /*5a10*/  FMUL.FTZ R58, R185, UR6 ;  /* 0x00000006b93a7c20 */ /* 0x000fe20008410000 */
[----:B------:R-:W-:Y:S02]  /*5a20*/  ISETP.GT.AND P2, PT, R59, 0x30, PT ;  /* 0x000000303b00780c */ /* 0x000fe40003f44270 */
[----:B------:R-:W-:Y:S02]  /*5a30*/  FSEL R47, R47, -INF , P4 ;  /* 0xff8000002f2f7808 */ /* 0x000fe40002000000 */
[----:B------:R-:W-:-:S02]  /*5a40*/  FMNMX.FTZ R20, R46, R61, !PT ;  /* 0x0000003d2e147209 */ /* 0x000fc40007810000 */
[----:B------:R-:W-:Y:S02]  /*5a50*/  FSETP.NEU.FTZ.AND P5, PT, R185, -INF , PT ;  /* 0xff800000b900780b */ /* 0x000fe40003fbd000 */
[----:B------:R-:W-:Y:S02]  /*5a60*/  ISETP.GT.AND P3, PT, R59, 0x31, PT ;  /* 0x000000313b00780c */ /* 0x000fe40003f64270 */
[----:B------:R-:W-:Y:S02]  /*5a70*/  FSEL R50, R50, -INF , P2 ;  /* 0xff80000032327808 */ /* 0x000fe40001000000 */
[----:B------:R-:W-:Y:S02]  /*5a80*/  FMNMX.FTZ R61, R47, R20, !PT ;  /* 0x000000142f3d7209 */ /* 0x000fe40007810000 */
[----:B------:R-:W-:Y:S02]  /*5a90*/  FSEL R58, R58, RZ, P5 ;  /* 0x000000ff3a3a7208 */ /* 0x000fe40002800000 */
[----:B------:R-:W-:-:S02]  /*5aa0*/  ISETP.GT.AND P2, PT, R59, 0x38, PT ;  /* 0x000000383b00780c */ /* 0x000fc40003f44270 */
[----:B------:R-:W-:Y:S01]  /*5ab0*/  FSEL R51, R51, -INF , P3 ;  /* 0xff80000033337808 */ /* 0x000fe20001800000 */
[--C-:B------:R-:W-:Y:S01]  /*5ac0*/  FFMA.FTZ R170, R25, UR6, -R58.reuse ;  /* 0x0000000619aa7c23 */ /* 0x100fe2000801083a */
[----:B------:R-:W-:Y:S01]  /*5ad0*/  FMNMX.FTZ R20, R50, R61, !PT ;  /* 0x0000003d32147209 */ /* 0x000fe20007810000 */
[--C-:B------:R-:W-:Y:S01]  /*5ae0*/  FFMA.FTZ R171, R28, UR6, -R58.reuse ;  /* 0x000000061cab7c23 */ /* 0x100fe2000801083a */
[----:B------:R-:W-:Y:S01]  /*5af0*/  ISETP.GT.AND P3, PT, R59, 0x39, PT ;  /* 0x000000393b00780c */ /* 0x000fe20003f64270 */
[--C-:B------:R-:W-:Y:S01]  /*5b00*/  FFMA.FTZ R169, R24, UR6, -R58.reuse ;  /* 0x0000000618a97c23 */ /* 0x100fe2000801083a */
[----:B------:R-:W-:Y:S01]  /*5b10*/  FSEL R54, R54, -INF , P2 ;  /* 0xff80000036367808 */ /* 0x000fe20001000000 */
[--C-:B------:R-:W-:Y:S01]  /*5b20*/  FFMA.FTZ R172, R29, UR6, -R58.reuse ;  /* 0x000000061dac7c23 */ /* 0x100fe2000801083a */
[----:B------:R-:W-:Y:S01]  /*5b30*/  FMNMX.FTZ R25, R51, R20, !PT ;  /* 0x0000001433197209 */ /* 0x000fe20007810000 */
[--C-:B------:R-:W-:Y:S01]  /*5b40*/  FFMA.FTZ R173, R32, UR6, -R58.reuse ;  /* 0x0000000620ad7c23 */ /* 0x100fe2000801083a */
[----:B------:R-:W-:Y:S01]  /*5b50*/  FSEL R55, R55, -INF , P3 ;  /* 0xff80000037377808 */ /* 0x000fe20001800000 */
        /* <DEDUP_REMOVED lines=13> */
[----:B------:R-:W-:Y:S01]  /*5c30*/  FFMA.FTZ R198, R53, UR6, -R58 ;  /* 0x0000000635c67c23 */ /* 0x000fe2000801083a */
[----:B------:R-:W-:Y:S08]  /*5c40*/  MUFU.EX2 R169, R169 ;  /* 0x000000a900a97308 */ /* 0x000ff00000000800 */
[----:B------:R-:W1:Y:S08]  /*5c50*/  MUFU.EX2 R170, R170 ;  /* 0x000000aa00aa7308 */ /* 0x000e700000000800 */
[----:B------:R-:W-:Y:S01]  /*5c60*/  MUFU.EX2 R171, R171 ;  /* 0x000000ab00ab7308 */ /* 0x000fe20000000800 */
[----:B0-----:R-:W-:-:S07]  /*5c70*/  FMNMX.FTZ R25, R20, R25, !PT ;  /* 0x0000001914197209 */ /* 0x001fce0007810000 */
[----:B------:R-:W0:Y:S01]  /*5c80*/  MUFU.EX2 R172, R172 ;  /* 0x000000ac00ac7308 */ /* 0x000e220000000800 */
[----:B------:R-:W2:Y:S01]  /*5c90*/  SHFL.BFLY PT, R168, R25, 0x1, 0x1f ;  /* 0x0c201f0019a87f89 */ /* 0x000ea200000e0000 */
[----:B-1----:R-:W-:Y:S01]  /*5ca0*/  F2FP.BF16.F32.PACK_AB R152, R170, R169 ;  /* 0x000000a9aa98723e */ /* 0x002fe200000010ff */
[----:B------:R-:W-:-:S05]  /*5cb0*/  FADD.FTZ R170, R169, R170 ;  /* 0x000000aaa9aa7221 */ /* 0x000fca0000010000 */
[----:B------:R-:W-:Y:S08]  /*5cc0*/  MUFU.EX2 R173, R173 ;  /* 0x000000ad00ad7308 */ /* 0x000ff00000000800 */
[----:B------:R-:W1:Y:S01]  /*5cd0*/  MUFU.EX2 R174, R174 ;  /* 0x000000ae00ae7308 */ /* 0x000e620000000800 */
[----:B0-----:R-:W-:Y:S01]  /*5ce0*/  F2FP.BF16.F32.PACK_AB R154, R172, R171 ;  /* 0x000000abac9a723e */ /* 0x001fe200000010ff */
[----:B------:R-:W-:-:S04]  /*5cf0*/  FADD.FTZ R171, R171, R170 ;  /* 0x000000aaabab7221 */ /* 0x000fc80000010000 */
[----:B------:R-:W-:Y:S02]  /*5d00*/  FADD.FTZ R172, R172, R171 ;  /* 0x000000abacac7221 */ /* 0x000fe40000010000 */
[----:B------:R-:W-:Y:S01]  /*5d10*/  MUFU.EX2 R175, R175 ;  /* 0x000000af00af7308 */ /* 0x000fe20000000800 */
[----:B--2---:R-:W-:-:S04]  /*5d20*/  FMNMX.FTZ R168, R25, R168, !PT ;  /* 0x000000a819a87209 */ /* 0x004fc80007810000 */
[C---:B------:R-:W-:Y:S01]  /*5d30*/  FSETP.NEU.FTZ.AND P2, PT, R168.reuse, -INF , PT ;  /* 0xff800000a800780b */ /* 0x040fe20003f5d000 */
[----:B------:R-:W-:Y:S02]  /*5d40*/  FMUL.FTZ R20, R168, UR6 ;  /* 0x00000006a8147c20 */ /* 0x000fe40008410000 */
[----:B------:R-:W0:Y:S01]  /*5d50*/  MUFU.EX2 R176, R176 ;  /* 0x000000b000b07308 */ /* 0x000e220000000800 */
[----:B-1----:R-:W-:Y:S01]  /*5d60*/  F2FP.BF16.F32.PACK_AB R156, R174, R173 ;  /* 0x000000adae9c723e */ /* 0x002fe200000010ff */
[----:B------:R-:W-:Y:S01]  /*5d70*/  FADD.FTZ R173, R173, R172 ;  /* 0x000000acadad7221 */ /* 0x000fe20000010000 */
[----:B------:R-:W-:Y:S02]  /*5d80*/  FSEL R28, R20, RZ, P2 ;  /* 0x000000ff141c7208 */ /* 0x000fe40001000000 */
[-C--:B------:R-:W-:Y:S01]  /*5d90*/  LEA.HI R20, R56, R23.reuse, RZ, 0x4 ;  /* 0x0000001738147211 */ /* 0x080fe200078f20ff */
[----:B------:R-:W-:Y:S01]  /*5da0*/  FADD.FTZ R174, R174, R173 ;  /* 0x000000adaeae7221 */ /* 0x000fe20000010000 */
[----:B------:R-:W-:Y:S01]  /*5db0*/  ISETP.NE.AND P2, PT, R62, RZ, PT ;  /* 0x000000ff3e00720c */ /* 0x000fe20003f45270 */
[--C-:B------:R-:W-:Y:S01]  /*5dc0*/  FFMA.FTZ R200, R27, UR6, -R28.reuse ;  /* 0x000000061bc87c23 */ /* 0x100fe2000801081c */
[----:B------:R-:W-:Y:S01]  /*5dd0*/  LOP3.LUT R24, R20, 0xfffffff0, RZ, 0xc0, !PT ;  /* 0xfffffff014187812 */ /* 0x000fe200078ec0ff */
[--C-:B------:R-:W-:Y:S01]  /*5de0*/  FFMA.FTZ R199, R26, UR6, -R28.reuse ;  /* 0x000000061ac77c23 */ /* 0x100fe2000801081c */
[----:B------:R-:W-:Y:S01]  /*5df0*/  LEA.HI R56, R56, R23, RZ, 0x5 ;  /* 0x0000001738387211 */ /* 0x000fe200078f28ff */
[----:B------:R-:W-:Y:S01]  /*5e00*/  FFMA.FTZ R201, R30, UR6, -R28 ;  /* 0x000000061ec97c23 */ /* 0x000fe2000801081c */
[----:B------:R-:W-:Y:S01]  /*5e10*/  SHF.R.U32.HI R29, RZ, 0x1, R20 ;  /* 0x00000001ff1d7819 */ /* 0x000fe20000011614 */
[----:B------:R-:W-:-:S02]  /*5e20*/  IMAD.IADD R24, R23, 0x1, -R24 ;  /* 0x0000000117187824 */ /* 0x000fc400078e0a18 */
[--C-:B------:R-:W-:Y:S01]  /*5e30*/  FFMA.FTZ R202, R31, UR6, -R28.reuse ;  /* 0x000000061fca7c23 */ /* 0x100fe2000801081c */
[----:B------:R-:W-:Y:S02]  /*5e40*/  IMAD.SHL.U32 R56, R56, 0x20, RZ ;  /* 0x0000002038387824 */ /* 0x000fe400078e00ff */
[--C-:B------:R-:W-:Y:S01]  /*5e50*/  FFMA.FTZ R203, R34, UR6, -R28.reuse ;  /* 0x0000000622cb7c23 */ /* 0x100fe2000801081c */
[----:B------:R-:W-:Y:S01]  /*5e60*/  FFMA.FTZ R204, R35, UR6, -R28 ;  /* 0x0000000623cc7c23 */ /* 0x000fe2000801081c */
[----:B------:R-:W-:Y:S01]  /*5e70*/  SHF.R.S32.HI R25, RZ, 0x1f, R24 ;  /* 0x0000001fff197819 */ /* 0x000fe20000011418 */
[----:B------:R-:W-:Y:S01]  /*5e80*/  @!P2 VIADD R20, R196, 0x38840 ;  /* 0x00038840c414a836 */ /* 0x000fe20000000000 */
[----:B------:R-:W-:Y:S01]  /*5e90*/  LOP3.LUT R56, R56, 0x7ffffc00, RZ, 0xc0, !PT ;  /* 0x7ffffc0038387812 */ /* 0x000fe200078ec0ff */
        /* <DEDUP_REMOVED lines=13> */
[--C-:B------:R-:W-:Y:S01]  /*5f70*/  FFMA.FTZ R211, R54, UR6, -R28.reuse ;  /* 0x0000000636d37c23 */ /* 0x100fe2000801081c */
[----:B------:R-:W-:Y:S02]  /*5f80*/  IMAD.SHL.U32 R24, R27, 0x40, RZ ;  /* 0x000000401b187824 */ /* 0x000fe400078e00ff */
[----:B------:R-:W-:Y:S01]  /*5f90*/  FFMA.FTZ R214, R55, UR6, -R28 ;  /* 0x0000000637d67c23 */ /* 0x000fe2000801081c */
[----:B------:R-:W-:Y:S01]  /*5fa0*/  MUFU.EX2 R199, R199 ;  /* 0x000000c700c77308 */ /* 0x000fe20000000800 */
[----:B------:R-:W-:Y:S01]  /*5fb0*/  LOP3.LUT P4, RZ, R27, 0x2, RZ, 0xc0, !PT ;  /* 0x000000021bff7812 */ /* 0x000fe2000788c0ff */
[----:B------:R-:W-:Y:S01]  /*5fc0*/  @!P2 VIADD R21, R196, 0x38860 ;  /* 0x00038860c415a836 */ /* 0x000fe20000000000 */
[----:B------:R-:W-:-:S02]  /*5fd0*/  LOP3.LUT R24, R24, 0x1c0, RZ, 0xc0, !PT ;  /* 0x000001c018187812 */ /* 0x000fc400078ec0ff */
[----:B------:R-:W-:Y:S02]  /*5fe0*/  LOP3.LUT P3, RZ, R27, 0x4, RZ, 0xc0, !PT ;  /* 0x000000041bff7812 */ /* 0x000fe4000786c0ff */
[----:B------:R-:W-:Y:S01]  /*5ff0*/  LOP3.LUT R29, R24, 0x8, R29, 0xf8, !PT ;  /* 0x00000008181d7812 */ /* 0x000fe200078ef81d */
[----:B------:R-:W1:Y:S01]  /*6000*/  MUFU.EX2 R200, R200 ;  /* 0x000000c800c87308 */ /* 0x000e620000000800 */
[----:B------:R-:W-:Y:S02]  /*6010*/  SHF.R.U32.HI R24, RZ, 0x3, R24 ;  /* 0x00000003ff187819 */ /* 0x000fe40000011618 */
[----:B------:R-:W-:Y:S02]  /*6020*/  SEL R57, R57, 0xffffffc0, !P3 ;  /* 0xffffffc039397807 */ /* 0x000fe40005800000 */
[----:B------:R-:W-:Y:S02]  /*6030*/  LOP3.LUT R24, R29, R24, RZ, 0x3c, !PT ;  /* 0x000000181d187212 */ /* 0x000fe400078e3cff */
[----:B0-----:R-:W-:Y:S01]  /*6040*/  F2FP.BF16.F32.PACK_AB R158, R176, R175 ;  /* 0x000000afb09e723e */ /* 0x001fe200000010ff */
[----:B------:R-:W-:Y:S01]  /*6050*/  MUFU.EX2 R201, R201 ;  /* 0x000000c900c97308 */ /* 0x000fe20000000800 */
[----:B------:R-:W-:Y:S01]  /*6060*/  IADD3 R25, R24, R25, R56 ;  /* 0x0000001918197210 */ /* 0x000fe20007ffe038 */
[----:B------:R-:W-:Y:S01]  /*6070*/  FADD.FTZ R175, R175, R174 ;  /* 0x000000aeafaf7221 */ /* 0x000fe20000010000 */
[----:B------:R-:W-:-:S02]  /*6080*/  @!P2 PRMT R24, RZ, 0x654, R20 ;  /* 0x00000654ff18a816 */ /* 0x000fc40000000014 */
[----:B------:R-:W-:Y:S01]  /*6090*/  @!P2 PRMT R21, RZ, 0x654, R21 ;  /* 0x00000654ff15a816 */ /* 0x000fe20000000015 */
[----:B------:R-:W-:Y:S01]  /*60a0*/  IMAD R184, R25, 0x2, R196 ;  /* 0x0000000219b87824 */ /* 0x000fe200078e02c4 */
[----:B------:R0:W-:Y:S01]  /*60b0*/  @!P2 SYNCS.ARRIVE.TRANS64.RED.A1T0 RZ, [R24+URZ], RZ ;  /* 0x000000ff18ffa9a7 */ /* 0x0001e2000810043f */
[----:B------:R-:W2:Y:S01]  /*60c0*/  MUFU.EX2 R202, R202 ;  /* 0x000000ca00ca7308 */ /* 0x000ea20000000800 */
[----:B-1----:R-:W-:Y:S01]  /*60d0*/  F2FP.BF16.F32.PACK_AB R153, R200, R199 ;  /* 0x000000c7c899723e */ /* 0x002fe200000010ff */
[C---:B------:R-:W-:Y:S02]  /*60e0*/  VIADD R188, R184.reuse, 0x36400 ;  /* 0x00036400b8bc7836 */ /* 0x040fe40000000000 */
[----:B------:R-:W-:Y:S01]  /*60f0*/  FADD.FTZ R200, R199, R200 ;  /* 0x000000c8c7c87221 */ /* 0x000fe20000010000 */
[----:B------:R-:W-:Y:S02]  /*6100*/  VIADD R20, R184, 0x36420 ;  /* 0x00036420b8147836 */ /* 0x000fe40000000000 */
[----:B------:R-:W-:Y:S01]  /*6110*/  FADD.FTZ R176, R176, R175 ;  /* 0x000000afb0b07221 */ /* 0x000fe20000010000 */
[C---:B------:R-:W-:Y:S01]  /*6120*/  @P4 VIADD R20, R188.reuse, 0xffffffe0 ;  /* 0xffffffe0bc144836 */ /* 0x040fe20000000000 */
[----:B------:R-:W-:Y:S01]  /*6130*/  MUFU.EX2 R203, R203 ;  /* 0x000000cb00cb7308 */ /* 0x000fe20000000800 */
[----:B------:R-:W-:-:S02]  /*6140*/  IMAD.IADD R188, R188, 0x1, R57 ;  /* 0x00000001bcbc7824 */ /* 0x000fc400078e0239 */
[----:B------:R-:W-:Y:S02]  /*6150*/  IMAD.IADD R187, R57, 0x1, R20 ;  /* 0x0000000139bb7824 */ /* 0x000fe400078e0214 */
[----:B------:R-:W-:-:S03]  /*6160*/  VIADD R199, R22, 0xfffffffe ;  /* 0xfffffffe16c77836 */ /* 0x000fc60000000000 */
[----:B------:R-:W1:Y:S01]  /*6170*/  MUFU.EX2 R204, R204 ;  /* 0x000000cc00cc7308 */ /* 0x000e620000000800 */
[----:B--2---:R-:W-:Y:S01]  /*6180*/  F2FP.BF16.F32.PACK_AB R155, R202, R201 ;  /* 0x000000c9ca9b723e */ /* 0x004fe200000010ff */
[----:B------:R-:W-:Y:S01]  /*6190*/  BAR.SYNC.DEFER_BLOCKING 0xf, 0x100 ;  /* 0x03c4000000007b1d */ /* 0x000fe20000010000 */
[----:B------:R-:W-:-:S04]  /*61a0*/  FADD.FTZ R201, R201, R200 ;  /* 0x000000c8c9c97221 */ /* 0x000fc80000010000 */
[----:B------:R-:W-:Y:S01]  /*61b0*/  FADD.FTZ R202, R202, R201 ;  /* 0x000000c9caca7221 */ /* 0x000fe20000010000 */
[----:B------:R-:W-:Y:S08]  /*61c0*/  MUFU.EX2 R205, R205 ;  /* 0x000000cd00cd7308 */ /* 0x000ff00000000800 */
[----:B------:R-:W2:Y:S01]  /*61d0*/  MUFU.EX2 R206, R206 ;  /* 0x000000ce00ce7308 */ /* 0x000ea20000000800 */
[----:B-1----:R-:W-:Y:S01]  /*61e0*/  F2FP.BF16.F32.PACK_AB R157, R204, R203 ;  /* 0x000000cbcc9d723e */ /* 0x002fe200000010ff */
[----:B------:R-:W-:-:S04]  /*61f0*/  FADD.FTZ R203, R203, R202 ;  /* 0x000000cacbcb7221 */ /* 0x000fc80000010000 */
[----:B------:R-:W-:Y:S02]  /*6200*/  FADD.FTZ R204, R204, R203 ;  /* 0x000000cbcccc7221 */ /* 0x000fe40000010000 */
[----:B------:R-:W-:Y:S01]  /*6210*/  MUFU.EX2 R177, R177 ;  /* 0x000000b100b17308 */ /* 0x000fe20000000800 */
[----:B------:R1:W-:Y:S07]  /*6220*/  STSM.16.M88.4 [R184+0x36400], R152 ;  /* 0x03640098b8007844 */ /* 0x0003ee0000000200 */
[----:B------:R-:W3:Y:S01]  /*6230*/  MUFU.EX2 R178, R178 ;  /* 0x000000b200b27308 */ /* 0x000ee20000000800 */
[----:B--2---:R-:W-:Y:S01]  /*6240*/  F2FP.BF16.F32.PACK_AB R159, R206, R205 ;  /* 0x000000cdce9f723e */ /* 0x004fe200000010ff */
        /* <DEDUP_REMOVED lines=31> */
[----:B----4-:R-:W-:-:S07]  /*6440*/  F2FP.BF16.F32.PACK_AB R166, R198, R183 ;  /* 0x000000b7c6a6723e */ /* 0x010fce00000010ff */
[----:B------:R-:W-:Y:S08]  /*6450*/  MUFU.EX2 R211, R211 ;  /* 0x000000d300d37308 */ /* 0x000ff00000000800 */
[----:B------:R-:W4:Y:S01]  /*6460*/  MUFU.EX2 R214, R214 ;  /* 0x000000d600d67308 */ /* 0x000f220000000800 */
[----:B---3--:R-:W-:Y:S01]  /*6470*/  F2FP.BF16.F32.PACK_AB R165, R212, R23 ;  /* 0x00000017d4a5723e */ /* 0x008fe200000010ff */
[----:B------:R-:W-:-:S04]  /*6480*/  FADD.FTZ R23, R23, R210 ;  /* 0x000000d217177221 */ /* 0x000fc80000010000 */
[----:B------:R-:W-:Y:S01]  /*6490*/  FADD.FTZ R212, R212, R23 ;  /* 0x00000017d4d47221 */ /* 0x000fe20000010000 */
[----:B------:R-:W-:Y:S01]  /*64a0*/  IMAD.MOV.U32 R23, RZ, RZ, RZ ;  /* 0x000000ffff177224 */ /* 0x000fe200078e00ff */
[----:B----4-:R-:W-:Y:S02]  /*64b0*/  F2FP.BF16.F32.PACK_AB R167, R214, R211 ;  /* 0x000000d3d6a7723e */ /* 0x010fe400000010ff */
[----:B------:R-:W-:-:S03]  /*64c0*/  FADD.FTZ R211, R211, R212 ;  /* 0x000000d4d3d37221 */ /* 0x000fc60000010000 */
[----:B------:R2:W-:Y:S01]  /*64d0*/  STSM.16.M88.4 [R187], R164 ;  /* 0x000000a4bb007844 */ /* 0x0005e20000000200 */
[----:B0-----:R-:W-:Y:S01]  /*64e0*/  WARPGROUP.ARRIVE ;  /* 0x00000000000079c5 */ /* 0x001fe20000000000 */
[----:B------:R-:W-:-:S05]  /*64f0*/  FADD.FTZ R22, R214, R211 ;  /* 0x000000d3d6167221 */ /* 0x000fca0000010000 */
[----:B------:R-:W-:Y:S01]  /*6500*/  HGMMA.64x256x16.F32.BF16 R24, R152, gdesc[UR8].tnspB, RZ, !UPT, gsb0 ;  /* 0x43e0000898187df0 */ /* 0x000fe2000c0018ff */
[----:B------:R-:W-:Y:S01]  /*6510*/  R2UR UR10, R213 ;  /* 0x00000000d50a72ca */ /* 0x000fe200000e0000 */
[----:B------:R-:W-:Y:S01]  /*6520*/  UMOV UR11, 0x40000040 ;  /* 0x40000040000b7882 */ /* 0x000fe20000000000 */
[C---:B------:R-:W-:Y:S01]  /*6530*/  VIADD R213, R191.reuse, 0x100 ;  /* 0x00000100bfd57836 */ /* 0x040fe20000000000 */
[----:B------:R-:W-:Y:S02]  /*6540*/  WARPGROUP.DEPBAR.LE gsb0, 0x0 ;  /* 0x00008000000079c5 */ /* 0x000fe40000010000 */
[----:B------:R-:W-:Y:S01]  /*6550*/  WARPGROUP.ARRIVE ;  /* 0x00000000000079c5 */ /* 0x000fe20000000000 */
[----:B-1----:R-:W-:-:S15]  /*6560*/  VIADD R152, R191, 0x180 ;  /* 0x00000180bf987836 */ /* 0x002fde0000000000 */
        /* <DEDUP_REMOVED lines=18> */
[----:B------:R-:W-:-:S04]  /*6690*/  USHF.R.S32.HI UR7, URZ, 0x1f, UR60 ;  /* 0x0000001f3f077899 */ /* 0x000fc8000801143c */
[----:B------:R-:W-:-:S03]  /*66a0*/  ULEA.HI UR7, UR7, UR60, URZ, 0x6 ;  /* 0x0000003c07077291 */ /* 0x000fc6000f8f303f */
[----:B------:R-:W-:Y:S01]  /*66b0*/  UMOV UR60, URZ ;  /* 0x0000003f003c7c82 */ /* 0x000fe20008000000 */
[----:B------:R-:W-:-:S04]  /*66c0*/  USHF.R.S32.HI UR7, URZ, 0x6, UR7 ;  /* 0x000000063f077899 */ /* 0x000fc80008011407 */
[----:B------:R-:W-:-:S04]  /*66d0*/  UISETP.LT.AND UP1, UPT, UR61, UR7, UPT ;  /* 0x000000073d00728c */ /* 0x000fc8000bf21270 */
[----:B------:R-:W-:-:S06]  /*66e0*/  USEL UR61, UR61, UR7, !UP1 ;  /* 0x000000073d3d7287 */ /* 0x000fcc000c800000 */
[----:B------:R-:W-:Y:S01]  /*66f0*/  ISETP.GE.AND P3, PT, R199, UR61, PT ;  /* 0x0000003dc7007c0c */ /* 0x000fe2000bf66270 */
        /* <DEDUP_REMOVED lines=9> */
[----:B------:R0:W-:Y:S02]  /*6790*/  @!P2 SYNCS.ARRIVE.TRANS64.RED.A1T0 RZ, [R21+URZ], RZ ;  /* 0x000000ff15ffa9a7 */ /* 0x0001e4000810043f */
[----:B0-----:R-:W-:-:S04]  /*67a0*/  FADD.FTZ R21, R183, R182 ;  /* 0x000000b6b7157221 */ /* 0x001fc80000010000 */
[----:B------:R-:W-:Y:S01]  /*67b0*/  FADD.FTZ R21, R198, R21 ;  /* 0x00000015c6157221 */ /* 0x000fe20000010000 */
[----:B--2---:R-:W-:Y:S06]  /*67c0*/  @!P3 BRA `(.L_x_4226) ;  /* 0x000000300088b947 */ /* 0x004fec0003800000 */
[----:B------:R-:W-:Y:S01]  /*67d0*/  IMAD.MOV.U32 R200, RZ, RZ, R168 ;  /* 0x000000ffffc87224 */ /* 0x000fe200078e00a8 */
[----:B------:R-:W-:Y:S01]  /*67e0*/  UMOV UR60, URZ ;  /* 0x0000003f003c7c82 */ /* 0x000fe20008000000 */
[----:B------:R-:W-:Y:S02]  /*67f0*/  IMAD.MOV.U32 R201, RZ, RZ, R185 ;  /* 0x000000ffffc97224 */ /* 0x000fe400078e00b9 */
[----:B------:R-:W-:-:S07]  /*6800*/  IMAD.MOV.U32 R203, RZ, RZ, RZ ;  /* 0x000000ffffcb7224 */ /* 0x000fce00078e00ff */
.L_x_4235:
        /* <DEDUP_REMOVED lines=8> */
.L_x_4227:
[----:B------:R-:W-:Y:S02]  /*6890*/  IMAD.U32 R205, RZ, RZ, UR60 ;  /* 0x0000003cffcd7e24 */ /* 0x000fe4000f8e00ff */
[----:B------:R-:W-:-:S03]  /*68a0*/  IMAD R198, R23, 0x8, R196 ;  /* 0x0000000817c67824 */ /* 0x000fc600078e02c4 */
[----:B------:R-:W-:-:S04]  /*68b0*/  SHF.L.U32 R205, R205, 0x1f, RZ ;  /* 0x0000001fcdcd7819 */ /* 0x000fc800000006ff */
[----:B------:R0:W1:Y:S01]  /*68c0*/  SYNCS.PHASECHK.TRANS64.TRYWAIT P3, [R198+URZ+0x38830], R205 ;  /* 0x038830cdc60075a7 */ /* 0x000062000806017f */
[----:B------:R-:W-:Y:S05]  /*68d0*/  @!P0 BRA `(.L_x_4228) ;  /* 0x0000000000048947 */ /* 0x000fea0003800000 */
[----:B------:R-:W-:Y:S01]  /*68e0*/  BPT.TRAP 0x1 ;  /* 0x000000040000795c */ /* 0x000fe20000300000 */
.L_x_4228:
[----:B------:R-:W-:Y:S01]  /*68f0*/  IMAD R185, R23, 0x200, R189 ;  /* 0x0000020017b97824 */ /* 0x000fe200078e02bd */
[----:B-1----:R-:W-:Y:S06]  /*6900*/  @P3 BRA `(.L_x_4229) ;  /* 0x0000000000083947 */ /* 0x002fec0003800000 */
[----:B------:R-:W1:Y:S02]  /*6910*/  SYNCS.PHASECHK.TRANS64.TRYWAIT P3, [R198+URZ+0x38830], R205 ;  /* 0x038830cdc60075a7 */ /* 0x000e64000806017f */
[----:B-1----:R-:W-:Y:S05]  /*6920*/  @!P3 BRA `(.L_x_4230) ;  /* 0x000000e80020b947 */ /* 0x002fea0003800000 */
.L_x_4229:
        /* <DEDUP_REMOVED lines=49> */
.L_x_4231:
[----:B------:R2:W3:Y:S01]  /*6c40*/  SYNCS.PHASECHK.TRANS64.TRYWAIT P3, [R198+URZ+0x38850], R205 ;  /* 0x038850cdc60075a7 */ /* 0x0004e2000806017f */
[----:B------:R-:W-:Y:S05]  /*6c50*/  @!P0 BRA `(.L_x_4232) ;  /* 0x0000000000048947 */ /* 0x000fea0003800000 */
[----:B------:R-:W-:Y:S01]  /*6c60*/  BPT.TRAP 0x1 ;  /* 0x000000040000795c */ /* 0x000fe20000300000 */
.L_x_4232:
[----:B---3--:R-:W-:Y:S05]  /*6c70*/  @P3 BRA `(.L_x_4233) ;  /* 0x0000000000083947 */ /* 0x008fea0003800000 */
[----:B------:R-:W3:Y:S02]  /*6c80*/  SYNCS.PHASECHK.TRANS64.TRYWAIT P3, [R198+URZ+0x38850], R205 ;  /* 0x038850cdc60075a7 */ /* 0x000ee4000806017f */
[----:B---3--:R-:W-:Y:S05]  /*6c90*/  @!P3 BRA `(.L_x_4234) ;  /* 0x000000e40058b947 */ /* 0x008fea0003800000 */
.L_x_4233:
[----:B------:R-:W-:Y:S01]  /*6ca0*/  IMAD R185, R23, 0x1000, R16 ;  /* 0x0000100017b97824 */ /* 0x000fe200078e0210 */
[----:B------:R-:W-:Y:S01]  /*6cb0*/  MOV R202, UR49 ;  /* 0x0000003100ca7c02 */ /* 0x000fe20008000f00 */
[----:B------:R-:W-:Y:S01]  /*6cc0*/  WARPGROUP.ARRIVE ;  /* 0x00000000000079c5 */ /* 0x000fe20000000000 */
[----:B------:R-:W-:Y:S01]  /*6cd0*/  MOV R204, UR48 ;  /* 0x0000003000cc7c02 */ /* 0x000fe20008000f00 */
[----:B------:R-:W-:Y:S01]  /*6ce0*/  UMOV UR51, 0x40000040 ;  /* 0x4000004000337882 */ /* 0x000fe20000000000 */
[----:B------:R-:W-:Y:S01]  /*6cf0*/  R2UR UR6, R185 ;  /* 0x00000000b90672ca */ /* 0x000fe200000e0000 */
[----:B------:R-:W-:Y:S01]  /*6d00*/  UMOV UR55, 0x40000040 ;  /* 0x4000004000377882 */ /* 0x000fe20000000000 */
[----:B------:R-:W-:Y:S01]  /*6d10*/  R2UR UR48, R8 ;  /* 0x00000000083072ca */ /* 0x000fe200000e0000 */
[----:B------:R-:W-:Y:S01]  /*6d20*/  UMOV UR59, 0x40000040 ;  /* 0x40000040003b7882 */ /* 0x000fe20000000000 */
[----:B------:R-:W-:Y:S01]  /*6d30*/  R2UR UR49, R9 ;  /* 0x00000000093172ca */ /* 0x000fe200000e0000 */
[----:B------:R-:W-:Y:S01]  /*6d40*/  UMOV UR7, 0x40000040 ;  /* 0x4000004000077882 */ /* 0x000fe20000000000 */
[----:B0123--:R-:W-:Y:S01]  /*6d50*/  MOV R205, UR53 ;  /* 0x0000003500cd7c02 */ /* 0x00ffe20008000f00 */
        /* <DEDUP_REMOVED lines=24> */
[----:B------:R-:W-:-:S06]  /*6ee0*/  IMAD R221, R23, 0x1000, R191 ;  /* 0x0000100017dd7824 */ /* 0x000fcc00078e02bf */
        /* <DEDUP_REMOVED lines=28> */
[----:B------:R-:W-:Y:S01]  /*70b0*/  R2UR UR52, R206 ;  /* 0x00000000ce3472ca */ /* 0x000fe200000e0000 */
[C---:B------:R-:W-:Y:S01]  /*70c0*/  VIADD R205, R185.reuse, 0x800 ;  /* 0x00000800b9cd7836 */ /* 0x040fe20000000000 */
        /* <DEDUP_REMOVED lines=8> */
[----:B0-----:R-:W-:-:S04]  /*7150*/  ISETP.GT.AND P3, PT, R202, 0x7f, PT ;  /* 0x0000007fca00780c */ /* 0x001fc80003f64270 */
        /* <DEDUP_REMOVED lines=24> */
[----:B------:R-:W-:Y:S01]  /*72e0*/  ULDC UR11, c[0x0][0x2f0] ;  /* 0x0000bc00000b7ab9 */ /* 0x000fe20000000800 */
        /* <DEDUP_REMOVED lines=186> */
[----:B------:R-:W-:Y:S01]  /*7e90*/  @P1 IMAD.HI.U32 R202, R186, UR6, RZ ;  /* 0x00000006baca1c27 */ /* 0x000fe2000f8e00ff */
[----:B------:R-:W-:Y:S01]  /*7ea0*/  @UP0 ULDC UR6, c[0x0][0x450] ;  /* 0x0001140000060ab9 */ /* 0x000fe20000000800 */
[----:B------:R-:W-:Y:S02]  /*7eb0*/  WARPGROUP.DEPBAR.LE gsb0, 0x0 ;  /* 0x00008000000079c5 */ /* 0x000fe40000010000 */
[----:B------:R-:W-:-:S06]  /*7ec0*/  WARPGROUP.ARRIVE ;  /* 0x00000000000079c5 */ /* 0x000fcc0000000000 */
[----:B------:R-:W-:Y:S01]  /*7ed0*/  HGMMA.64x64x16.F32.BF16 R152, gdesc[UR56], R152, gsb0 ;  /* 0x00e00000389879f0 */ /* 0x000fe20008001898 */
[----:B------:R-:W-:Y:S01]  /*7ee0*/  R2UR UR56, R204 ;  /* 0x00000000cc3872ca */ /* 0x000fe200000e0000 */
[----:B------:R-:W-:Y:S01]  /*7ef0*/  UMOV UR57, 0x40000040 ;  /* 0x4000004000397882 */ /* 0x000fe20000000000 */
[----:B------:R-:W-:Y:S01]  /*7f00*/  R2UR UR58, R185 ;  /* 0x00000000b93a72ca */ /* 0x000fe200000e0000 */
[----:B------:R-:W-:Y:S01]  /*7f10*/  UMOV UR59, 0x40000040 ;  /* 0x40000040003b7882 */ /* 0x000fe20000000000 */
[----:B------:R-:W-:Y:S01]  /*7f20*/  IMAD.MOV.U32 R185, RZ, RZ, R186 ;  /* 0x000000ffffb97224 */ /* 0x000fe200078e00ba */
[----:B------:R-:W-:Y:S01]  /*7f30*/  @P1 SHF.R.U32.HI R185, RZ, UR6, R202 ;  /* 0x00000006ffb91c19 */ /* 0x000fe200080116ca */
[----:B------:R-:W-:Y:S01]  /*7f40*/  IMAD.MOV.U32 R202, RZ, RZ, -0x40 ;  /* 0xffffffc0ffca7424 */ /* 0x000fe200078e00ff */
[----:B------:R-:W-:-:S03]  /*7f50*/  ULDC UR6, c[0x0][0xa80] ;  /* 0x0002a00000067ab9 */ /* 0x000fc60000000800 */
[----:B------:R-:W0:Y:S01]  /*7f60*/  SHFL.IDX PT, R204, R185, RZ, 0x1c1f ;  /* 0x001c1fffb9cc7589 */ /* 0x000e2200000e0000 */
[----:B------:R-:W-:-:S04]  /*7f70*/  IMAD R205, R199, R202, 0x1 ;  /* 0x00000001c7cd7424 */ /* 0x000fc800078e02ca */
[----:B------:R-:W-:-:S04]  /*7f80*/  IMAD.IADD R202, R205, 0x1, -R194 ;  /* 0x00000001cdca7824 */ /* 0x000fc800078e0ac2 */
[----:B------:R-:W-:Y:S01]  /*7f90*/  IMAD R207, R193, UR11, R202 ;  /* 0x0000000bc1cf7c24 */ /* 0x000fe2000f8e02ca */
[----:B------:R-:W-:-:S04]  /*7fa0*/  UMOV UR11, 0x40000040 ;  /* 0x40000040000b7882 */ /* 0x000fc80000000000 */
[----:B0-----:R-:W-:-:S04]  /*7fb0*/  IADD3 R208, R204, -UR7, R207 ;  /* 0x80000007ccd07c10 */ /* 0x001fc8000fffe0cf */
[C---:B------:R-:W-:Y:S02]  /*7fc0*/  ISETP.GT.AND P3, PT, R208.reuse, RZ, PT ;  /* 0x000000ffd000720c */ /* 0x040fe40003f64270 */
[----:B------:R-:W-:Y:S01]  /*7fd0*/  ISETP.GT.AND P4, PT, R208, 0x1, PT ;  /* 0x00000001d000780c */ /* 0x000fe20003f84270 */
        /* <DEDUP_REMOVED lines=47> */
[----:B------:R-:W-:Y:S01]  /*82d0*/  FSEL R181, R181, -INF , P4 ;  /* 0xff800000b5b57808 */ /* 0x000fe20002000000 */
[----:B------:R-:W0:Y:S01]  /*82e0*/  SHFL.IDX PT, R172, R185, 0x1, 0x1c1f ;  /* 0x003c1f00b9ac7f89 */ /* 0x000e2200000e0000 */
[----:B------:R-:W-:-:S04]  /*82f0*/  FMNMX.FTZ R208, R180, R153, !PT ;  /* 0x00000099b4d07209 */ /* 0x000fc80007810000 */
[----:B------:R-:W-:-:S05]  /*8300*/  FMNMX.FTZ R208, R181, R208, !PT ;  /* 0x000000d0b5d07209 */ /* 0x000fca0007810000 */
[----:B------:R-:W1:Y:S01]  /*8310*/  SHFL.BFLY PT, R153, R208, 0x2, 0x1f ;  /* 0x0c401f00d0997f89 */ /* 0x000e6200000e0000 */
[----:B0-----:R-:W-:-:S04]  /*8320*/  IADD3 R169, R172, -UR7, R207 ;  /* 0x80000007aca97c10 */ /* 0x001fc8000fffe0cf */
[C---:B------:R-:W-:Y:S02]  /*8330*/  ISETP.GT.AND P3, PT, R169.reuse, RZ, PT ;  /* 0x000000ffa900720c */ /* 0x040fe40003f64270 */
[C---:B------:R-:W-:Y:S02]  /*8340*/  ISETP.GT.AND P4, PT, R169.reuse, 0x1, PT ;  /* 0x00000001a900780c */ /* 0x040fe40003f84270 */
[C---:B------:R-:W-:Y:S02]  /*8350*/  ISETP.GT.AND P5, PT, R169.reuse, 0x28, PT ;  /* 0x00000028a900780c */ /* 0x040fe40003fa4270 */
[----:B-1----:R-:W-:Y:S02]  /*8360*/  FMNMX.FTZ R172, R208, R153, !PT ;  /* 0x00000099d0ac7209 */ /* 0x002fe40007810000 */
[----:B------:R-:W-:Y:S02]  /*8370*/  FSEL R153, R154, -INF , P3 ;  /* 0xff8000009a997808 */ /* 0x000fe40001800000 */
[----:B------:R-:W-:Y:S01]  /*8380*/  ISETP.GT.AND P3, PT, R169, 0x8, PT ;  /* 0x00000008a900780c */ /* 0x000fe20003f64270 */
[----:B------:R-:W0:Y:S01]  /*8390*/  SHFL.BFLY PT, R207, R172, 0x1, 0x1f ;  /* 0x0c201f00accf7f89 */ /* 0x000e2200000e0000 */
        /* <DEDUP_REMOVED lines=17> */
[----:B0-----:R-:W-:Y:S02]  /*84b0*/  FMNMX.FTZ R185, R172, R207, !PT ;  /* 0x000000cfacb97209 */ /* 0x001fe40007810000 */
[----:B------:R-:W-:-:S02]  /*84c0*/  ISETP.GT.AND P3, PT, R169, 0x20, PT ;  /* 0x00000020a900780c */ /* 0x000fc40003f64270 */
[----:B------:R-:W-:Y:S01]  /*84d0*/  FSEL R167, R167, -INF , P4 ;  /* 0xff800000a7a77808 */ /* 0x000fe20002000000 */
[----:B------:R-:W-:Y:S01]  /*84e0*/  FMUL.FTZ R213, R185, UR6 ;  /* 0x00000006b9d57c20 */ /* 0x000fe20008410000 */
[----:B------:R-:W-:Y:S02]  /*84f0*/  FMNMX.FTZ R172, R166, R173, !PT ;  /* 0x000000ada6ac7209 */ /* 0x000fe40007810000 */
[----:B------:R-:W-:Y:S02]  /*8500*/  ISETP.GT.AND P4, PT, R169, 0x21, PT ;  /* 0x00000021a900780c */ /* 0x000fe40003f84270 */
[----:B------:R-:W-:Y:S02]  /*8510*/  FSEL R154, R170, -INF , P3 ;  /* 0xff800000aa9a7808 */ /* 0x000fe40001800000 */
[----:B------:R-:W-:Y:S02]  /*8520*/  FMNMX.FTZ R173, R167, R172, !PT ;  /* 0x000000aca7ad7209 */ /* 0x000fe40007810000 */
[----:B------:R-:W-:-:S02]  /*8530*/  FSEL R207, R171, -INF , P4 ;  /* 0xff800000abcf7808 */ /* 0x000fc40002000000 */
[----:B------:R-:W-:Y:S02]  /*8540*/  FMNMX.FTZ R170, R154, R173, !PT ;  /* 0x000000ad9aaa7209 */ /* 0x000fe40007810000 */
[----:B------:R-:W-:Y:S02]  /*8550*/  ISETP.GT.AND P3, PT, R169, 0x29, PT ;  /* 0x00000029a900780c */ /* 0x000fe40003f64270 */
[----:B------:R-:W-:Y:S02]  /*8560*/  FSEL R208, R174, -INF , P5 ;  /* 0xff800000aed07808 */ /* 0x000fe40002800000 */
[----:B------:R-:W-:Y:S02]  /*8570*/  FMNMX.FTZ R171, R207, R170, !PT ;  /* 0x000000aacfab7209 */ /* 0x000fe40007810000 */
[----:B------:R-:W-:Y:S02]  /*8580*/  FSETP.NEU.FTZ.AND P4, PT, R185, -INF , PT ;  /* 0xff800000b900780b */ /* 0x000fe40003f9d000 */
[----:B------:R-:W-:-:S02]  /*8590*/  ISETP.GT.AND P5, PT, R169, 0x30, PT ;  /* 0x00000030a900780c */ /* 0x000fc40003fa4270 */
[----:B------:R-:W-:Y:S02]  /*85a0*/  FSEL R209, R175, -INF , P3 ;  /* 0xff800000afd17808 */ /* 0x000fe40001800000 */
[----:B------:R-:W-:Y:S02]  /*85b0*/  FMNMX.FTZ R170, R208, R171, !PT ;  /* 0x000000abd0aa7209 */ /* 0x000fe40007810000 */
[----:B------:R-:W-:Y:S02]  /*85c0*/  FSEL R213, R213, RZ, P4 ;  /* 0x000000ffd5d57208 */ /* 0x000fe40002000000 */
[----:B------:R-:W-:Y:S02]  /*85d0*/  ISETP.GT.AND P3, PT, R169, 0x31, PT ;  /* 0x00000031a900780c */ /* 0x000fe40003f64270 */
[----:B------:R-:W-:Y:S01]  /*85e0*/  FSEL R210, R178, -INF , P5 ;  /* 0xff800000b2d27808 */ /* 0x000fe20002800000 */
[--C-:B------:R-:W-:Y:S01]  /*85f0*/  FFMA.FTZ R173, R206, UR6, -R213.reuse ;  /* 0x00000006cead7c23 */ /* 0x100fe200080108d5 */
[----:B------:R-:W-:Y:S01]  /*8600*/  FMNMX.FTZ R171, R209, R170, !PT ;  /* 0x000000aad1ab7209 */ /* 0x000fe20007810000 */
[--C-:B------:R-:W-:Y:S01]  /*8610*/  FFMA.FTZ R178, R156, UR6, -R213.reuse ;  /* 0x000000069cb27c23 */ /* 0x100fe200080108d5 */
[----:B------:R-:W-:Y:S01]  /*8620*/  ISETP.GT.AND P5, PT, R169, 0x38, PT ;  /* 0x00000038a900780c */ /* 0x000fe20003fa4270 */
[----:B------:R0:W-:Y:S01]  /*8630*/  MUFU.EX2 R170, R173 ;  /* 0x000000ad00aa7308 */ /* 0x0001e20000000800 */
        /* <DEDUP_REMOVED lines=9> */
[--C-:B0-----:R-:W-:Y:S01]  /*86d0*/  FFMA.FTZ R173, R160, UR6, -R213.reuse ;  /* 0x00000006a0ad7c23 */ /* 0x101fe200080108d5 */
        /* <DEDUP_REMOVED lines=12> */
[----:B------:R-:W-:Y:S01]  /*87a0*/  FFMA.FTZ R181, R181, UR6, -R213 ;  /* 0x00000006b5b57c23 */ /* 0x000fe200080108d5 */
[----:B------:R-:W-:Y:S08]  /*87b0*/  MUFU.EX2 R169, R169 ;  /* 0x000000a900a97308 */ /* 0x000ff00000000800 */
[----:B------:R-:W-:Y:S08]  /*87c0*/  MUFU.EX2 R171, R178 ;  /* 0x000000b200ab7308 */ /* 0x000ff00000000800 */
[----:B------:R-:W-:Y:S01]  /*87d0*/  MUFU.EX2 R172, R172 ;  /* 0x000000ac00ac7308 */ /* 0x000fe20000000800 */
[----:B0-----:R-:W-:-:S07]  /*87e0*/  FMNMX.FTZ R157, R156, R157, !PT ;  /* 0x0000009d9c9d7209 */ /* 0x001fce0007810000 */
[----:B------:R-:W-:Y:S01]  /*87f0*/  MUFU.EX2 R173, R173 ;  /* 0x000000ad00ad7308 */ /* 0x000fe20000000800 */
[----:B------:R-:W0:Y:S07]  /*8800*/  SHFL.BFLY PT, R168, R157, 0x1, 0x1f ;  /* 0x0c201f009da87f89 */ /* 0x000e2e00000e0000 */
[----:B------:R-:W1:Y:S08]  /*8810*/  MUFU.EX2 R174, R174 ;  /* 0x000000ae00ae7308 */ /* 0x000e700000000800 */
[----:B------:R-:W-:Y:S08]  /*8820*/  MUFU.EX2 R175, R175 ;  /* 0x000000af00af7308 */ /* 0x000ff00000000800 */
[----:B------:R-:W2:Y:S01]  /*8830*/  MUFU.EX2 R178, R165 ;  /* 0x000000a500b27308 */ /* 0x000ea20000000800 */
[----:B-1----:R-:W-:-:S02]  /*8840*/  F2FP.BF16.F32.PACK_AB R156, R174, R173 ;  /* 0x000000adae9c723e */ /* 0x002fc400000010ff */
[----:B0-----:R-:W-:-:S04]  /*8850*/  FMNMX.FTZ R168, R157, R168, !PT ;  /* 0x000000a89da87209 */ /* 0x001fc80007810000 */
[C---:B------:R-:W-:Y:S01]  /*8860*/  FSETP.NEU.FTZ.AND P3, PT, R168.reuse, -INF , PT ;  /* 0xff800000a800780b */ /* 0x040fe20003f7d000 */
[----:B------:R-:W-:Y:S01]  /*8870*/  FMUL.FTZ R152, R168, UR6 ;  /* 0x00000006a8987c20 */ /* 0x000fe20008410000 */
[----:B------:R-:W-:Y:S04]  /*8880*/  MUFU.EX2 R179, R179 ;  /* 0x000000b300b37308 */ /* 0x000fe80000000800 */
[----:B------:R-:W-:-:S04]  /*8890*/  FSEL R152, R152, RZ, P3 ;  /* 0x000000ff98987208 */ /* 0x000fc80001800000 */
[----:B------:R-:W-:Y:S01]  /*88a0*/  MUFU.EX2 R182, R182 ;  /* 0x000000b600b67308 */ /* 0x000fe20000000800 */
[--C-:B------:R-:W-:Y:S01]  /*88b0*/  FFMA.FTZ R205, R153, UR6, -R152.reuse ;  /* 0x0000000699cd7c23 */ /* 0x100fe20008010898 */
[----:B------:R-:W-:Y:S01]  /*88c0*/  FSEL R153, R168, RZ, P3 ;  /* 0x000000ffa8997208 */ /* 0x000fe20001800000 */
[--C-:B------:R-:W-:Y:S01]  /*88d0*/  FFMA.FTZ R219, R154, UR6, -R152.reuse ;  /* 0x000000069adb7c23 */ /* 0x100fe20008010898 */
[----:B------:R-:W-:Y:S01]  /*88e0*/  FSEL R154, R185, RZ, P4 ;  /* 0x000000ffb99a7208 */ /* 0x000fe20002000000 */
[--C-:B------:R-:W-:Y:S01]  /*88f0*/  FFMA.FTZ R204, R155, UR6, -R152.reuse ;  /* 0x000000069bcc7c23 */ /* 0x100fe20008010898 */
[----:B------:R-:W-:Y:S01]  /*8900*/  FFMA.FTZ R155, R210, UR6, -R152 ;  /* 0x00000006d29b7c23 */ /* 0x000fe20008010898 */
[----:B------:R-:W-:Y:S01]  /*8910*/  FADD.FTZ R153, -R153, R200 ;  /* 0x000000c899997221 */ /* 0x000fe20000010100 */
[----:B------:R-:W-:Y:S01]  /*8920*/  ISETP.NE.AND P3, PT, R192, RZ, PT ;  /* 0x000000ffc000720c */ /* 0x000fe20003f65270 */
[----:B------:R-:W-:Y:S01]  /*8930*/  FADD.FTZ R154, -R154, R201 ;  /* 0x000000c99a9a7221 */ /* 0x000fe20000010100 */
[--C-:B------:R-:W-:Y:S01]  /*8940*/  FFMA.FTZ R220, R207, UR6, -R152.reuse ;  /* 0x00000006cfdc7c23 */ /* 0x100fe20008010898 */
[----:B------:R-:W-:Y:S01]  /*8950*/  FMUL.FTZ R210, R153, UR6 ;  /* 0x0000000699d27c20 */ /* 0x000fe20008410000 */
[--C-:B------:R-:W-:Y:S01]  /*8960*/  FFMA.FTZ R207, R208, UR6, -R152.reuse ;  /* 0x00000006d0cf7c23 */ /* 0x100fe20008010898 */
[----:B------:R-:W-:Y:S01]  /*8970*/  FMUL.FTZ R154, R154, UR6 ;  /* 0x000000069a9a7c20 */ /* 0x000fe20008410000 */
[----:B------:R-:W-:Y:S01]  /*8980*/  FFMA.FTZ R208, R209, UR6, -R152 ;  /* 0x00000006d1d07c23 */ /* 0x000fe20008010898 */
[----:B------:R0:W-:Y:S01]  /*8990*/  MUFU.EX2 R201, R155 ;  /* 0x0000009b00c97308 */ /* 0x0001e20000000800 */
[----:B------:R-:W-:-:S02]  /*89a0*/  @!P2 VIADD R153, R198, 0x38840 ;  /* 0x00038840c699a836 */ /* 0x000fc40000000000 */
[--C-:B------:R-:W-:Y:S01]  /*89b0*/  FFMA.FTZ R213, R158, UR6, -R152.reuse ;  /* 0x000000069ed57c23 */ /* 0x100fe20008010898 */
[--C-:B------:R-:W-:Y:S01]  /*89c0*/  FFMA.FTZ R214, R159, UR6, -R152.reuse ;  /* 0x000000069fd67c23 */ /* 0x100fe20008010898 */
[--C-:B------:R-:W-:Y:S01]  /*89d0*/  FFMA.FTZ R215, R162, UR6, -R152.reuse ;  /* 0x00000006a2d77c23 */ /* 0x100fe20008010898 */
[--C-:B------:R-:W-:Y:S01]  /*89e0*/  FFMA.FTZ R216, R163, UR6, -R152.reuse ;  /* 0x00000006a3d87c23 */ /* 0x100fe20008010898 */
[----:B------:R-:W-:Y:S01]  /*89f0*/  @!P2 PRMT R153, RZ, 0x654, R153 ;  /* 0x00000654ff99a816 */ /* 0x000fe20000000099 */
[----:B------:R-:W-:Y:S01]  /*8a00*/  FFMA.FTZ R217, R166, UR6, -R152 ;  /* 0x00000006a6d97c23 */ /* 0x000fe20008010898 */
[----:B------:R1:W3:Y:S01]  /*8a10*/  MUFU.EX2 R209, R154 ;  /* 0x0000009a00d17308 */ /* 0x0002e20000000800 */
[----:B0-----:R-:W-:Y:S02]  /*8a20*/  @!P3 IMAD R155, R203, 0x40, R190 ;  /* 0x00000040cb9bb824 */ /* 0x001fe400078e02be */
[--C-:B------:R-:W-:Y:S01]  /*8a30*/  FFMA.FTZ R218, R167, UR6, -R152.reuse ;  /* 0x00000006a7da7c23 */ /* 0x100fe20008010898 */
[----:B------:R-:W-:Y:S01]  /*8a40*/  FFMA.FTZ R200, R206, UR6, -R152 ;  /* 0x00000006cec87c23 */ /* 0x000fe20008010898 */
[----:B------:R0:W-:Y:S01]  /*8a50*/  @!P2 SYNCS.ARRIVE.TRANS64.RED.A1T0 RZ, [R153+URZ], RZ ;  /* 0x000000ff99ffa9a7 */ /* 0x0001e2000810043f */
[----:B------:R-:W-:-:S02]  /*8a60*/  @!P3 IMAD R160, R155, 0x4, R196 ;  /* 0x000000049ba0b824 */ /* 0x000fc400078e02c4 */
[--C-:B------:R-:W-:Y:S01]  /*8a70*/  FFMA.FTZ R206, R212, UR6, -R152.reuse ;  /* 0x00000006d4ce7c23 */ /* 0x100fe20008010898 */
[----:B------:R-:W-:Y:S01]  /*8a80*/  FFMA.FTZ R211, R211, UR6, -R152 ;  /* 0x00000006d3d37c23 */ /* 0x000fe20008010898 */
[----:B------:R-:W4:Y:S01]  /*8a90*/  MUFU.EX2 R210, R210 ;  /* 0x000000d200d27308 */ /* 0x000f220000000800 */
[----:B------:R-:W-:Y:S01]  /*8aa0*/  F2FP.BF16.F32.PACK_AB R152, R169, R170 ;  /* 0x000000aaa998723e */ /* 0x000fe200000010ff */
[----:B------:R-:W-:Y:S01]  /*8ab0*/  @!P2 VIADD R198, R198, 0x38860 ;  /* 0x00038860c6c6a836 */ /* 0x000fe20000000000 */
[----:B-1----:R-:W-:Y:S02]  /*8ac0*/  F2FP.BF16.F32.PACK_AB R154, R172, R171 ;  /* 0x000000abac9a723e */ /* 0x002fe400000010ff */
[----:B--2---:R-:W-:Y:S02]  /*8ad0*/  F2FP.BF16.F32.PACK_AB R158, R178, R175 ;  /* 0x000000afb29e723e */ /* 0x004fe400000010ff */
[----:B------:R-:W-:Y:S01]  /*8ae0*/  @!P2 PRMT R198, RZ, 0x654, R198 ;  /* 0x00000654ffc6a816 */ /* 0x000fe200000000c6 */
[----:B------:R-:W-:Y:S01]  /*8af0*/  MUFU.EX2 R205, R205 ;  /* 0x000000cd00cd7308 */ /* 0x000fe20000000800 */
[----:B---3--:R-:W-:Y:S01]  /*8b00*/  @!P3 STS [R160+0x38400], R209 ;  /* 0x038400d1a000b388 */ /* 0x008fe20000000800 */
[-C--:B------:R-:W-:Y:S01]  /*8b10*/  FMUL.FTZ R24, R24, R209.reuse ;  /* 0x000000d118187220 */ /* 0x080fe20000410000 */
[-C--:B------:R-:W-:Y:S01]  /*8b20*/  FMUL.FTZ R25, R25, R209.reuse ;  /* 0x000000d119197220 */ /* 0x080fe20000410000 */
[-C--:B------:R-:W-:Y:S01]  /*8b30*/  FMUL.FTZ R28, R28, R209.reuse ;  /* 0x000000d11c1c7220 */ /* 0x080fe20000410000 */
[-C--:B------:R-:W-:Y:S01]  /*8b40*/  FMUL.FTZ R29, R29, R209.reuse ;  /* 0x000000d11d1d7220 */ /* 0x080fe20000410000 */
[-C--:B------:R-:W-:Y:S01]  /*8b50*/  FMUL.FTZ R32, R32, R209.reuse ;  /* 0x000000d120207220 */ /* 0x080fe20000410000 */
[-C--:B------:R-:W-:Y:S01]  /*8b60*/  FMUL.FTZ R33, R33, R209.reuse ;  /* 0x000000d121217220 */ /* 0x080fe20000410000 */
[----:B------:R-:W0:Y:S01]  /*8b70*/  MUFU.EX2 R204, R204 ;  /* 0x000000cc00cc7308 */ /* 0x000e220000000800 */
[----:B----4-:R1:W-:Y:S01]  /*8b80*/  @!P3 STS [R160+0x38420], R210 ;  /* 0x038420d2a000b388 */ /* 0x0103e20000000800 */
        /* <DEDUP_REMOVED lines=9> */
[----:B-1----:R-:W-:Y:S01]  /*8c20*/  F2FP.BF16.F32.PACK_AB R160, R182, R179 ;  /* 0x000000b3b6a0723e */ /* 0x002fe200000010ff */
        /* <DEDUP_REMOVED lines=19> */
[-C--:B------:R-:W-:Y:S01]  /*8d60*/  FMUL.FTZ R54, R54, R210.reuse ;  /* 0x000000d236367220 */ /* 0x080fe20000410000 */
        /* <DEDUP_REMOVED lines=110> */
[----:B------:R-:W-:Y:S01]  /*9450*/  FMUL.FTZ R143, R143, R210 ;  /* 0x000000d28f8f7220 */ /* 0x000fe20000410000 */
[-C--:B------:R-:W-:Y:S01]  /*9460*/  FMUL.FTZ R144, R144, R209.reuse ;  /* 0x000000d190907220 */ /* 0x080fe20000410000 */
[----:B------:R2:W-:Y:S01]  /*9470*/  MUFU.EX2 R203, R211 ;  /* 0x000000d300cb7308 */ /* 0x0005e20000000800 */
[----:B0-----:R-:W-:Y:S01]  /*9480*/  F2FP.BF16.F32.PACK_AB R166, R181, R180 ;  /* 0x000000b4b5a6723e */ /* 0x001fe200000010ff */
        /* <DEDUP_REMOVED lines=8> */
[----:B------:R-:W-:Y:S01]  /*9510*/  FMUL.FTZ R151, R151, R210 ;  /* 0x000000d297977220 */ /* 0x000fe20000410000 */
[----:B------:R1:W-:Y:S01]  /*9520*/  STSM.16.M88.4 [R184+0x36400], R152 ;  /* 0x03640098b8007844 */ /* 0x0003e20000000200 */
[----:B--2---:R-:W-:-:S02]  /*9530*/  VIADD R211, R221, 0x80 ;  /* 0x00000080ddd37836 */ /* 0x004fc40000000000 */
[----:B------:R-:W-:Y:S01]  /*9540*/  FFMA.FTZ R205, R210, R22, R205 ;  /* 0x00000016d2cd7223 */ /* 0x000fe200000100cd */
[----:B------:R-:W-:Y:S01]  /*9550*/  FFMA.FTZ R170, R209, R21, R170 ;  /* 0x00000015d1aa7223 */ /* 0x000fe200000100aa */
[----:B------:R2:W-:Y:S01]  /*9560*/  STSM.16.M88.4 [R20], R156 ;  /* 0x0000009c14007844 */ /* 0x0005e20000000200 */
[----:B------:R-:W-:Y:S01]  /*9570*/  ISETP.GT.AND P3, PT, R199, UR61, PT ;  /* 0x0000003dc7007c0c */ /* 0x000fe2000bf64270 */
[----:B------:R-:W-:Y:S01]  /*9580*/  FADD.FTZ R204, R204, R205 ;  /* 0x000000cdcccc7221 */ /* 0x000fe20000010000 */
[----:B------:R-:W-:Y:S01]  /*9590*/  FADD.FTZ R170, R169, R170 ;  /* 0x000000aaa9aa7221 */ /* 0x000fe20000010000 */
[----:B------:R2:W-:Y:S02]  /*95a0*/  STSM.16.M88.4 [R188], R160 ;  /* 0x000000a0bc007844 */ /* 0x0005e40000000200 */
[----:B------:R-:W-:Y:S01]  /*95b0*/  FADD.FTZ R213, R213, R204 ;  /* 0x000000ccd5d57221 */ /* 0x000fe20000010000 */
[----:B------:R-:W-:Y:S01]  /*95c0*/  FADD.FTZ R171, R171, R170 ;  /* 0x000000aaabab7221 */ /* 0x000fe20000010000 */
[----:B0-----:R-:W-:-:S02]  /*95d0*/  F2FP.BF16.F32.PACK_AB R167, R206, R203 ;  /* 0x000000cbcea7723e */ /* 0x001fc400000010ff */
        /* <DEDUP_REMOVED lines=10> */
[C---:B------:R-:W-:Y:S02]  /*9680*/  VIADD R211, R221.reuse, 0x100 ;  /* 0x00000100ddd37836 */ /* 0x040fe40000000000 */
        /* <DEDUP_REMOVED lines=17> */
[----:B------:R-:W-:Y:S02]  /*97a0*/  IMAD.MOV.U32 R201, RZ, RZ, R185 ;  /* 0x000000ffffc97224 */ /* 0x000fe400078e00b9 */
[----:B------:R-:W-:Y:S01]  /*97b0*/  FADD.FTZ R177, R177, R176 ;  /* 0x000000b0b1b17221 */ /* 0x000fe20000010000 */
[----:B------:R-:W-:Y:S01]  /*97c0*/  FADD.FTZ R203, R203, R200 ;  /* 0x000000c8cbcb7221 */ /* 0x000fe20000010000 */
[----:B------:R-:W-:Y:S02]  /*97d0*/  IMAD.MOV.U32 R200, RZ, RZ, R168 ;  /* 0x000000ffffc87224 */ /* 0x000fe400078e00a8 */
[----:B------:R-:W-:Y:S01]  /*97e0*/  FADD.FTZ R180, R180, R177 ;  /* 0x000000b1b4b47221 */ /* 0x000fe20000010000 */
[----:B------:R-:W-:Y:S01]  /*97f0*/  FADD.FTZ R22, R206, R203 ;  /* 0x000000cbce167221 */ /* 0x000fe20000010000 */
[----:B------:R-:W-:Y:S02]  /*9800*/  IMAD.MOV.U32 R203, RZ, RZ, R23 ;  /* 0x000000ffffcb7224 */ /* 0x000fe400078e0017 */
[----:B------:R-:W-:Y:S01]  /*9810*/  FADD.FTZ R21, R181, R180 ;  /* 0x000000b4b5157221 */ /* 0x000fe20000010000 */
[----:B------:R-:W-:-:S02]  /*9820*/  WARPGROUP.DEPBAR.LE gsb0, 0x0 ;  /* 0x00008000000079c5 */ /* 0x000fc40000010000 */
[----:B------:R-:W-:Y:S01]  /*9830*/  WARPGROUP.ARRIVE ;  /* 0x00000000000079c5 */ /* 0x000fe20000000000 */
[----:B-1----:R-:W-:-:S04]  /*9840*/  VIADD R152, R199, 0xffffffff ;  /* 0xffffffffc7987836 */ /* 0x002fc80000000000 */
        /* <DEDUP_REMOVED lines=25> */
[----:B------:R-:W-:-:S07]  /*99e0*/  IMAD.MOV.U32 R199, RZ, RZ, R152 ;  /* 0x000000ffffc77224 */ /* 0x000fce00078e0098 */
.L_x_4226:
[----:B------:R-:W-:-:S13]  /*99f0*/  R2UR UR7, R195 ;  /* 0x00000000c30772ca */ /* 0x000fda00000e0000 */
[----:B------:R-:W-:-:S13]  /*9a00*/  ISETP.GE.AND P1, PT, R199, UR7, PT ;  /* 0x00000007c7007c0c */ /* 0x000fda000bf26270 */
[----:B------:R-:W-:Y:S05]  /*9a10*/  @!P1 BRA `(.L_x_4236) ;  /* 0x0000002800c89947 */ /* 0x000fea0003800000 */
[----:B------:R-:W-:Y:S01]  /*9a20*/  IMAD.MOV.U32 R209, RZ, RZ, R168 ;  /* 0x000000ffffd17224 */ /* 0x000fe200078e00a8 */
[----:B------:R-:W-:Y:S01]  /*9a30*/  ULDC UR61, c[0x0][0xa80] ;  /* 0x0002a000003d7ab9 */ /* 0x000fe20000000800 */
[----:B------:R-:W-:Y:S02]  /*9a40*/  IMAD.MOV.U32 R193, RZ, RZ, R185 ;  /* 0x000000ffffc17224 */ /* 0x000fe400078e00b9 */
[----:B------:R-:W-:-:S07]  /*9a50*/  IMAD.MOV.U32 R207, RZ, RZ, R23 ;  /* 0x000000ffffcf7224 */ /* 0x000fce00078e0017 */
.L_x_4245:
        /* <DEDUP_REMOVED lines=8> */
.L_x_4237:
[----:B------:R-:W-:Y:S02]  /*9ae0*/  IMAD.U32 R185, RZ, RZ, UR60 ;  /* 0x0000003cffb97e24 */ /* 0x000fe4000f8e00ff */
[----:B------:R-:W-:-:S03]  /*9af0*/  IMAD R186, R23, 0x8, R196 ;  /* 0x0000000817ba7824 */ /* 0x000fc600078e02c4 */
[----:B------:R-:W-:-:S04]  /*9b00*/  SHF.L.U32 R185, R185, 0x1f, RZ ;  /* 0x0000001fb9b97819 */ /* 0x000fc800000006ff */
[----:B------:R0:W1:Y:S01]  /*9b10*/  SYNCS.PHASECHK.TRANS64.TRYWAIT P1, [R186+URZ+0x38830], R185 ;  /* 0x038830b9ba0075a7 */ /* 0x000062000802017f */
[----:B------:R-:W-:Y:S05]  /*9b20*/  @!P0 BRA `(.L_x_4238) ;  /* 0x0000000000048947 */ /* 0x000fea0003800000 */
[----:B------:R-:W-:Y:S01]  /*9b30*/  BPT.TRAP 0x1 ;  /* 0x000000040000795c */ /* 0x000fe20000300000 */
.L_x_4238:
[----:B------:R-:W-:Y:S01]  /*9b40*/  IMAD R194, R23, 0x200, R189 ;  /* 0x0000020017c27824 */ /* 0x000fe200078e02bd */
[----:B-1----:R-:W-:Y:S06]  /*9b50*/  @P1 BRA `(.L_x_4239) ;  /* 0x0000000000081947 */ /* 0x002fec0003800000 */
[----:B------:R-:W1:Y:S02]  /*9b60*/  SYNCS.PHASECHK.TRANS64.TRYWAIT P1, [R186+URZ+0x38830], R185 ;  /* 0x038830b9ba0075a7 */ /* 0x000e64000802017f */
[----:B-1----:R-:W-:Y:S05]  /*9b70*/  @!P1 BRA `(.L_x_4240) ;  /* 0x000000b400b49947 */ /* 0x002fea0003800000 */
.L_x_4239:
        /* <DEDUP_REMOVED lines=33> */
.L_x_4241:
[----:B------:R2:W3:Y:S01]  /*9d90*/  SYNCS.PHASECHK.TRANS64.TRYWAIT P1, [R186+URZ+0x38850], R185 ;  /* 0x038850b9ba0075a7 */ /* 0x0004e2000802017f */
[----:B------:R-:W-:Y:S05]  /*9da0*/  @!P0 BRA `(.L_x_4242) ;  /* 0x0000000000048947 */ /* 0x000fea0003800000 */
[----:B------:R-:W-:Y:S01]  /*9db0*/  BPT.TRAP 0x1 ;  /* 0x000000040000795c */ /* 0x000fe20000300000 */
.L_x_4242:
[----:B---3--:R-:W-:Y:S05]  /*9dc0*/  @P1 BRA `(.L_x_4243) ;  /* 0x0000000000081947 */ /* 0x008fea0003800000 */
[----:B------:R-:W3:Y:S02]  /*9dd0*/  SYNCS.PHASECHK.TRANS64.TRYWAIT P1, [R186+URZ+0x38850], R185 ;  /* 0x038850b9ba0075a7 */ /* 0x000ee4000802017f */
[----:B---3--:R-:W-:Y:S05]  /*9de0*/  @!P1 BRA `(.L_x_4244) ;  /* 0x000000b4002c9947 */ /* 0x008fea0003800000 */
.L_x_4243:
        /* <DEDUP_REMOVED lines=27> */
[----:B------:R-:W-:-:S02]  /*9fa0*/  VIADD R201, R185, 0x800 ;  /* 0x00000800b9c97836 */ /* 0x000fc40000000000 */
        /* <DEDUP_REMOVED lines=41> */
[----:B0-----:R-:W-:-:S04]  /*a240*/  ISETP.GT.AND P1, PT, R194, 0x7f, PT ;  /* 0x0000007fc200780c */ /* 0x001fc80003f24270 */
[----:B------:R-:W-:-:S05]  /*a250*/  SEL R194, RZ, 0x2, !P1 ;  /* 0x00000002ffc27807 */ /* 0x000fca0004800000 */
[----:B------:R-:W-:Y:S02]  /*a260*/  IMAD.IADD R198, R19, 0x1, R194 ;  /* 0x0000000113c67824 */ /* 0x000fe400078e02c2 */
[----:B------:R-:W-:-:S03]  /*a270*/  IMAD.IADD R200, R194, 0x1, R201 ;  /* 0x00000001c2c87824 */ /* 0x000fc600078e02c9 */
[----:B------:R-:W-:Y:S02]  /*a280*/  R2UR UR56, R198 ;  /* 0x00000000c63872ca */ /* 0x000fe400000e0000 */
[----:B------:R-:W-:Y:S01]  /*a290*/  R2UR UR58, R200 ;  /* 0x00000000c83a72ca */ /* 0x000fe200000e0000 */
        /* <DEDUP_REMOVED lines=9> */
[----:B------:R-:W-:Y:S01]  /*a330*/  UMOV UR6, UR61 ;  /* 0x0000003d00067c82 */ /* 0x000fe20008000000 */
[----:B------:R-:W-:Y:S01]  /*a340*/  R2UR UR7, R195 ;  /* 0x00000000c30772ca */ /* 0x000fe200000e0000 */
        /* <DEDUP_REMOVED lines=186> */
[----:B------:R-:W-:Y:S02]  /*aef0*/  SEL R194, R194, 0x3e, P1 ;  /* 0x0000003ec2c27807 */ /* 0x000fe40000800000 */
[----:B------:R-:W-:Y:S02]  /*af00*/  ISETP.NE.AND P1, PT, R192, RZ, PT ;  /* 0x000000ffc000720c */ /* 0x000fe40003f25270 */
        /* <DEDUP_REMOVED lines=152> */
[----:B------:R-:W-:Y:S01]  /*b890*/  FFMA.FTZ R213, R159, UR6, -R152 ;  /* 0x000000069fd57c23 */ /* 0x000fe20008010898 */
        /* <DEDUP_REMOVED lines=118> */
[----:B------:R-:W-:Y:S01]  /*c000*/  ISETP.GT.AND P1, PT, R199, UR7, PT ;  /* 0x00000007c7007c0c */ /* 0x000fe2000bf24270 */
        /* <DEDUP_REMOVED lines=40> */
[----:B------:R-:W4:Y:S01]  /*c290*/  MUFU.EX2 R183, R183 ;  /* 0x000000b700b77308 */ /* 0x000f220000000800 */
[----:B-1----:R-:W-:Y:S01]  /*c2a0*/  F2FP.BF16.F32.PACK_AB R165, R179, R178 ;  /* 0x000000b2b3a5723e */ /* 0x002fe200000010ff */
[----:B------:R-:W-:-:S04]  /*c2b0*/  FADD.FTZ R178, R178, R175 ;  /* 0x000000afb2b27221 */ /* 0x000fc80000010000 */
[----:B------:R-:W-:-:S04]  /*c2c0*/  FADD.FTZ R179, R179, R178 ;  /* 0x000000b2b3b37221 */ /* 0x000fc80000010000 */
[----:B--2---:R-:W-:Y:S01]  /*c2d0*/  FADD.FTZ R22, R182, R179 ;  /* 0x000000b3b6167221 */ /* 0x004fe20000010000 */
[----:B----4-:R-:W-:-:S03]  /*c2e0*/  F2FP.BF16.F32.PACK_AB R167, R183, R182 ;  /* 0x000000b6b7a7723e */ /* 0x010fc600000010ff */
        /* <DEDUP_REMOVED lines=9> */
[----:B------:R-:W-:Y:S01]  /*c380*/  WARPGROUP.ARRIVE ;  /* 0x00000000000079c5 */ /* 0x000fe20000000000 */
[----:B0-----:R-:W-:-:S04]  /*c390*/  VIADD R152, R199, 0xffffffff ;  /* 0xffffffffc7987836 */ /* 0x001fc80000000000 */
[----:B------:R-:W-:-:S15]  /*c3a0*/  IMAD.MOV.U32 R199, RZ, RZ, R152 ;  /* 0x000000ffffc77224 */ /* 0x000fde00078e0098 */
        /* <DEDUP_REMOVED lines=25> */
.L_x_4236:
[----:B------:R-:W0:Y:S01]  /*c540*/  SHFL.BFLY PT, R0, R21, 0x2, 0x1f ;  /* 0x0c401f0015007f89 */ /* 0x000e2200000e0000 */
[----:B------:R-:W-:Y:S08]  /*c550*/  BAR.ARV 0x8, 0x100 ;  /* 0x0204000000007b1d */ /* 0x000ff00000002000 */
[----:B------:R-:W-:Y:S01]  /*c560*/  BAR.SYNC.DEFER_BLOCKING 0xf, 0x100 ;  /* 0x03c4000000007b1d */ /* 0x000fe20000010000 */
[----:B------:R-:W-:Y:S01]  /*c570*/  ISETP.NE.AND P0, PT, R192, RZ, PT ;  /* 0x000000ffc000720c */ /* 0x000fe20003f05270 */
[----:B------:R-:W-:-:S02]  /*c580*/  IMAD R23, R23, 0x40, R190 ;  /* 0x0000004017177824 */ /* 0x000fc400078e02be */
[----:B------:R-:W-:Y:S02]  /*c590*/  IMAD.U32 R8, RZ, RZ, UR6 ;  /* 0x00000006ff087e24 */ /* 0x000fe4000f8e00ff */
[----:B------:R-:W1:Y:S01]  /*c5a0*/  SHFL.BFLY PT, R5, R22, 0x2, 0x1f ;  /* 0x0c401f0016057f89 */ /* 0x000e6200000e0000 */
[----:B0-----:R-:W-:-:S07]  /*c5b0*/  FADD.FTZ R2, R0, R21 ;  /* 0x0000001500027221 */ /* 0x001fce0000010000 */
[----:B------:R-:W-:Y:S01]  /*c5c0*/  @!P0 IMAD R196, R23, 0x4, R196 ;  /* 0x0000000417c48824 */ /* 0x000fe200078e02c4 */
[----:B------:R-:W0:Y:S01]  /*c5d0*/  SHFL.BFLY PT, R3, R2, 0x1, 0x1f ;  /* 0x0c201f0002037f89 */ /* 0x000e2200000e0000 */
[----:B-1----:R-:W-:-:S05]  /*c5e0*/  FADD.FTZ R5, R5, R22 ;  /* 0x0000001605057221 */ /* 0x002fca0000010000 */
[----:B------:R-:W1:Y:S01]  /*c5f0*/  SHFL.BFLY PT, R0, R5, 0x1, 0x1f ;  /* 0x0c201f0005007f89 */ /* 0x000e6200000e0000 */
[----:B0-----:R-:W-:Y:S01]  /*c600*/  FADD.FTZ R4, R2, R3 ;  /* 0x0000000302047221 */ /* 0x001fe20000010000 */
[----:B------:R-:W-:Y:S02]  /*c610*/  IMAD.MOV.U32 R3, RZ, RZ, RZ ;  /* 0x000000ffff037224 */ /* 0x000fe400078e00ff */
[----:B------:R-:W-:Y:S02]  /*c620*/  IMAD.MOV.U32 R2, RZ, RZ, -0x800000 ;  /* 0xff800000ff027424 */ /* 0x000fe400078e00ff */
[----:B------:R-:W-:-:S13]  /*c630*/  FSETP.NE.FTZ.AND P1, PT, R4, RZ, PT ;  /* 0x000000ff0400720b */ /* 0x000fda0003f35000 */
[----:B------:R-:W0:Y:S01]  /*c640*/  @P1 MUFU.RCP R3, R4 ;  /* 0x0000000400031308 */ /* 0x000e220000001000 */
[----:B-1----:R-:W-:Y:S01]  /*c650*/  FADD.FTZ R6, R5, R0 ;  /* 0x0000000005067221 */ /* 0x002fe20000010000 */
[----:B------:R-:W-:-:S04]  /*c660*/  IMAD.MOV.U32 R0, RZ, RZ, RZ ;  /* 0x000000ffff007224 */ /* 0x000fc800078e00ff */
[----:B------:R-:W-:Y:S02]  /*c670*/  FSETP.NE.FTZ.AND P2, PT, R6, RZ, PT ;  /* 0x000000ff0600720b */ /* 0x000fe40003f55000 */
[----:B------:R1:W4:Y:S01]  /*c680*/  @P1 MUFU.LG2 R5, R4 ;  /* 0x0000000400051308 */ /* 0x0003220000000c00 */
[----:B0-----:R0:W-:Y:S01]  /*c690*/  @!P0 STS [R196+0x38400], R3 ;  /* 0x03840003c4008388 */ /* 0x0011e20000000800 */
[----:B-1----:R-:W-:Y:S02]  /*c6a0*/  IMAD.MOV.U32 R4, RZ, RZ, -0x800000 ;  /* 0xff800000ff047424 */ /* 0x002fe400078e00ff */
[----:B------:R-:W-:-:S07]  /*c6b0*/  FMUL.FTZ R24, R24, R3 ;  /* 0x0000000318187220 */ /* 0x000fce0000410000 */
[----:B------:R-:W1:Y:S01]  /*c6c0*/  @P2 MUFU.RCP R0, R6 ;  /* 0x0000000600002308 */ /* 0x000e620000001000 */
[----:B------:R-:W-:Y:S01]  /*c6d0*/  @P2 FMUL.FTZ R8, R8, 0.69314718246459960938 ;  /* 0x3f31721808082820 */ /* 0x000fe20000410000 */
[-C--:B------:R-:W-:Y:S01]  /*c6e0*/  FMUL.FTZ R25, R25, R3.reuse ;  /* 0x0000000319197220 */ /* 0x080fe20000410000 */
        /* <DEDUP_REMOVED lines=135> */
[----:B0-----:R-:W-:Y:S06]  /*cf60*/  BAR.ARV 0xe, 0x100 ;  /* 0x0384000000007b1d */ /* 0x001fec0000002000 */
.L_x_4211:
        /* <DEDUP_REMOVED lines=114> */
.L_x_4247:
        /* <DEDUP_REMOVED lines=267> */
.L_x_4249:
[----:B------:R-:W-:Y:S05]  /*e740*/  BSYNC B0 ;  /* 0x0000000000007941 */ /* 0x000fea0003800000 */
.L_x_4248:
        /* <DEDUP_REMOVED lines=201> */
.L_x_4246:
        /* <DEDUP_REMOVED lines=63> */
.L_x_4206:
        /* <DEDUP_REMOVED lines=18> */
.L_x_4250:
[----:B------:R-:W-:Y:S01]  /*f8f0*/  ULDC UR43, c[0x0][0xd50] ;  /* 0x00035400002b7ab9 */ /* 0x000fe20000000800 */
[----:B------:R-:W-:Y:S01]  /*f900*/  UMOV UR36, UR6 ;  /* 0x0000000600247c82 */ /* 0x000fe20008000000 */
[----:B------:R-:W-:-:S11]  /*f910*/  UISETP.NE.AND UP0, UPT, UR43, 0x1, UPT ;  /* 0x000000012b00788c */ /* 0x000fd6000bf05270 */
[----:B------:R-:W-:Y:S01]  /*f920*/  @UP0 ULDC UR4, c[0x0][0xd54] ;  /* 0x0003550000040ab9 */ /* 0x000fe20000000800 */
[----:B------:R-:W-:Y:S01]  /*f930*/  @UP0 ULDC UR7, c[0x0][0xd58] ;  /* 0x0003560000070ab9 */ /* 0x000fe20000000800 */
[----:B------:R-:W-:-:S04]  /*f940*/  UIMAD.WIDE.U32 UR4, UR6, UR4, URZ ;  /* 0x00000004060472a5 */ /* 0x000fc8000f8e003f */
[----:B------:R-:W-:-:S12]  /*f950*/  @UP0 USHF.R.U32.HI UR36, URZ, UR7, UR5 ;  /* 0x000000073f240299 */ /* 0x000fd80008011605 */
.L_x_4251:
[----:B------:R-:W-:Y:S01]  /*f960*/  ISETP.LE.AND P0, PT, RZ, UR44, PT ;  /* 0x0000002cff007c0c */ /* 0x000fe2000bf03270 */
[----:B------:R-:W-:Y:S01]  /*f970*/  UIADD3 UR4, -UR36, URZ, URZ ;  /* 0x0000003f24047290 */ /* 0x000fe2000fffe13f */
[----:B------:R-:W-:Y:S02]  /*f980*/  IMAD.MOV.U32 R0, RZ, RZ, 0x1 ;  /* 0x00000001ff007424 */ /* 0x000fe400078e00ff */
[----:B------:R-:W-:Y:S01]  /*f990*/  IMAD.MOV.U32 R6, RZ, RZ, RZ ;  /* 0x000000ffff067224 */ /* 0x000fe200078e00ff */
[----:B------:R-:W-:Y:S01]  /*f9a0*/  UIMAD UR43, UR43, UR4, UR6 ;  /* 0x000000042b2b72a4 */ /* 0x000fe2000f8e0206 */
[----:B------:R-:W-:-:S07]  /*f9b0*/  IMAD.MOV.U32 R9, RZ, RZ, 0x1 ;  /* 0x00000001ff097424 */ /* 0x000fce00078e00ff */
        /* <DEDUP_REMOVED lines=69> */
.L_x_4253:
        /* <DEDUP_REMOVED lines=32> */
.L_x_4254:
        /* <DEDUP_REMOVED lines=20> */
.L_x_4256:
        /* <DEDUP_REMOVED lines=15> */
.L_x_4255:
        /* <DEDUP_REMOVED lines=25> */
.L_x_4357:
        /* <DEDUP_REMOVED lines=9> */
.L_x_4360:
[----:B------:R-:W-:Y:S05]  /*10460*/  @!P6 BRA `(.L_x_4258) ;  /* 0x0000000000dce947 */ /* 0x000fea0003800000 */
[----:B------:R-:W-:Y:S01]  /*10470*/  IMAD.MOV.U32 R16, RZ, RZ, R18 ;  /* 0x000000ffff107224 */ /* 0x000fe200078e0012 */
[----:B------:R-:W-:Y:S06]  /*10480*/  @!P1 BRA `(.L_x_4260) ;  /* 0x0000000000549947 */ /* 0x000fec0003800000 */
[----:B0-----:R-:W-:Y:S01]  /*10490*/  IMAD.MOV.U32 R6, RZ, RZ, R0 ;  /* 0x000000ffff067224 */ /* 0x001fe200078e0000 */
[----:B------:R-:W-:Y:S01]  /*104a0*/  ULDC.64 UR4, c[0x0][0x428] ;  /* 0x00010a0000047ab9 */ /* 0x000fe20000000a00 */
[----:B------:R-:W0:Y:S01]  /*104b0*/  LDC R0, c[0x0][0x43c] ;  /* 0x00010f00ff007b82 */ /* 0x000e220000000800 */
[----:B------:R-:W-:Y:S01]  /*104c0*/  IMAD R9, R19, UR4, RZ ;  /* 0x0000000413097c24 */ /* 0x000fe2000f8e02ff */
[----:B------:R-:W-:Y:S01]  /*104d0*/  ULDC.64 UR6, c[0x0][0x208] ;  /* 0x0000820000067ab9 */ /* 0x000fe20000000a00 */
        /* <DEDUP_REMOVED lines=16> */
.L_x_4260:
[----:B------:R-:W-:Y:S01]  /*105e0*/  IMAD.MOV.U32 R0, RZ, RZ, 0x1 ;  /* 0x00000001ff007424 */ /* 0x000fe200078e00ff */
[----:B01----:R-:W0:Y:S04]  /*105f0*/  S2R R6, SR_TID.X ;  /* 0x0000000000067919 */ /* 0x003e280000002100 */
[----:B------:R-:W-:-:S04]  /*10600*/  SHF.L.U32 R0, R0, 0x1f, RZ ;  /* 0x0000001f00007819 */ /* 0x000fc800000006ff */
[----:B------:R-:W1:Y:S01]  /*10610*/  SYNCS.PHASECHK.TRANS64.TRYWAIT P0, [UR38+0x38840], R0 ;  /* 0x03884000ff0075a7 */ /* 0x000e620008000166 */
[----:B0-----:R-:W-:-:S04]  /*10620*/  LOP3.LUT R2, R6, 0x7f, RZ, 0xc0, !PT ;  /* 0x0000007f06027812 */ /* 0x001fc800078ec0ff */
[----:B------:R-:W-:Y:S01]  /*10630*/  ISETP.NE.AND P1, PT, R2, RZ, PT ;  /* 0x000000ff0200720c */ /* 0x000fe20003f25270 */
[----:B-1----:R-:W-:-:S12]  /*10640*/  @!P0 BRA `(.L_x_4261) ;  /* 0x0000004c00688947 */ /* 0x002fd80003800000 */
.L_x_4361:
[----:B------:R-:W-:Y:S05]  /*10650*/  @P1 BRA `(.L_x_4262) ;  /* 0x0000000000181947 */ /* 0x000fea0003800000 */
[----:B------:R-:W1:Y:S01]  /*10660*/  S2R R2, SR_TID.X ;  /* 0x0000000000027919 */ /* 0x000e620000002100 */
[----:B0-----:R-:W-:-:S04]  /*10670*/  IMAD.MOV.U32 R0, RZ, RZ, 0x2000 ;  /* 0x00002000ff007424 */ /* 0x001fc800078e00ff */
[----:B------:R2:W-:Y:S01]  /*10680*/  SYNCS.ARRIVE.TRANS64 RZ, [UR38+0x38830], R0 ;  /* 0x03883000ffff79a7 */ /* 0x0005e20008000026 */
[----:B-1----:R-:W-:-:S13]  /*10690*/  LOP3.LUT P0, RZ, R2, 0x1f, RZ, 0xc0, !PT ;  /* 0x0000001f02ff7812 */ /* 0x002fda000780c0ff */
[----:B--2---:R-:W-:Y:S05]  /*106a0*/  @!P0 BRA `(.L_x_4262) ;  /* 0x0000000000048947 */ /* 0x004fea0003800000 */
[----:B------:R-:W-:Y:S01]  /*106b0*/  BPT.TRAP 0x1 ;  /* 0x000000040000795c */ /* 0x000fe20000300000 */
.L_x_4262:
[----:B0-----:R-:W2:Y:S01]  /*106c0*/  LDL R0, [R1+0xc] ;  /* 0x00000c0001007983 */ /* 0x001ea20000100800 */
        /* <DEDUP_REMOVED lines=17> */
.L_x_4258:
        /* <DEDUP_REMOVED lines=24> */
.L_x_4263:
        /* <DEDUP_REMOVED lines=24> */
[----:B------:R-:W-:Y:S01]  /*10ae0*/  IMAD.MOV.U32 R9, RZ, RZ, R11 ;  /* 0x000000ffff097224 */ /* 0x000fe200078e000b */
[----:B------:R2:W-:Y:S01]  /*10af0*/  STL [R1+0x8], R11 ;  /* 0x0000080b01007387 */ /* 0x0005e20000100800 */
        /* <DEDUP_REMOVED lines=9> */
[----:B--2---:R-:W-:Y:S01]  /*10b90*/  IMAD R11, R9, UR5, R0 ;  /* 0x00000005090b7c24 */ /* 0x004fe2000f8e0200 */
[----:B------:R-:W-:Y:S02]  /*10ba0*/  ULDC.64 UR4, c[0x0][0x2c8] ;  /* 0x0000b20000047ab9 */ /* 0x000fe40000000a00 */
[----:B------:R-:W-:Y:S01]  /*10bb0*/  SHF.R.S32.HI R0, RZ, 0x1f, R5 ;  /* 0x0000001fff007819 */ /* 0x000fe20000011405 */
[----:B------:R-:W-:-:S04]  /*10bc0*/  IMAD.IADD R3, R3, 0x1, R11 ;  /* 0x0000000103037824 */ /* 0x000fc800078e020b */
[----:B------:R-:W-:Y:S02]  /*10bd0*/  IMAD R0, R0, UR4, RZ ;  /* 0x0000000400007c24 */ /* 0x000fe4000f8e02ff */
[----:B------:R-:W-:-:S04]  /*10be0*/  IMAD.WIDE.U32 R2, R5, UR4, R2 ;  /* 0x0000000405027c25 */ /* 0x000fc8000f8e0002 */
[----:B------:R-:W-:Y:S01]  /*10bf0*/  IMAD R9, R5, UR5, R0 ;  /* 0x0000000505097c24 */ /* 0x000fe2000f8e0200 */
[----:B------:R-:W-:Y:S02]  /*10c00*/  ULDC.64 UR4, c[0x0][0x280] ;  /* 0x0000a00000047ab9 */ /* 0x000fe40000000a00 */
[C---:B------:R-:W-:Y:S01]  /*10c10*/  LEA R0, P0, R2.reuse, UR4, 0x1 ;  /* 0x0000000402007c11 */ /* 0x040fe2000f8008ff */
[----:B------:R-:W-:Y:S01]  /*10c20*/  IMAD.IADD R3, R3, 0x1, R9 ;  /* 0x0000000103037824 */ /* 0x000fe200078e0209 */
[----:B------:R-:W-:Y:S01]  /*10c30*/  ULDC UR4, c[0x0][0x2b8] ;  /* 0x0000ae0000047ab9 */ /* 0x000fe20000000800 */
[----:B------:R-:W0:Y:S03]  /*10c40*/  S2R R9, SR_TID.X ;  /* 0x0000000000097919 */ /* 0x000e260000002100 */
[----:B------:R-:W-:Y:S01]  /*10c50*/  LEA.HI.X R3, R2, UR5, R3, 0x1, P0 ;  /* 0x0000000502037c11 */ /* 0x000fe200080f0c03 */
[----:B0-----:R-:W-:-:S05]  /*10c60*/  IMAD.SHL.U32 R2, R9, 0x8, RZ ;  /* 0x0000000809027824 */ /* 0x001fca00078e00ff */
        /* <DEDUP_REMOVED lines=8> */
[----:B------:R-:W0:Y:S01]  /*10cf0*/  S2R R4, SR_TID.X ;  /* 0x0000000000047919 */ /* 0x000e220000002100 */
[----:B------:R-:W-:Y:S01]  /*10d00*/  ULDC UR4, c[0x0][0x288] ;  /* 0x0000a20000047ab9 */ /* 0x000fe20000000800 */
[----:B------:R-:W-:Y:S01]  /*10d10*/  IMAD R8, R8, 0x40, R6 ;  /* 0x0000004008087824 */ /* 0x000fe200078e0206 */
[----:B------:R-:W-:Y:S01]  /*10d20*/  ULDC.64 UR6, c[0x0][0x208] ;  /* 0x0000820000067ab9 */ /* 0x000fe20000000a00 */
[----:B------:R-:W1:Y:S01]  /*10d30*/  SHFL.IDX PT, R14, R0, RZ, 0x181f ;  /* 0x00181fff000e7589 */ /* 0x000e6200000e0000 */
[----:B------:R-:W-:Y:S02]  /*10d40*/  IMAD R2, R7, UR4, RZ ;  /* 0x0000000407027c24 */ /* 0x000fe4000f8e02ff */
[C---:B------:R-:W-:Y:S01]  /*10d50*/  VIADD R6, R8.reuse, 0x10 ;  /* 0x0000001008067836 */ /* 0x040fe20000000000 */
[----:B------:R2:W-:Y:S02]  /*10d60*/  STL [R1+0x4], R8 ;  /* 0x0000040801007387 */ /* 0x0005e40000100800 */
[----:B------:R-:W-:-:S02]  /*10d70*/  ISETP.GE.AND P1, PT, R8, R2, PT ;  /* 0x000000020800720c */ /* 0x000fc40003f26270 */
[----:B------:R-:W-:Y:S01]  /*10d80*/  STL [R1+0x10], R6 ;  /* 0x0000100601007387 */ /* 0x000fe20000100800 */
[----:B--2---:R-:W-:-:S10]  /*10d90*/  VIADD R8, R8, 0x20 ;  /* 0x0000002008087836 */ /* 0x004fd40000000000 */
[----:B------:R-:W-:Y:S01]  /*10da0*/  @!P1 LEA R9, R10, UR38, 0x1 ;  /* 0x000000260a099c11 */ /* 0x000fe2000f8e08ff */
[----:B------:R-:W-:Y:S01]  /*10db0*/  STL [R1+0x14], R8 ;  /* 0x0000140801007387 */ /* 0x000fe20000100800 */
[----:B0-----:R-:W-:-:S03]  /*10dc0*/  IMAD.SHL.U32 R11, R4, 0x8, RZ ;  /* 0x00000008040b7824 */ /* 0x001fc600078e00ff */
[----:B------:R-:W0:Y:S02]  /*10dd0*/  SHFL.IDX PT, R4, R3, RZ, 0x181f ;  /* 0x00181fff03047589 */ /* 0x000e2400000e0000 */
[----:B------:R-:W-:-:S04]  /*10de0*/  LOP3.LUT R11, R11, 0x38, RZ, 0xc0, !PT ;  /* 0x000000380b0b7812 */ /* 0x000fc800078ec0ff */
[----:B-1----:R-:W-:-:S05]  /*10df0*/  @!P1 LEA R14, P2, R11, R14, 0x1 ;  /* 0x0000000e0b0e9211 */ /* 0x002fca00078408ff */
[----:B0-----:R-:W-:Y:S02]  /*10e00*/  @!P1 IMAD.X R5, RZ, RZ, R4, P2 ;  /* 0x000000ffff059224 */ /* 0x001fe400010e0604 */
[----:B------:R-:W-:Y:S02]  /*10e10*/  @!P1 IMAD.MOV.U32 R4, RZ, RZ, R14 ;  /* 0x000000ffff049224 */ /* 0x000fe400078e000e */
[----:B------:R-:W0:Y:S04]  /*10e20*/  SHFL.IDX PT, R14, R0, 0x1, 0x181f ;  /* 0x00381f00000e7f89 */ /* 0x000e2800000e0000 */
[----:B------:R1:W-:Y:S01]  /*10e30*/  @!P1 LDGSTS.E.BYPASS.LTC128B.128 [R9+0x20400], desc[UR6][R4.64], !P0 ;  /* 0x2040000004099fae */ /* 0x0003e2000c101d46 */
[----:B------:R-:W-:-:S03]  /*10e40*/  ISETP.GE.AND P1, PT, R6, R2, PT ;  /* 0x000000020600720c */ /* 0x000fc60003f26270 */
[----:B-1----:R-:W1:Y:S10]  /*10e50*/  SHFL.IDX PT, R4, R3, 0x1, 0x181f ;  /* 0x00381f0003047f89 */ /* 0x002e7400000e0000 */
[----:B------:R-:W-:-:S02]  /*10e60*/  @!P1 LEA R7, R10, UR38, 0x1 ;  /* 0x000000260a079c11 */ /* 0x000fc4000f8e08ff */
[----:B0-----:R-:W-:Y:S02]  /*10e70*/  @!P1 LEA R6, P2, R11, R14, 0x1 ;  /* 0x0000000e0b069211 */ /* 0x001fe400078408ff */
[----:B------:R-:W0:Y:S03]  /*10e80*/  SHFL.IDX PT, R14, R0, 0x2, 0x181f ;  /* 0x00581f00000e7f89 */ /* 0x000e2600000e0000 */
        /* <DEDUP_REMOVED lines=14> */
.L_x_4370:
[----:B--2---:R-:W2:Y:S01]  /*10f70*/  LDL R4, [R1+0x4] ;  /* 0x0000040001047983 */ /* 0x004ea20000100800 */
[----:B------:R-:W-:Y:S01]  /*10f80*/  ULDC.64 UR4, c[0x0][0x208] ;  /* 0x0000820000047ab9 */ /* 0x000fe20000000a00 */
[----:B------:R-:W0:Y:S02]  /*10f90*/  S2R R0, SR_TID.X ;  /* 0x0000000000007919 */ /* 0x000e240000002100 */
[----:B0-----:R-:W-:-:S05]  /*10fa0*/  IMAD.SHL.U32 R0, R0, 0x8, RZ ;  /* 0x0000000800007824 */ /* 0x001fca00078e00ff */
[----:B------:R-:W-:Y:S01]  /*10fb0*/  LOP3.LUT R0, R0, 0x38, RZ, 0xc0, !PT ;  /* 0x0000003800007812 */ /* 0x000fe200078ec0ff */
        /* <DEDUP_REMOVED lines=42> */
.L_x_4265:
[----:B------:R-:W2:Y:S01]  /*11260*/  LDL.LU.64 R6, [R1+0x20] ;  /* 0x0000200001067983 */ /* 0x000ea20000300a00 */
[----:B------:R-:W-:-:S03]  /*11270*/  ULDC.64 UR8, c[0x0][0x3e0] ;  /* 0x0000f80000087ab9 */ /* 0x000fc60000000a00 */
[----:B------:R-:W3:Y:S04]  /*11280*/  LDL.LU R2, [R1+0x2c] ;  /* 0x00002c0001027983 */ /* 0x000ee80000300800 */
[----:B0-----:R-:W4:Y:S01]  /*11290*/  LDL.LU R4, [R1+0x8] ;  /* 0x0000080001047983 */ /* 0x001f220000300800 */
[----:B------:R-:W-:Y:S01]  /*112a0*/  UIMAD UR6, UR45, UR8, URZ ;  /* 0x000000082d0672a4 */ /* 0x000fe2000f8e023f */
[----:B------:R-:W-:Y:S01]  /*112b0*/  LOP3.LUT R17, R17, 0xfffffff7, RZ, 0xc0, !PT ;  /* 0xfffffff711117812 */ /* 0x000fe200078ec0ff */
[----:B------:R-:W0:Y:S02]  /*112c0*/  S2R R8, SR_TID.X ;  /* 0x0000000000087919 */ /* 0x000e240000002100 */
[----:B------:R-:W-:Y:S01]  /*112d0*/  UIMAD UR6, UR44, UR9, UR6 ;  /* 0x000000092c0672a4 */ /* 0x000fe2000f8e0206 */
[----:B0-----:R-:W-:-:S05]  /*112e0*/  IMAD.SHL.U32 R10, R8, 0x8, RZ ;  /* 0x00000008080a7824 */ /* 0x001fca00078e00ff */
[----:B------:R-:W-:Y:S02]  /*112f0*/  LOP3.LUT R10, R10, 0x38, RZ, 0xc0, !PT ;  /* 0x000000380a0a7812 */ /* 0x000fe400078ec0ff */
[----:B--2---:R-:W-:Y:S02]  /*11300*/  R2UR UR5, R7 ;  /* 0x00000000070572ca */ /* 0x004fe400000e0000 */
[----:B------:R-:W0:Y:S01]  /*11310*/  LDC R7, c[0x0][0x448] ;  /* 0x00011200ff077b82 */ /* 0x000e220000000800 */
[----:B------:R-:W-:Y:S02]  /*11320*/  R2UR UR4, R6 ;  /* 0x00000000060472ca */ /* 0x000fe400000e0000 */
[----:B---3--:R-:W-:-:S13]  /*11330*/  R2UR UR5, R2 ;  /* 0x00000000020572ca */ /* 0x008fda00000e0000 */
[----:B------:R-:W-:-:S03]  /*11340*/  UIMAD.WIDE.U32 UR4, UR44, UR8, UR4 ;  /* 0x000000082c0472a5 */ /* 0x000fc6000f8e0004 */
[----:B------:R-:W-:Y:S01]  /*11350*/  ULDC.64 UR8, c[0x0][0x3d0] ;  /* 0x0000f40000087ab9 */ /* 0x000fe20000000a00 */
[----:B------:R-:W-:Y:S01]  /*11360*/  UIADD3 UR5, UR5, UR6, URZ ;  /* 0x0000000605057290 */ /* 0x000fe2000fffe03f */
[----:B0-----:R-:W-:-:S13]  /*11370*/  ISETP.NE.AND P0, PT, R7, 0x1, PT ;  /* 0x000000010700780c */ /* 0x001fda0003f05270 */
[----:B------:R-:W4:Y:S08]  /*11380*/  @P0 LDC R2, c[0x0][0x44c] ;  /* 0x00011300ff020b82 */ /* 0x000f300000000800 */
[----:B------:R-:W0:Y:S01]  /*11390*/  @P0 LDC R0, c[0x0][0x450] ;  /* 0x00011400ff000b82 */ /* 0x000e220000000800 */
[----:B----4-:R-:W-:-:S04]  /*113a0*/  @P0 IMAD.HI.U32 R3, R4, R2, RZ ;  /* 0x0000000204030227 */ /* 0x010fc800078e00ff */
[----:B------:R-:W-:Y:S01]  /*113b0*/  IMAD.MOV.U32 R2, RZ, RZ, R4 ;  /* 0x000000ffff027224 */ /* 0x000fe200078e0004 */
[----:B0-----:R-:W-:-:S04]  /*113c0*/  @P0 SHF.R.U32.HI R2, RZ, R0, R3 ;  /* 0x00000000ff020219 */ /* 0x001fc80000011603 */
[--C-:B------:R-:W-:Y:S01]  /*113d0*/  SHF.R.S32.HI R3, RZ, 0x1f, R2.reuse ;  /* 0x0000001fff037819 */ /* 0x100fe20000011402 */
[----:B------:R-:W-:-:S04]  /*113e0*/  IMAD.MOV R0, RZ, RZ, -R2 ;  /* 0x000000ffff007224 */ /* 0x000fc800078e0a02 */
[----:B------:R-:W-:Y:S02]  /*113f0*/  IMAD R0, R7, R0, R4 ;  /* 0x0000000007007224 */ /* 0x000fe400078e0204 */
[----:B------:R-:W-:Y:S02]  /*11400*/  IMAD R5, R3, UR8, RZ ;  /* 0x0000000803057c24 */ /* 0x000fe4000f8e02ff */
[----:B------:R-:W-:Y:S01]  /*11410*/  IMAD.U32 R3, RZ, RZ, UR8 ;  /* 0x00000008ff037e24 */ /* 0x000fe2000f8e00ff */
[----:B------:R-:W-:Y:S01]  /*11420*/  SHF.R.S32.HI R4, RZ, 0x1f, R0 ;  /* 0x0000001fff047819 */ /* 0x000fe20000011400 */
[C---:B------:R-:W-:Y:S02]  /*11430*/  IMAD R5, R2.reuse, UR9, R5 ;  /* 0x0000000902057c24 */ /* 0x040fe4000f8e0205 */
        /* <DEDUP_REMOVED lines=9> */
[----:B------:R-:W-:Y:S02]  /*114d0*/  ULDC UR4, c[0x0][0x3b8] ;  /* 0x0000ee0000047ab9 */ /* 0x000fe40000000800 */
[----:B------:R-:W-:Y:S02]  /*114e0*/  ISETP.GE.AND P3, PT, R10, UR4, PT ;  /* 0x000000040a007c0c */ /* 0x000fe4000bf66270 */
[----:B------:R-:W-:Y:S02]  /*114f0*/  LEA.HI.X R6, R2, UR5, R3, 0x1, P0 ;  /* 0x0000000502067c11 */ /* 0x000fe400080f0c03 */
[----:B------:R-:W-:-:S04]  /*11500*/  LOP3.LUT R2, R10, 0x40, RZ, 0xfc, !PT ;  /* 0x000000400a027812 */ /* 0x000fc800078efcff */
[----:B------:R-:W-:Y:S02]  /*11510*/  ISETP.GE.AND P1, PT, R2, UR4, PT ;  /* 0x0000000402007c0c */ /* 0x000fe4000bf26270 */
[----:B------:R-:W-:Y:S02]  /*11520*/  LOP3.LUT R2, R10, 0x80, RZ, 0xfc, !PT ;  /* 0x000000800a027812 */ /* 0x000fe400078efcff */
[----:B------:R-:W-:Y:S02]  /*11530*/  SEL R4, RZ, 0x2, P1 ;  /* 0x00000002ff047807 */ /* 0x000fe40000800000 */
[----:B------:R-:W-:Y:S02]  /*11540*/  ISETP.GE.AND P2, PT, R2, UR4, PT ;  /* 0x0000000402007c0c */ /* 0x000fe4000bf46270 */
[----:B------:R-:W-:Y:S02]  /*11550*/  SEL R2, RZ, 0x1, P3 ;  /* 0x00000001ff027807 */ /* 0x000fe40001800000 */
[----:B------:R-:W-:-:S03]  /*11560*/  SEL R3, RZ, 0x4, P2 ;  /* 0x00000004ff037807 */ /* 0x000fc60001000000 */
[----:B------:R-:W-:Y:S02]  /*11570*/  @P1 LOP3.LUT R17, R17, 0x8, RZ, 0xfc, !PT ;  /* 0x0000000811111812 */ /* 0x000fe400078efcff */
[----:B------:R-:W-:Y:S02]  /*11580*/  IADD3 R2, R3, R4, R2 ;  /* 0x0000000403027210 */ /* 0x000fe40007ffe002 */
[C---:B------:R-:W-:Y:S02]  /*11590*/  LOP3.LUT R3, R10.reuse, 0xc0, RZ, 0xfc, !PT ;  /* 0x000000c00a037812 */ /* 0x040fe400078efcff */
[----:B------:R-:W-:Y:S02]  /*115a0*/  LOP3.LUT R17, R17, 0xfffffffb, RZ, 0xc0, !PT ;  /* 0xfffffffb11117812 */ /* 0x000fe400078ec0ff */
[----:B------:R-:W-:Y:S02]  /*115b0*/  ISETP.GE.AND P5, PT, R3, UR4, PT ;  /* 0x0000000403007c0c */ /* 0x000fe4000bfa6270 */
[----:B------:R-:W-:-:S02]  /*115c0*/  LOP3.LUT R3, R10, 0x100, RZ, 0xfc, !PT ;  /* 0x000001000a037812 */ /* 0x000fc400078efcff */
[----:B------:R-:W-:Y:S02]  /*115d0*/  SEL R4, RZ, 0x8, P5 ;  /* 0x00000008ff047807 */ /* 0x000fe40002800000 */
[----:B------:R-:W-:Y:S02]  /*115e0*/  ISETP.GE.AND P0, PT, R3, UR4, PT ;  /* 0x0000000403007c0c */ /* 0x000fe4000bf06270 */
[----:B------:R-:W-:Y:S02]  /*115f0*/  LOP3.LUT R17, R17, 0xffffffef, RZ, 0xc0, !PT ;  /* 0xffffffef11117812 */ /* 0x000fe400078ec0ff */
[----:B------:R-:W-:Y:S02]  /*11600*/  SEL R3, RZ, 0x10, P0 ;  /* 0x00000010ff037807 */ /* 0x000fe40000000000 */
[----:B------:R-:W-:Y:S02]  /*11610*/  @P3 LOP3.LUT R17, R17, 0x10, RZ, 0xfc, !PT ;  /* 0x0000001011113812 */ /* 0x000fe400078efcff */
[----:B------:R-:W-:-:S02]  /*11620*/  IADD3 R2, R3, R2, R4 ;  /* 0x0000000203027210 */ /* 0x000fc40007ffe004 */
[C---:B------:R-:W-:Y:S02]  /*11630*/  LOP3.LUT R3, R10.reuse, 0x180, RZ, 0xfc, !PT ;  /* 0x000001800a037812 */ /* 0x040fe400078efcff */
[----:B------:R-:W-:Y:S02]  /*11640*/  @P2 LOP3.LUT R17, R17, 0x4, RZ, 0xfc, !PT ;  /* 0x0000000411112812 */ /* 0x000fe400078efcff */
[----:B------:R-:W-:Y:S02]  /*11650*/  ISETP.GE.AND P1, PT, R3, UR4, PT ;  /* 0x0000000403007c0c */ /* 0x000fe4000bf26270 */
[----:B------:R-:W-:Y:S02]  /*11660*/  LOP3.LUT R3, R10, 0x140, RZ, 0xfc, !PT ;  /* 0x000001400a037812 */ /* 0x000fe400078efcff */
[----:B------:R-:W-:Y:S02]  /*11670*/  SEL R4, RZ, 0x40, P1 ;  /* 0x00000040ff047807 */ /* 0x000fe40000800000 */
[----:B------:R-:W-:-:S04]  /*11680*/  ISETP.GE.AND P1, PT, R3, UR4, PT ;  /* 0x0000000403007c0c */ /* 0x000fc8000bf26270 */
[----:B------:R-:W-:-:S04]  /*11690*/  SEL R3, RZ, 0x20, P1 ;  /* 0x00000020ff037807 */ /* 0x000fc80000800000 */
[----:B------:R-:W-:Y:S02]  /*116a0*/  IADD3 R4, R4, R2, R3 ;  /* 0x0000000204047210 */ /* 0x000fe40007ffe003 */
[----:B------:R-:W-:-:S04]  /*116b0*/  LOP3.LUT R2, R10, 0x1c0, RZ, 0xfc, !PT ;  /* 0x000001c00a027812 */ /* 0x000fc800078efcff */
        /* <DEDUP_REMOVED lines=104> */
.L_x_4380:
        /* <DEDUP_REMOVED lines=38> */
.L_x_4268:
[----:B------:R-:W-:Y:S05]  /*11fa0*/  BSYNC B0 ;  /* 0x0000000000007941 */ /* 0x000fea0003800000 */
.L_x_4267:
        /* <DEDUP_REMOVED lines=9> */
.L_x_4381:
        /* <DEDUP_REMOVED lines=9> */
.L_x_4382:
        /* <DEDUP_REMOVED lines=8> */
.L_x_4274:
[----:B------:R-:W-:Y:S05]  /*12150*/  BSYNC B1 ;  /* 0x0000000000017941 */ /* 0x000fea0003800000 */
.L_x_4273:
        /* <DEDUP_REMOVED lines=11> */
.L_x_4275:
        /* <DEDUP_REMOVED lines=13> */
.L_x_4276:
        /* <DEDUP_REMOVED lines=13> */
.L_x_4277:
        /* <DEDUP_REMOVED lines=13> */
.L_x_4278:
        /* <DEDUP_REMOVED lines=13> */
.L_x_4279:
        /* <DEDUP_REMOVED lines=13> */
.L_x_4280:
        /* <DEDUP_REMOVED lines=13> */
.L_x_4281:
        /* <DEDUP_REMOVED lines=13> */
.L_x_4282:
        /* <DEDUP_REMOVED lines=8> */
.L_x_4271:
[----:B------:R-:W-:Y:S05]  /*12840*/  BSYNC B0 ;  /* 0x0000000000007941 */ /* 0x000fea0003800000 */
.L_x_4270:
        /* <DEDUP_REMOVED lines=30> */
.L_x_4324:
        /* <DEDUP_REMOVED lines=28> */
.L_x_4286:
[----:B------:R-:W1:Y:S01]  /*12bf0*/  S2R R2, SR_TID.X ;  /* 0x0000000000027919 */ /* 0x000e620000002100 */
[----:B------:R-:W-:Y:S01]  /*12c00*/  BSSY B2, `(.L_x_4287) ;  /* 0x0000006000027945 */ /* 0x000fe20003800000 */
[----:B-1----:R-:W-:Y:S02]  /*12c10*/  LOP3.LUT R3, R2, 0x7f, RZ, 0xc0, !PT ;  /* 0x0000007f02037812 */ /* 0x002fe400078ec0ff */
[----:B------:R-:W-:Y:S02]  /*12c20*/  SHF.L.U32 R2, R0, 0x1f, RZ ;  /* 0x0000001f00027819 */ /* 0x000fe400000006ff */
[----:B------:R-:W-:Y:S02]  /*12c30*/  ISETP.NE.AND P2, PT, R3, RZ, PT ;  /* 0x000000ff0300720c */ /* 0x000fe40003f45270 */
[----:B------:R-:W1:Y:S02]  /*12c40*/  SYNCS.PHASECHK.TRANS64.TRYWAIT P0, [UR38+0x38848], R2 ;  /* 0x03884802ff0075a7 */ /* 0x000e640008000166 */
[----:B-1----:R-:W-:Y:S09]  /*12c50*/  @!P0 BRA `(.L_x_4288) ;  /* 0x0000003400f88947 */ /* 0x002ff20003800000 */
.L_x_4383:
[----:B------:R-:W-:Y:S05]  /*12c60*/  BSYNC B2 ;  /* 0x0000000000027941 */ /* 0x000fea0003800000 */
.L_x_4287:
[----:B------:R-:W-:Y:S04]  /*12c70*/  BSSY B2, `(.L_x_4289) ;  /* 0x0000007000027945 */ /* 0x000fe80003800000 */
[----:B------:R-:W-:Y:S05]  /*12c80*/  @P2 BRA `(.L_x_4290) ;  /* 0x0000000000142947 */ /* 0x000fea0003800000 */
[----:B------:R-:W-:Y:S01]  /*12c90*/  ISETP.NE.AND P0, PT, R10, RZ, PT ;  /* 0x000000ff0a00720c */ /* 0x000fe20003f05270 */
[----:B-1----:R-:W-:-:S04]  /*12ca0*/  IMAD.MOV.U32 R3, RZ, RZ, 0x2000 ;  /* 0x00002000ff037424 */ /* 0x002fc800078e00ff */
[----:B------:R3:W-:Y:S08]  /*12cb0*/  SYNCS.ARRIVE.TRANS64 RZ, [UR38+0x38838], R3 ;  /* 0x03883803ffff79a7 */ /* 0x0007f00008000026 */
[----:B---3--:R-:W-:Y:S05]  /*12cc0*/  @!P0 BRA `(.L_x_4290) ;  /* 0x0000000000048947 */ /* 0x008fea0003800000 */
[----:B------:R-:W-:Y:S01]  /*12cd0*/  BPT.TRAP 0x1 ;  /* 0x000000040000795c */ /* 0x000fe20000300000 */
.L_x_4290:
[----:B------:R-:W-:Y:S05]  /*12ce0*/  BSYNC B2 ;  /* 0x0000000000027941 */ /* 0x000fea0003800000 */
.L_x_4289:
        /* <DEDUP_REMOVED lines=11> */
.L_x_4291:
        /* <DEDUP_REMOVED lines=10> */
.L_x_4384:
[----:B------:R-:W-:Y:S05]  /*12e40*/  BSYNC B2 ;  /* 0x0000000000027941 */ /* 0x000fea0003800000 */
.L_x_4292:
        /* <DEDUP_REMOVED lines=9> */
.L_x_4295:
[----:B------:R-:W-:Y:S05]  /*12ee0*/  BSYNC B2 ;  /* 0x0000000000027941 */ /* 0x000fea0003800000 */
.L_x_4294:
        /* <DEDUP_REMOVED lines=9> */
.L_x_4296:
        /* <DEDUP_REMOVED lines=13> */
.L_x_4297:
        /* <DEDUP_REMOVED lines=13> */
.L_x_4298:
        /* <DEDUP_REMOVED lines=13> */
.L_x_4299:
        /* <DEDUP_REMOVED lines=13> */
.L_x_4300:
        /* <DEDUP_REMOVED lines=13> */
.L_x_4301:
        /* <DEDUP_REMOVED lines=13> */
.L_x_4302:
        /* <DEDUP_REMOVED lines=13> */
.L_x_4303:
        /* <DEDUP_REMOVED lines=8> */
.L_x_4285:
[----:B------:R-:W-:Y:S05]  /*135b0*/  BSYNC B1 ;  /* 0x0000000000017941 */ /* 0x000fea0003800000 */
.L_x_4284:
        /* <DEDUP_REMOVED lines=27> */
.L_x_4306:
[----:B------:R-:W1:Y:S01]  /*13770*/  S2R R2, SR_TID.X ;  /* 0x0000000000027919 */ /* 0x000e620000002100 */
[----:B------:R-:W-:Y:S01]  /*13780*/  BSSY B2, `(.L_x_4307) ;  /* 0x0000006000027945 */ /* 0x000fe20003800000 */
[----:B-1----:R-:W-:Y:S02]  /*13790*/  LOP3.LUT R3, R2, 0x7f, RZ, 0xc0, !PT ;  /* 0x0000007f02037812 */ /* 0x002fe400078ec0ff */
[----:B------:R-:W-:Y:S02]  /*137a0*/  SHF.L.U32 R2, R0, 0x1f, RZ ;  /* 0x0000001f00027819 */ /* 0x000fe400000006ff */
[----:B------:R-:W-:Y:S02]  /*137b0*/  ISETP.NE.AND P2, PT, R3, RZ, PT ;  /* 0x000000ff0300720c */ /* 0x000fe40003f45270 */
[----:B------:R-:W1:Y:S02]  /*137c0*/  SYNCS.PHASECHK.TRANS64.TRYWAIT P0, [UR38+0x38840], R2 ;  /* 0x03884002ff0075a7 */ /* 0x000e640008000166 */
[----:B-1----:R-:W-:Y:S09]  /*137d0*/  @!P0 BRA `(.L_x_4308) ;  /* 0x0000002c00488947 */ /* 0x002ff20003800000 */
.L_x_4385:
[----:B------:R-:W-:Y:S05]  /*137e0*/  BSYNC B2 ;  /* 0x0000000000027941 */ /* 0x000fea0003800000 */
.L_x_4307:
[----:B------:R-:W-:Y:S04]  /*137f0*/  BSSY B2, `(.L_x_4309) ;  /* 0x0000007000027945 */ /* 0x000fe80003800000 */
[----:B------:R-:W-:Y:S05]  /*13800*/  @P2 BRA `(.L_x_4310) ;  /* 0x0000000000142947 */ /* 0x000fea0003800000 */
[----:B------:R-:W-:Y:S01]  /*13810*/  ISETP.NE.AND P0, PT, R10, RZ, PT ;  /* 0x000000ff0a00720c */ /* 0x000fe20003f05270 */
[----:B-1----:R-:W-:-:S04]  /*13820*/  IMAD.MOV.U32 R3, RZ, RZ, 0x2000 ;  /* 0x00002000ff037424 */ /* 0x002fc800078e00ff */
[----:B------:R3:W-:Y:S08]  /*13830*/  SYNCS.ARRIVE.TRANS64 RZ, [UR38+0x38830], R3 ;  /* 0x03883003ffff79a7 */ /* 0x0007f00008000026 */
[----:B---3--:R-:W-:Y:S05]  /*13840*/  @!P0 BRA `(.L_x_4310) ;  /* 0x0000000000048947 */ /* 0x008fea0003800000 */
[----:B------:R-:W-:Y:S01]  /*13850*/  BPT.TRAP 0x1 ;  /* 0x000000040000795c */ /* 0x000fe20000300000 */
.L_x_4310:
[----:B------:R-:W-:Y:S05]  /*13860*/  BSYNC B2 ;  /* 0x0000000000027941 */ /* 0x000fea0003800000 */
.L_x_4309:
        /* <DEDUP_REMOVED lines=11> */
.L_x_4311:
        /* <DEDUP_REMOVED lines=11> */
.L_x_4386:
[----:B------:R-:W-:Y:S05]  /*139d0*/  BSYNC B2 ;  /* 0x0000000000027941 */ /* 0x000fea0003800000 */
.L_x_4312:
        /* <DEDUP_REMOVED lines=9> */
.L_x_4315:
[----:B------:R-:W-:Y:S05]  /*13a70*/  BSYNC B2 ;  /* 0x0000000000027941 */ /* 0x000fea0003800000 */
.L_x_4314:
        /* <DEDUP_REMOVED lines=9> */
.L_x_4316:
        /* <DEDUP_REMOVED lines=13> */
.L_x_4317:
        /* <DEDUP_REMOVED lines=13> */
.L_x_4318:
        /* <DEDUP_REMOVED lines=13> */
.L_x_4319:
        /* <DEDUP_REMOVED lines=13> */
.L_x_4320:
        /* <DEDUP_REMOVED lines=13> */
.L_x_4321:
        /* <DEDUP_REMOVED lines=13> */
.L_x_4322:
        /* <DEDUP_REMOVED lines=13> */
.L_x_4323:
        /* <DEDUP_REMOVED lines=8> */
.L_x_4305:
[----:B------:R-:W-:Y:S05]  /*14140*/  BSYNC B1 ;  /* 0x0000000000017941 */ /* 0x000fea0003800000 */
.L_x_4304:
[----:B------:R-:W-:Y:S01]  /*14150*/  VIADD R8, R8, 0xfffffffe ;  /* 0xfffffffe08087836 */ /* 0x000fe20000000000 */
[----:B------:R-:W-:Y:S06]  /*14160*/  @P1 BRA `(.L_x_4324) ;  /* 0xffffffe800301947 */ /* 0x000fec000383ffff */
[----:B------:R-:W-:Y:S05]  /*14170*/  BSYNC B0 ;  /* 0x0000000000007941 */ /* 0x000fea0003800000 */
.L_x_4283:
        /* <DEDUP_REMOVED lines=26> */
.L_x_4327:
[----:B------:R-:W1:Y:S01]  /*14320*/  S2R R2, SR_TID.X ;  /* 0x0000000000027919 */ /* 0x000e620000002100 */
[----:B------:R-:W-:Y:S01]  /*14330*/  BSSY B1, `(.L_x_4328) ;  /* 0x0000006000017945 */ /* 0x000fe20003800000 */
[----:B-1----:R-:W-:Y:S02]  /*14340*/  LOP3.LUT R3, R2, 0x7f, RZ, 0xc0, !PT ;  /* 0x0000007f02037812 */ /* 0x002fe400078ec0ff */
[----:B------:R-:W-:Y:S02]  /*14350*/  SHF.L.U32 R2, R0, 0x1f, RZ ;  /* 0x0000001f00027819 */ /* 0x000fe400000006ff */
[----:B------:R-:W-:Y:S02]  /*14360*/  ISETP.NE.AND P1, PT, R3, RZ, PT ;  /* 0x000000ff0300720c */ /* 0x000fe40003f25270 */
[----:B------:R-:W1:Y:S02]  /*14370*/  SYNCS.PHASECHK.TRANS64.TRYWAIT P0, [UR38+0x38848], R2 ;  /* 0x03884802ff0075a7 */ /* 0x000e640008000166 */
[----:B-1----:R-:W-:Y:S09]  /*14380*/  @!P0 BRA `(.L_x_4329) ;  /* 0x00000020008c8947 */ /* 0x002ff20003800000 */
.L_x_4387:
[----:B------:R-:W-:Y:S05]  /*14390*/  BSYNC B1 ;  /* 0x0000000000017941 */ /* 0x000fea0003800000 */
.L_x_4328:
[----:B------:R-:W-:Y:S04]  /*143a0*/  BSSY B1, `(.L_x_4330) ;  /* 0x0000007000017945 */ /* 0x000fe80003800000 */
[----:B------:R-:W-:Y:S05]  /*143b0*/  @P1 BRA `(.L_x_4331) ;  /* 0x0000000000141947 */ /* 0x000fea0003800000 */
[----:B------:R-:W-:Y:S01]  /*143c0*/  ISETP.NE.AND P0, PT, R10, RZ, PT ;  /* 0x000000ff0a00720c */ /* 0x000fe20003f05270 */
[----:B-1----:R-:W-:-:S04]  /*143d0*/  IMAD.MOV.U32 R3, RZ, RZ, 0x2000 ;  /* 0x00002000ff037424 */ /* 0x002fc800078e00ff */
[----:B------:R3:W-:Y:S08]  /*143e0*/  SYNCS.ARRIVE.TRANS64 RZ, [UR38+0x38838], R3 ;  /* 0x03883803ffff79a7 */ /* 0x0007f00008000026 */
[----:B---3--:R-:W-:Y:S05]  /*143f0*/  @!P0 BRA `(.L_x_4331) ;  /* 0x0000000000048947 */ /* 0x008fea0003800000 */
[----:B------:R-:W-:Y:S01]  /*14400*/  BPT.TRAP 0x1 ;  /* 0x000000040000795c */ /* 0x000fe20000300000 */
.L_x_4331:
[----:B------:R-:W-:Y:S05]  /*14410*/  BSYNC B1 ;  /* 0x0000000000017941 */ /* 0x000fea0003800000 */
.L_x_4330:
        /* <DEDUP_REMOVED lines=11> */
.L_x_4332:
        /* <DEDUP_REMOVED lines=11> */
.L_x_4388:
[----:B------:R-:W-:Y:S05]  /*14580*/  BSYNC B1 ;  /* 0x0000000000017941 */ /* 0x000fea0003800000 */
.L_x_4333:
        /* <DEDUP_REMOVED lines=9> */
.L_x_4336:
[----:B------:R-:W-:Y:S05]  /*14620*/  BSYNC B1 ;  /* 0x0000000000017941 */ /* 0x000fea0003800000 */
.L_x_4335:
        /* <DEDUP_REMOVED lines=9> */
.L_x_4337:
        /* <DEDUP_REMOVED lines=13> */
.L_x_4338:
        /* <DEDUP_REMOVED lines=13> */
.L_x_4339:
        /* <DEDUP_REMOVED lines=13> */
.L_x_4340:
        /* <DEDUP_REMOVED lines=13> */
.L_x_4341:
        /* <DEDUP_REMOVED lines=13> */
.L_x_4342:
        /* <DEDUP_REMOVED lines=13> */
.L_x_4343:
        /* <DEDUP_REMOVED lines=13> */
.L_x_4344:
        /* <DEDUP_REMOVED lines=8> */
.L_x_4326:
[----:B------:R-:W-:Y:S05]  /*14cf0*/  BSYNC B0 ;  /* 0x0000000000007941 */ /* 0x000fea0003800000 */
.L_x_4325:
[----:B------:R-:W-:Y:S01]  /*14d00*/  LOP3.LUT R0, R0, 0x1, RZ, 0x3c, !PT ;  /* 0x0000000100007812 */ /* 0x000fe200078e3cff */
[----:B------:R-:W-:Y:S02]  /*14d10*/  IMAD.MOV.U32 R6, RZ, RZ, RZ ;  /* 0x000000ffff067224 */ /* 0x000fe400078e00ff */
[----:B------:R-:W-:-:S07]  /*14d20*/  IMAD.MOV.U32 R9, RZ, RZ, RZ ;  /* 0x000000ffff097224 */ /* 0x000fce00078e00ff */
.L_x_4252:
[----:B------:R-:W1:Y:S01]  /*14d30*/  S2R R3, SR_CgaCtaId ;  /* 0x0000000000037919 */ /* 0x000e620000008800 */
[----:B------:R-:W-:Y:S02]  /*14d40*/  MOV R2, 0x400 ;  /* 0x0000040000027802 */ /* 0x000fe40000000f00 */
[----:B------:R-:W-:Y:S02]  /*14d50*/  SHF.L.U32 R9, R9, 0x1f, RZ ;  /* 0x0000001f09097819 */ /* 0x000fe400000006ff */
[----:B-1----:R-:W-:-:S04]  /*14d60*/  LEA R2, R3, R2, 0x18 ;  /* 0x0000000203027211 */ /* 0x002fc800078ec0ff */
[----:B------:R-:W1:Y:S02]  /*14d70*/  SYNCS.PHASECHK.TRANS64.TRYWAIT P0, [R2+URZ+0x38820], R9 ;  /* 0x03882009020075a7 */ /* 0x000e64000800017f */
[----:B-1----:R-:W-:Y:S05]  /*14d80*/  @!P0 BRA `(.L_x_4345) ;  /* 0x00000018003c8947 */ /* 0x002fea0003800000 */
.L_x_4389:
[----:B------:R-:W-:-:S03]  /*14d90*/  UMOV UR4, 0xffffffff ;  /* 0xffffffff00047882 */ /* 0x000fc60000000000 */
[----:B------:R-:W-:Y:S05]  /*14da0*/  BRA.DIV UR4, `(.L_x_4346) ;  /* 0x0000001a04487947 */ /* 0x000fea000b800000 */
[----:B------:R-:W3:Y:S02]  /*14db0*/  S2R R3, SR_TID.X ;  /* 0x0000000000037919 */ /* 0x000ee40000002100 */
[----:B---3--:R-:W-:-:S04]  /*14dc0*/  SHF.R.U32.HI R3, RZ, 0x5, R3 ;  /* 0x00000005ff037819 */ /* 0x008fc80000011603 */
[----:B------:R-:W-:-:S05]  /*14dd0*/  LOP3.LUT R3, R3, 0x3, RZ, 0xc0, !PT ;  /* 0x0000000303037812 */ /* 0x000fca00078ec0ff */
[----:B--2---:R2:W3:Y:S02]  /*14de0*/  SHFL.IDX PT, R14, R3, RZ, 0x1f ;  /* 0x00001fff030e7589 */ /* 0x0044e400000e0000 */
.L_x_4392:
[----:B---3--:R-:W-:-:S13]  /*14df0*/  ISETP.NE.AND P0, PT, R14, RZ, PT ;  /* 0x000000ff0e00720c */ /* 0x008fda0003f05270 */
[----:B------:R-:W-:Y:S05]  /*14e00*/  @P0 BRA `(.L_x_4208) ;  /* 0x0000000000900947 */ /* 0x000fea0003800000 */
[----:B------:R-:W-:-:S03]  /*14e10*/  UMOV UR4, 0xffffffff ;  /* 0xffffffff00047882 */ /* 0x000fc60000000000 */
[----:B------:R-:W-:Y:S05]  /*14e20*/  BRA.DIV UR4, `(.L_x_4347) ;  /* 0x0000001a045c7947 */ /* 0x000fea000b800000 */
[----:B------:R-:W-:-:S13]  /*14e30*/  ELECT P6, URZ, PT ;  /* 0x00000000003f782f */ /* 0x000fda00038c0000 */
.L_x_4395:
        /* <DEDUP_REMOVED lines=8> */
.L_x_4348:
        /* <DEDUP_REMOVED lines=12> */
.L_x_4396:
[----:B------:R-:W3:Y:S02]  /*14f80*/  SYNCS.PHASECHK.TRANS64.TRYWAIT P0, [R5+URZ], R0 ;  /* 0x00000000050075a7 */ /* 0x000ee4000800017f */
[----:B---3--:R-:W-:Y:S05]  /*14f90*/  @!P0 BRA `(.L_x_4350) ;  /* 0x0000001800348947 */ /* 0x008fea0003800000 */
.L_x_4397:
[----:B------:R-:W-:Y:S05]  /*14fa0*/  @!P2 BRA `(.L_x_4351) ;  /* 0x000000000004a947 */ /* 0x000fea0003800000 */
[----:B------:R-:W-:Y:S01]  /*14fb0*/  BPT.TRAP 0x1 ;  /* 0x000000040000795c */ /* 0x000fe20000300000 */
.L_x_4351:
[----:B-1----:R-:W-:-:S04]  /*14fc0*/  VIADD R2, R2, 0x38860 ;  /* 0x0003886002027836 */ /* 0x002fc80000000000 */
[----:B---3--:R-:W-:-:S04]  /*14fd0*/  IMAD R5, R6, 0x8, R2 ;  /* 0x0000000806057824 */ /* 0x008fc800078e0202 */
[----:B------:R-:W1:Y:S02]  /*14fe0*/  SYNCS.PHASECHK.TRANS64.TRYWAIT P0, [R5+URZ], R4 ;  /* 0x00000004050075a7 */ /* 0x000e64000800017f */
[----:B-1----:R-:W-:Y:S05]  /*14ff0*/  @!P0 BRA `(.L_x_4352) ;  /* 0x0000001800308947 */ /* 0x002fea0003800000 */
.L_x_4398:
[----:B------:R-:W-:-:S07]  /*15000*/  IMAD R3, R3, 0x8, R2 ;  /* 0x0000000803037824 */ /* 0x000fce00078e0202 */
.L_x_4353:
[----:B---3--:R3:W4:Y:S02]  /*15010*/  SYNCS.PHASECHK.TRANS64.TRYWAIT P0, [R3+URZ], R0 ;  /* 0x00000000030075a7 */ /* 0x008724000800017f */
[----:B----4-:R-:W-:Y:S05]  /*15020*/  @!P0 NANOSLEEP.SYNCS 0x989680 ;  /* 0x009896800000895d */ /* 0x010fea0003900000 */
[----:B------:R-:W4:Y:S02]  /*15030*/  @!P0 SYNCS.PHASECHK.TRANS64 P0, [R3+URZ], R0 ;  /* 0x00000000030085a7 */ /* 0x000f24000800007f */
[----:B----4-:R-:W-:Y:S05]  /*15040*/  @!P0 BRA `(.L_x_4353) ;  /* 0xfffffffc00f08947 */ /* 0x010fea000383ffff */
.L_x_4208:
[----:B------:R-:W-:Y:S05]  /*15050*/  BSYNC B6 ;  /* 0x0000000000067941 */ /* 0x000fea0003800000 */
.L_x_4205:
[----:B------:R-:W-:Y:S05]  /*15060*/  EXIT ;  /* 0x000000000000794d */ /* 0x000fea0003800000 */
.L_x_4216:
[----:B0-----:R0:W1:Y:S02]  /*15070*/  SYNCS.PHASECHK.TRANS64.TRYWAIT P0, [R196+URZ+0x38800], R9 ;  /* 0x03880009c40075a7 */ /* 0x001064000800017f */
[----:B-1----:R-:W-:Y:S05]  /*15080*/  @!P0 NANOSLEEP.SYNCS 0x989680 ;  /* 0x009896800000895d */ /* 0x002fea0003900000 */
[----:B------:R-:W1:Y:S02]  /*15090*/  @!P0 SYNCS.PHASECHK.TRANS64 P0, [R196+URZ+0x38800], R9 ;  /* 0x03880009c40085a7 */ /* 0x000e64000800007f */
[----:B-1----:R-:W-:Y:S05]  /*150a0*/  @!P0 BRA `(.L_x_4216) ;  /* 0xfffffffc00f08947 */ /* 0x002fea000383ffff */
[----:B------:R-:W-:Y:S05]  /*150b0*/  BRA `(.L_x_4354) ;  /* 0xfffffee400787947 */ /* 0x000fea000383ffff */
.L_x_4220:
[----:B--2---:R2:W3:Y:S02]  /*150c0*/  SYNCS.PHASECHK.TRANS64.TRYWAIT P1, [R196+URZ+0x38830], R9 ;  /* 0x03883009c40075a7 */ /* 0x0044e4000802017f */
[----:B---3--:R-:W-:Y:S05]  /*150d0*/  @!P1 NANOSLEEP.SYNCS 0x989680 ;  /* 0x009896800000995d */ /* 0x008fea0003900000 */
[----:B------:R-:W3:Y:S02]  /*150e0*/  @!P1 SYNCS.PHASECHK.TRANS64 P1, [R196+URZ+0x38830], R9 ;  /* 0x03883009c40095a7 */ /* 0x000ee4000802007f */
[----:B---3--:R-:W-:Y:S05]  /*150f0*/  @!P1 BRA `(.L_x_4220) ;  /* 0xfffffffc00f09947 */ /* 0x008fea000383ffff */
[----:B------:R-:W-:Y:S05]  /*15100*/  BRA `(.L_x_4219) ;  /* 0xfffffee400c47947 */ /* 0x000fea000383ffff */
.L_x_4221:
[----:B---3--:R3:W4:Y:S02]  /*15110*/  SYNCS.PHASECHK.TRANS64.TRYWAIT P1, [R196+URZ+0x38810], R9 ;  /* 0x03881009c40075a7 */ /* 0x008724000802017f */
[----:B----4-:R-:W-:Y:S05]  /*15120*/  @!P1 NANOSLEEP.SYNCS 0x989680 ;  /* 0x009896800000995d */ /* 0x010fea0003900000 */
[----:B------:R-:W4:Y:S02]  /*15130*/  @!P1 SYNCS.PHASECHK.TRANS64 P1, [R196+URZ+0x38810], R9 ;  /* 0x03881009c40095a7 */ /* 0x000f24000802007f */
[----:B----4-:R-:W-:Y:S05]  /*15140*/  @!P1 BRA `(.L_x_4221) ;  /* 0xfffffffc00f09947 */ /* 0x010fea000383ffff */
[----:B------:R-:W-:Y:S05]  /*15150*/  BRA `(.L_x_4355) ;  /* 0xfffffee800b47947 */ /* 0x000fea000383ffff */
.L_x_4225:
[----:B------:R0:W0:Y:S02]  /*15160*/  SYNCS.PHASECHK.TRANS64.TRYWAIT P1, [R196+URZ+0x38850], R9 ;  /* 0x03885009c40075a7 */ /* 0x000024000802017f */
[----:B0-----:R-:W-:Y:S05]  /*15170*/  @!P1 NANOSLEEP.SYNCS 0x989680 ;  /* 0x009896800000995d */ /* 0x001fea0003900000 */
[----:B------:R-:W0:Y:S02]  /*15180*/  @!P1 SYNCS.PHASECHK.TRANS64 P1, [R196+URZ+0x38850], R9 ;  /* 0x03885009c40095a7 */ /* 0x000e24000802007f */
[----:B0-----:R-:W-:Y:S05]  /*15190*/  @!P1 BRA `(.L_x_4225) ;  /* 0xfffffffc00f09947 */ /* 0x001fea000383ffff */
[----:B------:R-:W-:Y:S05]  /*151a0*/  BRA `(.L_x_4224) ;  /* 0xfffffee800e07947 */ /* 0x000fea000383ffff */
.L_x_4230:
[----:B-1----:R1:W2:Y:S02]  /*151b0*/  SYNCS.PHASECHK.TRANS64.TRYWAIT P3, [R198+URZ+0x38830], R205 ;  /* 0x038830cdc60075a7 */ /* 0x0022a4000806017f */
[----:B--2---:R-:W-:Y:S05]  /*151c0*/  @!P3 NANOSLEEP.SYNCS 0x989680 ;  /* 0x009896800000b95d */ /* 0x004fea0003900000 */
[----:B------:R-:W2:Y:S02]  /*151d0*/  @!P3 SYNCS.PHASECHK.TRANS64 P3, [R198+URZ+0x38830], R205 ;  /* 0x038830cdc600b5a7 */ /* 0x000ea4000806007f */
[----:B--2---:R-:W-:Y:S05]  /*151e0*/  @!P3 BRA `(.L_x_4230) ;  /* 0xfffffffc00f0b947 */ /* 0x004fea000383ffff */
[----:B------:R-:W-:Y:S05]  /*151f0*/  BRA `(.L_x_4229) ;  /* 0xffffff1400cc7947 */ /* 0x000fea000383ffff */
.L_x_4234:
[----:B---3--:R3:W4:Y:S02]  /*15200*/  SYNCS.PHASECHK.TRANS64.TRYWAIT P3, [R198+URZ+0x38850], R205 ;  /* 0x038850cdc60075a7 */ /* 0x008724000806017f */
[----:B----4-:R-:W-:Y:S05]  /*15210*/  @!P3 NANOSLEEP.SYNCS 0x989680 ;  /* 0x009896800000b95d */ /* 0x010fea0003900000 */
[----:B------:R-:W4:Y:S02]  /*15220*/  @!P3 SYNCS.PHASECHK.TRANS64 P3, [R198+URZ+0x38850], R205 ;  /* 0x038850cdc600b5a7 */ /* 0x000f24000806007f */
[----:B----4-:R-:W-:Y:S05]  /*15230*/  @!P3 BRA `(.L_x_4234) ;  /* 0xfffffffc00f0b947 */ /* 0x010fea000383ffff */
[----:B------:R-:W-:Y:S05]  /*15240*/  BRA `(.L_x_4233) ;  /* 0xffffff1800947947 */ /* 0x000fea000383ffff */
.L_x_4240:
[----:B-1----:R1:W3:Y:S02]  /*15250*/  SYNCS.PHASECHK.TRANS64.TRYWAIT P1, [R186+URZ+0x38830], R185 ;  /* 0x038830b9ba0075a7 */ /* 0x0022e4000802017f */
[----:B---3--:R-:W-:Y:S05]  /*15260*/  @!P1 NANOSLEEP.SYNCS 0x989680 ;  /* 0x009896800000995d */ /* 0x008fea0003900000 */
[----:B------:R-:W3:Y:S02]  /*15270*/  @!P1 SYNCS.PHASECHK.TRANS64 P1, [R186+URZ+0x38830], R185 ;  /* 0x038830b9ba0095a7 */ /* 0x000ee4000802007f */
[----:B---3--:R-:W-:Y:S05]  /*15280*/  @!P1 BRA `(.L_x_4240) ;  /* 0xfffffffc00f09947 */ /* 0x008fea000383ffff */
[----:B------:R-:W-:Y:S05]  /*15290*/  BRA `(.L_x_4239) ;  /* 0xffffff4800387947 */ /* 0x000fea000383ffff */
.L_x_4244:
[----:B---3--:R3:W4:Y:S02]  /*152a0*/  SYNCS.PHASECHK.TRANS64.TRYWAIT P1, [R186+URZ+0x38850], R185 ;  /* 0x038850b9ba0075a7 */ /* 0x008724000802017f */
[----:B----4-:R-:W-:Y:S05]  /*152b0*/  @!P1 NANOSLEEP.SYNCS 0x989680 ;  /* 0x009896800000995d */ /* 0x010fea0003900000 */
[----:B------:R-:W4:Y:S02]  /*152c0*/  @!P1 SYNCS.PHASECHK.TRANS64 P1, [R186+URZ+0x38850], R185 ;  /* 0x038850b9ba0095a7 */ /* 0x000f24000802007f */
[----:B----4-:R-:W-:Y:S05]  /*152d0*/  @!P1 BRA `(.L_x_4244) ;  /* 0xfffffffc00f09947 */ /* 0x010fea000383ffff */
[----:B------:R-:W-:Y:S05]  /*152e0*/  BRA `(.L_x_4243) ;  /* 0xffffff4800c07947 */ /* 0x000fea000383ffff */
.L_x_4257:
[----:B------:R-:W-:Y:S02]  /*152f0*/  IMAD.MOV.U32 R13, RZ, RZ, R6 ;  /* 0x000000ffff0d7224 */ /* 0x000fe400078e0006 */
[----:B------:R-:W-:Y:S02]  /*15300*/  IMAD.MOV.U32 R12, RZ, RZ, RZ ;  /* 0x000000ffff0c7224 */ /* 0x000fe400078e00ff */
[----:B------:R-:W-:Y:S02]  /*15310*/  IMAD.MOV.U32 R11, RZ, RZ, 0x1f ;  /* 0x0000001fff0b7424 */ /* 0x000fe400078e00ff */
[----:B------:R-:W-:-:S07]  /*15320*/  IMAD.MOV.U32 R15, RZ, RZ, -0x1 ;  /* 0xffffffffff0f7424 */ /* 0x000fce00078e00ff */
[----:B------:R-:W-:Y:S05]  /*15330*/  WARPSYNC.COLLECTIVE R15, `(.L_x_4356) ;  /* 0x000000000f087348 */ /* 0x000fea0003c00000 */
[----:B------:R0:W1:Y:S02]  /*15340*/  SHFL.IDX P6, R14, R13, R12, R11 ;  /* 0x0000000c0d0e7389 */ /* 0x00006400000c000b */
[----:B01----:R-:W-:Y:S01]  /*15350*/  ENDCOLLECTIVE ;  /* 0x000000000000791b */ /* 0x003fe20003800000 */
.L_x_4356:
[----:B------:R-:W-:Y:S05]  /*15360*/  BRA `(.L_x_4357) ;  /* 0xffffffb000187947 */ /* 0x000fea000383ffff */
.L_x_4259:
[----:B------:R-:W-:Y:S01]  /*15370*/  BSSY B0, `(.L_x_4358) ;  /* 0x0000006000007945 */ /* 0x000fe20003800000 */
[----:B------:R-:W-:-:S07]  /*15380*/  IMAD.MOV.U32 R15, RZ, RZ, -0x1 ;  /* 0xffffffffff0f7424 */ /* 0x000fce00078e00ff */
[----:B0-----:R-:W-:Y:S05]  /*15390*/  WARPSYNC.COLLECTIVE R15, `(.L_x_4359) ;  /* 0x000000000f0c7348 */ /* 0x001fea0003c00000 */
[----:B------:R-:W-:Y:S02]  /*153a0*/  ELECT P6, UR62, PT ;  /* 0x00000000003e782f */ /* 0x000fe400038c0000 */
[----:B------:R-:W-:Y:S01]  /*153b0*/  MOV R14, UR62 ;  /* 0x0000003e000e7c02 */ /* 0x000fe20008000f00 */
[----:B0-----:R-:W-:Y:S10]  /*153c0*/  ENDCOLLECTIVE ;  /* 0x000000000000791b */ /* 0x001ff40003800000 */
.L_x_4359:
[----:B------:R-:W-:Y:S05]  /*153d0*/  BSYNC B0 ;  /* 0x0000000000007941 */ /* 0x000fea0003800000 */
.L_x_4358:
[----:B------:R-:W-:Y:S05]  /*153e0*/  BRA `(.L_x_4360) ;  /* 0xffffffb0001c7947 */ /* 0x000fea000383ffff */
.L_x_4261:
[----:B0-----:R-:W-:-:S04]  /*153f0*/  IMAD.U32 R3, RZ, RZ, UR38 ;  /* 0x00000026ff037e24 */ /* 0x001fc8000f8e00ff */
[----:B------:R0:W1:Y:S03]  /*15400*/  SYNCS.PHASECHK.TRANS64.TRYWAIT P0, [R3+URZ+0x38840], R0 ;  /* 0x03884000030075a7 */ /* 0x000066000800017f */
[----:B-1----:R-:W-:Y:S05]  /*15410*/  @!P0 NANOSLEEP.SYNCS 0x989680 ;  /* 0x009896800000895d */ /* 0x002fea0003900000 */
[----:B------:R-:W1:Y:S02]  /*15420*/  @!P0 SYNCS.PHASECHK.TRANS64 P0, [R3+URZ+0x38840], R0 ;  /* 0x03884000030085a7 */ /* 0x000e64000800007f */
[----:B-1----:R-:W-:Y:S05]  /*15430*/  @!P0 BRA `(.L_x_4261) ;  /* 0xfffffffc00ec8947 */ /* 0x002fea000383ffff */
[----:B------:R-:W-:Y:S05]  /*15440*/  BRA `(.L_x_4361) ;  /* 0xffffffb000807947 */ /* 0x000fea000383ffff */
.L_x_4264:
[----:B------:R-:W-:Y:S02]  /*15450*/  IMAD.MOV.U32 R13, RZ, RZ, R3 ;  /* 0x000000ffff0d7224 */ /* 0x000fe400078e0003 */
[----:B------:R-:W-:Y:S02]  /*15460*/  IMAD.MOV.U32 R12, RZ, RZ, RZ ;  /* 0x000000ffff0c7224 */ /* 0x000fe400078e00ff */
[----:B------:R-:W-:Y:S02]  /*15470*/  IMAD.MOV.U32 R11, RZ, RZ, 0x181f ;  /* 0x0000181fff0b7424 */ /* 0x000fe400078e00ff */
[----:B------:R-:W-:Y:S02]  /*15480*/  IMAD.MOV.U32 R15, RZ, RZ, -0x1 ;  /* 0xffffffffff0f7424 */ /* 0x000fe400078e00ff */
[----:B------:R-:W-:Y:S02]  /*15490*/  IMAD R6, R8, 0x40, R6 ;  /* 0x0000004008067824 */ /* 0x000fe400078e0206 */
[----:B------:R-:W-:-:S07]  /*154a0*/  IMAD.SHL.U32 R8, R9, 0x8, RZ ;  /* 0x0000000809087824 */ /* 0x000fce00078e00ff */
[----:B------:R-:W-:Y:S05]  /*154b0*/  WARPSYNC.COLLECTIVE R15, `(.L_x_4362) ;  /* 0x000000000f087348 */ /* 0x000fea0003c00000 */
[----:B------:R0:W1:Y:S02]  /*154c0*/  SHFL.IDX P6, R14, R13, R12, R11 ;  /* 0x0000000c0d0e7389 */ /* 0x00006400000c000b */
[----:B01----:R-:W-:Y:S01]  /*154d0*/  ENDCOLLECTIVE ;  /* 0x000000000000791b */ /* 0x003fe20003800000 */
.L_x_4362:
[----:B------:R-:W-:Y:S01]  /*154e0*/  LOP3.LUT R8, R8, 0x38, RZ, 0xc0, !PT ;  /* 0x0000003808087812 */ /* 0x000fe200078ec0ff */
[----:B------:R0:W-:Y:S01]  /*154f0*/  STL [R1+0x4], R6 ;  /* 0x0000040601007387 */ /* 0x0001e20000100800 */
[----:B------:R-:W-:Y:S02]  /*15500*/  IMAD.MOV.U32 R13, RZ, RZ, R0 ;  /* 0x000000ffff0d7224 */ /* 0x000fe400078e0000 */
[----:B------:R-:W-:-:S07]  /*15510*/  IMAD.MOV.U32 R4, RZ, RZ, R14 ;  /* 0x000000ffff047224 */ /* 0x000fce00078e000e */
[----:B0-----:R-:W-:Y:S05]  /*15520*/  WARPSYNC.COLLECTIVE R15, `(.L_x_4363) ;  /* 0x000000000f087348 */ /* 0x001fea0003c00000 */
[----:B------:R1:W2:Y:S02]  /*15530*/  SHFL.IDX P6, R14, R13, R12, R11 ;  /* 0x0000000c0d0e7389 */ /* 0x0002a400000c000b */
[----:B012---:R-:W-:Y:S01]  /*15540*/  ENDCOLLECTIVE ;  /* 0x000000000000791b */ /* 0x007fe20003800000 */
.L_x_4363:
        /* <DEDUP_REMOVED lines=17> */
.L_x_4364:
        /* <DEDUP_REMOVED lines=11> */
.L_x_4365:
        /* <DEDUP_REMOVED lines=15> */
.L_x_4366:
[----:B------:R-:W-:Y:S01]  /*15800*/  @!P1 LEA R6, R10, UR38, 0x1 ;  /* 0x000000260a069c11 */ /* 0x000fe2000f8e08ff */
[----:B------:R-:W-:Y:S02]  /*15810*/  IMAD.MOV.U32 R13, RZ, RZ, R0 ;  /* 0x000000ffff0d7224 */ /* 0x000fe400078e0000 */
[----:B------:R-:W-:-:S07]  /*15820*/  IMAD.MOV.U32 R4, RZ, RZ, R14 ;  /* 0x000000ffff047224 */ /* 0x000fce00078e000e */
[----:B------:R-:W-:Y:S05]  /*15830*/  WARPSYNC.COLLECTIVE R15, `(.L_x_4367) ;  /* 0x000000000f087348 */ /* 0x000fea0003c00000 */
[----:B------:R0:W1:Y:S02]  /*15840*/  SHFL.IDX P6, R14, R13, R12, R11 ;  /* 0x0000000c0d0e7389 */ /* 0x00006400000c000b */
[----:B01----:R-:W-:Y:S01]  /*15850*/  ENDCOLLECTIVE ;  /* 0x000000000000791b */ /* 0x003fe20003800000 */
.L_x_4367:
        /* <DEDUP_REMOVED lines=15> */
.L_x_4368:
[----:B------:R-:W-:Y:S02]  /*15950*/  IMAD.MOV.U32 R13, RZ, RZ, R0 ;  /* 0x000000ffff0d7224 */ /* 0x000fe400078e0000 */
[----:B------:R-:W-:-:S07]  /*15960*/  IMAD.MOV.U32 R3, RZ, RZ, R14 ;  /* 0x000000ffff037224 */ /* 0x000fce00078e000e */
[----:B------:R-:W-:Y:S05]  /*15970*/  WARPSYNC.COLLECTIVE R15, `(.L_x_4369) ;  /* 0x000000000f087348 */ /* 0x000fea0003c00000 */
[----:B------:R0:W1:Y:S02]  /*15980*/  SHFL.IDX P6, R14, R13, R12, R11 ;  /* 0x0000000c0d0e7389 */ /* 0x00006400000c000b */
[----:B01----:R-:W-:Y:S01]  /*15990*/  ENDCOLLECTIVE ;  /* 0x000000000000791b */ /* 0x003fe20003800000 */
.L_x_4369:
[----:B------:R-:W-:Y:S05]  /*159a0*/  BRA `(.L_x_4370) ;  /* 0xffffffb400707947 */ /* 0x000fea000383ffff */
.L_x_4266:
        /* <DEDUP_REMOVED lines=8> */
.L_x_4372:
[----:B------:R-:W-:Y:S05]  /*15a30*/  BSYNC B0 ;  /* 0x0000000000007941 */ /* 0x000fea0003800000 */
.L_x_4371:
        /* <DEDUP_REMOVED lines=17> */
.L_x_4373:
        /* <DEDUP_REMOVED lines=49> */
.L_x_4374:
[----:B------:R-:W-:Y:S02]  /*15e60*/  IMAD.MOV.U32 R13, RZ, RZ, R0 ;  /* 0x000000ffff0d7224 */ /* 0x000fe400078e0000 */
[----:B------:R-:W-:-:S07]  /*15e70*/  IMAD.MOV.U32 R8, RZ, RZ, R14 ;  /* 0x000000ffff087224 */ /* 0x000fce00078e000e */
[----:B------:R-:W-:Y:S05]  /*15e80*/  WARPSYNC.COLLECTIVE R15, `(.L_x_4375) ;  /* 0x000000000f087348 */ /* 0x000fea0003c00000 */
[----:B------:R0:W1:Y:S02]  /*15e90*/  SHFL.IDX P6, R14, R13, R12, R11 ;  /* 0x0000000c0d0e7389 */ /* 0x00006400000c000b */
[----:B01----:R-:W-:Y:S01]  /*15ea0*/  ENDCOLLECTIVE ;  /* 0x000000000000791b */ /* 0x003fe20003800000 */
.L_x_4375:
        /* <DEDUP_REMOVED lines=31> */
.L_x_4376:
[----:B------:R-:W-:Y:S02]  /*160a0*/  IMAD.MOV.U32 R13, RZ, RZ, R0 ;  /* 0x000000ffff0d7224 */ /* 0x000fe400078e0000 */
[----:B------:R-:W-:-:S07]  /*160b0*/  IMAD.MOV.U32 R2, RZ, RZ, R14 ;  /* 0x000000ffff027224 */ /* 0x000fce00078e000e */
[----:B------:R-:W-:Y:S05]  /*160c0*/  WARPSYNC.COLLECTIVE R15, `(.L_x_4377) ;  /* 0x000000000f087348 */ /* 0x000fea0003c00000 */
[----:B------:R0:W1:Y:S02]  /*160d0*/  SHFL.IDX P6, R14, R13, R12, R11 ;  /* 0x0000000c0d0e7389 */ /* 0x00006400000c000b */
[----:B01----:R-:W-:Y:S01]  /*160e0*/  ENDCOLLECTIVE ;  /* 0x000000000000791b */ /* 0x003fe20003800000 */
.L_x_4377:
        /* <DEDUP_REMOVED lines=35> */
.L_x_4378:
[----:B------:R-:W-:Y:S02]  /*16320*/  IMAD.MOV.U32 R13, RZ, RZ, R0 ;  /* 0x000000ffff0d7224 */ /* 0x000fe400078e0000 */
[----:B------:R-:W-:-:S07]  /*16330*/  IMAD.MOV.U32 R6, RZ, RZ, R14 ;  /* 0x000000ffff067224 */ /* 0x000fce00078e000e */
[----:B------:R-:W-:Y:S05]  /*16340*/  WARPSYNC.COLLECTIVE R15, `(.L_x_4379) ;  /* 0x000000000f087348 */ /* 0x000fea0003c00000 */
[----:B------:R0:W1:Y:S02]  /*16350*/  SHFL.IDX P6, R14, R13, R12, R11 ;  /* 0x0000000c0d0e7389 */ /* 0x00006400000c000b */
[----:B01----:R-:W-:Y:S01]  /*16360*/  ENDCOLLECTIVE ;  /* 0x000000000000791b */ /* 0x003fe20003800000 */
.L_x_4379:
[----:B------:R-:W-:Y:S05]  /*16370*/  BRA `(.L_x_4380) ;  /* 0xffffffb800707947 */ /* 0x000fea000383ffff */
.L_x_4269:
[----:B0-----:R-:W-:-:S04]  /*16380*/  IMAD.U32 R3, RZ, RZ, UR38 ;  /* 0x00000026ff037e24 */ /* 0x001fc8000f8e00ff */
[----:B------:R0:W3:Y:S03]  /*16390*/  SYNCS.PHASECHK.TRANS64.TRYWAIT P0, [R3+URZ+0x38820], R2 ;  /* 0x03882002030075a7 */ /* 0x0000e6000800017f */
[----:B---3--:R-:W-:Y:S05]  /*163a0*/  @!P0 NANOSLEEP.SYNCS 0x989680 ;  /* 0x009896800000895d */ /* 0x008fea0003900000 */
[----:B------:R-:W3:Y:S02]  /*163b0*/  @!P0 SYNCS.PHASECHK.TRANS64 P0, [R3+URZ+0x38820], R2 ;  /* 0x03882002030085a7 */ /* 0x000ee4000800007f */
[----:B---3--:R-:W-:Y:S05]  /*163c0*/  @!P0 BRA `(.L_x_4269) ;  /* 0xfffffffc00ec8947 */ /* 0x008fea000383ffff */
[----:B------:R-:W-:Y:S05]  /*163d0*/  BRA `(.L_x_4381) ;  /* 0xffffffbc00187947 */ /* 0x000fea000383ffff */
.L_x_4272:
[----:B0-----:R-:W-:-:S04]  /*163e0*/  IMAD.U32 R3, RZ, RZ, UR38 ;  /* 0x00000026ff037e24 */ /* 0x001fc8000f8e00ff */
[----:B------:R0:W3:Y:S03]  /*163f0*/  SYNCS.PHASECHK.TRANS64.TRYWAIT P0, [R3+URZ+0x38860], R2 ;  /* 0x03886002030075a7 */ /* 0x0000e6000800017f */
[----:B---3--:R-:W-:Y:S05]  /*16400*/  @!P0 NANOSLEEP.SYNCS 0x989680 ;  /* 0x009896800000895d */ /* 0x008fea0003900000 */
[----:B------:R-:W3:Y:S02]  /*16410*/  @!P0 SYNCS.PHASECHK.TRANS64 P0, [R3+URZ+0x38860], R2 ;  /* 0x03886002030085a7 */ /* 0x000ee4000800007f */
[----:B---3--:R-:W-:Y:S05]  /*16420*/  @!P0 BRA `(.L_x_4272) ;  /* 0xfffffffc00ec8947 */ /* 0x008fea000383ffff */
[----:B------:R-:W-:Y:S05]  /*16430*/  BRA `(.L_x_4382) ;  /* 0xffffffbc00247947 */ /* 0x000fea000383ffff */
.L_x_4288:
[----:B-1----:R-:W-:-:S04]  /*16440*/  IMAD.U32 R3, RZ, RZ, UR38 ;  /* 0x00000026ff037e24 */ /* 0x002fc8000f8e00ff */
[----:B------:R1:W3:Y:S03]  /*16450*/  SYNCS.PHASECHK.TRANS64.TRYWAIT P0, [R3+URZ+0x38848], R2 ;  /* 0x03884802030075a7 */ /* 0x0002e6000800017f */
[----:B---3--:R-:W-:Y:S05]  /*16460*/  @!P0 NANOSLEEP.SYNCS 0x989680 ;  /* 0x009896800000895d */ /* 0x008fea0003900000 */
[----:B------:R-:W3:Y:S02]  /*16470*/  @!P0 SYNCS.PHASECHK.TRANS64 P0, [R3+URZ+0x38848], R2 ;  /* 0x03884802030085a7 */ /* 0x000ee4000800007f */
[----:B---3--:R-:W-:Y:S05]  /*16480*/  @!P0 BRA `(.L_x_4288) ;  /* 0xfffffffc00ec8947 */ /* 0x008fea000383ffff */
[----:B------:R-:W-:Y:S05]  /*16490*/  BRA `(.L_x_4383) ;  /* 0xffffffc400f07947 */ /* 0x000fea000383ffff */
.L_x_4293:
[----:B01----:R-:W-:-:S04]  /*164a0*/  IMAD.U32 R3, RZ, RZ, UR38 ;  /* 0x00000026ff037e24 */ /* 0x003fc8000f8e00ff */
[----:B------:R0:W1:Y:S03]  /*164b0*/  SYNCS.PHASECHK.TRANS64.TRYWAIT P0, [R3+URZ+0x38868], R2 ;  /* 0x03886802030075a7 */ /* 0x000066000800017f */
[----:B-1----:R-:W-:Y:S05]  /*164c0*/  @!P0 NANOSLEEP.SYNCS 0x989680 ;  /* 0x009896800000895d */ /* 0x002fea0003900000 */
[----:B------:R-:W1:Y:S02]  /*164d0*/  @!P0 SYNCS.PHASECHK.TRANS64 P0, [R3+URZ+0x38868], R2 ;  /* 0x03886802030085a7 */ /* 0x000e64000800007f */
[----:B-1----:R-:W-:Y:S05]  /*164e0*/  @!P0 BRA `(.L_x_4293) ;  /* 0xfffffffc00ec8947 */ /* 0x002fea000383ffff */
[----:B------:R-:W-:Y:S05]  /*164f0*/  BRA `(.L_x_4384) ;  /* 0xffffffc800507947 */ /* 0x000fea000383ffff */
.L_x_4308:
[----:B-1----:R-:W-:-:S04]  /*16500*/  IMAD.U32 R3, RZ, RZ, UR38 ;  /* 0x00000026ff037e24 */ /* 0x002fc8000f8e00ff */
[----:B------:R1:W3:Y:S03]  /*16510*/  SYNCS.PHASECHK.TRANS64.TRYWAIT P0, [R3+URZ+0x38840], R2 ;  /* 0x03884002030075a7 */ /* 0x0002e6000800017f */
[----:B---3--:R-:W-:Y:S05]  /*16520*/  @!P0 NANOSLEEP.SYNCS 0x989680 ;  /* 0x009896800000895d */ /* 0x008fea0003900000 */
[----:B------:R-:W3:Y:S02]  /*16530*/  @!P0 SYNCS.PHASECHK.TRANS64 P0, [R3+URZ+0x38840], R2 ;  /* 0x03884002030085a7 */ /* 0x000ee4000800007f */
[----:B---3--:R-:W-:Y:S05]  /*16540*/  @!P0 BRA `(.L_x_4308) ;  /* 0xfffffffc00ec8947 */ /* 0x008fea000383ffff */
[----:B------:R-:W-:Y:S05]  /*16550*/  BRA `(.L_x_4385) ;  /* 0xffffffd000a07947 */ /* 0x000fea000383ffff */
.L_x_4313:
[----:B01----:R-:W-:-:S04]  /*16560*/  IMAD.U32 R3, RZ, RZ, UR38 ;  /* 0x00000026ff037e24 */ /* 0x003fc8000f8e00ff */
[----:B------:R0:W1:Y:S03]  /*16570*/  SYNCS.PHASECHK.TRANS64.TRYWAIT P0, [R3+URZ+0x38860], R2 ;  /* 0x03886002030075a7 */ /* 0x000066000800017f */
[----:B-1----:R-:W-:Y:S05]  /*16580*/  @!P0 NANOSLEEP.SYNCS 0x989680 ;  /* 0x009896800000895d */ /* 0x002fea0003900000 */
[----:B------:R-:W1:Y:S02]  /*16590*/  @!P0 SYNCS.PHASECHK.TRANS64 P0, [R3+URZ+0x38860], R2 ;  /* 0x03886002030085a7 */ /* 0x000e64000800007f */
[----:B-1----:R-:W-:Y:S05]  /*165a0*/  @!P0 BRA `(.L_x_4313) ;  /* 0xfffffffc00ec8947 */ /* 0x002fea000383ffff */
[----:B------:R-:W-:Y:S05]  /*165b0*/  BRA `(.L_x_4386) ;  /* 0xffffffd400047947 */ /* 0x000fea000383ffff */
.L_x_4329:
[----:B-1----:R-:W-:-:S04]  /*165c0*/  IMAD.U32 R3, RZ, RZ, UR38 ;  /* 0x00000026ff037e24 */ /* 0x002fc8000f8e00ff */
[----:B------:R1:W3:Y:S03]  /*165d0*/  SYNCS.PHASECHK.TRANS64.TRYWAIT P0, [R3+URZ+0x38848], R2 ;  /* 0x03884802030075a7 */ /* 0x0002e6000800017f */
[----:B---3--:R-:W-:Y:S05]  /*165e0*/  @!P0 NANOSLEEP.SYNCS 0x989680 ;  /* 0x009896800000895d */ /* 0x008fea0003900000 */
[----:B------:R-:W3:Y:S02]  /*165f0*/  @!P0 SYNCS.PHASECHK.TRANS64 P0, [R3+URZ+0x38848], R2 ;  /* 0x03884802030085a7 */ /* 0x000ee4000800007f */
[----:B---3--:R-:W-:Y:S05]  /*16600*/  @!P0 BRA `(.L_x_4329) ;  /* 0xfffffffc00ec8947 */ /* 0x008fea000383ffff */
[----:B------:R-:W-:Y:S05]  /*16610*/  BRA `(.L_x_4387) ;  /* 0xffffffdc005c7947 */ /* 0x000fea000383ffff */
.L_x_4334:
[----:B-1----:R-:W-:-:S04]  /*16620*/  IMAD.U32 R3, RZ, RZ, UR38 ;  /* 0x00000026ff037e24 */ /* 0x002fc8000f8e00ff */
[----:B------:R1:W3:Y:S03]  /*16630*/  SYNCS.PHASECHK.TRANS64.TRYWAIT P0, [R3+URZ+0x38868], R2 ;  /* 0x03886802030075a7 */ /* 0x0002e6000800017f */
[----:B---3--:R-:W-:Y:S05]  /*16640*/  @!P0 NANOSLEEP.SYNCS 0x989680 ;  /* 0x009896800000895d */ /* 0x008fea0003900000 */
[----:B------:R-:W3:Y:S02]  /*16650*/  @!P0 SYNCS.PHASECHK.TRANS64 P0, [R3+URZ+0x38868], R2 ;  /* 0x03886802030085a7 */ /* 0x000ee4000800007f */
[----:B---3--:R-:W-:Y:S05]  /*16660*/  @!P0 BRA `(.L_x_4334) ;  /* 0xfffffffc00ec8947 */ /* 0x008fea000383ffff */
[----:B------:R-:W-:Y:S05]  /*16670*/  BRA `(.L_x_4388) ;  /* 0xffffffdc00c07947 */ /* 0x000fea000383ffff */
.L_x_4345:
[----:B-1----:R1:W3:Y:S02]  /*16680*/  SYNCS.PHASECHK.TRANS64.TRYWAIT P0, [R2+URZ+0x38820], R9 ;  /* 0x03882009020075a7 */ /* 0x0022e4000800017f */
[----:B---3--:R-:W-:Y:S05]  /*16690*/  @!P0 NANOSLEEP.SYNCS 0x989680 ;  /* 0x009896800000895d */ /* 0x008fea0003900000 */
[----:B------:R-:W3:Y:S02]  /*166a0*/  @!P0 SYNCS.PHASECHK.TRANS64 P0, [R2+URZ+0x38820], R9 ;  /* 0x03882009020085a7 */ /* 0x000ee4000800007f */
[----:B---3--:R-:W-:Y:S05]  /*166b0*/  @!P0 BRA `(.L_x_4345) ;  /* 0xfffffffc00f08947 */ /* 0x008fea000383ffff */
[----:B------:R-:W-:Y:S05]  /*166c0*/  BRA `(.L_x_4389) ;  /* 0xffffffe400b07947 */ /* 0x000fea000383ffff */
.L_x_4346:
        /* <DEDUP_REMOVED lines=11> */
.L_x_4391:
[----:B------:R-:W-:Y:S05]  /*16780*/  BSYNC B0 ;  /* 0x0000000000007941 */ /* 0x000fea0003800000 */
.L_x_4390:
[----:B------:R-:W-:Y:S05]  /*16790*/  BRA `(.L_x_4392) ;  /* 0xffffffe400947947 */ /* 0x000fea000383ffff */
.L_x_4347:
[----:B------:R-:W-:Y:S01]  /*167a0*/  BSSY B0, `(.L_x_4393) ;  /* 0x0000006000007945 */ /* 0x000fe20003800000 */
[----:B------:R-:W-:-:S07]  /*167b0*/  IMAD.MOV.U32 R15, RZ, RZ, -0x1 ;  /* 0xffffffffff0f7424 */ /* 0x000fce00078e00ff */
[----:B012---:R-:W-:Y:S05]  /*167c0*/  WARPSYNC.COLLECTIVE R15, `(.L_x_4394) ;  /* 0x000000000f0c7348 */ /* 0x007fea0003c00000 */
[----:B------:R-:W-:Y:S02]  /*167d0*/  ELECT P6, UR62, PT ;  /* 0x00000000003e782f */ /* 0x000fe400038c0000 */
[----:B------:R-:W-:Y:S01]  /*167e0*/  MOV R14, UR62 ;  /* 0x0000003e000e7c02 */ /* 0x000fe20008000f00 */
[----:B012---:R-:W-:Y:S10]  /*167f0*/  ENDCOLLECTIVE ;  /* 0x000000000000791b */ /* 0x007ff40003800000 */
.L_x_4394:
[----:B------:R-:W-:Y:S05]  /*16800*/  BSYNC B0 ;  /* 0x0000000000007941 */ /* 0x000fea0003800000 */
.L_x_4393:
[----:B------:R-:W-:Y:S05]  /*16810*/  BRA `(.L_x_4395) ;  /* 0xffffffe400887947 */ /* 0x000fea000383ffff */
.L_x_4349:
[----:B--2---:R2:W3:Y:S02]  /*16820*/  SYNCS.PHASECHK.TRANS64.TRYWAIT P0, [R7+URZ], R4 ;  /* 0x00000004070075a7 */ /* 0x0044e4000800017f */
[----:B---3--:R-:W-:Y:S05]  /*16830*/  @!P0 NANOSLEEP.SYNCS 0x989680 ;  /* 0x009896800000895d */ /* 0x008fea0003900000 */
[----:B------:R-:W3:Y:S02]  /*16840*/  @!P0 SYNCS.PHASECHK.TRANS64 P0, [R7+URZ], R4 ;  /* 0x00000004070085a7 */ /* 0x000ee4000800007f */
[----:B---3--:R-:W-:Y:S05]  /*16850*/  @!P0 BRA `(.L_x_4349) ;  /* 0xfffffffc00f08947 */ /* 0x008fea000383ffff */
[----:B------:R-:W-:Y:S05]  /*16860*/  BRA `(.L_x_4396) ;  /* 0xffffffe400c47947 */ /* 0x000fea000383ffff */
.L_x_4350:
[----:B---3--:R3:W4:Y:S02]  /*16870*/  SYNCS.PHASECHK.TRANS64.TRYWAIT P0, [R5+URZ], R0 ;  /* 0x00000000050075a7 */ /* 0x008724000800017f */
[----:B----4-:R-:W-:Y:S05]  /*16880*/  @!P0 NANOSLEEP.SYNCS 0x989680 ;  /* 0x009896800000895d */ /* 0x010fea0003900000 */
[----:B------:R-:W4:Y:S02]  /*16890*/  @!P0 SYNCS.PHASECHK.TRANS64 P0, [R5+URZ], R0 ;  /* 0x00000000050085a7 */ /* 0x000f24000800007f */
[----:B----4-:R-:W-:Y:S05]  /*168a0*/  @!P0 BRA `(.L_x_4350) ;  /* 0xfffffffc00f08947 */ /* 0x010fea000383ffff */
[----:B------:R-:W-:Y:S05]  /*168b0*/  BRA `(.L_x_4397) ;  /* 0xffffffe400b87947 */ /* 0x000fea000383ffff */
.L_x_4352:
[----:B-1----:R1:W3:Y:S02]  /*168c0*/  SYNCS.PHASECHK.TRANS64.TRYWAIT P0, [R5+URZ], R4 ;  /* 0x00000004050075a7 */ /* 0x0022e4000800017f */
[----:B---3--:R-:W-:Y:S05]  /*168d0*/  @!P0 NANOSLEEP.SYNCS 0x989680 ;  /* 0x009896800000895d */ /* 0x008fea0003900000 */
[----:B------:R-:W3:Y:S02]  /*168e0*/  @!P0 SYNCS.PHASECHK.TRANS64 P0, [R5+URZ], R4 ;  /* 0x00000004050085a7 */ /* 0x000ee4000800007f */
[----:B---3--:R-:W-:Y:S05]  /*168f0*/  @!P0 BRA `(.L_x_4352) ;  /* 0xfffffffc00f08947 */ /* 0x008fea000383ffff */
[----:B------:R-:W-:Y:S05]  /*16900*/  BRA `(.L_x_4398) ;  /* 0xffffffe400bc7947 */ /* 0x000fea000383ffff */
.L_x_4399:
        /* <DEDUP_REMOVED lines=15> */
.L_x_5879:


//--------------------- .text._ZN7cutlass13device_kernelIN5flash11enable_sm90INS1_16FlashAttnFwdSm90INS1_25CollectiveMainloopFwdSm90ILi2EN4cute5tupleIJNS5_1CILi1EEES8_S8_EEENS6_IJNS7_ILi64EEESA_SA_EEELi512ENS_10bfloat16_tEfNS_4arch4Sm90ELb1ELb0ELb0ELb1ELb0ELb0ELb0ELb0ELb0ELb1ELb1ELb0EEENS1_21CollectiveEpilogueFwdINS6_IJSA_NS7_ILi512EEESA_EEES9_SC_SE_Li256ELb1ELb1ELb1ELb0EEENS1_36VarlenDynamicPersistentTileSchedulerILi64ELi64ELi256ELi128ELb1ELb1ELb1ELb1ELb1ELb1EEEEEEEEEvNT_6ParamsE --------------------------
	.section	.text._ZN7cutlass13device_kernelIN5flash11enable_sm90INS1_16FlashAttnFwdSm90INS1_25CollectiveMainloopFwdSm90ILi2EN4cute5tupleIJNS5_1CILi1EEES8_S8_EEENS6_IJNS7_ILi64EEESA_SA_EEELi512ENS_10bfloat16_tEfNS_4arch4Sm90ELb1ELb0ELb0ELb1ELb0ELb0ELb0ELb0ELb0ELb1ELb1ELb0EEENS1_21CollectiveEpilogueFwdINS6_IJSA_NS7_ILi512EEESA_EEES9_SC_SE_Li256ELb1ELb1ELb1ELb0EEENS1_36VarlenDynamicPersistentTileSchedulerILi64ELi64ELi256ELi128ELb1ELb1ELb1ELb1ELb1ELb1EEEEEEEEEvNT_6ParamsE,"ax",@progbits
	.align	128
.text._ZN7cutlass13device_kernelIN5flash11enable_sm90INS1_16FlashAttnFwdSm90INS1_25CollectiveMainloopFwdSm90ILi2EN4cute5tupleIJNS5_1CILi1EEES8_S8_EEENS6_IJNS7_ILi64EEESA_SA_EEELi512ENS_10bfloat16_tEfNS_4arch4Sm90ELb1ELb0ELb0ELb1ELb0ELb0ELb0ELb0ELb0ELb1ELb1ELb0EEENS1_21CollectiveEpilogueFwdINS6_IJSA_NS7_ILi512EEESA_EEES9_SC_SE_Li256ELb1ELb1ELb1ELb0EEENS1_36VarlenDynamicPersistentTileSchedulerILi64ELi64ELi256ELi128ELb1ELb1ELb1ELb1ELb1ELb1EEEEEEEEEvNT_6ParamsE:
        .type           _ZN7cutlass13device_kernelIN5flash11enable_sm90INS1_16FlashAttnFwdSm90INS1_25CollectiveMainloopFwdSm90ILi2EN4cute5tupleIJNS5_1CILi1EEES8_S8_EEENS6_IJNS7_ILi64EEESA_SA_EEELi512ENS_10bfloat16_tEfNS_4arch4Sm90ELb1ELb0ELb0ELb1ELb0ELb0ELb0ELb0ELb0ELb1ELb1ELb0EEENS1_21CollectiveEpilogueFwdINS6_IJSA_NS7_ILi512EEESA_EEES9_SC_SE_Li256ELb1ELb1ELb1ELb0EEENS1_36VarlenDynamicPersistentTileSchedulerILi64ELi64ELi256ELi128ELb1ELb1ELb1ELb1ELb1ELb1EEEEEEEEEvNT_6ParamsE,@function
        .size           _ZN7cutlass13device_kernelIN5flash11enable_sm90INS1_16FlashAttnFwdSm90INS1_25CollectiveMainloopFwdSm90ILi2EN4cute5tupleIJNS5_1CILi1EEES8_S8_EEENS6_IJNS7_ILi64EEESA_SA_EEELi512ENS_10bfloat16_tEfNS_4arch4Sm90ELb1ELb0ELb0ELb1ELb0ELb0ELb0ELb0ELb0ELb1ELb1ELb0EEENS1_21CollectiveEpilogueFwdINS6_IJSA_NS7_ILi512EEESA_EEES9_SC_SE_Li256ELb1ELb1ELb1ELb0EEENS1_36VarlenDynamicPersistentTileSchedulerILi64ELi64ELi256ELi128ELb1ELb1ELb1ELb1ELb1ELb1EEEEEEEEEvNT_6ParamsE,(.L_x_5880 - _ZN7cutlass13device_kernelIN5flash11enable_sm90INS1_16FlashAttnFwdSm90INS1_25CollectiveMainloopFwdSm90ILi2EN4cute5tupleIJNS5_1CILi1EEES8_S8_EEENS6_IJNS7_ILi64EEESA_SA_EEELi512ENS_10bfloat16_tEfNS_4arch4Sm90ELb1ELb0ELb0ELb1ELb0ELb0ELb0ELb0ELb0ELb1ELb1ELb0EEENS1_21CollectiveEpilogueFwdINS6_IJSA_NS7_ILi512EEESA_EEES9_SC_SE_Li256ELb1ELb1ELb1ELb0EEENS1_36VarlenDynamicPersistentTileSchedulerILi64ELi64ELi256ELi128ELb1ELb1ELb1ELb1ELb1ELb1EEEEEEEEEvNT_6ParamsE)
        .other          _ZN7cutlass13device_kernelIN5flash11enable_sm90INS1_16FlashAttnFwdSm90INS1_25CollectiveMainloopFwdSm90ILi2EN4cute5tupleIJNS5_1CILi1EEES8_S8_EEENS6_IJNS7_ILi64EEESA_SA_EEELi512ENS_10bfloat16_tEfNS_4arch4Sm90ELb1ELb0ELb0ELb1ELb0ELb0ELb0ELb0ELb0ELb1ELb1ELb0EEENS1_21CollectiveEpilogueFwdINS6_IJSA_NS7_ILi512EEESA_EEES9_SC_SE_Li256ELb1ELb1ELb1ELb0EEENS1_36VarlenDynamicPersistentTileSchedulerILi64ELi64ELi256ELi128ELb1ELb1ELb1ELb1ELb1ELb1EEEEEEEEEvNT_6ParamsE,@"STO_CUDA_ENTRY STV_DEFAULT"
_ZN7cutlass13device_kernelIN5flash11enable_sm90INS1_16FlashAttnFwdSm90INS1_25CollectiveMainloopFwdSm90ILi2EN4cute5tupleIJNS5_1CILi1EEES8_S8_EEENS6_IJNS7_ILi64EEESA_SA_EEELi512ENS_10bfloat16_tEfNS_4arch4Sm90ELb1ELb0ELb0ELb1ELb0ELb0ELb0ELb0ELb0ELb1ELb1ELb0EEENS1_21CollectiveEpilogueFwdINS6_IJSA_NS7_ILi512EEESA_EEES9_SC_SE_Li256ELb1ELb1ELb1ELb0EEENS1_36VarlenDynamicPersistentTileSchedulerILi64ELi64ELi256ELi128ELb1ELb1ELb1ELb1ELb1ELb1EEEEEEEEEvNT_6ParamsE:
        /* <DEDUP_REMOVED lines=18> */
.L_x_4401:
[----:B------:R-:W-:Y:S05]  /*0120*/  BSYNC B0 ;  /* 0x0000000000007941 */ /* 0x000fea0003800000 */
.L_x_4400:
        /* <DEDUP_REMOVED lines=37> */
.L_x_4402:
        /* <DEDUP_REMOVED lines=22> */
.L_x_4403:
        /* <DEDUP_REMOVED lines=18> */
.L_x_4404:
        /* <DEDUP_REMOVED lines=22> */
.L_x_4405:
        /* <DEDUP_REMOVED lines=22> */
.L_x_4406:
[----:B------:R-:W-:Y:S01]  /*08c0*/  PLOP3.LUT P0, PT, PT, PT, UP0, 0x80, 0x0 ;  /* 0x000000000000781c */ /* 0x000fe20003f0f008 */
[----:B------:R-:W-:Y:S01]  /*08d0*/  UMOV UR36, 0x1 ;  /* 0x0000000100247882 */ /* 0x000fe20000000000 */
[----:B------:R-:W-:Y:S01]  /*08e0*/  NOP ;  /* 0x0000000000007918 */ /* 0x000fe20000000000 */
[----:B------:R-:W-:Y:S01]  /*08f0*/  USEL UR36, UR36, 0x2, !UP0 ;  /* 0x0000000224247887 */ /* 0x000fe2000c000000 */
[----:B------:R-:W-:Y:S01]  /*0900*/  ULDC.64 UR40, c[0x0][0x208] ;  /* 0x0000820000287ab9 */ /* 0x000fe20000000a00 */
[----:B012-4-:R-:W-:Y:S08]  /*0910*/  BAR.SYNC.DEFER_BLOCKING 0x0 ;  /* 0x0000000000007b1d */ /* 0x017ff00000010000 */
[----:B------:R-:W-:Y:S05]  /*0920*/  @!P0 BRA `(.L_x_4407) ;  /* 0x000000dc00b08947 */ /* 0x000fea0003800000 */
.L_x_4408:
        /* <DEDUP_REMOVED lines=32> */
[----:B------:R-:W-:Y:S02]  /*0b30*/  LOP3.LUT R11, R7, 0xfffffff8, RZ, 0xc0, !PT ;  /* 0xfffffff8070b7812 */ /* 0x000fe400078ec0ff */
[----:B------:R-:W-:Y:S02]  /*0b40*/  LOP3.LUT R13, R3, 0xfffffffc, RZ, 0xc0, !PT ;  /* 0xfffffffc030d7812 */ /* 0x000fe400078ec0ff */
[----:B------:R-:W-:Y:S01]  /*0b50*/  SHF.R.S32.HI R7, RZ, 0x4, R2 ;  /* 0x00000004ff077819 */ /* 0x000fe20000011402 */
[----:B------:R-:W-:Y:S01]  /*0b60*/  IMAD.IADD R10, R6, 0x1, -R11 ;  /* 0x00000001060a7824 */ /* 0x000fe200078e0a0b */
[----:B------:R-:W-:Y:S01]  /*0b70*/  LOP3.LUT R3, R2, 0xfffffff0, RZ, 0xc0, !PT ;  /* 0xfffffff002037812 */ /* 0x000fe200078ec0ff */
[----:B------:R-:W-:Y:S01]  /*0b80*/  IMAD.IADD R13, R6, 0x1, -R13 ;  /* 0x00000001060d7824 */ /* 0x000fe200078e0a0d */
[----:B------:R-:W-:-:S02]  /*0b90*/  SHF.R.S32.HI R5, RZ, 0x5, R4 ;  /* 0x00000005ff057819 */ /* 0x000fc40000011404 */
[----:B------:R-:W-:Y:S02]  /*0ba0*/  SHF.R.S32.HI R8, RZ, 0x1f, R4 ;  /* 0x0000001fff087819 */ /* 0x000fe40000011404 */
[----:B------:R-:W-:Y:S02]  /*0bb0*/  LOP3.LUT R9, R0, 0xffffff80, RZ, 0xc0, !PT ;  /* 0xffffff8000097812 */ /* 0x000fe400078ec0ff */
[----:B------:R-:W-:Y:S01]  /*0bc0*/  LEA.HI R4, R2, R7, RZ, 0x1 ;  /* 0x0000000702047211 */ /* 0x000fe200078f08ff */
[----:B------:R-:W-:Y:S01]  /*0bd0*/  IMAD.IADD R2, R6, 0x1, -R3 ;  /* 0x0000000106027824 */ /* 0x000fe200078e0a03 */
[----:B------:R-:W-:Y:S01]  /*0be0*/  LEA.HI R8, R8, R5, RZ, 0x2 ;  /* 0x0000000508087211 */ /* 0x000fe200078f10ff */
[----:B------:R-:W-:Y:S01]  /*0bf0*/  IMAD.IADD R9, R6, 0x1, -R9 ;  /* 0x0000000106097824 */ /* 0x000fe200078e0a09 */
[----:B------:R-:W-:Y:S02]  /*0c00*/  LOP3.LUT R4, R4, 0x1ffffffe, RZ, 0xc0, !PT ;  /* 0x1ffffffe04047812 */ /* 0x000fe400078ec0ff */
[----:B------:R-:W-:-:S02]  /*0c10*/  SHF.R.S32.HI R3, RZ, 0x1f, R2 ;  /* 0x0000001fff037819 */ /* 0x000fc40000011402 */
[----:B------:R-:W-:Y:S01]  /*0c20*/  SHF.R.S32.HI R227, RZ, 0x7, R0 ;  /* 0x00000007ffe37819 */ /* 0x000fe20000011400 */
[----:B------:R-:W-:Y:S01]  /*0c30*/  IMAD.IADD R4, R7, 0x1, -R4 ;  /* 0x0000000107047824 */ /* 0x000fe200078e0a04 */
[----:B------:R-:W-:Y:S02]  /*0c40*/  LOP3.LUT R8, R8, 0x3ffffc, RZ, 0xc0, !PT ;  /* 0x003ffffc08087812 */ /* 0x000fe400078ec0ff */
[----:B------:R-:W-:Y:S01]  /*0c50*/  SHF.R.S32.HI R6, RZ, 0x1f, R9 ;  /* 0x0000001fff067819 */ /* 0x000fe20000011409 */
[----:B------:R-:W-:Y:S01]  /*0c60*/  IMAD R15, R227, 0x100, R2 ;  /* 0x00000100e30f7824 */ /* 0x000fe200078e0202 */
[----:B------:R-:W-:Y:S01]  /*0c70*/  LEA.HI R11, R13, R13, RZ, 0x1 ;  /* 0x0000000d0d0b7211 */ /* 0x000fe200078f08ff */
[----:B------:R-:W-:Y:S01]  /*0c80*/  IMAD.IADD R8, R5, 0x1, -R8 ;  /* 0x0000000105087824 */ /* 0x000fe200078e0a08 */
[----:B------:R-:W-:Y:S01]  /*0c90*/  LEA.HI R7, R3, R2, RZ, 0x3 ;  /* 0x0000000203077211 */ /* 0x000fe200078f18ff */
[----:B------:R-:W-:Y:S01]  /*0ca0*/  IMAD.SHL.U32 R4, R4, 0x8, RZ ;  /* 0x0000000804047824 */ /* 0x000fe200078e00ff */
[----:B------:R-:W-:Y:S01]  /*0cb0*/  LEA.HI R3, R6, R9, RZ, 0x2 ;  /* 0x0000000906037211 */ /* 0x000fe200078f10ff */
[----:B------:R-:W-:Y:S01]  /*0cc0*/  IMAD R15, R8, 0x10, R15 ;  /* 0x00000010080f7824 */ /* 0x000fe200078e020f */
[----:B------:R-:W-:-:S02]  /*0cd0*/  LOP3.LUT R12, R11, 0x1ffffffe, RZ, 0xc0, !PT ;  /* 0x1ffffffe0b0c7812 */ /* 0x000fc400078ec0ff */
[----:B------:R-:W-:Y:S02]  /*0ce0*/  LOP3.LUT R11, R7, 0xfffffff8, RZ, 0xc0, !PT ;  /* 0xfffffff8070b7812 */ /* 0x000fe400078ec0ff */
[----:B------:R-:W-:Y:S01]  /*0cf0*/  LOP3.LUT R8, R3, 0x7ffffffc, RZ, 0xc0, !PT ;  /* 0x7ffffffc03087812 */ /* 0x000fe200078ec0ff */
[----:B------:R-:W-:Y:S01]  /*0d00*/  IMAD.IADD R13, R13, 0x1, -R12 ;  /* 0x000000010d0d7824 */ /* 0x000fe200078e0a0c */
[----:B------:R-:W-:Y:S01]  /*0d10*/  LEA.HI R6, R6, R9, RZ, 0x5 ;  /* 0x0000000906067211 */ /* 0x000fe200078f28ff */
[----:B------:R-:W-:Y:S01]  /*0d20*/  IMAD.IADD R11, R2, 0x1, -R11 ;  /* 0x00000001020b7824 */ /* 0x000fe200078e0a0b */
[----:B------:R-:W-:Y:S01]  /*0d30*/  LEA.HI R0, R0, R227, RZ, 0x1 ;  /* 0x000000e300007211 */ /* 0x000fe200078f08ff */
[----:B------:R-:W-:Y:S01]  /*0d40*/  IMAD.IADD R185, R9, 0x1, -R8 ;  /* 0x0000000109b97824 */ /* 0x000fe200078e0a08 */
[--C-:B------:R-:W-:Y:S01]  /*0d50*/  SHF.R.S32.HI R2, RZ, 0x2, R3.reuse ;  /* 0x00000002ff027819 */ /* 0x100fe20000011403 */
[----:B------:R-:W-:Y:S01]  /*0d60*/  IMAD.SHL.U32 R8, R11, 0x40, RZ ;  /* 0x000000400b087824 */ /* 0x000fe200078e00ff */
[----:B------:R-:W-:Y:S01]  /*0d70*/  LOP3.LUT R0, R0, 0xfffffe, RZ, 0xc0, !PT ;  /* 0x00fffffe00007812 */ /* 0x000fe200078ec0ff */
[----:B------:R-:W-:Y:S01]  /*0d80*/  IMAD.SHL.U32 R9, R7, 0x40, RZ ;  /* 0x0000004007097824 */ /* 0x000fe200078e00ff */
[----:B------:R-:W-:Y:S01]  /*0d90*/  SHF.R.S32.HI R3, RZ, 0x1f, R3 ;  /* 0x0000001fff037819 */ /* 0x000fe20000011403 */
[----:B------:R-:W-:Y:S01]  /*0da0*/  IMAD.SHL.U32 R185, R185, 0x2, RZ ;  /* 0x00000002b9b97824 */ /* 0x000fe200078e00ff */
[----:B------:R-:W-:Y:S01]  /*0db0*/  LOP3.LUT R7, R8, 0x1c0, RZ, 0xc0, !PT ;  /* 0x000001c008077812 */ /* 0x000fe200078ec0ff */
[----:B------:R-:W-:Y:S01]  /*0dc0*/  IMAD.IADD R0, R227, 0x1, -R0 ;  /* 0x00000001e3007824 */ /* 0x000fe200078e0a00 */
[----:B------:R-:W-:Y:S01]  /*0dd0*/  LOP3.LUT R8, R9, 0x7ffffe00, RZ, 0xc0, !PT ;  /* 0x7ffffe0009087812 */ /* 0x000fe200078ec0ff */
[--C-:B------:R-:W-:Y:S01]  /*0de0*/  IMAD.U32 R9, R15, 0x40, R4.reuse ;  /* 0x000000400f097824 */ /* 0x100fe200078e0004 */
[----:B------:R-:W-:-:S02]  /*0df0*/  LOP3.LUT R4, R7, 0x8, R4, 0xf8, !PT ;  /* 0x0000000807047812 */ /* 0x000fc400078ef804 */
[----:B------:R-:W-:Y:S01]  /*0e00*/  LEA.HI R3, R3, R2, RZ, 0x3 ;  /* 0x0000000203037211 */ /* 0x000fe200078f18ff */
[----:B------:R-:W-:Y:S01]  /*0e10*/  IMAD R8, R5, 0x400, R8 ;  /* 0x0000040005087824 */ /* 0x000fe200078e0208 */
[----:B------:R-:W-:Y:S01]  /*0e20*/  SHF.R.U32.HI R7, RZ, 0x3, R7 ;  /* 0x00000003ff077819 */ /* 0x000fe20000011607 */
[----:B------:R0:W-:Y:S01]  /*0e30*/  STL [R1+0x60], R9 ;  /* 0x0000600901007387 */ /* 0x0001e20000100800 */
[----:B------:R-:W-:Y:S02]  /*0e40*/  LOP3.LUT R3, R3, 0xfffffff8, RZ, 0xc0, !PT ;  /* 0xfffffff803037812 */ /* 0x000fe400078ec0ff */
[----:B------:R-:W-:Y:S02]  /*0e50*/  LOP3.LUT R7, R4, R7, RZ, 0x3c, !PT ;  /* 0x0000000704077212 */ /* 0x000fe400078e3cff */
[----:B------:R-:W-:Y:S01]  /*0e60*/  R2P PR, R11, 0x6 ;  /* 0x000000060b007804 */ /* 0x000fe20000000000 */
[----:B------:R-:W-:Y:S01]  /*0e70*/  IMAD.IADD R3, R2, 0x1, -R3 ;  /* 0x0000000102037824 */ /* 0x000fe200078e0a03 */
[----:B------:R-:W-:Y:S01]  /*0e80*/  SHF.R.S32.HI R6, RZ, 0x5, R6 ;  /* 0x00000005ff067819 */ /* 0x000fe20000011406 */
[----:B------:R-:W-:-:S02]  /*0e90*/  IMAD.IADD R7, R8, 0x1, R7 ;  /* 0x0000000108077824 */ /* 0x000fc400078e0207 */
[----:B0-----:R-:W-:Y:S01]  /*0ea0*/  IMAD.SHL.U32 R9, R0, 0x100, RZ ;  /* 0x0000010000097824 */ /* 0x001fe200078e00ff */
[----:B------:R-:W-:Y:S01]  /*0eb0*/  SEL R23, R23, 0xffffffc0, !P2 ;  /* 0xffffffc017177807 */ /* 0x000fe20005000000 */
[----:B------:R-:W-:Y:S01]  /*0ec0*/  IMAD.SHL.U32 R2, R10, 0x8, RZ ;  /* 0x000000080a027824 */ /* 0x000fe200078e00ff */
[----:B------:R-:W-:Y:S01]  /*0ed0*/  LEA R19, R7, UR46, 0x1 ;  /* 0x0000002e07137c11 */ /* 0x000fe2000f8e08ff */
[----:B------:R-:W-:Y:S01]  /*0ee0*/  IMAD.IADD R17, R185, 0x1, R9 ;  /* 0x00000001b9117824 */ /* 0x000fe200078e0209 */
[----:B------:R0:W-:Y:S01]  /*0ef0*/  STL [R1+0x5c], R9 ;  /* 0x00005c0901007387 */ /* 0x0001e20000100800 */
[----:B------:R-:W-:Y:S02]  /*0f00*/  VIADD R195, R2, 0x40 ;  /* 0x0000004002c37836 */ /* 0x000fe40000000000 */
[C---:B------:R-:W-:Y:S01]  /*0f10*/  VIADD R226, R17.reuse, 0x8 ;  /* 0x0000000811e27836 */ /* 0x040fe20000000000 */
[----:B------:R-:W-:Y:S01]  /*0f20*/  SHF.R.S32.HI R0, RZ, 0x1f, R17 ;  /* 0x0000001fff007819 */ /* 0x000fe20000011411 */
[----:B------:R-:W-:-:S02]  /*0f30*/  VIADD R225, R17, 0x10 ;  /* 0x0000001011e17836 */ /* 0x000fc40000000000 */
[C---:B------:R-:W-:Y:S02]  /*0f40*/  VIADD R224, R17.reuse, 0x18 ;  /* 0x0000001811e07836 */ /* 0x040fe40000000000 */
[C---:B------:R-:W-:Y:S01]  /*0f50*/  VIADD R223, R17.reuse, 0x20 ;  /* 0x0000002011df7836 */ /* 0x040fe20000000000 */
[----:B------:R-:W-:Y:S01]  /*0f60*/  SHF.R.S32.HI R0, RZ, 0x1f, R225 ;  /* 0x0000001fff007819 */ /* 0x000fe200000114e1 */
[C---:B------:R-:W-:Y:S01]  /*0f70*/  VIADD R222, R17.reuse, 0x28 ;  /* 0x0000002811de7836 */ /* 0x040fe20000000000 */
[----:B------:R-:W-:Y:S01]  /*0f80*/  SHF.R.S32.HI R4, RZ, 0x1f, R224 ;  /* 0x0000001fff047819 */ /* 0x000fe200000114e0 */
[C---:B------:R-:W-:Y:S02]  /*0f90*/  VIADD R221, R17.reuse, 0x30 ;  /* 0x0000003011dd7836 */ /* 0x040fe40000000000 */
[C---:B------:R-:W-:Y:S01]  /*0fa0*/  VIADD R220, R17.reuse, 0x38 ;  /* 0x0000003811dc7836 */ /* 0x040fe20000000000 */
[----:B------:R-:W-:Y:S01]  /*0fb0*/  SHF.R.S32.HI R0, RZ, 0x1f, R222 ;  /* 0x0000001fff007819 */ /* 0x000fe200000114de */
[C---:B------:R-:W-:Y:S01]  /*0fc0*/  VIADD R219, R17.reuse, 0x40 ;  /* 0x0000004011db7836 */ /* 0x040fe20000000000 */
        /* <DEDUP_REMOVED lines=57> */
[----:B------:R-:W-:-:S02]  /*1360*/  VIADD R194, R2, 0x80 ;  /* 0x0000008002c27836 */ /* 0x000fc40000000000 */
[C---:B------:R-:W-:Y:S02]  /*1370*/  VIADD R193, R2.reuse, 0xc0 ;  /* 0x000000c002c17836 */ /* 0x040fe40000000000 */
[C---:B------:R-:W-:Y:S02]  /*1380*/  VIADD R192, R2.reuse, 0x100 ;  /* 0x0000010002c07836 */ /* 0x040fe40000000000 */
[C---:B------:R-:W-:Y:S02]  /*1390*/  VIADD R187, R2.reuse, 0x140 ;  /* 0x0000014002bb7836 */ /* 0x040fe40000000000 */
[C---:B------:R-:W-:Y:S02]  /*13a0*/  VIADD R229, R2.reuse, 0x180 ;  /* 0x0000018002e57836 */ /* 0x040fe40000000000 */
[----:B------:R-:W-:Y:S02]  /*13b0*/  VIADD R228, R2, 0x1c0 ;  /* 0x000001c002e47836 */ /* 0x000fe40000000000 */
[----:B------:R-:W-:-:S02]  /*13c0*/  IMAD R186, R13, 0x8, R16 ;  /* 0x000000080dba7824 */ /* 0x000fc400078e0210 */
[----:B0-----:R-:W-:-:S07]  /*13d0*/  IMAD.IADD R23, R23, 0x1, R22 ;  /* 0x0000000117177824 */ /* 0x001fce00078e0216 */
.L_x_4469:
[----:B------:R-:W-:Y:S01]  /*13e0*/  ULDC.64 UR8, c[0x0][0xc88] ;  /* 0x0003220000087ab9 */ /* 0x000fe20000000a00 */
[----:B------:R-:W-:Y:S01]  /*13f0*/  ULDC.64 UR10, c[0x0][0xa18] ;  /* 0x00028600000a7ab9 */ /* 0x000fe20000000a00 */
[----:B------:R-:W-:Y:S02]  /*1400*/  UIMAD.WIDE UR8, UR7, 0x4, UR8 ;  /* 0x00000004070878a5 */ /* 0x000fe4000f8e0208 */
[----:B------:R-:W-:Y:S02]  /*1410*/  UISETP.NE.U32.AND UP1, UPT, UR10, URZ, UPT ;  /* 0x0000003f0a00728c */ /* 0x000fe4000bf25070 */
[----:B------:R-:W-:Y:S02]  /*1420*/  ULOP3.LUT UR4, UR6, 0xff000000, URZ, 0xc0, !UPT ;  /* 0xff00000006047892 */ /* 0x000fe4000f8ec03f */
[----:B0-23--:R-:W-:Y:S01]  /*1430*/  IMAD.U32 R4, RZ, RZ, UR8 ;  /* 0x00000008ff047e24 */ /* 0x00dfe2000f8e00ff */
        /* <DEDUP_REMOVED lines=18> */
[----:B-1----:R-:W-:-:S03]  /*1560*/  IMAD.U32 R6, RZ, RZ, UR10 ;  /* 0x0000000aff067e24 */ /* 0x002fc6000f8e00ff */
[----:B------:R-:W-:Y:S01]  /*1570*/  IMAD.U32 R7, RZ, RZ, UR11 ;  /* 0x0000000bff077e24 */ /* 0x000fe2000f8e00ff */
[----:B------:R-:W2:Y:S01]  /*1580*/  @P0 LDG.E R4, desc[UR40][R4.64] ;  /* 0x0000002804040981 */ /* 0x000ea2000c1e1900 */
[----:B------:R-:W-:Y:S01]  /*1590*/  UISETP.NE.U32.AND UP0, UPT, UR8, URZ, UPT ;  /* 0x0000003f0800728c */ /* 0x000fe2000bf05070 */
[----:B------:R-:W-:Y:S02]  /*15a0*/  ULDC.64 UR10, c[0x0][0xa20] ;  /* 0x00028800000a7ab9 */ /* 0x000fe40000000a00 */
[----:B------:R-:W3:Y:S01]  /*15b0*/  @P2 LDG.E R6, desc[UR40][R6.64] ;  /* 0x0000002806062981 */ /* 0x000ee2000c1e1900 */
[----:B------:R-:W-:Y:S01]  /*15c0*/  UISETP.NE.AND.EX UP0, UPT, UR9, URZ, UPT, UP0 ;  /* 0x0000003f0900728c */ /* 0x000fe2000bf05300 */
[----:B------:R-:W-:Y:S01]  /*15d0*/  ISETP.NE.U32.AND P1, PT, RZ, UR10, PT ;  /* 0x0000000aff007c0c */ /* 0x000fe2000bf25070 */
[----:B------:R-:W-:Y:S02]  /*15e0*/  ULOP3.LUT UR43, UR6, 0xff0000, URZ, 0xc0, !UPT ;  /* 0x00ff0000062b7892 */ /* 0x000fe4000f8ec03f */
[----:B------:R-:W-:Y:S01]  /*15f0*/  USHF.R.U32.HI UR4, URZ, 0x8, UR4 ;  /* 0x000000083f047899 */ /* 0x000fe20008011604 */
[----:B------:R-:W-:Y:S01]  /*1600*/  ISETP.NE.AND.EX P1, PT, RZ, UR11, PT, P1 ;  /* 0x0000000bff007c0c */ /* 0x000fe2000bf25310 */
        /* <DEDUP_REMOVED lines=23> */
.L_x_4409:
[----:B------:R-:W-:Y:S05]  /*1780*/  @!P1 BRA `(.L_x_4410) ;  /* 0x00000000001c9947 */ /* 0x000fea0003800000 */
[----:B------:R-:W-:-:S04]  /*1790*/  ULEA UR4, UP0, UR45, UR10, 0x2 ;  /* 0x0000000a2d047291 */ /* 0x000fc8000f80103f */
[----:B------:R-:W-:Y:S02]  /*17a0*/  ULEA.HI.X UR6, UR45, UR11, UR44, 0x2, UP0 ;  /* 0x0000000b2d067291 */ /* 0x000fe400080f142c */
[----:B------:R-:W-:-:S04]  /*17b0*/  IMAD.U32 R4, RZ, RZ, UR4 ;  /* 0x00000004ff047e24 */ /* 0x000fc8000f8e00ff */
[----:B------:R-:W-:-:S05]  /*17c0*/  IMAD.U32 R5, RZ, RZ, UR6 ;  /* 0x00000006ff057e24 */ /* 0x000fca000f8e00ff */
[----:B------:R-:W2:Y:S02]  /*17d0*/  LDG.E R4, desc[UR40][R4.64] ;  /* 0x0000002804047981 */ /* 0x000ea4000c1e1900 */
[----:B--2---:R-:W-:Y:S01]  /*17e0*/  R2UR UR4, R4 ;  /* 0x00000000040472ca */ /* 0x004fe200000e0000 */
[----:B------:R-:W-:-:S14]  /*17f0*/  BRA `(.L_x_4411) ;  /* 0x0000000000347947 */ /* 0x000fdc0003800000 */
.L_x_4410:
        /* <DEDUP_REMOVED lines=13> */
.L_x_4411:
[----:B------:R-:W-:Y:S02]  /*18d0*/  UISETP.NE.AND UP0, UPT, UR48, 0x1, UPT ;  /* 0x000000013000788c */ /* 0x000fe4000bf05270 */
[----:B------:R-:W-:Y:S02]  /*18e0*/  UIADD3 UR51, -UR51, UR4, URZ ;  /* 0x0000000433337290 */ /* 0x000fe4000fffe13f */
        /* <DEDUP_REMOVED lines=10> */
[----:B------:R-:W-:Y:S02]  /*1990*/  UIADD3 UR51, UR51, 0x40, -UR52 ;  /* 0x0000004033337890 */ /* 0x000fe4000fffe834 */
[----:B------:R-:W-:-:S07]  /*19a0*/  ULOP3.LUT UR20, UR43, 0xff, URZ, 0xc0, !UPT ;  /* 0x000000ff2b147892 */ /* 0x000fce000f8ec03f */
[----:B------:R-:W-:Y:S01]  /*19b0*/  @UP0 ULDC UR4, c[0x0][0x44c] ;  /* 0x0001130000040ab9 */ /* 0x000fe20000000800 */
[----:B------:R-:W-:Y:S01]  /*19c0*/  @UP0 ULDC UR8, c[0x0][0x450] ;  /* 0x0001140000080ab9 */ /* 0x000fe20000000800 */
[----:B------:R-:W-:-:S04]  /*19d0*/  UIMAD.WIDE.U32 UR4, UR6, UR4, URZ ;  /* 0x00000004060472a5 */ /* 0x000fc8000f8e003f */
[----:B------:R-:W-:-:S04]  /*19e0*/  @UP0 USHF.R.U32.HI UR6, URZ, UR8, UR5 ;  /* 0x000000083f060299 */ /* 0x000fc80008011605 */
[----:B------:R-:W-:-:S04]  /*19f0*/  UIADD3 UR6, UR51, UR6, URZ ;  /* 0x0000000633067290 */ /* 0x000fc8000fffe03f */
[----:B------:R-:W-:-:S04]  /*1a00*/  USHF.R.S32.HI UR4, URZ, 0x1f, UR6 ;  /* 0x0000001f3f047899 */ /* 0x000fc80008011406 */
[----:B------:R-:W-:-:S04]  /*1a10*/  ULEA.HI UR4, UR4, UR6, URZ, 0x6 ;  /* 0x0000000604047291 */ /* 0x000fc8000f8f303f */
[----:B------:R-:W-:-:S04]  /*1a20*/  USHF.R.S32.HI UR4, URZ, 0x6, UR4 ;  /* 0x000000063f047899 */ /* 0x000fc80008011404 */
[----:B------:R-:W-:-:S04]  /*1a30*/  UISETP.LT.AND UP0, UPT, UR7, UR4, UPT ;  /* 0x000000040700728c */ /* 0x000fc8000bf01270 */
[----:B------:R-:W-:-:S03]  /*1a40*/  USEL UR9, UR7, UR4, UP0 ;  /* 0x0000000407097287 */ /* 0x000fc60008000000 */
[----:B------:R-:W-:Y:S01]  /*1a50*/  UMOV UR4, URZ ;  /* 0x0000003f00047c82 */ /* 0x000fe20008000000 */
[----:B------:R-:W-:-:S06]  /*1a60*/  UISETP.GE.AND UP0, UPT, UR9, 0x1, UPT ;  /* 0x000000010900788c */ /* 0x000fcc000bf06270 */
[----:B------:R-:W-:-:S13]  /*1a70*/  PLOP3.LUT P0, PT, PT, PT, UP0, 0x80, 0x0 ;  /* 0x000000000000781c */ /* 0x000fda0003f0f008 */
[----:B------:R-:W-:Y:S05]  /*1a80*/  @!P0 BRA `(.L_x_4413) ;  /* 0x0000000000908947 */ /* 0x000fea0003800000 */
[----:B------:R-:W-:Y:S01]  /*1a90*/  USHF.R.U32.HI UR10, URZ, 0x10, UR43 ;  /* 0x000000103f0a7899 */ /* 0x000fe2000801162b */
[----:B------:R-:W-:-:S03]  /*1aa0*/  UMOV UR4, URZ ;  /* 0x0000003f00047c82 */ /* 0x000fc60008000000 */
[----:B------:R-:W-:-:S11]  /*1ab0*/  UISETP.NE.AND UP0, UPT, UR10, URZ, UPT ;  /* 0x0000003f0a00728c */ /* 0x000fd6000bf05270 */
[----:B------:R-:W-:Y:S02]  /*1ac0*/  @!UP0 ULDC UR10, c[0x0][0x9f0] ;  /* 0x00027c00000a8ab9 */ /* 0x000fe40000000800 */
[----:B------:R-:W-:Y:S01]  /*1ad0*/  IMAD.U32 R4, RZ, RZ, UR10 ;  /* 0x0000000aff047e24 */ /* 0x000fe2000f8e00ff */
[----:B------:R-:W-:-:S04]  /*1ae0*/  UIADD3 UR6, UR10, -0x1, UR9 ;  /* 0xffffffff0a067890 */ /* 0x000fc8000fffe009 */
        /* <DEDUP_REMOVED lines=30> */
.L_x_4413:
        /* <DEDUP_REMOVED lines=91> */
.L_x_4415:
[----:B------:R-:W-:Y:S01]  /*2280*/  ULEA UR23, UR37, UR46, 0x3 ;  /* 0x0000002e25177291 */ /* 0x000fe2000f8e183f */
[----:B------:R-:W-:-:S05]  /*2290*/  IMAD.U32 R0, RZ, RZ, UR38 ;  /* 0x00000026ff007e24 */ /* 0x000fca000f8e00ff */
[----:B------:R-:W-:-:S04]  /*22a0*/  SHF.L.U32 R0, R0, 0x1f, RZ ;  /* 0x0000001f00007819 */ /* 0x000fc800000006ff */
[----:B------:R-:W0:Y:S02]  /*22b0*/  SYNCS.PHASECHK.TRANS64.TRYWAIT P1, [UR23+0x28c50], R0 ;  /* 0x028c5000ff0075a7 */ /* 0x000e240008020157 */
[----:B0-----:R-:W-:Y:S05]  /*22c0*/  @!P1 BRA `(.L_x_4416) ;  /* 0x0000014000349947 */ /* 0x001fea0003800000 */
.L_x_4612:
        /* <DEDUP_REMOVED lines=46> */
.L_x_4422:
        /* <DEDUP_REMOVED lines=144> */
.L_x_4418:
[----:B------:R-:W-:Y:S01]  /*2eb0*/  ULEA UR23, UR37, UR46, 0x3 ;  /* 0x0000002e25177291 */ /* 0x000fe2000f8e183f */
[----:B------:R-:W-:-:S05]  /*2ec0*/  IMAD.U32 R0, RZ, RZ, UR38 ;  /* 0x00000026ff007e24 */ /* 0x000fca000f8e00ff */
[----:B------:R-:W-:-:S04]  /*2ed0*/  SHF.L.U32 R0, R0, 0x1f, RZ ;  /* 0x0000001f00007819 */ /* 0x000fc800000006ff */
[----:B------:R0:W1:Y:S01]  /*2ee0*/  SYNCS.PHASECHK.TRANS64.TRYWAIT P1, [UR23+0x28c50], R0 ;  /* 0x028c5000ff0075a7 */ /* 0x0000620008020157 */
[----:B------:R-:W-:Y:S05]  /*2ef0*/  @!P0 BRA `(.L_x_4419) ;  /* 0x0000000000048947 */ /* 0x000fea0003800000 */
[----:B------:R-:W-:Y:S01]  /*2f00*/  BPT.TRAP 0x1 ;  /* 0x000000040000795c */ /* 0x000fe20000300000 */
.L_x_4419:
[----:B-1----:R-:W-:Y:S05]  /*2f10*/  @P1 BRA `(.L_x_4420) ;  /* 0x0000000000081947 */ /* 0x002fea0003800000 */
[----:B------:R-:W1:Y:S02]  /*2f20*/  SYNCS.PHASECHK.TRANS64.TRYWAIT P1, [UR23+0x28c50], R0 ;  /* 0x028c5000ff0075a7 */ /* 0x000e640008020157 */
[----:B-1----:R-:W-:Y:S05]  /*2f30*/  @!P1 BRA `(.L_x_4421) ;  /* 0x0000013400309947 */ /* 0x002fea0003800000 */
.L_x_4420:
        /* <DEDUP_REMOVED lines=30> */
.L_x_4417:
[----:B------:R-:W-:Y:S01]  /*3120*/  BAR.SYNC.DEFER_BLOCKING 0xe, 0x100 ;  /* 0x0384000000007b1d */ /* 0x000fe20000010000 */
[----:B------:R-:W-:Y:S01]  /*3130*/  IMAD.U32 R3, RZ, RZ, UR37 ;  /* 0x00000025ff037e24 */ /* 0x000fe2000f8e00ff */
[----:B------:R-:W-:Y:S01]  /*3140*/  UIADD3 UR37, UR37, 0x1, URZ ;  /* 0x0000000125257890 */ /* 0x000fe2000fffe03f */
[----:B------:R-:W-:Y:S02]  /*3150*/  PLOP3.LUT P0, PT, PT, PT, PT, 0x8, 0x0 ;  /* 0x000000000000781c */ /* 0x000fe40003f0e170 */
[----:B------:R-:W-:Y:S01]  /*3160*/  CS2R R12, SRZ ;  /* 0x00000000000c7805 */ /* 0x000fe2000001ff00 */
        /* <DEDUP_REMOVED lines=138> */
.L_x_4412:
        /* <DEDUP_REMOVED lines=55> */
.L_x_4423:
        /* <DEDUP_REMOVED lines=104> */
.L_x_4424:
        /* <DEDUP_REMOVED lines=12> */
.L_x_4613:
[----:B------:R-:W-:Y:S05]  /*44c0*/  @!P0 BRA `(.L_x_4426) ;  /* 0x0000000000048947 */ /* 0x000fea0003800000 */
[----:B------:R-:W-:Y:S01]  /*44d0*/  BPT.TRAP 0x1 ;  /* 0x000000040000795c */ /* 0x000fe20000300000 */
.L_x_4426:
[----:B------:R-:W-:Y:S02]  /*44e0*/  IMAD.U32 R7, RZ, RZ, UR37 ;  /* 0x00000025ff077e24 */ /* 0x000fe4000f8e00ff */
[----:B------:R-:W-:-:S03]  /*44f0*/  IMAD.U32 R8, RZ, RZ, UR38 ;  /* 0x00000026ff087e24 */ /* 0x000fc6000f8e00ff */
[----:B------:R-:W-:Y:S02]  /*4500*/  LEA R7, R7, UR46, 0x3 ;  /* 0x0000002e07077c11 */ /* 0x000fe4000f8e18ff */
[----:B------:R-:W-:-:S04]  /*4510*/  SHF.L.U32 R8, R8, 0x1f, RZ ;  /* 0x0000001f08087819 */ /* 0x000fc800000006ff */
[----:B------:R1:W2:Y:S01]  /*4520*/  SYNCS.PHASECHK.TRANS64.TRYWAIT P1, [R7+URZ+0x28c30], R8 ;  /* 0x028c3008070075a7 */ /* 0x0002a2000802017f */
[----:B------:R-:W-:Y:S05]  /*4530*/  @!P0 BRA `(.L_x_4427) ;  /* 0x0000000000048947 */ /* 0x000fea0003800000 */
[----:B------:R-:W-:Y:S01]  /*4540*/  BPT.TRAP 0x1 ;  /* 0x000000040000795c */ /* 0x000fe20000300000 */
.L_x_4427:
[----:B--2---:R-:W-:Y:S05]  /*4550*/  @P1 BRA `(.L_x_4428) ;  /* 0x0000000000081947 */ /* 0x004fea0003800000 */
[----:B------:R-:W2:Y:S02]  /*4560*/  SYNCS.PHASECHK.TRANS64.TRYWAIT P1, [R7+URZ+0x28c30], R8 ;  /* 0x028c3008070075a7 */ /* 0x000ea4000802017f */
[----:B--2---:R-:W-:Y:S05]  /*4570*/  @!P1 BRA `(.L_x_4429) ;  /* 0x0000011c00d09947 */ /* 0x004fea0003800000 */
.L_x_4428:
        /* <DEDUP_REMOVED lines=19> */
[----:B------:R-:W-:Y:S01]  /*46b0*/  LOP3.LUT R18, R18, 0xfffff7ff, RZ, 0xc0, !PT ;  /* 0xfffff7ff12127812 */ /* 0x000fe200078ec0ff */
[----:B------:R-:W-:Y:S01]  /*46c0*/  UMOV UR11, 0x40000040 ;  /* 0x40000040000b7882 */ /* 0x000fe20000000000 */
[----:B------:R-:W-:Y:S01]  /*46d0*/  UMOV UR9, 0x40000040 ;  /* 0x4000004000097882 */ /* 0x000fe20000000000 */
[----:B------:R-:W-:-:S02]  /*46e0*/  ULEA UR18, UR37, UR18, 0x9 ;  /* 0x0000001225127291 */ /* 0x000fc4000f8e483f */
[----:B------:R-:W-:Y:S02]  /*46f0*/  ULOP3.LUT UR16, UR4, 0x10000, URZ, 0xfc, !UPT ;  /* 0x0001000004107892 */ /* 0x000fe4000f8efc3f */
[----:B------:R-:W-:Y:S02]  /*4700*/  UIADD3 UR6, UR18, 0x2, URZ ;  /* 0x0000000212067890 */ /* 0x000fe4000fffe03f */
[----:B------:R-:W-:Y:S02]  /*4710*/  UIADD3 UR4, UR16, 0x2, URZ ;  /* 0x0000000210047890 */ /* 0x000fe4000fffe03f */
[----:B------:R-:W-:Y:S02]  /*4720*/  UIADD3 UR10, UR18, 0x4, URZ ;  /* 0x00000004120a7890 */ /* 0x000fe4000fffe03f */
[----:B------:R-:W-:Y:S02]  /*4730*/  UIADD3 UR8, UR16, 0x4, URZ ;  /* 0x0000000410087890 */ /* 0x000fe4000fffe03f */
[----:B------:R-:W-:Y:S01]  /*4740*/  HGMMA.64x64x16.F32.BF16 R24, gdesc[UR16], RZ, !UPT, gsb0 ;  /* 0x00e00000101879f0 */ /* 0x000fe2000c0018ff */
[----:B------:R-:W-:-:S02]  /*4750*/  UIADD3 UR14, UR18, 0x6, URZ ;  /* 0x00000006120e7890 */ /* 0x000fc4000fffe03f */
[----:B------:R-:W-:Y:S01]  /*4760*/  UIADD3 UR12, UR16, 0x6, URZ ;  /* 0x00000006100c7890 */ /* 0x000fe2000fffe03f */
[----:B------:R-:W-:Y:S01]  /*4770*/  UMOV UR15, 0x40000040 ;  /* 0x40000040000f7882 */ /* 0x000fe20000000000 */
[----:B------:R-:W-:Y:S01]  /*4780*/  UMOV UR13, 0x40000040 ;  /* 0x40000040000d7882 */ /* 0x000fe20000000000 */
[----:B------:R-:W-:Y:S02]  /*4790*/  WARPGROUP.DEPBAR.LE gsb0, 0x0 ;  /* 0x00008000000079c5 */ /* 0x000fe40000010000 */
[----:B------:R-:W-:-:S06]  /*47a0*/  WARPGROUP.ARRIVE ;  /* 0x00000000000079c5 */ /* 0x000fcc0000000000 */
[----:B------:R-:W-:Y:S01]  /*47b0*/  HGMMA.64x64x16.F32.BF16 R24, gdesc[UR4], R24, gsb0 ;  /* 0x00e00000041879f0 */ /* 0x000fe20008001818 */
[----:B------:R-:W-:Y:S02]  /*47c0*/  ULDC UR6, c[0x0][0x448] ;  /* 0x0001120000067ab9 */ /* 0x000fe40000000800 */
[----:B------:R-:W-:-:S06]  /*47d0*/  UISETP.NE.AND UP0, UPT, UR6, 0x1, UPT ;  /* 0x000000010600788c */ /* 0x000fcc000bf05270 */
[----:B------:R-:W-:-:S05]  /*47e0*/  PLOP3.LUT P2, PT, PT, PT, UP0, 0x80, 0x0 ;  /* 0x000000000000781c */ /* 0x000fca0003f4f008 */
[----:B------:R-:W-:-:S08]  /*47f0*/  @UP0 ULDC UR6, c[0x0][0x44c] ;  /* 0x0001130000060ab9 */ /* 0x000fd00000000800 */
[----:B------:R-:W-:Y:S01]  /*4800*/  @P2 IMAD.HI.U32 R4, R0, UR6, RZ ;  /* 0x0000000600042c27 */ /* 0x000fe2000f8e00ff */
[----:B------:R-:W-:Y:S01]  /*4810*/  @UP0 ULDC UR6, c[0x0][0x450] ;  /* 0x0001140000060ab9 */ /* 0x000fe20000000800 */
[----:B------:R-:W-:-:S03]  /*4820*/  @P2 LOP3.LUT R18, R18, 0x800, RZ, 0xfc, !PT ;  /* 0x0000080012122812 */ /* 0x000fc600078efcff */
[----:B------:R-:W-:Y:S01]  /*4830*/  @P2 SHF.R.U32.HI R0, RZ, UR6, R4 ;  /* 0x00000006ff002c19 */ /* 0x000fe20008011604 */
[----:B------:R-:W-:Y:S02]  /*4840*/  UMOV UR6, 0xffffffc0 ;  /* 0xffffffc000067882 */ /* 0x000fe40000000000 */
[----:B------:R-:W-:Y:S02]  /*4850*/  UIMAD UR6, UR53, UR6, 0x40 ;  /* 0x00000040350674a4 */ /* 0x000fe4000f8e0206 */
[----:B------:R-:W0:Y:S02]  /*4860*/  SHFL.IDX PT, R6, R0, 0x1, 0x1c1f ;  /* 0x003c1f0000067f89 */ /* 0x000e2400000e0000 */
[----:B------:R-:W-:Y:S02]  /*4870*/  UIADD3 UR7, UR51, 0x1, UR6 ;  /* 0x0000000133077890 */ /* 0x000fe4000fffe006 */
[----:B------:R-:W-:Y:S01]  /*4880*/  IMAD.U32 R4, RZ, RZ, UR6 ;  /* 0x00000006ff047e24 */ /* 0x000fe2000f8e00ff */
[----:B------:R-:W3:Y:S03]  /*4890*/  SHFL.IDX PT, R0, R0, RZ, 0x1c1f ;  /* 0x001c1fff00007589 */ /* 0x000ee600000e0000 */
[----:B------:R-:W-:Y:S01]  /*48a0*/  IMAD.U32 R10, RZ, RZ, UR7 ;  /* 0x00000007ff0a7e24 */ /* 0x000fe2000f8e00ff */
[----:B------:R-:W-:-:S04]  /*48b0*/  IADD3 R4, -R185, UR51, R4 ;  /* 0x00000033b9047c10 */ /* 0x000fc8000fffe104 */
[----:B------:R-:W-:-:S04]  /*48c0*/  IADD3 R5, R10, -UR52, -R185 ;  /* 0x800000340a057c10 */ /* 0x000fc8000fffe8b9 */
[----:B0-----:R-:W-:-:S04]  /*48d0*/  VIADDMNMX R6, R6, R5, R4, PT ;  /* 0x0000000506067246 */ /* 0x001fc80003800104 */
[C---:B------:R-:W-:Y:S02]  /*48e0*/  ISETP.GT.AND P2, PT, R6.reuse, RZ, PT ;  /* 0x000000ff0600720c */ /* 0x040fe40003f44270 */
[C---:B------:R-:W-:Y:S02]  /*48f0*/  ISETP.GT.AND P3, PT, R6.reuse, 0x1, PT ;  /* 0x000000010600780c */ /* 0x040fe40003f64270 */
[----:B------:R-:W-:Y:S02]  /*4900*/  ISETP.GT.AND P4, PT, R6, 0x8, PT ;  /* 0x000000080600780c */ /* 0x000fe40003f84270 */
[----:B---3--:R-:W-:Y:S01]  /*4910*/  VIADDMNMX R4, R0, R5, R4, PT ;  /* 0x0000000500047246 */ /* 0x008fe20003800104 */
        /* <DEDUP_REMOVED lines=51> */
[C---:B------:R-:W-:Y:S02]  /*4c50*/  ISETP.GT.AND P2, PT, R4.reuse, RZ, PT ;  /* 0x000000ff0400720c */ /* 0x040fe40003f44270 */
[----:B------:R-:W-:Y:S02]  /*4c60*/  FMNMX.FTZ R6, R55, R6, !PT ;  /* 0x0000000637067209 */ /* 0x000fe40007810000 */
[----:B------:R-:W-:-:S02]  /*4c70*/  ISETP.GT.AND P3, PT, R4, 0x1, PT ;  /* 0x000000010400780c */ /* 0x000fc40003f64270 */
[----:B------:R-:W-:Y:S01]  /*4c80*/  ISETP.GT.AND P4, PT, R4, 0x8, PT ;  /* 0x000000080400780c */ /* 0x000fe20003f84270 */
[----:B------:R-:W0:Y:S01]  /*4c90*/  SHFL.BFLY PT, R9, R6, 0x2, 0x1f ;  /* 0x0c401f0006097f89 */ /* 0x000e2200000e0000 */
[----:B------:R-:W-:Y:S02]  /*4ca0*/  FSEL R24, R24, -INF , P2 ;  /* 0xff80000018187808 */ /* 0x000fe40001000000 */
        /* <DEDUP_REMOVED lines=16> */
[----:B0-----:R-:W-:Y:S02]  /*4db0*/  FMNMX.FTZ R9, R6, R9, !PT ;  /* 0x0000000906097209 */ /* 0x001fe40007810000 */
[----:B------:R-:W-:Y:S02]  /*4dc0*/  ISETP.GT.AND P3, PT, R4, 0x20, PT ;  /* 0x000000200400780c */ /* 0x000fe40003f64270 */
[----:B------:R-:W-:Y:S01]  /*4dd0*/  FSEL R37, R37, -INF , P2 ;  /* 0xff80000025257808 */ /* 0x000fe20001000000 */
[----:B------:R-:W0:Y:S01]  /*4de0*/  SHFL.BFLY PT, R10, R9, 0x1, 0x1f ;  /* 0x0c201f00090a7f89 */ /* 0x000e2200000e0000 */
        /* <DEDUP_REMOVED lines=24> */
[----:B0-----:R-:W-:Y:S02]  /*4f70*/  FMNMX.FTZ R0, R9, R10, !PT ;  /* 0x0000000a09007209 */ /* 0x001fe40007810000 */
[----:B------:R-:W-:Y:S02]  /*4f80*/  FMNMX.FTZ R4, R53, R4, !PT ;  /* 0x0000000435047209 */ /* 0x000fe40007810000 */
[C---:B------:R-:W-:Y:S01]  /*4f90*/  FSETP.NEU.FTZ.AND P4, PT, R0.reuse, -INF , PT ;  /* 0xff8000000000780b */ /* 0x040fe20003f9d000 */
[----:B------:R-:W-:-:S02]  /*4fa0*/  FMUL.FTZ R9, R0, UR10 ;  /* 0x0000000a00097c20 */ /* 0x000fc40008410000 */
[----:B------:R-:W0:Y:S03]  /*4fb0*/  SHFL.BFLY PT, R5, R4, 0x2, 0x1f ;  /* 0x0c401f0004057f89 */ /* 0x000e2600000e0000 */
[----:B------:R-:W-:-:S05]  /*4fc0*/  FSEL R9, R9, RZ, P4 ;  /* 0x000000ff09097208 */ /* 0x000fca0002000000 */
        /* <DEDUP_REMOVED lines=16> */
[----:B0-----:R-:W-:Y:S01]  /*50d0*/  FMNMX.FTZ R5, R4, R5, !PT ;  /* 0x0000000504057209 */ /* 0x001fe20007810000 */
[--C-:B------:R-:W-:Y:S01]  /*50e0*/  FFMA.FTZ R54, R54, UR10, -R9.reuse ;  /* 0x0000000a36367c23 */ /* 0x100fe20008010809 */
[----:B------:R-:W-:-:S03]  /*50f0*/  FFMA.FTZ R9, R55, UR10, -R9 ;  /* 0x0000000a37097c23 */ /* 0x000fc60008010809 */
[----:B------:R-:W0:Y:S01]  /*5100*/  SHFL.BFLY PT, R6, R5, 0x1, 0x1f ;  /* 0x0c201f0005067f89 */ /* 0x000e2200000e0000 */
[----:B------:R-:W-:Y:S08]  /*5110*/  MUFU.EX2 R30, R30 ;  /* 0x0000001e001e7308 */ /* 0x000ff00000000800 */
[----:B------:R-:W4:Y:S01]  /*5120*/  MUFU.EX2 R31, R31 ;  /* 0x0000001f001f7308 */ /* 0x000f220000000800 */
[----:B---3--:R-:W-:-:S07]  /*5130*/  F2FP.BF16.F32.PACK_AB R153, R27, R26 ;  /* 0x0000001a1b99723e */ /* 0x008fce00000010ff */
[----:B------:R-:W3:Y:S01]  /*5140*/  MUFU.EX2 R34, R34 ;  /* 0x0000002200227308 */ /* 0x000ee20000000800 */
[----:B0-----:R-:W-:-:S07]  /*5150*/  FMNMX.FTZ R6, R5, R6, !PT ;  /* 0x0000000605067209 */ /* 0x001fce0007810000 */
[----:B------:R-:W0:Y:S01]  /*5160*/  MUFU.EX2 R35, R35 ;  /* 0x0000002300237308 */ /* 0x000e220000000800 */
[----:B----4-:R-:W-:Y:S02]  /*5170*/  F2FP.BF16.F32.PACK_AB R155, R31, R30 ;  /* 0x0000001e1f9b723e */ /* 0x010fe400000010ff */
[C---:B------:R-:W-:Y:S01]  /*5180*/  FSETP.NEU.FTZ.AND P2, PT, R6.reuse, -INF , PT ;  /* 0xff8000000600780b */ /* 0x040fe20003f5d000 */
[----:B------:R-:W-:-:S04]  /*5190*/  FMUL.FTZ R4, R6, UR10 ;  /* 0x0000000a06047c20 */ /* 0x000fc80008410000 */
[----:B------:R4:W-:Y:S01]  /*51a0*/  MUFU.EX2 R11, R9 ;  /* 0x00000009000b7308 */ /* 0x0009e20000000800 */
[----:B------:R-:W-:Y:S01]  /*51b0*/  FSEL R5, R4, RZ, P2 ;  /* 0x000000ff04057208 */ /* 0x000fe20001000000 */
[----:B------:R-:W-:-:S04]  /*51c0*/  @!P1 VIADD R4, R7, 0x28c40 ;  /* 0x00028c4007049836 */ /* 0x000fc80000000000 */
[--C-:B------:R-:W-:Y:S01]  /*51d0*/  FFMA.FTZ R24, R24, UR10, -R5.reuse ;  /* 0x0000000a18187c23 */ /* 0x100fe20008010805 */
[--C-:B------:R-:W-:Y:S01]  /*51e0*/  FFMA.FTZ R25, R25, UR10, -R5.reuse ;  /* 0x0000000a19197c23 */ /* 0x100fe20008010805 */
[--C-:B------:R-:W-:Y:S01]  /*51f0*/  FFMA.FTZ R28, R28, UR10, -R5.reuse ;  /* 0x0000000a1c1c7c23 */ /* 0x100fe20008010805 */
[--C-:B------:R-:W-:Y:S01]  /*5200*/  FFMA.FTZ R29, R29, UR10, -R5.reuse ;  /* 0x0000000a1d1d7c23 */ /* 0x100fe20008010805 */
[--C-:B------:R-:W-:Y:S01]  /*5210*/  FFMA.FTZ R32, R32, UR10, -R5.reuse ;  /* 0x0000000a20207c23 */ /* 0x100fe20008010805 */
[----:B------:R-:W-:Y:S01]  /*5220*/  FFMA.FTZ R33, R33, UR10, -R5 ;  /* 0x0000000a21217c23 */ /* 0x000fe20008010805 */
[----:B------:R-:W-:Y:S01]  /*5230*/  MUFU.EX2 R24, R24 ;  /* 0x0000001800187308 */ /* 0x000fe20000000800 */
[----:B----4-:R-:W-:Y:S01]  /*5240*/  FADD.FTZ R9, R26, R27 ;  /* 0x0000001b1a097221 */ /* 0x010fe20000010000 */
[--C-:B------:R-:W-:Y:S01]  /*5250*/  FFMA.FTZ R36, R36, UR10, -R5.reuse ;  /* 0x0000000a24247c23 */ /* 0x100fe20008010805 */
[--C-:B------:R-:W-:Y:S01]  /*5260*/  FFMA.FTZ R37, R37, UR10, -R5.reuse ;  /* 0x0000000a25257c23 */ /* 0x100fe20008010805 */
[----:B------:R-:W-:Y:S01]  /*5270*/  FFMA.FTZ R40, R40, UR10, -R5 ;  /* 0x0000000a28287c23 */ /* 0x000fe20008010805 */
[----:B------:R-:W-:Y:S01]  /*5280*/  FADD.FTZ R10, R30, R9 ;  /* 0x000000091e0a7221 */ /* 0x000fe20000010000 */
[----:B------:R-:W-:Y:S01]  /*5290*/  @!P1 PRMT R4, RZ, 0x654, R4 ;  /* 0x00000654ff049816 */ /* 0x000fe20000000004 */
[--C-:B------:R-:W-:Y:S01]  /*52a0*/  FFMA.FTZ R41, R41, UR10, -R5.reuse ;  /* 0x0000000a29297c23 */ /* 0x100fe20008010805 */
[----:B------:R-:W4:Y:S01]  /*52b0*/  MUFU.EX2 R25, R25 ;  /* 0x0000001900197308 */ /* 0x000f220000000800 */
[----:B------:R-:W-:Y:S01]  /*52c0*/  FADD.FTZ R13, R31, R10 ;  /* 0x0000000a1f0d7221 */ /* 0x000fe20000010000 */
[----:B------:R5:W-:Y:S01]  /*52d0*/  @!P1 SYNCS.ARRIVE.TRANS64.RED.A1T0 RZ, [R4+URZ], RZ ;  /* 0x000000ff04ff99a7 */ /* 0x000be2000810043f */
[--C-:B------:R-:W-:Y:S01]  /*52e0*/  FFMA.FTZ R44, R44, UR10, -R5.reuse ;  /* 0x0000000a2c2c7c23 */ /* 0x100fe20008010805 */
[----:B------:R-:W-:Y:S01]  /*52f0*/  FFMA.FTZ R45, R45, UR10, -R5 ;  /* 0x0000000a2d2d7c23 */ /* 0x000fe20008010805 */
[----:B---3--:R-:W-:Y:S01]  /*5300*/  FADD.FTZ R12, R34, R13 ;  /* 0x0000000d220c7221 */ /* 0x008fe20000010000 */
[--C-:B------:R-:W-:Y:S01]  /*5310*/  FFMA.FTZ R48, R48, UR10, -R5.reuse ;  /* 0x0000000a30307c23 */ /* 0x100fe20008010805 */
[--C-:B------:R-:W-:Y:S01]  /*5320*/  FFMA.FTZ R49, R49, UR10, -R5.reuse ;  /* 0x0000000a31317c23 */ /* 0x100fe20008010805 */
[----:B------:R-:W3:Y:S01]  /*5330*/  MUFU.EX2 R28, R28 ;  /* 0x0000001c001c7308 */ /* 0x000ee20000000800 */
[----:B0-----:R-:W-:Y:S01]  /*5340*/  FADD.FTZ R13, R35, R12 ;  /* 0x0000000c230d7221 */ /* 0x001fe20000010000 */
[--C-:B------:R-:W-:Y:S01]  /*5350*/  FFMA.FTZ R52, R52, UR10, -R5.reuse ;  /* 0x0000000a34347c23 */ /* 0x100fe20008010805 */
[----:B------:R-:W-:Y:S01]  /*5360*/  FFMA.FTZ R5, R53, UR10, -R5 ;  /* 0x0000000a35057c23 */ /* 0x000fe20008010805 */
[----:B------:R-:W-:-:S04]  /*5370*/  F2FP.BF16.F32.PACK_AB R157, R35, R34 ;  /* 0x00000022239d723e */ /* 0x000fc800000010ff */
[----:B------:R-:W0:Y:S01]  /*5380*/  MUFU.EX2 R29, R29 ;  /* 0x0000001d001d7308 */ /* 0x000e220000000800 */
[----:B----4-:R-:W-:Y:S01]  /*5390*/  FADD.FTZ R9, R24, R25 ;  /* 0x0000001918097221 */ /* 0x010fe20000010000 */
[----:B------:R-:W-:-:S06]  /*53a0*/  F2FP.BF16.F32.PACK_AB R152, R25, R24 ;  /* 0x000000181998723e */ /* 0x000fcc00000010ff */
[----:B------:R-:W5:Y:S01]  /*53b0*/  MUFU.EX2 R32, R32 ;  /* 0x0000002000207308 */ /* 0x000f620000000800 */
[----:B---3--:R-:W-:-:S07]  /*53c0*/  FADD.FTZ R10, R28, R9 ;  /* 0x000000091c0a7221 */ /* 0x008fce0000010000 */
[----:B------:R-:W3:Y:S01]  /*53d0*/  MUFU.EX2 R38, R38 ;  /* 0x0000002600267308 */ /* 0x000ee20000000800 */
[C---:B0-----:R-:W-:Y:S01]  /*53e0*/  FADD.FTZ R9, R29.reuse, R10 ;  /* 0x0000000a1d097221 */ /* 0x041fe20000010000 */
[----:B------:R-:W-:Y:S01]  /*53f0*/  F2FP.BF16.F32.PACK_AB R154, R29, R28 ;  /* 0x0000001c1d9a723e */ /* 0x000fe200000010ff */
[----:B------:R-:W-:Y:S06]  /*5400*/  BAR.SYNC.DEFER_BLOCKING 0xf, 0x100 ;  /* 0x03c4000000007b1d */ /* 0x000fec0000010000 */
[----:B------:R-:W0:Y:S01]  /*5410*/  MUFU.EX2 R33, R33 ;  /* 0x0000002100217308 */ /* 0x000e220000000800 */
[----:B-----5:R-:W-:-:S07]  /*5420*/  FADD.FTZ R4, R32, R9 ;  /* 0x0000000920047221 */ /* 0x020fce0000010000 */
[----:B------:R-:W4:Y:S01]  /*5430*/  MUFU.EX2 R39, R39 ;  /* 0x0000002700277308 */ /* 0x000f220000000800 */
[----:B---3--:R-:W-:-:S07]  /*5440*/  FADD.FTZ R10, R38, R13 ;  /* 0x0000000d260a7221 */ /* 0x008fce0000010000 */
[----:B------:R-:W3:Y:S01]  /*5450*/  MUFU.EX2 R36, R36 ;  /* 0x0000002400247308 */ /* 0x000ee20000000800 */
[C---:B0-----:R-:W-:Y:S01]  /*5460*/  FADD.FTZ R9, R33.reuse, R4 ;  /* 0x0000000421097221 */ /* 0x041fe20000010000 */
[----:B------:R-:W-:Y:S01]  /*5470*/  F2FP.BF16.F32.PACK_AB R156, R33, R32 ;  /* 0x00000020219c723e */ /* 0x000fe200000010ff */
[----:B------:R0:W-:Y:S05]  /*5480*/  STSM.16.M88.4 [R19+0x26800], R152 ;  /* 0x0268009813007844 */ /* 0x0001ea0000000200 */
[----:B------:R-:W5:Y:S01]  /*5490*/  MUFU.EX2 R42, R42 ;  /* 0x0000002a002a7308 */ /* 0x000f620000000800 */
[C---:B----4-:R-:W-:Y:S01]  /*54a0*/  FADD.FTZ R13, R39.reuse, R10 ;  /* 0x0000000a270d7221 */ /* 0x050fe20000010000 */
[----:B------:R-:W-:-:S06]  /*54b0*/  F2FP.BF16.F32.PACK_AB R159, R39, R38 ;  /* 0x00000026279f723e */ /* 0x000fcc00000010ff */
[----:B------:R-:W4:Y:S01]  /*54c0*/  MUFU.EX2 R37, R37 ;  /* 0x0000002500257308 */ /* 0x000f220000000800 */
[----:B---3--:R-:W-:-:S07]  /*54d0*/  FADD.FTZ R4, R36, R9 ;  /* 0x0000000924047221 */ /* 0x008fce0000010000 */
[----:B------:R-:W3:Y:S01]  /*54e0*/  MUFU.EX2 R40, R40 ;  /* 0x0000002800287308 */ /* 0x000ee20000000800 */
[----:B-----5:R-:W-:-:S07]  /*54f0*/  FADD.FTZ R10, R42, R13 ;  /* 0x0000000d2a0a7221 */ /* 0x020fce0000010000 */
        /* <DEDUP_REMOVED lines=8> */
[----:B------:R-:W-:-:S06]  /*5580*/  F2FP.BF16.F32.PACK_AB R161, R43, R42 ;  /* 0x0000002a2ba1723e */ /* 0x000fcc00000010ff */
[----:B------:R-:W5:Y:S01]  /*5590*/  MUFU.EX2 R44, R44 ;  /* 0x0000002c002c7308 */ /* 0x000f620000000800 */
[C---:B----4-:R-:W-:Y:S01]  /*55a0*/  FADD.FTZ R13, R41.reuse, R4 ;  /* 0x00000004290d7221 */ /* 0x050fe20000010000 */
[----:B------:R-:W-:-:S06]  /*55b0*/  F2FP.BF16.F32.PACK_AB R160, R41, R40 ;  /* 0x0000002829a0723e */ /* 0x000fcc00000010ff */
[----:B------:R-:W4:Y:S01]  /*55c0*/  MUFU.EX2 R47, R47 ;  /* 0x0000002f002f7308 */ /* 0x000f220000000800 */
[----:B---3--:R-:W-:-:S07]  /*55d0*/  FADD.FTZ R10, R46, R15 ;  /* 0x0000000f2e0a7221 */ /* 0x008fce0000010000 */
[----:B------:R-:W3:Y:S01]  /*55e0*/  MUFU.EX2 R45, R45 ;  /* 0x0000002d002d7308 */ /* 0x000ee20000000800 */
[----:B-----5:R-:W-:-:S07]  /*55f0*/  FADD.FTZ R4, R44, R13 ;  /* 0x0000000d2c047221 */ /* 0x020fce0000010000 */
[----:B------:R-:W-:Y:S01]  /*5600*/  MUFU.EX2 R50, R50 ;  /* 0x0000003200327308 */ /* 0x000fe20000000800 */
[C---:B----4-:R-:W-:Y:S01]  /*5610*/  F2FP.BF16.F32.PACK_AB R163, R47.reuse, R46 ;  /* 0x0000002e2fa3723e */ /* 0x050fe200000010ff */
[----:B------:R-:W-:-:S06]  /*5620*/  FADD.FTZ R47, R47, R10 ;  /* 0x0000000a2f2f7221 */ /* 0x000fcc0000010000 */
        /* <DEDUP_REMOVED lines=10> */
[----:B------:R-:W5:Y:S01]  /*56d0*/  MUFU.EX2 R52, R52 ;  /* 0x0000003400347308 */ /* 0x000f620000000800 */
[----:B---3--:R-:W-:Y:S01]  /*56e0*/  F2FP.BF16.F32.PACK_AB R164, R49, R48 ;  /* 0x0000003031a4723e */ /* 0x008fe200000010ff */
[----:B------:R-:W-:-:S04]  /*56f0*/  FADD.FTZ R48, R48, R45 ;  /* 0x0000002d30307221 */ /* 0x000fc80000010000 */
[----:B------:R-:W-:Y:S02]  /*5700*/  FADD.FTZ R49, R49, R48 ;  /* 0x0000003031317221 */ /* 0x000fe40000010000 */
[----:B------:R3:W1:Y:S01]  /*5710*/  MUFU.EX2 R9, R5 ;  /* 0x0000000500097308 */ /* 0x0006620000000800 */
[----:B----4-:R-:W-:Y:S01]  /*5720*/  F2FP.BF16.F32.PACK_AB R167, R11, R54 ;  /* 0x000000360ba7723e */ /* 0x010fe200000010ff */
[----:B------:R-:W-:Y:S01]  /*5730*/  FADD.FTZ R54, R54, R51 ;  /* 0x0000003336367221 */ /* 0x000fe20000010000 */
[----:B-----5:R-:W-:-:S03]  /*5740*/  FADD.FTZ R4, R52, R49 ;  /* 0x0000003134047221 */ /* 0x020fc60000010000 */
[----:B---3--:R-:W-:Y:S01]  /*5750*/  FADD.FTZ R5, R11, R54 ;  /* 0x000000360b057221 */ /* 0x008fe20000010000 */
[C---:B-1----:R-:W-:Y:S01]  /*5760*/  F2FP.BF16.F32.PACK_AB R166, R9.reuse, R52 ;  /* 0x0000003409a6723e */ /* 0x042fe200000010ff */
[----:B------:R-:W-:-:S04]  /*5770*/  FADD.FTZ R4, R9, R4 ;  /* 0x0000000409047221 */ /* 0x000fc80000010000 */
[----:B------:R0:W-:Y:S01]  /*5780*/  STSM.16.M88.4 [R23], R164 ;  /* 0x000000a417007844 */ /* 0x0001e20000000200 */
[----:B------:R-:W-:Y:S05]  /*5790*/  @!P0 BRA `(.L_x_4430) ;  /* 0x0000000000048947 */ /* 0x000fea0003800000 */
[----:B------:R-:W-:Y:S01]  /*57a0*/  BPT.TRAP 0x1 ;  /* 0x000000040000795c */ /* 0x000fe20000300000 */
.L_x_4430:
[----:B------:R1:W3:Y:S01]  /*57b0*/  SYNCS.PHASECHK.TRANS64.TRYWAIT P2, [R7+URZ+0x28c50], R8 ;  /* 0x028c5008070075a7 */ /* 0x0002e2000804017f */
[----:B------:R-:W-:Y:S05]  /*57c0*/  @!P0 BRA `(.L_x_4431) ;  /* 0x0000000000048947 */ /* 0x000fea0003800000 */
[----:B------:R-:W-:Y:S01]  /*57d0*/  BPT.TRAP 0x1 ;  /* 0x000000040000795c */ /* 0x000fe20000300000 */
.L_x_4431:
[----:B---3--:R-:W-:Y:S05]  /*57e0*/  @P2 BRA `(.L_x_4432) ;  /* 0x0000000000082947 */ /* 0x008fea0003800000 */
[----:B------:R-:W3:Y:S02]  /*57f0*/  SYNCS.PHASECHK.TRANS64.TRYWAIT P2, [R7+URZ+0x28c50], R8 ;  /* 0x028c5008070075a7 */ /* 0x000ee4000804017f */
[----:B---3--:R-:W-:Y:S05]  /*5800*/  @!P2 BRA `(.L_x_4433) ;  /* 0x0000010c0040a947 */ /* 0x008fea0003800000 */
.L_x_4432:
[----:B------:R-:W-:Y:S01]  /*5810*/  ULEA UR11, UR37, UR50, 0xc ;  /* 0x00000032250b7291 */ /* 0x000fe2000f8e603f */
[----:B------:R-:W-:Y:S01]  /*5820*/  WARPGROUP.ARRIVE ;  /* 0x00000000000079c5 */ /* 0x000fe20000000000 */
[----:B------:R-:W-:Y:S01]  /*5830*/  UMOV UR7, 0x40000040 ;  /* 0x4000004000077882 */ /* 0x000fe20000000000 */
[----:B------:R-:W-:Y:S01]  /*5840*/  @UP0 ULDC UR14, c[0x0][0x450] ;  /* 0x00011400000e0ab9 */ /* 0x000fe20000000800 */
[----:B------:R-:W-:Y:S01]  /*5850*/  UIADD3 UR21, UR53, -0x2, URZ ;  /* 0xfffffffe35157890 */ /* 0x000fe2000fffe03f */
[----:B-123--:R-:W-:Y:S02]  /*5860*/  @!P1 VIADD R7, R7, 0x28c60 ;  /* 0x00028c6007079836 */ /* 0x00efe40000000000 */
[----:B------:R-:W-:Y:S02]  /*5870*/  UMOV UR6, UR11 ;  /* 0x0000000b00067c82 */ /* 0x000fe40008000000 */
[----:B------:R-:W-:Y:S01]  /*5880*/  HGMMA.64x256x16.F32.BF16 R24, R152, gdesc[UR4].tnspB, RZ, !UPT, gsb0 ;  /* 0x43e0000498187df0 */ /* 0x000fe2000c0018ff */
        /* <DEDUP_REMOVED lines=24> */
[----:B------:R-:W-:-:S04]  /*5a10*/  USHF.R.S32.HI UR7, URZ, 0x1f, UR6 ;  /* 0x0000001f3f077899 */ /* 0x000fc80008011406 */
[----:B------:R-:W-:-:S04]  /*5a20*/  ULEA.HI UR7, UR7, UR6, URZ, 0x6 ;  /* 0x0000000607077291 */ /* 0x000fc8000f8f303f */
[----:B------:R-:W-:-:S04]  /*5a30*/  USHF.R.S32.HI UR7, URZ, 0x6, UR7 ;  /* 0x000000063f077899 */ /* 0x000fc80008011407 */
[----:B------:R-:W-:-:S04]  /*5a40*/  UISETP.LT.AND UP1, UPT, UR49, UR7, UPT ;  /* 0x000000073100728c */ /* 0x000fc8000bf21270 */
[----:B------:R-:W-:-:S04]  /*5a50*/  USEL UR20, UR49, UR7, !UP1 ;  /* 0x0000000731147287 */ /* 0x000fc8000c800000 */
        /* <DEDUP_REMOVED lines=17> */
.L_x_4443:
[----:B------:R-:W-:-:S04]  /*5b70*/  UIADD3 UR37, UR23, 0x1, URZ ;  /* 0x0000000117257890 */ /* 0x000fc8000fffe03f */
[----:B------:R-:W-:-:S04]  /*5b80*/  UISETP.NE.AND UP1, UPT, UR37, 0x2, UPT ;  /* 0x000000022500788c */ /* 0x000fc8000bf25270 */
[----:B------:R-:W-:Y:S02]  /*5b90*/  USEL UR6, URZ, 0x1, UP1 ;  /* 0x000000013f067887 */ /* 0x000fe40008800000 */
[----:B------:R-:W-:Y:S02]  /*5ba0*/  USEL UR37, UR37, URZ, UP1 ;  /* 0x0000003f25257287 */ /* 0x000fe40008800000 */
[----:B------:R-:W-:Y:S01]  /*5bb0*/  ULOP3.LUT UR38, UR38, UR6, URZ, 0x3c, !UPT ;  /* 0x0000000626267292 */ /* 0x000fe2000f8e3c3f */
[----:B0-23--:R-:W-:Y:S11]  /*5bc0*/  @!P0 BRA `(.L_x_4435) ;  /* 0x0000000000048947 */ /* 0x00dff60003800000 */
[----:B------:R-:W-:Y:S01]  /*5bd0*/  BPT.TRAP 0x1 ;  /* 0x000000040000795c */ /* 0x000fe20000300000 */
.L_x_4435:
[----:B------:R-:W-:Y:S01]  /*5be0*/  ULEA UR24, UR37, UR46, 0x3 ;  /* 0x0000002e25187291 */ /* 0x000fe2000f8e183f */
[----:B-1----:R-:W-:-:S05]  /*5bf0*/  IMAD.U32 R7, RZ, RZ, UR38 ;  /* 0x00000026ff077e24 */ /* 0x002fca000f8e00ff */
[----:B------:R-:W-:-:S04]  /*5c00*/  SHF.L.U32 R7, R7, 0x1f, RZ ;  /* 0x0000001f07077819 */ /* 0x000fc800000006ff */
[----:B------:R1:W2:Y:S01]  /*5c10*/  SYNCS.PHASECHK.TRANS64.TRYWAIT P2, [UR24+0x28c30], R7 ;  /* 0x028c3007ff0075a7 */ /* 0x0002a20008040158 */
[----:B------:R-:W-:Y:S05]  /*5c20*/  @!P0 BRA `(.L_x_4436) ;  /* 0x0000000000048947 */ /* 0x000fea0003800000 */
[----:B------:R-:W-:Y:S01]  /*5c30*/  BPT.TRAP 0x1 ;  /* 0x000000040000795c */ /* 0x000fe20000300000 */
.L_x_4436:
[----:B------:R-:W-:Y:S01]  /*5c40*/  VIADD R10, R186, UR39 ;  /* 0x00000027ba0a7c36 */ /* 0x000fe20008000000 */
[----:B--2---:R-:W-:Y:S06]  /*5c50*/  @P2 BRA `(.L_x_4437) ;  /* 0x0000000000082947 */ /* 0x004fec0003800000 */
[----:B------:R-:W2:Y:S02]  /*5c60*/  SYNCS.PHASECHK.TRANS64.TRYWAIT P2, [UR24+0x28c30], R7 ;  /* 0x028c3007ff0075a7 */ /* 0x000ea40008040158 */
[----:B--2---:R-:W-:Y:S05]  /*5c70*/  @!P2 BRA `(.L_x_4438) ;  /* 0x000001080038a947 */ /* 0x004fea0003800000 */
.L_x_4437:
[----:B------:R-:W-:Y:S01]  /*5c80*/  R2UR UR18, R3 ;  /* 0x00000000031272ca */ /* 0x000fe200000e0000 */
[----:B0-----:R-:W-:Y:S01]  /*5c90*/  WARPGROUP.ARRIVE ;  /* 0x00000000000079c5 */ /* 0x001fe20000000000 */
[----:B------:R-:W-:Y:S01]  /*5ca0*/  UMOV UR19, 0x40000040 ;  /* 0x4000004000137882 */ /* 0x000fe20000000000 */
[----:B------:R-:W-:Y:S01]  /*5cb0*/  PLOP3.LUT P2, PT, PT, PT, UP0, 0x80, 0x0 ;  /* 0x000000000000781c */ /* 0x000fe20003f4f008 */
[----:B------:R-:W-:Y:S01]  /*5cc0*/  @UP0 ULDC UR6, c[0x0][0x44c] ;  /* 0x0001130000060ab9 */ /* 0x000fe20000000800 */
[----:B------:R-:W-:Y:S01]  /*5cd0*/  UMOV UR7, 0x40000040 ;  /* 0x4000004000077882 */ /* 0x000fe20000000000 */
[----:B------:R-:W-:Y:S01]  /*5ce0*/  UMOV UR11, 0x40000040 ;  /* 0x40000040000b7882 */ /* 0x000fe20000000000 */
[----:B------:R-:W-:Y:S01]  /*5cf0*/  UMOV UR15, 0x40000040 ;  /* 0x40000040000f7882 */ /* 0x000fe20000000000 */
[----:B------:R-:W-:Y:S01]  /*5d00*/  LOP3.LUT R18, R18, 0xffffdfff, RZ, 0xc0, !PT ;  /* 0xffffdfff12127812 */ /* 0x000fe200078ec0ff */
[----:B------:R-:W-:-:S03]  /*5d10*/  IMAD.U32 R12, RZ, RZ, UR23 ;  /* 0x00000017ff0c7e24 */ /* 0x000fc6000f8e00ff */
[----:B------:R-:W-:Y:S01]  /*5d20*/  @P1 LOP3.LUT R18, R18, 0x2000, RZ, 0xfc, !PT ;  /* 0x0000200012121812 */ /* 0x000fe200078efcff */
[----:B------:R-:W-:-:S03]  /*5d30*/  ULEA UR18, UR37, UR18, 0x9 ;  /* 0x0000001225127291 */ /* 0x000fc6000f8e483f */
[----:B--2---:R-:W-:Y:S01]  /*5d40*/  @P2 IMAD.HI.U32 R0, R10, UR6, RZ ;  /* 0x000000060a002c27 */ /* 0x004fe2000f8e00ff */
[----:B------:R-:W-:Y:S01]  /*5d50*/  @UP0 ULDC UR6, c[0x0][0x450] ;  /* 0x0001140000060ab9 */ /* 0x000fe20000000800 */
[----:B------:R-:W-:Y:S01]  /*5d60*/  UIADD3 UR10, UR18, 0x4, URZ ;  /* 0x00000004120a7890 */ /* 0x000fe2000fffe03f */
[----:B------:R-:W-:Y:S01]  /*5d70*/  LOP3.LUT R18, R18, 0xffffefff, RZ, 0xc0, !PT ;  /* 0xffffefff12127812 */ /* 0x000fe200078ec0ff */
[----:B------:R-:W-:Y:S01]  /*5d80*/  UIADD3 UR14, UR18, 0x6, URZ ;  /* 0x00000006120e7890 */ /* 0x000fe2000fffe03f */
[----:B------:R-:W-:Y:S01]  /*5d90*/  @P2 SHF.R.U32.HI R10, RZ, UR6, R0 ;  /* 0x00000006ff0a2c19 */ /* 0x000fe20008011600 */
[----:B------:R-:W-:Y:S01]  /*5da0*/  HGMMA.64x64x16.F32.BF16 R152, gdesc[UR16], RZ, !UPT, gsb0 ;  /* 0x00e00000109879f0 */ /* 0x000fe2000c0018ff */
[----:B------:R-:W-:Y:S01]  /*5db0*/  UMOV UR6, 0xffffffc0 ;  /* 0xffffffc000067882 */ /* 0x000fe20000000000 */
[----:B------:R-:W-:Y:S01]  /*5dc0*/  IMAD.U32 R0, RZ, RZ, UR51 ;  /* 0x00000033ff007e24 */ /* 0x000fe2000f8e00ff */
[----:B------:R-:W-:Y:S01]  /*5dd0*/  UIMAD UR6, UR21, UR6, 0x1 ;  /* 0x00000001150674a4 */ /* 0x000fe2000f8e0206 */
[----:B------:R-:W0:Y:S01]  /*5de0*/  SHFL.IDX PT, R11, R10, RZ, 0x1c1f ;  /* 0x001c1fff0a0b7589 */ /* 0x000e2200000e0000 */
[----:B------:R-:W-:-:S03]  /*5df0*/  @P0 LOP3.LUT R18, R18, 0x1000, RZ, 0xfc, !PT ;  /* 0x0000100012120812 */ /* 0x000fc600078efcff */
[----:B------:R-:W2:Y:S01]  /*5e00*/  SHFL.IDX PT, R13, R10, 0x1, 0x1c1f ;  /* 0x003c1f000a0d7f89 */ /* 0x000ea200000e0000 */
[----:B------:R-:W-:Y:S01]  /*5e10*/  IADD3 R0, R0, UR6, -R185 ;  /* 0x0000000600007c10 */ /* 0x000fe2000fffe8b9 */
[----:B------:R-:W-:Y:S01]  /*5e20*/  UIADD3 UR6, UR18, 0x2, URZ ;  /* 0x0000000212067890 */ /* 0x000fe2000fffe03f */
[----:B------:R-:W-:-:S03]  /*5e30*/  LOP3.LUT R18, R18, 0xffff7fff, RZ, 0xc0, !PT ;  /* 0xffff7fff12127812 */ /* 0x000fc600078ec0ff */
[----:B------:R-:W-:-:S04]  /*5e40*/  VIADD R0, R0, -UR52 ;  /* 0x8000003400007c36 */ /* 0x000fc80008000000 */
[C---:B0-----:R-:W-:Y:S02]  /*5e50*/  IMAD.IADD R6, R0.reuse, 0x1, R11 ;  /* 0x0000000100067824 */ /* 0x041fe400078e020b */
[----:B--2---:R-:W-:-:S03]  /*5e60*/  IMAD.IADD R0, R0, 0x1, R13 ;  /* 0x0000000100007824 */ /* 0x004fc600078e020d */
[C---:B------:R-:W-:Y:S02]  /*5e70*/  ISETP.GT.AND P2, PT, R6.reuse, 0x21, PT ;  /* 0x000000210600780c */ /* 0x040fe40003f44270 */
[C---:B------:R-:W-:Y:S02]  /*5e80*/  ISETP.GT.AND P3, PT, R6.reuse, 0x28, PT ;  /* 0x000000280600780c */ /* 0x040fe40003f64270 */
[C---:B------:R-:W-:Y:S02]  /*5e90*/  ISETP.GT.AND P4, PT, R6.reuse, 0x29, PT ;  /* 0x000000290600780c */ /* 0x040fe40003f84270 */
[C---:B------:R-:W-:Y:S02]  /*5ea0*/  ISETP.GT.AND P5, PT, R6.reuse, 0x30, PT ;  /* 0x000000300600780c */ /* 0x040fe40003fa4270 */
[C---:B------:R-:W-:Y:S02]  /*5eb0*/  ISETP.GT.AND P6, PT, R6.reuse, 0x31, PT ;  /* 0x000000310600780c */ /* 0x040fe40003fc4270 */
[----:B------:R-:W-:-:S02]  /*5ec0*/  ISETP.GT.AND P1, PT, R6, 0x38, PT ;  /* 0x000000380600780c */ /* 0x000fc40003f24270 */
[----:B------:R-:W-:Y:S02]  /*5ed0*/  ISETP.GT.AND P0, PT, R6, 0x39, PT ;  /* 0x000000390600780c */ /* 0x000fe40003f04270 */
[----:B------:R-:W-:Y:S02]  /*5ee0*/  @P2 LOP3.LUT R18, R18, 0x8000, RZ, 0xfc, !PT ;  /* 0x0000800012122812 */ /* 0x000fe400078efcff */
[----:B------:R-:W-:Y:S02]  /*5ef0*/  ISETP.GT.AND P2, PT, R6, RZ, PT ;  /* 0x000000ff0600720c */ /* 0x000fe40003f44270 */
[----:B------:R-:W-:-:S04]  /*5f00*/  LOP3.LUT R18, R18, 0xfffeffff, RZ, 0xc0, !PT ;  /* 0xfffeffff12127812 */ /* 0x000fc800078ec0ff */
[----:B------:R-:W-:Y:S02]  /*5f10*/  @P3 LOP3.LUT R18, R18, 0x10000, RZ, 0xfc, !PT ;  /* 0x0001000012123812 */ /* 0x000fe400078efcff */
[----:B------:R-:W-:Y:S02]  /*5f20*/  ISETP.GT.AND P3, PT, R6, 0x9, PT ;  /* 0x000000090600780c */ /* 0x000fe40003f64270 */
[----:B------:R-:W-:-:S04]  /*5f30*/  LOP3.LUT R18, R18, 0xfffdffff, RZ, 0xc0, !PT ;  /* 0xfffdffff12127812 */ /* 0x000fc800078ec0ff */
[----:B------:R-:W-:Y:S02]  /*5f40*/  @P4 LOP3.LUT R18, R18, 0x20000, RZ, 0xfc, !PT ;  /* 0x0002000012124812 */ /* 0x000fe400078efcff */
[----:B------:R-:W-:Y:S02]  /*5f50*/  ISETP.GT.AND P4, PT, R6, 0x8, PT ;  /* 0x000000080600780c */ /* 0x000fe40003f84270 */
[----:B------:R-:W-:-:S04]  /*5f60*/  LOP3.LUT R18, R18, 0xfffbffff, RZ, 0xc0, !PT ;  /* 0xfffbffff12127812 */ /* 0x000fc800078ec0ff */
[----:B------:R-:W-:Y:S02]  /*5f70*/  @P5 LOP3.LUT R18, R18, 0x40000, RZ, 0xfc, !PT ;  /* 0x0004000012125812 */ /* 0x000fe400078efcff */
[----:B------:R-:W-:Y:S01]  /*5f80*/  ISETP.GT.AND P5, PT, R6, 0x1, PT ;  /* 0x000000010600780c */ /* 0x000fe20003fa4270 */
        /* <DEDUP_REMOVED lines=11> */
[----:B------:R-:W-:Y:S02]  /*6040*/  FSEL R152, R152, -INF , P2 ;  /* 0xff80000098987808 */ /* 0x000fe40001000000 */
[----:B------:R-:W-:Y:S02]  /*6050*/  ISETP.GT.AND P2, PT, R6, 0x10, PT ;  /* 0x000000100600780c */ /* 0x000fe40003f44270 */
[----:B------:R-:W-:Y:S02]  /*6060*/  FSEL R153, R153, -INF , P5 ;  /* 0xff80000099997808 */ /* 0x000fe40002800000 */
[----:B------:R-:W-:-:S02]  /*6070*/  FSEL R156, R156, -INF , P4 ;  /* 0xff8000009c9c7808 */ /* 0x000fc40002000000 */
[----:B------:R-:W-:Y:S02]  /*6080*/  FSEL R157, R157, -INF , P3 ;  /* 0xff8000009d9d7808 */ /* 0x000fe40001800000 */
[----:B------:R-:W-:Y:S02]  /*6090*/  FSEL R160, R160, -INF , P2 ;  /* 0xff800000a0a07808 */ /* 0x000fe40001000000 */
[C---:B------:R-:W-:Y:S02]  /*60a0*/  ISETP.GT.AND P5, PT, R6.reuse, 0x11, PT ;  /* 0x000000110600780c */ /* 0x040fe40003fa4270 */
[C---:B------:R-:W-:Y:S02]  /*60b0*/  ISETP.GT.AND P4, PT, R6.reuse, 0x18, PT ;  /* 0x000000180600780c */ /* 0x040fe40003f84270 */
[C---:B------:R-:W-:Y:S02]  /*60c0*/  ISETP.GT.AND P3, PT, R6.reuse, 0x19, PT ;  /* 0x000000190600780c */ /* 0x040fe40003f64270 */
[----:B------:R-:W-:-:S02]  /*60d0*/  ISETP.GT.AND P2, PT, R6, 0x20, PT ;  /* 0x000000200600780c */ /* 0x000fc40003f44270 */
[----:B------:R-:W-:Y:S02]  /*60e0*/  FMNMX.FTZ R6, R152, R9, !PT ;  /* 0x0000000998067209 */ /* 0x000fe40007810000 */
[----:B------:R-:W-:Y:S02]  /*60f0*/  FSEL R161, R161, -INF , P5 ;  /* 0xff800000a1a17808 */ /* 0x000fe40002800000 */
[----:B------:R-:W-:Y:S02]  /*6100*/  FMNMX.FTZ R6, R153, R6, !PT ;  /* 0x0000000699067209 */ /* 0x000fe40007810000 */
[----:B------:R-:W-:Y:S02]  /*6110*/  FSEL R164, R164, -INF , P4 ;  /* 0xff800000a4a47808 */ /* 0x000fe40002000000 */
[----:B------:R-:W-:Y:S02]  /*6120*/  FMNMX.FTZ R6, R156, R6, !PT ;  /* 0x000000069c067209 */ /* 0x000fe40007810000 */
[----:B------:R-:W-:-:S02]  /*6130*/  FSEL R165, R165, -INF , P3 ;  /* 0xff800000a5a57808 */ /* 0x000fc40001800000 */
[----:B------:R-:W-:Y:S02]  /*6140*/  FMNMX.FTZ R6, R157, R6, !PT ;  /* 0x000000069d067209 */ /* 0x000fe40007810000 */
[----:B------:R-:W-:Y:S02]  /*6150*/  FSEL R168, R168, -INF , P2 ;  /* 0xff800000a8a87808 */ /* 0x000fe40001000000 */
[----:B------:R-:W-:Y:S02]  /*6160*/  FMNMX.FTZ R6, R160, R6, !PT ;  /* 0x00000006a0067209 */ /* 0x000fe40007810000 */
[C---:B------:R-:W-:Y:S02]  /*6170*/  LOP3.LUT P2, RZ, R18.reuse, 0x8000, RZ, 0xc0, !PT ;  /* 0x0000800012ff7812 */ /* 0x040fe4000784c0ff */
[----:B------:R-:W-:Y:S02]  /*6180*/  FMNMX.FTZ R6, R161, R6, !PT ;  /* 0x00000006a1067209 */ /* 0x000fe40007810000 */
[----:B------:R-:W-:-:S02]  /*6190*/  LOP3.LUT P3, RZ, R18, 0x10000, RZ, 0xc0, !PT ;  /* 0x0001000012ff7812 */ /* 0x000fc4000786c0ff */
[----:B------:R-:W-:Y:S02]  /*61a0*/  FMNMX.FTZ R6, R164, R6, !PT ;  /* 0x00000006a4067209 */ /* 0x000fe40007810000 */
[----:B------:R-:W-:Y:S02]  /*61b0*/  FSEL R169, R169, -INF , P2 ;  /* 0xff800000a9a97808 */ /* 0x000fe40001000000 */
[----:B------:R-:W-:Y:S02]  /*61c0*/  FMNMX.FTZ R6, R165, R6, !PT ;  /* 0x00000006a5067209 */ /* 0x000fe40007810000 */
[----:B------:R-:W-:Y:S02]  /*61d0*/  LOP3.LUT P4, RZ, R18, 0x20000, RZ, 0xc0, !PT ;  /* 0x0002000012ff7812 */ /* 0x000fe4000788c0ff */
[----:B------:R-:W-:Y:S02]  /*61e0*/  FMNMX.FTZ R6, R168, R6, !PT ;  /* 0x00000006a8067209 */ /* 0x000fe40007810000 */
[----:B------:R-:W-:-:S02]  /*61f0*/  FSEL R172, R172, -INF , P3 ;  /* 0xff800000acac7808 */ /* 0x000fc40001800000 */
[----:B------:R-:W-:Y:S02]  /*6200*/  FMNMX.FTZ R6, R169, R6, !PT ;  /* 0x00000006a9067209 */ /* 0x000fe40007810000 */
[----:B------:R-:W-:Y:S02]  /*6210*/  LOP3.LUT P5, RZ, R18, 0x40000, RZ, 0xc0, !PT ;  /* 0x0004000012ff7812 */ /* 0x000fe400078ac0ff */
[----:B------:R-:W-:Y:S02]  /*6220*/  FSEL R173, R173, -INF , P4 ;  /* 0xff800000adad7808 */ /* 0x000fe40002000000 */
[----:B------:R-:W-:Y:S02]  /*6230*/  FMNMX.FTZ R6, R172, R6, !PT ;  /* 0x00000006ac067209 */ /* 0x000fe40007810000 */
[----:B------:R-:W-:Y:S02]  /*6240*/  FSEL R176, R176, -INF , P5 ;  /* 0xff800000b0b07808 */ /* 0x000fe40002800000 */
[----:B------:R-:W-:-:S02]  /*6250*/  FMNMX.FTZ R6, R173, R6, !PT ;  /* 0x00000006ad067209 */ /* 0x000fc40007810000 */
[----:B------:R-:W-:Y:S02]  /*6260*/  FSEL R177, R177, -INF , P6 ;  /* 0xff800000b1b17808 */ /* 0x000fe40003000000 */
[----:B------:R-:W-:Y:S02]  /*6270*/  FMNMX.FTZ R6, R176, R6, !PT ;  /* 0x00000006b0067209 */ /* 0x000fe40007810000 */
[----:B------:R-:W-:Y:S02]  /*6280*/  FSEL R180, R180, -INF , P1 ;  /* 0xff800000b4b47808 */ /* 0x000fe40000800000 */
[----:B------:R-:W-:Y:S02]  /*6290*/  FMNMX.FTZ R6, R177, R6, !PT ;  /* 0x00000006b1067209 */ /* 0x000fe40007810000 */
[----:B------:R-:W-:Y:S02]  /*62a0*/  FSEL R181, R181, -INF , P0 ;  /* 0xff800000b5b57808 */ /* 0x000fe40000000000 */
[----:B------:R-:W-:-:S02]  /*62b0*/  FMNMX.FTZ R6, R180, R6, !PT ;  /* 0x00000006b4067209 */ /* 0x000fc40007810000 */
[C---:B------:R-:W-:Y:S02]  /*62c0*/  ISETP.GT.AND P1, PT, R0.reuse, 0x21, PT ;  /* 0x000000210000780c */ /* 0x040fe40003f24270 */
[----:B------:R-:W-:Y:S02]  /*62d0*/  FMNMX.FTZ R6, R181, R6, !PT ;  /* 0x00000006b5067209 */ /* 0x000fe40007810000 */
[----:B------:R-:W-:Y:S02]  /*62e0*/  ISETP.GT.AND P6, PT, R0, 0x1, PT ;  /* 0x000000010000780c */ /* 0x000fe40003fc4270 */
[----:B------:R-:W-:Y:S01]  /*62f0*/  LOP3.LUT R18, R18, 0xffffbfff, RZ, 0xc0, !PT ;  /* 0xffffbfff12127812 */ /* 0x000fe200078ec0ff */
[----:B------:R-:W0:Y:S01]  /*6300*/  SHFL.BFLY PT, R10, R6, 0x2, 0x1f ;  /* 0x0c401f00060a7f89 */ /* 0x000e2200000e0000 */
[----:B------:R-:W-:Y:S02]  /*6310*/  FSEL R155, R155, -INF , P6 ;  /* 0xff8000009b9b7808 */ /* 0x000fe40003000000 */
[----:B------:R-:W-:-:S02]  /*6320*/  ISETP.GT.AND P4, PT, R0, RZ, PT ;  /* 0x000000ff0000720c */ /* 0x000fc40003f84270 */
[----:B------:R-:W-:Y:S02]  /*6330*/  ISETP.GT.AND P3, PT, R0, 0x8, PT ;  /* 0x000000080000780c */ /* 0x000fe40003f64270 */
[----:B------:R-:W-:Y:S02]  /*6340*/  @P1 LOP3.LUT R18, R18, 0x4000, RZ, 0xfc, !PT ;  /* 0x0000400012121812 */ /* 0x000fe400078efcff */
[C---:B------:R-:W-:Y:S02]  /*6350*/  ISETP.GT.AND P1, PT, R0.reuse, 0x20, PT ;  /* 0x000000200000780c */ /* 0x040fe40003f24270 */
[----:B------:R-:W-:Y:S02]  /*6360*/  ISETP.GT.AND P2, PT, R0, 0x9, PT ;  /* 0x000000090000780c */ /* 0x000fe40003f44270 */
[----:B------:R-:W-:Y:S02]  /*6370*/  FSEL R170, R170, -INF , P1 ;  /* 0xff800000aaaa7808 */ /* 0x000fe40000800000 */
[----:B------:R-:W-:-:S02]  /*6380*/  LOP3.LUT P1, RZ, R18, 0x4000, RZ, 0xc0, !PT ;  /* 0x0000400012ff7812 */ /* 0x000fc4000782c0ff */
[----:B------:R-:W-:Y:S02]  /*6390*/  FSEL R154, R154, -INF , P4 ;  /* 0xff8000009a9a7808 */ /* 0x000fe40002000000 */
[----:B------:R-:W-:Y:S02]  /*63a0*/  FSEL R171, R171, -INF , P1 ;  /* 0xff800000abab7808 */ /* 0x000fe40000800000 */
[----:B------:R-:W-:Y:S02]  /*63b0*/  LOP3.LUT P1, RZ, R18, 0x2000, RZ, 0xc0, !PT ;  /* 0x0000200012ff7812 */ /* 0x000fe4000782c0ff */
[----:B------:R-:W-:Y:S02]  /*63c0*/  FSEL R158, R158, -INF , P3 ;  /* 0xff8000009e9e7808 */ /* 0x000fe40001800000 */
[----:B0-----:R-:W-:Y:S02]  /*63d0*/  FMNMX.FTZ R6, R6, R10, !PT ;  /* 0x0000000a06067209 */ /* 0x001fe40007810000 */
[----:B------:R-:W-:-:S02]  /*63e0*/  FSEL R159, R159, -INF , P2 ;  /* 0xff8000009f9f7808 */ /* 0x000fc40001000000 */
[C---:B------:R-:W-:Y:S01]  /*63f0*/  ISETP.GT.AND P5, PT, R0.reuse, 0x10, PT ;  /* 0x000000100000780c */ /* 0x040fe20003fa4270 */
[----:B------:R-:W0:Y:S01]  /*6400*/  SHFL.BFLY PT, R10, R6, 0x1, 0x1f ;  /* 0x0c201f00060a7f89 */ /* 0x000e2200000e0000 */
[C---:B------:R-:W-:Y:S02]  /*6410*/  ISETP.GT.AND P4, PT, R0.reuse, 0x11, PT ;  /* 0x000000110000780c */ /* 0x040fe40003f84270 */
[C---:B------:R-:W-:Y:S02]  /*6420*/  ISETP.GT.AND P3, PT, R0.reuse, 0x18, PT ;  /* 0x000000180000780c */ /* 0x040fe40003f64270 */
        /* <DEDUP_REMOVED lines=9> */
[----:B------:R-:W-:Y:S02]  /*64c0*/  ISETP.GT.AND P5, PT, R0, 0x39, PT ;  /* 0x000000390000780c */ /* 0x000fe40003fa4270 */
[----:B0-----:R-:W-:Y:S02]  /*64d0*/  FMNMX.FTZ R6, R6, R10, !PT ;  /* 0x0000000a06067209 */ /* 0x001fe40007810000 */
[----:B------:R-:W-:Y:S02]  /*64e0*/  FSEL R174, R174, -INF , P0 ;  /* 0xff800000aeae7808 */ /* 0x000fe40000000000 */
[----:B------:R-:W-:Y:S02]  /*64f0*/  FSETP.NEU.FTZ.AND P6, PT, R6, -INF , PT ;  /* 0xff8000000600780b */ /* 0x000fe40003fdd000 */
[----:B------:R-:W-:Y:S02]  /*6500*/  FSEL R178, R178, -INF , P2 ;  /* 0xff800000b2b27808 */ /* 0x000fe40001000000 */
[----:B------:R-:W-:-:S02]  /*6510*/  FSEL R10, R6, RZ, P6 ;  /* 0x000000ff060a7208 */ /* 0x000fc40003000000 */
[----:B------:R-:W-:Y:S02]  /*6520*/  FSEL R179, R179, -INF , P3 ;  /* 0xff800000b3b37808 */ /* 0x000fe40001800000 */
[----:B------:R-:W-:Y:S01]  /*6530*/  FSEL R182, R182, -INF , P4 ;  /* 0xff800000b6b67808 */ /* 0x000fe20002000000 */
[----:B------:R-:W-:Y:S01]  /*6540*/  FADD.FTZ R10, -R10, R9 ;  /* 0x000000090a0a7221 */ /* 0x000fe20000010100 */
[----:B------:R-:W-:Y:S01]  /*6550*/  FMUL.FTZ R9, R6, UR10 ;  /* 0x0000000a06097c20 */ /* 0x000fe20008410000 */
[----:B------:R-:W-:Y:S02]  /*6560*/  FSEL R183, R183, -INF , P5 ;  /* 0xff800000b7b77808 */ /* 0x000fe40002800000 */
[----:B------:R-:W-:Y:S02]  /*6570*/  ISETP.NE.AND P2, PT, R17, RZ, PT ;  /* 0x000000ff1100720c */ /* 0x000fe40003f45270 */
[----:B------:R-:W-:Y:S02]  /*6580*/  FSEL R9, R9, RZ, P6 ;  /* 0x000000ff09097208 */ /* 0x000fe40003000000 */
[----:B------:R-:W-:-:S02]  /*6590*/  ISETP.GT.AND P6, PT, R0, 0x29, PT ;  /* 0x000000290000780c */ /* 0x000fc40003fc4270 */
[----:B------:R-:W-:Y:S01]  /*65a0*/  LOP3.LUT P0, RZ, R18, 0x1000, RZ, 0xc0, !PT ;  /* 0x0000100012ff7812 */ /* 0x000fe2000780c0ff */
        /* <DEDUP_REMOVED lines=16> */
[----:B------:R-:W-:Y:S01]  /*66b0*/  FMUL.FTZ R9, R10, UR10 ;  /* 0x0000000a0a097c20 */ /* 0x000fe20008410000 */
[----:B------:R-:W-:Y:S01]  /*66c0*/  IMAD.U32 R10, RZ, RZ, UR24 ;  /* 0x00000018ff0a7e24 */ /* 0x000fe2000f8e00ff */
[----:B------:R-:W-:Y:S01]  /*66d0*/  FSEL R175, R175, -INF , P6 ;  /* 0xff800000afaf7808 */ /* 0x000fe20003000000 */
[----:B------:R-:W-:Y:S01]  /*66e0*/  @!P2 IMAD R12, R12, 0x40, R16 ;  /* 0x000000400c0ca824 */ /* 0x000fe200078e0210 */
[----:B------:R-:W-:Y:S01]  /*66f0*/  MUFU.EX2 R152, R152 ;  /* 0x0000009800987308 */ /* 0x000fe20000000800 */
[----:B------:R-:W-:-:S03]  /*6700*/  @!P1 VIADD R0, R10, 0x28c40 ;  /* 0x00028c400a009836 */ /* 0x000fc60000000000 */
[----:B------:R-:W-:Y:S02]  /*6710*/  @!P2 LEA R12, R12, UR46, 0x2 ;  /* 0x0000002e0c0cac11 */ /* 0x000fe4000f8e10ff */
[----:B------:R-:W-:Y:S02]  /*6720*/  @!P1 PRMT R0, RZ, 0x654, R0 ;  /* 0x00000654ff009816 */ /* 0x000fe40000000000 */
[----:B------:R-:W0:Y:S02]  /*6730*/  MUFU.EX2 R9, R9 ;  /* 0x0000000900097308 */ /* 0x000e240000000800 */
[----:B------:R2:W-:Y:S06]  /*6740*/  @!P1 SYNCS.ARRIVE.TRANS64.RED.A1T0 RZ, [R0+URZ], RZ ;  /* 0x000000ff00ff99a7 */ /* 0x0005ec000810043f */
[----:B------:R-:W3:Y:S01]  /*6750*/  MUFU.EX2 R153, R153 ;  /* 0x0000009900997308 */ /* 0x000ee20000000800 */
[----:B--2---:R-:W-:-:S04]  /*6760*/  FMNMX.FTZ R0, R154, R8, !PT ;  /* 0x000000089a007209 */ /* 0x004fc80007810000 */
[----:B------:R-:W-:-:S03]  /*6770*/  FMNMX.FTZ R0, R155, R0, !PT ;  /* 0x000000009b007209 */ /* 0x000fc60007810000 */
[----:B------:R-:W2:Y:S01]  /*6780*/  MUFU.EX2 R156, R156 ;  /* 0x0000009c009c7308 */ /* 0x000ea20000000800 */
[----:B0-----:R-:W-:Y:S01]  /*6790*/  @!P2 STS [R12+0x28800], R9 ;  /* 0x028800090c00a388 */ /* 0x001fe20000000800 */
[----:B------:R-:W-:Y:S01]  /*67a0*/  FMNMX.FTZ R0, R158, R0, !PT ;  /* 0x000000009e007209 */ /* 0x000fe20007810000 */
[----:B------:R-:W-:Y:S01]  /*67b0*/  FFMA.FTZ R4, R9, R4, R152 ;  /* 0x0000000409047223 */ /* 0x000fe20000010098 */
[-C--:B------:R-:W-:Y:S01]  /*67c0*/  FMUL.FTZ R24, R24, R9.reuse ;  /* 0x0000000918187220 */ /* 0x080fe20000410000 */
[-C--:B------:R-:W-:Y:S01]  /*67d0*/  FMUL.FTZ R25, R25, R9.reuse ;  /* 0x0000000919197220 */ /* 0x080fe20000410000 */
[----:B------:R-:W-:Y:S01]  /*67e0*/  FMNMX.FTZ R0, R159, R0, !PT ;  /* 0x000000009f007209 */ /* 0x000fe20007810000 */
[-C--:B------:R-:W-:Y:S01]  /*67f0*/  FMUL.FTZ R28, R28, R9.reuse ;  /* 0x000000091c1c7220 */ /* 0x080fe20000410000 */
[----:B------:R-:W0:Y:S01]  /*6800*/  MUFU.EX2 R157, R157 ;  /* 0x0000009d009d7308 */ /* 0x000e220000000800 */
[----:B---3--:R-:W-:Y:S01]  /*6810*/  FADD.FTZ R4, R153, R4 ;  /* 0x0000000499047221 */ /* 0x008fe20000010000 */
[----:B------:R-:W-:Y:S01]  /*6820*/  FMNMX.FTZ R0, R162, R0, !PT ;  /* 0x00000000a2007209 */ /* 0x000fe20007810000 */
[-C--:B------:R-:W-:Y:S01]  /*6830*/  FMUL.FTZ R29, R29, R9.reuse ;  /* 0x000000091d1d7220 */ /* 0x080fe20000410000 */
[----:B------:R-:W-:Y:S01]  /*6840*/  F2FP.BF16.F32.PACK_AB R152, R153, R152 ;  /* 0x000000989998723e */ /* 0x000fe200000010ff */
[-C--:B------:R-:W-:Y:S01]  /*6850*/  FMUL.FTZ R32, R32, R9.reuse ;  /* 0x0000000920207220 */ /* 0x080fe20000410000 */
[----:B------:R-:W-:Y:S01]  /*6860*/  FMNMX.FTZ R0, R163, R0, !PT ;  /* 0x00000000a3007209 */ /* 0x000fe20007810000 */
[-C--:B------:R-:W-:Y:S01]  /*6870*/  FMUL.FTZ R33, R33, R9.reuse ;  /* 0x0000000921217220 */ /* 0x080fe20000410000 */
[----:B------:R-:W-:Y:S01]  /*6880*/  MUFU.EX2 R161, R161 ;  /* 0x000000a100a17308 */ /* 0x000fe20000000800 */
[----:B--2---:R-:W-:Y:S01]  /*6890*/  FADD.FTZ R4, R156, R4 ;  /* 0x000000049c047221 */ /* 0x004fe20000010000 */
[----:B------:R-:W-:Y:S01]  /*68a0*/  FMNMX.FTZ R0, R166, R0, !PT ;  /* 0x00000000a6007209 */ /* 0x000fe20007810000 */
[-C--:B------:R-:W-:Y:S01]  /*68b0*/  FMUL.FTZ R36, R36, R9.reuse ;  /* 0x0000000924247220 */ /* 0x080fe20000410000 */
[-C--:B------:R-:W-:Y:S01]  /*68c0*/  FMUL.FTZ R37, R37, R9.reuse ;  /* 0x0000000925257220 */ /* 0x080fe20000410000 */
[-C--:B------:R-:W-:Y:S01]  /*68d0*/  FMUL.FTZ R40, R40, R9.reuse ;  /* 0x0000000928287220 */ /* 0x080fe20000410000 */
[----:B------:R-:W-:Y:S01]  /*68e0*/  FMNMX.FTZ R0, R167, R0, !PT ;  /* 0x00000000a7007209 */ /* 0x000fe20007810000 */
[-C--:B------:R-:W-:Y:S01]  /*68f0*/  FMUL.FTZ R41, R41, R9.reuse ;  /* 0x0000000929297220 */ /* 0x080fe20000410000 */
[----:B------:R-:W-:Y:S01]  /*6900*/  MUFU.EX2 R164, R164 ;  /* 0x000000a400a47308 */ /* 0x000fe20000000800 */
[----:B0-----:R-:W-:Y:S01]  /*6910*/  FADD.FTZ R4, R157, R4 ;  /* 0x000000049d047221 */ /* 0x001fe20000010000 */
[----:B------:R-:W-:Y:S01]  /*6920*/  FMNMX.FTZ R0, R170, R0, !PT ;  /* 0x00000000aa007209 */ /* 0x000fe20007810000 */
[-C--:B------:R-:W-:Y:S01]  /*6930*/  FMUL.FTZ R44, R44, R9.reuse ;  /* 0x000000092c2c7220 */ /* 0x080fe20000410000 */
[-C--:B------:R-:W-:Y:S01]  /*6940*/  FMUL.FTZ R45, R45, R9.reuse ;  /* 0x000000092d2d7220 */ /* 0x080fe20000410000 */
[-C--:B------:R-:W-:Y:S01]  /*6950*/  FMUL.FTZ R48, R48, R9.reuse ;  /* 0x0000000930307220 */ /* 0x080fe20000410000 */
[----:B------:R-:W-:Y:S01]  /*6960*/  FMNMX.FTZ R0, R171, R0, !PT ;  /* 0x00000000ab007209 */ /* 0x000fe20007810000 */
[-C--:B------:R-:W-:Y:S01]  /*6970*/  FMUL.FTZ R49, R49, R9.reuse ;  /* 0x0000000931317220 */ /* 0x080fe20000410000 */
[----:B------:R-:W-:Y:S01]  /*6980*/  MUFU.EX2 R165, R165 ;  /* 0x000000a500a57308 */ /* 0x000fe20000000800 */
[-C--:B------:R-:W-:Y:S01]  /*6990*/  FMUL.FTZ R52, R52, R9.reuse ;  /* 0x0000000934347220 */ /* 0x080fe20000410000 */
        /* <DEDUP_REMOVED lines=24> */
[-C--:B------:R-:W-:Y:S01]  /*6b20*/  FMUL.FTZ R84, R84, R9.reuse ;  /* 0x0000000954547220 */ /* 0x080fe20000410000 */
[----:B------:R-:W0:Y:S01]  /*6b30*/  SHFL.BFLY PT, R11, R0, 0x2, 0x1f ;  /* 0x0c401f00000b7f89 */ /* 0x000e2200000e0000 */
        /* <DEDUP_REMOVED lines=38> */
[----:B0-----:R-:W-:-:S04]  /*6da0*/  FMNMX.FTZ R0, R0, R11, !PT ;  /* 0x0000000b00007209 */ /* 0x001fc80007810000 */
[----:B------:R-:W-:-:S04]  /*6db0*/  FSETP.NEU.FTZ.AND P3, PT, R0, -INF , PT ;  /* 0xff8000000000780b */ /* 0x000fc80003f7d000 */
[----:B------:R-:W-:-:S05]  /*6dc0*/  FSEL R11, R0, RZ, P3 ;  /* 0x000000ff000b7208 */ /* 0x000fca0001800000 */
[----:B------:R-:W-:Y:S02]  /*6dd0*/  FADD.FTZ R8, -R11, R8 ;  /* 0x000000080b087221 */ /* 0x000fe40000010100 */
[----:B------:R-:W0:Y:S02]  /*6de0*/  MUFU.EX2 R11, R160 ;  /* 0x000000a0000b7308 */ /* 0x000e240000000800 */
[----:B------:R-:W-:-:S06]  /*6df0*/  FMUL.FTZ R8, R8, UR10 ;  /* 0x0000000a08087c20 */ /* 0x000fcc0008410000 */
[----:B------:R-:W2:Y:S08]  /*6e00*/  MUFU.EX2 R8, R8 ;  /* 0x0000000800087308 */ /* 0x000eb00000000800 */
[----:B------:R-:W3:Y:S01]  /*6e10*/  MUFU.EX2 R160, R168 ;  /* 0x000000a800a07308 */ /* 0x000ee20000000800 */
[----:B0-----:R-:W-:-:S04]  /*6e20*/  FADD.FTZ R4, R11, R4 ;  /* 0x000000040b047221 */ /* 0x001fc80000010000 */
[----:B------:R-:W-:Y:S01]  /*6e30*/  FADD.FTZ R4, R161, R4 ;  /* 0x00000004a1047221 */ /* 0x000fe20000010000 */
[----:B--2---:R0:W-:Y:S03]  /*6e40*/  @!P2 STS [R12+0x28820], R8 ;  /* 0x028820080c00a388 */ /* 0x0041e60000000800 */
[----:B------:R-:W-:Y:S01]  /*6e50*/  FADD.FTZ R4, R164, R4 ;  /* 0x00000004a4047221 */ /* 0x000fe20000010000 */
[-C--:B------:R-:W-:Y:S01]  /*6e60*/  FMUL.FTZ R26, R26, R8.reuse ;  /* 0x000000081a1a7220 */ /* 0x080fe20000410000 */
[-C--:B------:R-:W-:Y:S01]  /*6e70*/  FMUL.FTZ R27, R27, R8.reuse ;  /* 0x000000081b1b7220 */ /* 0x080fe20000410000 */
[-C--:B------:R-:W-:Y:S01]  /*6e80*/  FMUL.FTZ R30, R30, R8.reuse ;  /* 0x000000081e1e7220 */ /* 0x080fe20000410000 */
[----:B------:R-:W-:Y:S01]  /*6e90*/  FADD.FTZ R4, R165, R4 ;  /* 0x00000004a5047221 */ /* 0x000fe20000010000 */
[-C--:B------:R-:W-:Y:S01]  /*6ea0*/  FMUL.FTZ R31, R31, R8.reuse ;  /* 0x000000081f1f7220 */ /* 0x080fe20000410000 */
[-C--:B------:R-:W-:Y:S01]  /*6eb0*/  FMUL.FTZ R34, R34, R8.reuse ;  /* 0x0000000822227220 */ /* 0x080fe20000410000 */
[----:B------:R-:W-:Y:S01]  /*6ec0*/  FMUL.FTZ R35, R35, R8 ;  /* 0x0000000823237220 */ /* 0x000fe20000410000 */
[----:B---3--:R-:W-:Y:S01]  /*6ed0*/  FADD.FTZ R4, R160, R4 ;  /* 0x00000004a0047221 */ /* 0x008fe20000010000 */
[----:B0-----:R-:W-:Y:S01]  /*6ee0*/  FMUL.FTZ R12, R0, UR10 ;  /* 0x0000000a000c7c20 */ /* 0x001fe20008410000 */
[C---:B------:R-:W-:Y:S01]  /*6ef0*/  F2FP.BF16.F32.PACK_AB R160, R169.reuse, R160 ;  /* 0x000000a0a9a0723e */ /* 0x040fe200000010ff */
[-C--:B------:R-:W-:Y:S01]  /*6f00*/  FMUL.FTZ R38, R38, R8.reuse ;  /* 0x0000000826267220 */ /* 0x080fe20000410000 */
[----:B------:R-:W-:Y:S01]  /*6f10*/  FADD.FTZ R4, R169, R4 ;  /* 0x00000004a9047221 */ /* 0x000fe20000010000 */
[-C--:B------:R-:W-:Y:S01]  /*6f20*/  FMUL.FTZ R39, R39, R8.reuse ;  /* 0x0000000827277220 */ /* 0x080fe20000410000 */
[----:B------:R-:W-:Y:S01]  /*6f30*/  FSEL R12, R12, RZ, P3 ;  /* 0x000000ff0c0c7208 */ /* 0x000fe20001800000 */
[-C--:B------:R-:W-:Y:S01]  /*6f40*/  FMUL.FTZ R42, R42, R8.reuse ;  /* 0x000000082a2a7220 */ /* 0x080fe20000410000 */
[-C--:B------:R-:W-:Y:S01]  /*6f50*/  FMUL.FTZ R43, R43, R8.reuse ;  /* 0x000000082b2b7220 */ /* 0x080fe20000410000 */
[-C--:B------:R-:W-:Y:S01]  /*6f60*/  FMUL.FTZ R46, R46, R8.reuse ;  /* 0x000000082e2e7220 */ /* 0x080fe20000410000 */
[----:B------:R-:W-:Y:S01]  /*6f70*/  FMUL.FTZ R47, R47, R8 ;  /* 0x000000082f2f7220 */ /* 0x000fe20000410000 */
[--C-:B------:R-:W-:Y:S01]  /*6f80*/  FFMA.FTZ R154, R154, UR10, -R12.reuse ;  /* 0x0000000a9a9a7c23 */ /* 0x100fe2000801080c */
[--C-:B------:R-:W-:Y:S01]  /*6f90*/  FFMA.FTZ R155, R155, UR10, -R12.reuse ;  /* 0x0000000a9b9b7c23 */ /* 0x100fe2000801080c */
[--C-:B------:R-:W-:Y:S01]  /*6fa0*/  FFMA.FTZ R158, R158, UR10, -R12.reuse ;  /* 0x0000000a9e9e7c23 */ /* 0x100fe2000801080c */
[--C-:B------:R-:W-:Y:S01]  /*6fb0*/  FFMA.FTZ R159, R159, UR10, -R12.reuse ;  /* 0x0000000a9f9f7c23 */ /* 0x100fe2000801080c */
        /* <DEDUP_REMOVED lines=10> */
[--C-:B------:R-:W-:Y:S01]  /*7060*/  FFMA.FTZ R178, R178, UR10, -R12.reuse ;  /* 0x0000000ab2b27c23 */ /* 0x100fe2000801080c */
[--C-:B------:R-:W-:Y:S01]  /*7070*/  FFMA.FTZ R179, R179, UR10, -R12.reuse ;  /* 0x0000000ab3b37c23 */ /* 0x100fe2000801080c */
[--C-:B------:R-:W-:Y:S01]  /*7080*/  FFMA.FTZ R182, R182, UR10, -R12.reuse ;  /* 0x0000000ab6b67c23 */ /* 0x100fe2000801080c */
[----:B------:R-:W-:Y:S01]  /*7090*/  FFMA.FTZ R12, R183, UR10, -R12 ;  /* 0x0000000ab70c7c23 */ /* 0x000fe2000801080c */
[----:B0-----:R-:W-:Y:S01]  /*70a0*/  F2FP.BF16.F32.PACK_AB R154, R157, R156 ;  /* 0x0000009c9d9a723e */ /* 0x001fe200000010ff */
[-C--:B------:R-:W-:Y:S01]  /*70b0*/  FMUL.FTZ R50, R50, R8.reuse ;  /* 0x0000000832327220 */ /* 0x080fe20000410000 */
[----:B------:R-:W-:Y:S01]  /*70c0*/  MUFU.EX2 R14, R159 ;  /* 0x0000009f000e7308 */ /* 0x000fe20000000800 */
[----:B--2---:R-:W-:Y:S01]  /*70d0*/  FFMA.FTZ R5, R8, R5, R153 ;  /* 0x0000000508057223 */ /* 0x004fe20000010099 */
[----:B------:R-:W-:Y:S01]  /*70e0*/  F2FP.BF16.F32.PACK_AB R156, R161, R11 ;  /* 0x0000000ba19c723e */ /* 0x000fe200000010ff */
[-C--:B------:R-:W-:Y:S01]  /*70f0*/  FMUL.FTZ R51, R51, R8.reuse ;  /* 0x0000000833337220 */ /* 0x080fe20000410000 */
[-C--:B------:R-:W-:Y:S01]  /*7100*/  FMUL.FTZ R54, R54, R8.reuse ;  /* 0x0000000836367220 */ /* 0x080fe20000410000 */
[-C--:B------:R-:W-:Y:S01]  /*7110*/  FMUL.FTZ R55, R55, R8.reuse ;  /* 0x0000000837377220 */ /* 0x080fe20000410000 */
[-C--:B------:R-:W-:Y:S01]  /*7120*/  FMUL.FTZ R58, R58, R8.reuse ;  /* 0x000000083a3a7220 */ /* 0x080fe20000410000 */
[-C--:B------:R-:W-:Y:S01]  /*7130*/  FMUL.FTZ R59, R59, R8.reuse ;  /* 0x000000083b3b7220 */ /* 0x080fe20000410000 */
[----:B------:R-:W-:Y:S01]  /*7140*/  MUFU.EX2 R13, R13 ;  /* 0x0000000d000d7308 */ /* 0x000fe20000000800 */
[C---:B---3--:R-:W-:Y:S01]  /*7150*/  FADD.FTZ R5, R155.reuse, R5 ;  /* 0x000000059b057221 */ /* 0x048fe20000010000 */
[----:B------:R-:W-:Y:S01]  /*7160*/  F2FP.BF16.F32.PACK_AB R153, R155, R153 ;  /* 0x000000999b99723e */ /* 0x000fe200000010ff */
[-C--:B------:R-:W-:Y:S01]  /*7170*/  FMUL.FTZ R62, R62, R8.reuse ;  /* 0x000000083e3e7220 */ /* 0x080fe20000410000 */
[-C--:B------:R-:W-:Y:S01]  /*7180*/  FMUL.FTZ R63, R63, R8.reuse ;  /* 0x000000083f3f7220 */ /* 0x080fe20000410000 */
[-C--:B------:R-:W-:Y:S01]  /*7190*/  FMUL.FTZ R66, R66, R8.reuse ;  /* 0x0000000842427220 */ /* 0x080fe20000410000 */
[-C--:B------:R-:W-:Y:S01]  /*71a0*/  FMUL.FTZ R67, R67, R8.reuse ;  /* 0x0000000843437220 */ /* 0x080fe20000410000 */
[-C--:B------:R-:W-:Y:S01]  /*71b0*/  FMUL.FTZ R70, R70, R8.reuse ;  /* 0x0000000846467220 */ /* 0x080fe20000410000 */
[----:B------:R0:W2:Y:S01]  /*71c0*/  MUFU.EX2 R155, R158 ;  /* 0x0000009e009b7308 */ /* 0x0000a20000000800 */
[-C--:B------:R-:W-:Y:S01]  /*71d0*/  FMUL.FTZ R71, R71, R8.reuse ;  /* 0x0000000847477220 */ /* 0x080fe20000410000 */
[-C--:B------:R-:W-:Y:S01]  /*71e0*/  FMUL.FTZ R74, R74, R8.reuse ;  /* 0x000000084a4a7220 */ /* 0x080fe20000410000 */
[-C--:B------:R-:W-:Y:S01]  /*71f0*/  FMUL.FTZ R75, R75, R8.reuse ;  /* 0x000000084b4b7220 */ /* 0x080fe20000410000 */
[-C--:B------:R-:W-:Y:S01]  /*7200*/  FMUL.FTZ R78, R78, R8.reuse ;  /* 0x000000084e4e7220 */ /* 0x080fe20000410000 */
[-C--:B------:R-:W-:Y:S01]  /*7210*/  FMUL.FTZ R79, R79, R8.reuse ;  /* 0x000000084f4f7220 */ /* 0x080fe20000410000 */
        /* <DEDUP_REMOVED lines=10> */
[----:B------:R0:W4:Y:S01]  /*72c0*/  MUFU.EX2 R159, R166 ;  /* 0x000000a6009f7308 */ /* 0x0001220000000800 */
[----:B--2---:R-:W-:Y:S01]  /*72d0*/  FADD.FTZ R5, R155, R5 ;  /* 0x000000059b057221 */ /* 0x004fe20000010000 */
[C---:B------:R-:W-:Y:S01]  /*72e0*/  F2FP.BF16.F32.PACK_AB R155, R14.reuse, R155 ;  /* 0x0000009b0e9b723e */ /* 0x040fe200000010ff */
[----:B------:R-:W-:Y:S01]  /*72f0*/  BAR.SYNC.DEFER_BLOCKING 0xf, 0x100 ;  /* 0x03c4000000007b1d */ /* 0x000fe20000010000 */
[-C--:B------:R-:W-:Y:S01]  /*7300*/  FMUL.FTZ R95, R95, R8.reuse ;  /* 0x000000085f5f7220 */ /* 0x080fe20000410000 */
[----:B------:R-:W-:Y:S01]  /*7310*/  FADD.FTZ R5, R14, R5 ;  /* 0x000000050e057221 */ /* 0x000fe20000010000 */
[-C--:B------:R-:W-:Y:S01]  /*7320*/  FMUL.FTZ R98, R98, R8.reuse ;  /* 0x0000000862627220 */ /* 0x080fe20000410000 */
[-C--:B------:R-:W-:Y:S01]  /*7330*/  FMUL.FTZ R99, R99, R8.reuse ;  /* 0x0000000863637220 */ /* 0x080fe20000410000 */
[-C--:B------:R-:W-:Y:S01]  /*7340*/  FMUL.FTZ R102, R102, R8.reuse ;  /* 0x0000000866667220 */ /* 0x080fe20000410000 */
[----:B------:R-:W2:Y:S01]  /*7350*/  MUFU.EX2 R167, R167 ;  /* 0x000000a700a77308 */ /* 0x000ea20000000800 */
[----:B------:R-:W-:Y:S01]  /*7360*/  FADD.FTZ R5, R13, R5 ;  /* 0x000000050d057221 */ /* 0x000fe20000010000 */
[----:B---3--:R-:W-:Y:S01]  /*7370*/  F2FP.BF16.F32.PACK_AB R157, R15, R13 ;  /* 0x0000000d0f9d723e */ /* 0x008fe200000010ff */
[----:B------:R-:W-:Y:S01]  /*7380*/  FMUL.FTZ R103, R103, R8 ;  /* 0x0000000867677220 */ /* 0x000fe20000410000 */
[----:B0-----:R-:W-:Y:S01]  /*7390*/  F2FP.BF16.F32.PACK_AB R166, R181, R180 ;  /* 0x000000b4b5a6723e */ /* 0x001fe200000010ff */
[----:B------:R-:W-:Y:S01]  /*73a0*/  FADD.FTZ R5, R15, R5 ;  /* 0x000000050f057221 */ /* 0x000fe20000010000 */
[-C--:B------:R-:W-:Y:S01]  /*73b0*/  FMUL.FTZ R106, R106, R8.reuse ;  /* 0x000000086a6a7220 */ /* 0x080fe20000410000 */
[-C--:B------:R-:W-:Y:S01]  /*73c0*/  FMUL.FTZ R107, R107, R8.reuse ;  /* 0x000000086b6b7220 */ /* 0x080fe20000410000 */
[----:B------:R-:W0:Y:S01]  /*73d0*/  MUFU.EX2 R170, R170 ;  /* 0x000000aa00aa7308 */ /* 0x000e220000000800 */
        /* <DEDUP_REMOVED lines=8> */
[C---:B--2---:R-:W-:Y:S01]  /*7460*/  FADD.FTZ R5, R167.reuse, R5 ;  /* 0x00000005a7057221 */ /* 0x044fe20000010000 */
[----:B------:R-:W-:Y:S01]  /*7470*/  F2FP.BF16.F32.PACK_AB R159, R167, R159 ;  /* 0x0000009fa79f723e */ /* 0x000fe200000010ff */
[----:B------:R2:W-:Y:S01]  /*7480*/  STSM.16.M88.4 [R19+0x26800], R152 ;  /* 0x0268009813007844 */ /* 0x0005e20000000200 */
[-C--:B------:R-:W-:Y:S01]  /*7490*/  FMUL.FTZ R122, R122, R8.reuse ;  /* 0x000000087a7a7220 */ /* 0x080fe20000410000 */
[-C--:B------:R-:W-:Y:S01]  /*74a0*/  FMUL.FTZ R123, R123, R8.reuse ;  /* 0x000000087b7b7220 */ /* 0x080fe20000410000 */
[-C--:B------:R-:W-:Y:S01]  /*74b0*/  FMUL.FTZ R126, R126, R8.reuse ;  /* 0x000000087e7e7220 */ /* 0x080fe20000410000 */
[----:B------:R2:W-:Y:S01]  /*74c0*/  STSM.16.M88.4 [R22], R156 ;  /* 0x0000009c16007844 */ /* 0x0005e20000000200 */
[----:B------:R-:W4:Y:S01]  /*74d0*/  MUFU.EX2 R163, R174 ;  /* 0x000000ae00a37308 */ /* 0x000f220000000800 */
        /* <DEDUP_REMOVED lines=18> */
[----:B------:R-:W-:-:S05]  /*7600*/  FMUL.FTZ R151, R151, R8 ;  /* 0x0000000897977220 */ /* 0x000fca0000410000 */
[----:B------:R-:W4:Y:S01]  /*7610*/  MUFU.EX2 R178, R178 ;  /* 0x000000b200b27308 */ /* 0x000f220000000800 */
[C---:B0-----:R-:W-:Y:S01]  /*7620*/  FADD.FTZ R5, R175.reuse, R5 ;  /* 0x00000005af057221 */ /* 0x041fe20000010000 */
[----:B------:R-:W-:-:S06]  /*7630*/  F2FP.BF16.F32.PACK_AB R163, R175, R163 ;  /* 0x000000a3afa3723e */ /* 0x000fcc00000010ff */
[----:B------:R-:W0:Y:S01]  /*7640*/  MUFU.EX2 R165, R179 ;  /* 0x000000b300a57308 */ /* 0x000e220000000800 */
[----:B---3--:R-:W-:Y:S01]  /*7650*/  FADD.FTZ R4, R162, R4 ;  /* 0x00000004a2047221 */ /* 0x008fe20000010000 */
[----:B------:R-:W-:-:S03]  /*7660*/  F2FP.BF16.F32.PACK_AB R162, R173, R162 ;  /* 0x000000a2ada2723e */ /* 0x000fc600000010ff */
[----:B------:R-:W-:Y:S02]  /*7670*/  FADD.FTZ R4, R173, R4 ;  /* 0x00000004ad047221 */ /* 0x000fe40000010000 */
[----:B------:R2:W-:Y:S01]  /*7680*/  STSM.16.M88.4 [R184], R160 ;  /* 0x000000a0b8007844 */ /* 0x0005e20000000200 */
[----:B------:R-:W3:Y:S01]  /*7690*/  MUFU.EX2 R167, R182 ;  /* 0x000000b600a77308 */ /* 0x000ee20000000800 */
[----:B----4-:R-:W-:Y:S01]  /*76a0*/  FADD.FTZ R5, R178, R5 ;  /* 0x00000005b2057221 */ /* 0x010fe20000010000 */
[----:B------:R-:W-:-:S04]  /*76b0*/  FADD.FTZ R4, R176, R4 ;  /* 0x00000004b0047221 */ /* 0x000fc80000010000 */
[----:B------:R-:W-:Y:S02]  /*76c0*/  FADD.FTZ R4, R177, R4 ;  /* 0x00000004b1047221 */ /* 0x000fe40000010000 */
[----:B------:R-:W4:Y:S01]  /*76d0*/  MUFU.EX2 R12, R12 ;  /* 0x0000000c000c7308 */ /* 0x000f220000000800 */
[C---:B0-----:R-:W-:Y:S01]  /*76e0*/  FADD.FTZ R5, R165.reuse, R5 ;  /* 0x00000005a5057221 */ /* 0x041fe20000010000 */
[----:B------:R-:W-:Y:S01]  /*76f0*/  F2FP.BF16.F32.PACK_AB R165, R165, R178 ;  /* 0x000000b2a5a5723e */ /* 0x000fe200000010ff */
[----:B------:R-:W-:-:S04]  /*7700*/  FADD.FTZ R4, R180, R4 ;  /* 0x00000004b4047221 */ /* 0x000fc80000010000 */
[----:B------:R-:W-:Y:S01]  /*7710*/  FADD.FTZ R4, R181, R4 ;  /* 0x00000004b5047221 */ /* 0x000fe20000010000 */
[----:B---3--:R-:W-:Y:S01]  /*7720*/  FADD.FTZ R5, R167, R5 ;  /* 0x00000005a7057221 */ /* 0x008fe20000010000 */
[----:B----4-:R-:W-:-:S03]  /*7730*/  F2FP.BF16.F32.PACK_AB R167, R12, R167 ;  /* 0x000000a70ca7723e */ /* 0x010fc600000010ff */
[----:B------:R-:W-:Y:S02]  /*7740*/  FADD.FTZ R5, R12, R5 ;  /* 0x000000050c057221 */ /* 0x000fe40000010000 */
[----:B------:R2:W-:Y:S01]  /*7750*/  STSM.16.M88.4 [R23], R164 ;  /* 0x000000a417007844 */ /* 0x0005e20000000200 */
[----:B------:R-:W-:Y:S05]  /*7760*/  @!P0 BRA `(.L_x_4439) ;  /* 0x0000000000048947 */ /* 0x000fea0003800000 */
[----:B------:R-:W-:Y:S01]  /*7770*/  BPT.TRAP 0x1 ;  /* 0x000000040000795c */ /* 0x000fe20000300000 */
.L_x_4439:
[----:B------:R0:W3:Y:S01]  /*7780*/  SYNCS.PHASECHK.TRANS64.TRYWAIT P2, [UR24+0x28c50], R7 ;  /* 0x028c5007ff0075a7 */ /* 0x0000e20008040158 */
[----:B------:R-:W-:Y:S05]  /*7790*/  @!P0 BRA `(.L_x_4440) ;  /* 0x0000000000048947 */ /* 0x000fea0003800000 */
[----:B------:R-:W-:Y:S01]  /*77a0*/  BPT.TRAP 0x1 ;  /* 0x000000040000795c */ /* 0x000fe20000300000 */
.L_x_4440:
[----:B---3--:R-:W-:Y:S05]  /*77b0*/  @P2 BRA `(.L_x_4441) ;  /* 0x0000000000082947 */ /* 0x008fea0003800000 */
[----:B------:R-:W3:Y:S02]  /*77c0*/  SYNCS.PHASECHK.TRANS64.TRYWAIT P2, [UR24+0x28c50], R7 ;  /* 0x028c5007ff0075a7 */ /* 0x000ee40008040158 */
[----:B---3--:R-:W-:Y:S05]  /*77d0*/  @!P2 BRA `(.L_x_4442) ;  /* 0x000000ec0078a947 */ /* 0x008fea0003800000 */
.L_x_4441:
        /* <DEDUP_REMOVED lines=42> */
.L_x_4434:
[----:B------:R-:W-:-:S06]  /*7a80*/  UISETP.GE.AND UP0, UPT, UR21, UR49, UPT ;  /* 0x000000311500728c */ /* 0x000fcc000bf06270 */
[----:B------:R-:W-:-:S13]  /*7a90*/  PLOP3.LUT P2, PT, PT, PT, UP0, 0x80, 0x0 ;  /* 0x000000000000781c */ /* 0x000fda0003f4f008 */
[----:B------:R-:W-:Y:S05]  /*7aa0*/  @!P2 BRA `(.L_x_4444) ;  /* 0x00000018002ca947 */ /* 0x000fea0003800000 */
[----:B------:R-:W-:Y:S01]  /*7ab0*/  IMAD.MOV.U32 R8, RZ, RZ, R0 ;  /* 0x000000ffff087224 */ /* 0x000fe200078e0000 */
[----:B------:R-:W-:Y:S01]  /*7ac0*/  UMOV UR22, UR37 ;  /* 0x0000002500167c82 */ /* 0x000fe20008000000 */
[----:B------:R-:W-:Y:S01]  /*7ad0*/  IMAD.MOV.U32 R9, RZ, RZ, R6 ;  /* 0x000000ffff097224 */ /* 0x000fe200078e0006 */
[----:B------:R-:W-:-:S06]  /*7ae0*/  ULDC UR20, c[0x0][0x988] ;  /* 0x0002620000147ab9 */ /* 0x000fcc0000000800 */
.L_x_4453:
[----:B------:R-:W-:-:S04]  /*7af0*/  UIADD3 UR37, UR22, 0x1, URZ ;  /* 0x0000000116257890 */ /* 0x000fc8000fffe03f */
[----:B------:R-:W-:-:S04]  /*7b00*/  UISETP.NE.AND UP0, UPT, UR37, 0x2, UPT ;  /* 0x000000022500788c */ /* 0x000fc8000bf05270 */
[----:B------:R-:W-:Y:S02]  /*7b10*/  USEL UR6, URZ, 0x1, UP0 ;  /* 0x000000013f067887 */ /* 0x000fe40008000000 */
[----:B------:R-:W-:Y:S02]  /*7b20*/  USEL UR37, UR37, URZ, UP0 ;  /* 0x0000003f25257287 */ /* 0x000fe40008000000 */
[----:B------:R-:W-:Y:S01]  /*7b30*/  ULOP3.LUT UR38, UR38, UR6, URZ, 0x3c, !UPT ;  /* 0x0000000626267292 */ /* 0x000fe2000f8e3c3f */
[----:B----4-:R-:W-:Y:S11]  /*7b40*/  @!P0 BRA `(.L_x_4445) ;  /* 0x0000000000048947 */ /* 0x010ff60003800000 */
[----:B------:R-:W-:Y:S01]  /*7b50*/  BPT.TRAP 0x1 ;  /* 0x000000040000795c */ /* 0x000fe20000300000 */
.L_x_4445:
[----:B------:R-:W-:Y:S01]  /*7b60*/  ULEA UR23, UR37, UR46, 0x3 ;  /* 0x0000002e25177291 */ /* 0x000fe2000f8e183f */
[----:B01----:R-:W-:-:S05]  /*7b70*/  IMAD.U32 R7, RZ, RZ, UR38 ;  /* 0x00000026ff077e24 */ /* 0x003fca000f8e00ff */
[----:B------:R-:W-:-:S04]  /*7b80*/  SHF.L.U32 R7, R7, 0x1f, RZ ;  /* 0x0000001f07077819 */ /* 0x000fc800000006ff */
[----:B------:R0:W1:Y:S01]  /*7b90*/  SYNCS.PHASECHK.TRANS64.TRYWAIT P2, [UR23+0x28c30], R7 ;  /* 0x028c3007ff0075a7 */ /* 0x0000620008040157 */
[----:B------:R-:W-:Y:S05]  /*7ba0*/  @!P0 BRA `(.L_x_4446) ;  /* 0x0000000000048947 */ /* 0x000fea0003800000 */
[----:B------:R-:W-:Y:S01]  /*7bb0*/  BPT.TRAP 0x1 ;  /* 0x000000040000795c */ /* 0x000fe20000300000 */
.L_x_4446:
[----:B-1----:R-:W-:Y:S05]  /*7bc0*/  @P2 BRA `(.L_x_4447) ;  /* 0x0000000000082947 */ /* 0x002fea0003800000 */
[----:B------:R-:W1:Y:S02]  /*7bd0*/  SYNCS.PHASECHK.TRANS64.TRYWAIT P2, [UR23+0x28c30], R7 ;  /* 0x028c3007ff0075a7 */ /* 0x000e640008040157 */
[----:B-1----:R-:W-:Y:S05]  /*7be0*/  @!P2 BRA `(.L_x_4448) ;  /* 0x000000e80088a947 */ /* 0x002fea0003800000 */
.L_x_4447:
[----:B------:R-:W-:Y:S01]  /*7bf0*/  R2UR UR18, R3 ;  /* 0x00000000031272ca */ /* 0x000fe200000e0000 */
[----:B--2---:R-:W-:Y:S01]  /*7c00*/  WARPGROUP.ARRIVE ;  /* 0x00000000000079c5 */ /* 0x004fe20000000000 */
        /* <DEDUP_REMOVED lines=37> */
[----:B------:R-:W1:Y:S02]  /*7e60*/  SHFL.BFLY PT, R6, R0, 0x2, 0x1f ;  /* 0x0c401f0000067f89 */ /* 0x000e6400000e0000 */
[----:B-1----:R-:W-:-:S05]  /*7e70*/  FMNMX.FTZ R6, R0, R6, !PT ;  /* 0x0000000600067209 */ /* 0x002fca0007810000 */
[----:B------:R-:W1:Y:S02]  /*7e80*/  SHFL.BFLY PT, R0, R6, 0x1, 0x1f ;  /* 0x0c201f0006007f89 */ /* 0x000e6400000e0000 */
[----:B-1----:R-:W-:-:S05]  /*7e90*/  FMNMX.FTZ R6, R6, R0, !PT ;  /* 0x0000000006067209 */ /* 0x002fca0007810000 */
        /* <DEDUP_REMOVED lines=16> */
[----:B------:R-:W1:Y:S01]  /*7fa0*/  MUFU.EX2 R9, R9 ;  /* 0x0000000900097308 */ /* 0x000e620000000800 */
[--C-:B------:R-:W-:Y:S01]  /*7fb0*/  FFMA.FTZ R176, R176, UR10, -R0.reuse ;  /* 0x0000000ab0b07c23 */ /* 0x100fe20008010800 */
[--C-:B------:R-:W-:Y:S01]  /*7fc0*/  FFMA.FTZ R177, R177, UR10, -R0.reuse ;  /* 0x0000000ab1b17c23 */ /* 0x100fe20008010800 */
[--C-:B------:R-:W-:Y:S01]  /*7fd0*/  FFMA.FTZ R180, R180, UR10, -R0.reuse ;  /* 0x0000000ab4b47c23 */ /* 0x100fe20008010800 */
[----:B------:R-:W-:-:S04]  /*7fe0*/  FFMA.FTZ R181, R181, UR10, -R0 ;  /* 0x0000000ab5b57c23 */ /* 0x000fc80008010800 */
[----:B------:R-:W2:Y:S08]  /*7ff0*/  MUFU.EX2 R153, R153 ;  /* 0x0000009900997308 */ /* 0x000eb00000000800 */
[----:B------:R-:W4:Y:S01]  /*8000*/  MUFU.EX2 R156, R156 ;  /* 0x0000009c009c7308 */ /* 0x000f220000000800 */
        /* <DEDUP_REMOVED lines=41> */
[----:B------:R-:W-:Y:S01]  /*82a0*/  FMNMX.FTZ R0, R154, R8, !PT ;  /* 0x000000089a007209 */ /* 0x000fe20007810000 */
[-C--:B------:R-:W-:Y:S01]  /*82b0*/  FMUL.FTZ R80, R80, R9.reuse ;  /* 0x0000000950507220 */ /* 0x080fe20000410000 */
[----:B------:R-:W-:Y:S01]  /*82c0*/  F2FP.BF16.F32.PACK_AB R152, R161, R152 ;  /* 0x00000098a198723e */ /* 0x000fe200000010ff */
[-C--:B------:R-:W-:Y:S01]  /*82d0*/  FMUL.FTZ R81, R81, R9.reuse ;  /* 0x0000000951517220 */ /* 0x080fe20000410000 */
[----:B------:R-:W-:Y:S01]  /*82e0*/  FMNMX.FTZ R0, R155, R0, !PT ;  /* 0x000000009b007209 */ /* 0x000fe20007810000 */
[-C--:B------:R-:W-:Y:S01]  /*82f0*/  FMUL.FTZ R84, R84, R9.reuse ;  /* 0x0000000954547220 */ /* 0x080fe20000410000 */
[----:B------:R-:W4:Y:S01]  /*8300*/  MUFU.EX2 R156, R168 ;  /* 0x000000a8009c7308 */ /* 0x000f220000000800 */
[----:B-1----:R-:W-:Y:S01]  /*8310*/  FADD.FTZ R4, R164, R4 ;  /* 0x00000004a4047221 */ /* 0x002fe20000010000 */
[----:B------:R-:W-:Y:S01]  /*8320*/  FMNMX.FTZ R0, R158, R0, !PT ;  /* 0x000000009e007209 */ /* 0x000fe20007810000 */
[-C--:B------:R-:W-:Y:S01]  /*8330*/  FMUL.FTZ R85, R85, R9.reuse ;  /* 0x0000000955557220 */ /* 0x080fe20000410000 */
[-C--:B------:R-:W-:Y:S01]  /*8340*/  FMUL.FTZ R88, R88, R9.reuse ;  /* 0x0000000958587220 */ /* 0x080fe20000410000 */
[-C--:B------:R-:W-:Y:S01]  /*8350*/  FMUL.FTZ R89, R89, R9.reuse ;  /* 0x0000000959597220 */ /* 0x080fe20000410000 */
[----:B------:R-:W-:Y:S01]  /*8360*/  FMNMX.FTZ R0, R159, R0, !PT ;  /* 0x000000009f007209 */ /* 0x000fe20007810000 */
[-C--:B------:R-:W-:Y:S01]  /*8370*/  FMUL.FTZ R92, R92, R9.reuse ;  /* 0x000000095c5c7220 */ /* 0x080fe20000410000 */
[----:B------:R-:W1:Y:S01]  /*8380*/  MUFU.EX2 R169, R169 ;  /* 0x000000a900a97308 */ /* 0x000e620000000800 */
        /* <DEDUP_REMOVED lines=48> */
[C---:B--2---:R-:W-:Y:S01]  /*8690*/  FADD.FTZ R4, R177.reuse, R4 ;  /* 0x00000004b1047221 */ /* 0x044fe20000010000 */
[----:B------:R-:W-:Y:S01]  /*86a0*/  F2FP.BF16.F32.PACK_AB R160, R177, R160 ;  /* 0x000000a0b1a0723e */ /* 0x000fe200000010ff */
[----:B---3--:R-:W2:Y:S01]  /*86b0*/  SHFL.BFLY PT, R10, R0, 0x2, 0x1f ;  /* 0x0c401f00000a7f89 */ /* 0x008ea200000e0000 */
[-C--:B------:R-:W-:Y:S01]  /*86c0*/  FMUL.FTZ R140, R140, R9.reuse ;  /* 0x000000098c8c7220 */ /* 0x080fe20000410000 */
[-C--:B------:R-:W-:Y:S01]  /*86d0*/  FMUL.FTZ R141, R141, R9.reuse ;  /* 0x000000098d8d7220 */ /* 0x080fe20000410000 */
[-C--:B------:R-:W-:Y:S01]  /*86e0*/  FMUL.FTZ R144, R144, R9.reuse ;  /* 0x0000000990907220 */ /* 0x080fe20000410000 */
[-C--:B------:R-:W-:Y:S01]  /*86f0*/  FMUL.FTZ R145, R145, R9.reuse ;  /* 0x0000000991917220 */ /* 0x080fe20000410000 */
[-C--:B------:R-:W-:Y:S01]  /*8700*/  FMUL.FTZ R148, R148, R9.reuse ;  /* 0x0000000994947220 */ /* 0x080fe20000410000 */
[----:B----4-:R-:W-:Y:S01]  /*8710*/  FADD.FTZ R4, R180, R4 ;  /* 0x00000004b4047221 */ /* 0x010fe20000010000 */
[----:B------:R-:W-:-:S03]  /*8720*/  FMUL.FTZ R149, R149, R9 ;  /* 0x0000000995957220 */ /* 0x000fc60000410000 */
[----:B-1----:R-:W-:Y:S01]  /*8730*/  FADD.FTZ R4, R181, R4 ;  /* 0x00000004b5047221 */ /* 0x002fe20000010000 */
[----:B--2---:R-:W-:-:S05]  /*8740*/  FMNMX.FTZ R0, R0, R10, !PT ;  /* 0x0000000a00007209 */ /* 0x004fca0007810000 */
[----:B------:R-:W1:Y:S02]  /*8750*/  SHFL.BFLY PT, R10, R0, 0x1, 0x1f ;  /* 0x0c201f00000a7f89 */ /* 0x000e6400000e0000 */
[----:B-1----:R-:W-:-:S05]  /*8760*/  FMNMX.FTZ R0, R0, R10, !PT ;  /* 0x0000000a00007209 */ /* 0x002fca0007810000 */
        /* <DEDUP_REMOVED lines=22> */
[----:B-1----:R-:W-:Y:S01]  /*88d0*/  F2FP.BF16.F32.PACK_AB R154, R165, R164 ;  /* 0x000000a4a59a723e */ /* 0x002fe200000010ff */
[----:B------:R-:W1:Y:S02]  /*88e0*/  MUFU.EX2 R155, R155 ;  /* 0x0000009b009b7308 */ /* 0x000e640000000800 */
        /* <DEDUP_REMOVED lines=31> */
[----:B-1----:R-:W-:Y:S01]  /*8ae0*/  F2FP.BF16.F32.PACK_AB R162, R181, R180 ;  /* 0x000000b4b5a2723e */ /* 0x002fe200000010ff */
[----:B------:R4:W-:Y:S01]  /*8af0*/  @!P2 STS [R11+0x28820], R8 ;  /* 0x028820080b00a388 */ /* 0x0009e20000000800 */
[-C--:B------:R-:W-:Y:S01]  /*8b00*/  FMUL.FTZ R51, R51, R8.reuse ;  /* 0x0000000833337220 */ /* 0x080fe20000410000 */
[----:B------:R-:W1:Y:S01]  /*8b10*/  MUFU.EX2 R166, R166 ;  /* 0x000000a600a67308 */ /* 0x000e620000000800 */
        /* <DEDUP_REMOVED lines=77> */
[----:B------:R-:W-:Y:S01]  /*8ff0*/  FMUL.FTZ R151, R151, R8 ;  /* 0x0000000897977220 */ /* 0x000fe20000410000 */
[----:B---3--:R-:W-:-:S04]  /*9000*/  FADD.FTZ R5, R182, R5 ;  /* 0x00000005b6057221 */ /* 0x008fc80000010000 */
[C---:B-1----:R-:W-:Y:S01]  /*9010*/  FADD.FTZ R5, R163.reuse, R5 ;  /* 0x00000005a3057221 */ /* 0x042fe20000010000 */
[----:B------:R-:W-:-:S05]  /*9020*/  F2FP.BF16.F32.PACK_AB R163, R163, R182 ;  /* 0x000000b6a3a3723e */ /* 0x000fca00000010ff */
[----:B------:R4:W-:Y:S01]  /*9030*/  STSM.16.M88.4 [R23], R160 ;  /* 0x000000a017007844 */ /* 0x0009e20000000200 */
[----:B------:R-:W-:Y:S05]  /*9040*/  @!P0 BRA `(.L_x_4449) ;  /* 0x0000000000048947 */ /* 0x000fea0003800000 */
[----:B------:R-:W-:Y:S01]  /*9050*/  BPT.TRAP 0x1 ;  /* 0x000000040000795c */ /* 0x000fe20000300000 */
.L_x_4449:
[----:B------:R1:W2:Y:S01]  /*9060*/  SYNCS.PHASECHK.TRANS64.TRYWAIT P2, [UR23+0x28c50], R7 ;  /* 0x028c5007ff0075a7 */ /* 0x0002a20008040157 */
[----:B------:R-:W-:Y:S05]  /*9070*/  @!P0 BRA `(.L_x_4450) ;  /* 0x0000000000048947 */ /* 0x000fea0003800000 */
[----:B------:R-:W-:Y:S01]  /*9080*/  BPT.TRAP 0x1 ;  /* 0x000000040000795c */ /* 0x000fe20000300000 */
.L_x_4450:
[----:B--2---:R-:W-:Y:S05]  /*9090*/  @P2 BRA `(.L_x_4451) ;  /* 0x0000000000082947 */ /* 0x004fea0003800000 */
[----:B------:R-:W2:Y:S02]  /*90a0*/  SYNCS.PHASECHK.TRANS64.TRYWAIT P2, [UR23+0x28c50], R7 ;  /* 0x028c5007ff0075a7 */ /* 0x000ea40008040157 */
[----:B--2---:R-:W-:Y:S05]  /*90b0*/  @!P2 BRA `(.L_x_4452) ;  /* 0x000000d4006ca947 */ /* 0x004fea0003800000 */
.L_x_4451:
[----:B------:R-:W-:Y:S01]  /*90c0*/  ULEA UR11, UR37, UR50, 0xc ;  /* 0x00000032250b7291 */ /* 0x000fe2000f8e603f */
[----:B------:R-:W-:Y:S01]  /*90d0*/  WARPGROUP.ARRIVE ;  /* 0x00000000000079c5 */ /* 0x000fe20000000000 */
[----:B------:R-:W-:Y:S01]  /*90e0*/  UMOV UR7, 0x40000040 ;  /* 0x4000004000077882 */ /* 0x000fe20000000000 */
[----:B------:R-:W-:Y:S01]  /*90f0*/  UISETP.GT.AND UP0, UPT, UR21, UR49, UPT ;  /* 0x000000311500728c */ /* 0x000fe2000bf04270 */
[----:B--2---:R-:W-:Y:S01]  /*9100*/  @!P1 VIADD R10, R10, 0x28c60 ;  /* 0x00028c600a0a9836 */ /* 0x004fe20000000000 */
[----:B------:R-:W-:Y:S01]  /*9110*/  UIADD3 UR21, UR21, -0x1, URZ ;  /* 0xffffffff15157890 */ /* 0x000fe2000fffe03f */
[----:B----4-:R-:W-:Y:S01]  /*9120*/  IMAD.MOV.U32 R8, RZ, RZ, R0 ;  /* 0x000000ffff087224 */ /* 0x010fe200078e0000 */
        /* <DEDUP_REMOVED lines=35> */
.L_x_4444:
[----:B------:R-:W5:Y:S01]  /*9360*/  SHFL.BFLY PT, R3, R4, 0x2, 0x1f ;  /* 0x0c401f0004037f89 */ /* 0x000f6200000e0000 */
[----:B------:R-:W-:Y:S08]  /*9370*/  BAR.ARV 0x8, 0x100 ;  /* 0x0204000000007b1d */ /* 0x000ff00000002000 */
[----:B------:R-:W-:Y:S01]  /*9380*/  BAR.SYNC.DEFER_BLOCKING 0xf, 0x100 ;  /* 0x03c4000000007b1d */ /* 0x000fe20000010000 */
[----:B------:R-:W-:Y:S01]  /*9390*/  ISETP.NE.AND P2, PT, R17, RZ, PT ;  /* 0x000000ff1100720c */ /* 0x000fe20003f45270 */
[----:B------:R-:W-:Y:S01]  /*93a0*/  IMAD.MOV.U32 R13, RZ, RZ, -0x800000 ;  /* 0xff800000ff0d7424 */ /* 0x000fe200078e00ff */
[----:B------:R-:W-:Y:S01]  /*93b0*/  UIADD3 UR47, UR47, 0x1, URZ ;  /* 0x000000012f2f7890 */ /* 0x000fe2000fffe03f */
[----:B------:R-:W-:-:S02]  /*93c0*/  IMAD.MOV.U32 R12, RZ, RZ, -0x800000 ;  /* 0xff800000ff0c7424 */ /* 0x000fc400078e00ff */
[----:B---34-:R-:W3:Y:S01]  /*93d0*/  SHFL.BFLY PT, R10, R5, 0x2, 0x1f ;  /* 0x0c401f00050a7f89 */ /* 0x018ee200000e0000 */
[----:B-----5:R-:W-:Y:S01]  /*93e0*/  FADD.FTZ R3, R3, R4 ;  /* 0x0000000403037221 */ /* 0x020fe20000010000 */
[----:B------:R-:W-:-:S04]  /*93f0*/  IMAD.MOV.U32 R4, RZ, RZ, RZ ;  /* 0x000000ffff047224 */ /* 0x000fc800078e00ff */
[----:B------:R-:W4:Y:S01]  /*9400*/  SHFL.BFLY PT, R8, R3, 0x1, 0x1f ;  /* 0x0c201f0003087f89 */ /* 0x000f2200000e0000 */
[----:B---3--:R-:W-:Y:S01]  /*9410*/  FADD.FTZ R10, R10, R5 ;  /* 0x000000050a0a7221 */ /* 0x008fe20000010000 */
[----:B------:R-:W-:-:S04]  /*9420*/  IMAD.U32 R5, RZ, RZ, UR10 ;  /* 0x0000000aff057e24 */ /* 0x000fc8000f8e00ff */
[----:B01----:R-:W0:Y:S01]  /*9430*/  SHFL.BFLY PT, R7, R10, 0x1, 0x1f ;  /* 0x0c201f000a077f89 */ /* 0x003e2200000e0000 */
[----:B----4-:R-:W-:Y:S01]  /*9440*/  FADD.FTZ R9, R3, R8 ;  /* 0x0000000803097221 */ /* 0x010fe20000010000 */
[----:B------:R-:W-:-:S04]  /*9450*/  IMAD.MOV.U32 R3, RZ, RZ, RZ ;  /* 0x000000ffff037224 */ /* 0x000fc800078e00ff */
[----:B------:R-:W-:-:S13]  /*9460*/  FSETP.NE.FTZ.AND P0, PT, R9, RZ, PT ;  /* 0x000000ff0900720b */ /* 0x000fda0003f15000 */
[----:B------:R-:W1:Y:S01]  /*9470*/  @P0 MUFU.LG2 R8, R9 ;  /* 0x0000000900080308 */ /* 0x000e620000000c00 */
[----:B------:R-:W-:Y:S01]  /*9480*/  @P0 FMUL.FTZ R5, R5, 0.69314718246459960938 ;  /* 0x3f31721805050820 */ /* 0x000fe20000410000 */
[----:B0-----:R-:W-:-:S05]  /*9490*/  FADD.FTZ R7, R10, R7 ;  /* 0x000000070a077221 */ /* 0x001fca0000010000 */
[----:B------:R-:W-:Y:S01]  /*94a0*/  FSETP.NE.FTZ.AND P1, PT, R7, RZ, PT ;  /* 0x000000ff0700720b */ /* 0x000fe20003f35000 */
[----:B------:R-:W0:Y:S01]  /*94b0*/  @P0 MUFU.RCP R4, R9 ;  /* 0x0000000900040308 */ /* 0x000e220000001000 */
[----:B-1----:R-:W-:-:S11]  /*94c0*/  @P0 FMUL.FTZ R8, R8, 0.69314718246459960938 ;  /* 0x3f31721808080820 */ /* 0x002fd60000410000 */
[----:B------:R-:W1:Y:S01]  /*94d0*/  @P1 MUFU.RCP R3, R7 ;  /* 0x0000000700031308 */ /* 0x000e620000001000 */
[----:B------:R-:W-:Y:S01]  /*94e0*/  @P0 FFMA.FTZ R13, R5, R6, R8 ;  /* 0x00000006050d0223 */ /* 0x000fe20000010008 */
[----:B------:R-:W-:Y:S01]  /*94f0*/  IMAD.U32 R5, RZ, RZ, UR37 ;  /* 0x00000025ff057e24 */ /* 0x000fe2000f8e00ff */
[----:B------:R-:W-:Y:S01]  /*9500*/  UIADD3 UR37, UR37, 0x1, URZ ;  /* 0x0000000125257890 */ /* 0x000fe2000fffe03f */
[----:B------:R-:W-:Y:S01]  /*9510*/  PLOP3.LUT P0, PT, PT, PT, PT, 0x8, 0x0 ;  /* 0x000000000000781c */ /* 0x000fe20003f0e170 */
[-C--:B0-----:R-:W-:Y:S01]  /*9520*/  FMUL.FTZ R24, R24, R4.reuse ;  /* 0x0000000418187220 */ /* 0x081fe20000410000 */
[----:B------:R-:W-:Y:S02]  /*9530*/  @!P2 IMAD R5, R5, 0x40, R16 ;  /* 0x000000400505a824 */ /* 0x000fe400078e0210 */
[-C--:B------:R-:W-:Y:S01]  /*9540*/  FMUL.FTZ R25, R25, R4.reuse ;  /* 0x0000000419197220 */ /* 0x080fe20000410000 */
[-C--:B------:R-:W-:Y:S01]  /*9550*/  FMUL.FTZ R28, R28, R4.reuse ;  /* 0x000000041c1c7220 */ /* 0x080fe20000410000 */
[-C--:B------:R-:W-:Y:S01]  /*9560*/  FMUL.FTZ R29, R29, R4.reuse ;  /* 0x000000041d1d7220 */ /* 0x080fe20000410000 */
[-C--:B------:R-:W-:Y:S01]  /*9570*/  FMUL.FTZ R32, R32, R4.reuse ;  /* 0x0000000420207220 */ /* 0x080fe20000410000 */
[----:B------:R-:W-:Y:S01]  /*9580*/  @!P2 LEA R6, R5, UR46, 0x2 ;  /* 0x0000002e0506ac11 */ /* 0x000fe2000f8e10ff */
[-C--:B------:R-:W-:Y:S01]  /*9590*/  FMUL.FTZ R33, R33, R4.reuse ;  /* 0x0000000421217220 */ /* 0x080fe20000410000 */
[----:B------:R-:W0:Y:S01]  /*95a0*/  @P1 MUFU.LG2 R5, R7 ;  /* 0x0000000700051308 */ /* 0x000e220000000c00 */
        /* <DEDUP_REMOVED lines=60> */
[----:B---3--:R-:W-:Y:S01]  /*9970*/  IMAD.U32 R4, RZ, RZ, UR10 ;  /* 0x0000000aff047e24 */ /* 0x008fe2000f8e00ff */
[----:B------:R-:W-:Y:S01]  /*9980*/  UISETP.NE.AND UP0, UPT, UR37, 0x2, UPT ;  /* 0x000000022500788c */ /* 0x000fe2000bf05270 */
[----:B0-----:R-:W-:Y:S01]  /*9990*/  @P1 FMUL.FTZ R5, R5, 0.69314718246459960938 ;  /* 0x3f31721805051820 */ /* 0x001fe20000410000 */
[-C--:B------:R-:W-:Y:S01]  /*99a0*/  FMUL.FTZ R26, R26, R3.reuse ;  /* 0x000000031a1a7220 */ /* 0x080fe20000410000 */
[----:B------:R-:W-:Y:S01]  /*99b0*/  @P1 FMUL.FTZ R4, R4, 0.69314718246459960938 ;  /* 0x3f31721804041820 */ /* 0x000fe20000410000 */
[----:B------:R-:W-:Y:S01]  /*99c0*/  USEL UR4, URZ, 0x1, UP0 ;  /* 0x000000013f047887 */ /* 0x000fe20008000000 */
        /* <DEDUP_REMOVED lines=66> */
[----:B-1----:R-:W-:Y:S11]  /*9df0*/  BAR.ARV 0xe, 0x100 ;  /* 0x0384000000007b1d */ /* 0x002ff60000002000 */
.L_x_4414:
        /* <DEDUP_REMOVED lines=12> */
[----:B------:R-:W3:Y:S01]  /*9ec0*/  LDL R0, [R1+0x60] ;  /* 0x0000600001007983 */ /* 0x000ee20000100800 */
        /* <DEDUP_REMOVED lines=20> */
[----:B------:R-:W-:-:S04]  /*a010*/  UIADD3 UR4, UP0, UR4, UR12, URZ ;  /* 0x0000000c04047290 */ /* 0x000fc8000ff1e03f */
[----:B------:R-:W-:Y:S01]  /*a020*/  UIADD3.X UR8, UR8, UR13, URZ, UP0, !UPT ;  /* 0x0000000d08087290 */ /* 0x000fe200087fe43f */
[----:B---3--:R-:W-:-:S03]  /*a030*/  IMAD.WIDE R20, R0, 0x2, R14 ;  /* 0x0000000200147825 */ /* 0x008fc600078e020e */
        /* <DEDUP_REMOVED lines=172> */
[----:B0-----:R-:W-:Y:S02]  /*ab00*/  IMAD.U32 R4, RZ, RZ, UR10 ;  /* 0x0000000aff047e24 */ /* 0x001fe4000f8e00ff */
[----:B------:R-:W-:Y:S01]  /*ab10*/  IMAD.U32 R5, RZ, RZ, UR11 ;  /* 0x0000000bff057e24 */ /* 0x000fe2000f8e00ff */
[----:B------:R-:W-:Y:S06]  /*ab20*/  BAR.SYNC.DEFER_BLOCKING 0x1, 0x100 ;  /* 0x0044000000007b1d */ /* 0x000fec0000010000 */
[----:B------:R0:W3:Y:S02]  /*ab30*/  @P1 LDG.E R3, desc[UR40][R4.64] ;  /* 0x0000002804031981 */ /* 0x0000e4000c1e1900 */
[----:B0-----:R-:W-:Y:S01]  /*ab40*/  IMAD.U32 R4, RZ, RZ, UR4 ;  /* 0x00000004ff047e24 */ /* 0x001fe2000f8e00ff */
[----:B------:R-:W-:Y:S01]  /*ab50*/  UISETP.NE.AND UP0, UPT, UR9, URZ, UPT ;  /* 0x0000003f0900728c */ /* 0x000fe2000bf05270 */
[----:B------:R-:W-:Y:S01]  /*ab60*/  IMAD.U32 R5, RZ, RZ, UR8 ;  /* 0x00000008ff057e24 */ /* 0x000fe2000f8e00ff */
[----:B------:R-:W-:-:S04]  /*ab70*/  ULDC UR4, c[0x0][0xad4] ;  /* 0x0002b50000047ab9 */ /* 0x000fc80000000800 */
[----:B------:R0:W5:Y:S01]  /*ab80*/  @P0 LDG.E R0, desc[UR40][R4.64] ;  /* 0x0000002804000981 */ /* 0x000162000c1e1900 */
[----:B------:R-:W-:Y:S01]  /*ab90*/  ULDC UR8, c[0x0][0xa88] ;  /* 0x0002a20000087ab9 */ /* 0x000fe20000000800 */
[----:B------:R-:W-:Y:S02]  /*aba0*/  ULOP3.LUT UR43, UR43, 0xff, URZ, 0xc0, !UPT ;  /* 0x000000ff2b2b7892 */ /* 0x000fe4000f8ec03f */
[----:B------:R-:W-:Y:S01]  /*abb0*/  USEL UR10, UR9, UR4, UP0 ;  /* 0x00000004090a7287 */ /* 0x000fe20008000000 */
[----:B---3--:R-:W-:Y:S01]  /*abc0*/  @P1 R2UR UR8, R3 ;  /* 0x00000000030812ca */ /* 0x008fe200000e0000 */
[----:B0-----:R-:W-:-:S14]  /*abd0*/  @P1 BRA `(.L_x_4456) ;  /* 0x0000000000181947 */ /* 0x001fdc0003800000 */
[----:B------:R-:W-:Y:S05]  /*abe0*/  @!P0 BRA `(.L_x_4456) ;  /* 0x0000000000148947 */ /* 0x000fea0003800000 */
[----:B------:R-:W3:Y:S04]  /*abf0*/  LDG.E R6, desc[UR40][R4.64] ;  /* 0x0000002804067981 */ /* 0x000ee8000c1e1900 */
[----:B------:R-:W4:Y:S01]  /*ac00*/  LDG.E R3, desc[UR40][R4.64+0x4] ;  /* 0x0000042804037981 */ /* 0x000f22000c1e1900 */
[----:B---3--:R-:W-:Y:S02]  /*ac10*/  R2UR UR4, R6 ;  /* 0x00000000060472ca */ /* 0x008fe400000e0000 */
[----:B----4-:R-:W-:-:S13]  /*ac20*/  R2UR UR8, R3 ;  /* 0x00000000030872ca */ /* 0x010fda00000e0000 */
[----:B------:R-:W-:-:S12]  /*ac30*/  UIADD3 UR8, -UR4, UR8, URZ ;  /* 0x0000000804087290 */ /* 0x000fd8000fffe13f */
.L_x_4456:
        /* <DEDUP_REMOVED lines=11> */
[----:B------:R-:W3:Y:S01]  /*acf0*/  LDL R10, [R1+0x5c] ;  /* 0x00005c00010a7983 */ /* 0x000ee20000100800 */
[----:B------:R-:W0:Y:S01]  /*ad00*/  LDC R0, c[0x0][0xbe8] ;  /* 0x0002fa00ff007b82 */ /* 0x000e220000000800 */
[----:B------:R-:W-:Y:S01]  /*ad10*/  UISETP.GT.AND UP1, UPT, UR10, 0x1, UPT ;  /* 0x000000010a00788c */ /* 0x000fe2000bf24270 */
[----:B------:R-:W-:Y:S01]  /*ad20*/  VIADD R9, R186, UR39 ;  /* 0x00000027ba097c36 */ /* 0x000fe20008000000 */
[----:B------:R-:W-:Y:S01]  /*ad30*/  UMOV UR18, 0x9b8 ;  /* 0x000009b800127882 */ /* 0x000fe20000000000 */
[----:B------:R-:W-:Y:S02]  /*ad40*/  UISETP.NE.U32.AND UP0, UPT, UR12, URZ, UPT ;  /* 0x0000003f0c00728c */ /* 0x000fe4000bf05070 */
[----:B------:R-:W-:Y:S01]  /*ad50*/  USEL UR18, UR18, 0x978, UP1 ;  /* 0x0000097812127887 */ /* 0x000fe20008800000 */
[----:B------:R-:W-:Y:S01]  /*ad60*/  IMAD.MOV.U32 R3, RZ, RZ, R9 ;  /* 0x000000ffff037224 */ /* 0x000fe200078e0009 */
[----:B------:R-:W-:Y:S02]  /*ad70*/  UISETP.NE.AND.EX UP0, UPT, UR13, URZ, UPT, UP0 ;  /* 0x0000003f0d00728c */ /* 0x000fe4000bf05300 */
[----:B------:R-:W-:-:S02]  /*ad80*/  USEL UR16, UR43, URZ, UP1 ;  /* 0x0000003f2b107287 */ /* 0x000fc40008800000 */
[----:B------:R-:W-:Y:S02]  /*ad90*/  USEL UR45, UR45, URZ, !UP0 ;  /* 0x0000003f2d2d7287 */ /* 0x000fe4000c000000 */
[----:B------:R-:W-:-:S04]  /*ada0*/  USEL UR44, UR44, URZ, !UP0 ;  /* 0x0000003f2c2c7287 */ /* 0x000fc8000c000000 */
[----:B------:R-:W-:Y:S01]  /*adb0*/  ULDC.64 UR14, c[0x0][UR18+0x228] ;  /* 0x00008a00120e7abb */ /* 0x000fe20008000a00 */
[----:B------:R-:W-:Y:S01]  /*adc0*/  ULDC.64 UR12, c[0x0][UR18+0x220] ;  /* 0x00008800120c7abb */ /* 0x000fe20008000a00 */
[----:B------:R-:W-:Y:S02]  /*add0*/  UIMAD.WIDE.U32 UR20, UR14, UR16, URZ ;  /* 0x000000100e1472a5 */ /* 0x000fe4000f8e003f */
[----:B------:R-:W-:Y:S01]  /*ade0*/  UIMAD UR19, UR15, UR16, URZ ;  /* 0x000000100f1372a4 */ /* 0x000fe2000f8e023f */
[----:B0-----:R-:W-:Y:S01]  /*adf0*/  ISETP.NE.AND P0, PT, R0, 0x1, PT ;  /* 0x000000010000780c */ /* 0x001fe20003f05270 */
[----:B------:R-:W-:Y:S01]  /*ae00*/  UIMAD.WIDE.U32 UR14, UR12, UR45, URZ ;  /* 0x0000002d0c0e72a5 */ /* 0x000fe2000f8e003f */
[----:B------:R-:W-:Y:S01]  /*ae10*/  ULDC.64 UR10, c[0x0][UR18+0x218] ;  /* 0x00008600120a7abb */ /* 0x000fe20008000a00 */
[----:B------:R-:W-:Y:S02]  /*ae20*/  UIMAD UR45, UR13, UR45, URZ ;  /* 0x0000002d0d2d72a4 */ /* 0x000fe4000f8e023f */
[----:B------:R-:W-:-:S02]  /*ae30*/  UIMAD.WIDE.U32 UR16, UR10, UR42, URZ ;  /* 0x0000002a0a1072a5 */ /* 0x000fc4000f8e003f */
[----:B------:R-:W-:Y:S02]  /*ae40*/  UIMAD UR10, UR11, UR42, URZ ;  /* 0x0000002a0b0a72a4 */ /* 0x000fe4000f8e023f */
[----:B------:R-:W-:Y:S02]  /*ae50*/  UIMAD UR44, UR12, UR44, UR45 ;  /* 0x0000002c0c2c72a4 */ /* 0x000fe4000f8e022d */
[----:B------:R-:W-:Y:S02]  /*ae60*/  UIADD3 UR19, UR21, UR19, URZ ;  /* 0x0000001315137290 */ /* 0x000fe4000fffe03f */
[----:B------:R-:W0:Y:S01]  /*ae70*/  @P0 LDC R4, c[0x0][0xbec] ;  /* 0x0002fb00ff040b82 */ /* 0x000e220000000800 */
[----:B------:R-:W-:Y:S02]  /*ae80*/  UIADD3 UR11, UR17, UR10, URZ ;  /* 0x0000000a110b7290 */ /* 0x000fe4000fffe03f */
[----:B------:R-:W-:Y:S02]  /*ae90*/  UIADD3 UR16, UP0, UP2, UR14, UR16, UR4 ;  /* 0x000000100e107290 */ /* 0x000fe4000fa1e004 */
[----:B------:R-:W-:Y:S01]  /*aea0*/  UIADD3 UR10, UR15, UR44, URZ ;  /* 0x0000002c0f0a7290 */ /* 0x000fe2000fffe03f */
[----:B------:R-:W-:-:S02]  /*aeb0*/  IMAD.U32 R6, RZ, RZ, UR19 ;  /* 0x00000013ff067e24 */ /* 0x000fc4000f8e00ff */
[----:B------:R-:W1:Y:S01]  /*aec0*/  @P0 LDC R5, c[0x0][0xbf0] ;  /* 0x0002fc00ff050b82 */ /* 0x000e620000000800 */
[----:B------:R-:W-:Y:S01]  /*aed0*/  UIADD3.X UR10, UR10, UR11, UR22, UP0, UP2 ;  /* 0x0000000b0a0a7290 */ /* 0x000fe200087e4416 */
[----:B0-----:R-:W-:-:S05]  /*aee0*/  @P0 IMAD.HI.U32 R4, R9, R4, RZ ;  /* 0x0000000409040227 */ /* 0x001fca00078e00ff */
[----:B-1----:R-:W-:Y:S01]  /*aef0*/  @P0 SHF.R.U32.HI R3, RZ, R5, R4 ;  /* 0x00000005ff030219 */ /* 0x002fe20000011604 */
[----:B------:R-:W-:-:S04]  /*af00*/  IMAD.U32 R4, RZ, RZ, UR20 ;  /* 0x00000014ff047e24 */ /* 0x000fc8000f8e00ff */
[--C-:B------:R-:W-:Y:S01]  /*af10*/  IMAD.MOV R7, RZ, RZ, -R3.reuse ;  /* 0x000000ffff077224 */ /* 0x100fe200078e0a03 */
[----:B------:R-:W-:Y:S02]  /*af20*/  IADD3 R4, P0, P2, R3, UR16, R4 ;  /* 0x0000001003047c10 */ /* 0x000fe4000fa1e004 */
[----:B------:R-:W-:Y:S01]  /*af30*/  SHF.R.S32.HI R3, RZ, 0x1f, R3 ;  /* 0x0000001fff037819 */ /* 0x000fe20000011403 */
[C---:B------:R-:W-:Y:S02]  /*af40*/  IMAD R7, R0.reuse, R7, R9 ;  /* 0x0000000700077224 */ /* 0x040fe400078e0209 */
[----:B------:R-:W-:Y:S01]  /*af50*/  IMAD R9, R0, UR8, RZ ;  /* 0x0000000800097c24 */ /* 0x000fe2000f8e02ff */
[----:B------:R-:W-:Y:S01]  /*af60*/  IADD3.X R5, R3, UR10, R6, P0, P2 ;  /* 0x0000000a03057c10 */ /* 0x000fe200087e4406 */
[----:B------:R-:W-:Y:S01]  /*af70*/  ULDC.64 UR10, c[0x0][UR18+0x210] ;  /* 0x00008400120a7abb */ /* 0x000fe20008000a00 */
[----:B------:R-:W-:Y:S01]  /*af80*/  SHF.R.S32.HI R3, RZ, 0x1f, R7 ;  /* 0x0000001fff037819 */ /* 0x000fe20000011407 */
[----:B------:R-:W-:-:S02]  /*af90*/  IMAD R6, R7, UR11, RZ ;  /* 0x0000000b07067c24 */ /* 0x000fc4000f8e02ff */
[----:B------:R-:W-:-:S04]  /*afa0*/  IMAD.WIDE.U32 R4, R7, UR10, R4 ;  /* 0x0000000a07047c25 */ /* 0x000fc8000f8e0004 */
[----:B------:R-:W-:Y:S01]  /*afb0*/  IMAD R3, R3, UR10, R6 ;  /* 0x0000000a03037c24 */ /* 0x000fe2000f8e0206 */
[----:B------:R-:W-:Y:S01]  /*afc0*/  ULDC.64 UR10, c[0x0][0xba8] ;  /* 0x0002ea00000a7ab9 */ /* 0x000fe20000000a00 */
[----:B------:R-:W-:Y:S01]  /*afd0*/  @!UP1 ULDC UR10, c[0x0][0xb50] ;  /* 0x0002d400000a9ab9 */ /* 0x000fe20000000800 */
[----:B------:R-:W-:Y:S01]  /*afe0*/  @!UP1 ULDC UR11, c[0x0][0xb54] ;  /* 0x0002d500000b9ab9 */ /* 0x000fe20000000800 */
[----:B------:R-:W-:Y:S01]  /*aff0*/  IMAD.IADD R3, R5, 0x1, R3 ;  /* 0x0000000105037824 */ /* 0x000fe200078e0203 */
[----:B------:R-:W-:Y:S01]  /*b000*/  LEA R8, P0, R4, UR10, 0x2 ;  /* 0x0000000a04087c11 */ /* 0x000fe2000f8010ff */
[----:B------:R-:W-:-:S03]  /*b010*/  VIADD R0, R16, UR39 ;  /* 0x0000002710007c36 */ /* 0x000fc60008000000 */
[----:B------:R-:W-:Y:S01]  /*b020*/  LEA.HI.X R3, R4, UR11, R3, 0x2, P0 ;  /* 0x0000000b04037c11 */ /* 0x000fe200080f1403 */
[----:B------:R-:W-:Y:S04]  /*b030*/  SHFL.IDX PT, R6, R8, 0x1, 0x1c1f ;  /* 0x003c1f0008067f89 */ /* 0x000fe800000e0000 */
[----:B------:R-:W-:Y:S04]  /*b040*/  SHFL.IDX PT, R5, R3, RZ, 0x1c1f ;  /* 0x001c1fff03057589 */ /* 0x000fe800000e0000 */
[----:B------:R-:W-:Y:S01]  /*b050*/  SHFL.IDX PT, R7, R3, 0x1, 0x1c1f ;  /* 0x003c1f0003077f89 */ /* 0x000fe200000e0000 */
[----:B---3--:R-:W-:-:S05]  /*b060*/  IMAD.MOV R4, RZ, RZ, -R10 ;  /* 0x000000ffff047224 */ /* 0x008fca00078e0a0a */
[----:B------:R-:W-:Y:S02]  /*b070*/  ISETP.NE.AND P0, PT, R185, R4, PT ;  /* 0x00000004b900720c */ /* 0x000fe40003f05270 */
[----:B------:R-:W0:Y:S02]  /*b080*/  SHFL.IDX PT, R4, R8, RZ, 0x1c1f ;  /* 0x001c1fff08047589 */ /* 0x000e2400000e0000 */
[C---:B------:R-:W-:Y:S01]  /*b090*/  ISETP.GE.OR P2, PT, R0.reuse, R9, P0 ;  /* 0x000000090000720c */ /* 0x040fe20000746670 */
[----:B------:R-:W-:-:S05]  /*b0a0*/  VIADD R0, R0, 0x8 ;  /* 0x0000000800007836 */ /* 0x000fca0000000000 */
[----:B------:R-:W-:-:S07]  /*b0b0*/  ISETP.GE.OR P0, PT, R0, R9, P0 ;  /* 0x000000090000720c */ /* 0x000fce0000706670 */
[----:B0-----:R0:W-:Y:S06]  /*b0c0*/  @!P2 ST.E desc[UR40][R4.64], R13 ;  /* 0x0000000d0400a985 */ /* 0x0011ec000c101928 */
[----:B------:R0:W-:Y:S02]  /*b0d0*/  @!P0 ST.E desc[UR40][R6.64], R12 ;  /* 0x0000000c06008985 */ /* 0x0001e4000c101928 */
.L_x_4457:
[----:B------:R-:W-:Y:S05]  /*b0e0*/  @P1 BRA `(.L_x_4458) ;  /* 0x00000010004c1947 */ /* 0x000fea0003800000 */
[----:B------:R-:W1:Y:S01]  /*b0f0*/  S2R R0, SR_TID.X ;  /* 0x0000000000007919 */ /* 0x000e620000002100 */
[----:B------:R-:W3:Y:S01]  /*b100*/  LDC R82, c[0x0][0xbe8] ;  /* 0x0002fa00ff527b82 */ /* 0x000ee20000000800 */
        /* <DEDUP_REMOVED lines=11> */
[----:B------:R-:W-:Y:S02]  /*b1c0*/  LOP3.LUT R32, R33, 0x380, RZ, 0xc0, !PT ;  /* 0x0000038021207812 */ /* 0x000fe400078ec0ff */
[----:B------:R-:W-:Y:S02]  /*b1d0*/  IADD3 R37, P1, R14, 0x6000, RZ ;  /* 0x000060000e257810 */ /* 0x000fe40007f3e0ff */
[----:B------:R-:W-:-:S02]  /*b1e0*/  SHF.R.U64 R40, R40, 0x3, RZ ;  /* 0x0000000328287819 */ /* 0x000fc400000012ff */
[----:B------:R-:W-:Y:S02]  /*b1f0*/  SHF.R.U64 R32, R32, 0x3, RZ ;  /* 0x0000000320207819 */ /* 0x000fe400000012ff */
[----:B------:R-:W-:Y:S02]  /*b200*/  LOP3.LUT R36, R37, 0x380, RZ, 0xc0, !PT ;  /* 0x0000038025247812 */ /* 0x000fe400078ec0ff */
[----:B------:R-:W-:Y:S01]  /*b210*/  LOP3.LUT R40, R40, R41, RZ, 0x3c, !PT ;  /* 0x0000002928287212 */ /* 0x000fe200078e3cff */
[--C-:B------:R-:W-:Y:S01]  /*b220*/  IMAD.X R41, RZ, RZ, R15.reuse, P2 ;  /* 0x000000ffff297224 */ /* 0x100fe200010e060f */
[----:B------:R-:W-:Y:S01]  /*b230*/  LOP3.LUT R32, R32, R33, RZ, 0x3c, !PT ;  /* 0x0000002120207212 */ /* 0x000fe200078e3cff */
[--C-:B------:R-:W-:Y:S01]  /*b240*/  IMAD.X R33, RZ, RZ, R15.reuse, P0 ;  /* 0x000000ffff217224 */ /* 0x100fe200000e060f */
[----:B------:R-:W-:Y:S02]  /*b250*/  IADD3 R69, P2, R14, 0xe000, RZ ;  /* 0x0000e0000e457810 */ /* 0x000fe40007f5e0ff */
[----:B------:R-:W-:Y:S01]  /*b260*/  SHF.R.U64 R36, R36, 0x3, RZ ;  /* 0x0000000324247819 */ /* 0x000fe200000012ff */
[----:B------:R-:W-:Y:S01]  /*b270*/  UIMAD UR12, UR22, UR14, URZ ;  /* 0x0000000e160c72a4 */ /* 0x000fe2000f8e023f */
[----:B------:R-:W-:Y:S01]  /*b280*/  IADD3 R61, P0, R14, 0xc000, RZ ;  /* 0x0000c0000e3d7810 */ /* 0x000fe20007f1e0ff */
[----:B------:R-:W-:Y:S01]  /*b290*/  UIMAD.WIDE.U32 UR10, UR4, UR14, URZ ;  /* 0x0000000e040a72a5 */ /* 0x000fe2000f8e003f */
[----:B------:R-:W-:Y:S01]  /*b2a0*/  LOP3.LUT R68, R69, 0x380, RZ, 0xc0, !PT ;  /* 0x0000038045447812 */ /* 0x000fe200078ec0ff */
[----:B------:R-:W5:Y:S01]  /*b2b0*/  LD.E.128 R32, desc[UR40][R32.64] ;  /* 0x0000002820207980 */ /* 0x000f62000c101d00 */
[----:B------:R-:W-:Y:S01]  /*b2c0*/  LOP3.LUT R36, R36, R37, RZ, 0x3c, !PT ;  /* 0x0000002524247212 */ /* 0x000fe200078e3cff */
[----:B------:R-:W-:Y:S01]  /*b2d0*/  IMAD.X R37, RZ, RZ, R15, P1 ;  /* 0x000000ffff257224 */ /* 0x000fe200008e060f */
[----:B------:R-:W-:Y:S01]  /*b2e0*/  LOP3.LUT R60, R61, 0x380, RZ, 0xc0, !PT ;  /* 0x000003803d3c7812 */ /* 0x000fe200078ec0ff */
[----:B------:R-:W5:Y:S01]  /*b2f0*/  LD.E.128 R40, desc[UR40][R40.64] ;  /* 0x0000002828287980 */ /* 0x000f62000c101d00 */
[----:B------:R-:W-:-:S02]  /*b300*/  IADD3 R65, P1, R14, 0xd000, RZ ;  /* 0x0000d0000e417810 */ /* 0x000fc40007f3e0ff */
[----:B------:R-:W-:Y:S02]  /*b310*/  SHF.R.U64 R68, R68, 0x3, RZ ;  /* 0x0000000344447819 */ /* 0x000fe400000012ff */
[----:B------:R-:W-:Y:S02]  /*b320*/  IADD3 R9, P3, R14, 0x1000, RZ ;  /* 0x000010000e097810 */ /* 0x000fe40007f7e0ff */
[----:B------:R-:W-:Y:S02]  /*b330*/  LOP3.LUT R81, R20, 0xfffffff8, RZ, 0xc0, !PT ;  /* 0xfffffff814517812 */ /* 0x000fe400078ec0ff */
[C---:B------:R-:W-:Y:S02]  /*b340*/  IADD3 R13, P4, R14.reuse, 0x2000, RZ ;  /* 0x000020000e0d7810 */ /* 0x040fe40007f9e0ff */
[C---:B------:R-:W-:Y:S02]  /*b350*/  IADD3 R25, P5, R14.reuse, 0x3000, RZ ;  /* 0x000030000e197810 */ /* 0x040fe40007fbe0ff */
[----:B------:R-:W-:Y:S01]  /*b360*/  IADD3 R29, P6, R14, 0x4000, RZ ;  /* 0x000040000e1d7810 */ /* 0x000fe20007fde0ff */
[----:B------:R-:W-:Y:S01]  /*b370*/  UIMAD UR12, UR4, UR15, UR12 ;  /* 0x0000000f040c72a4 */ /* 0x000fe2000f8e020c */
[----:B------:R-:W-:Y:S01]  /*b380*/  SHF.R.U64 R60, R60, 0x3, RZ ;  /* 0x000000033c3c7819 */ /* 0x000fe200000012ff */
[----:B------:R-:W5:Y:S01]  /*b390*/  LD.E.128 R36, desc[UR40][R36.64] ;  /* 0x0000002824247980 */ /* 0x000f62000c101d00 */
[----:B------:R-:W-:-:S02]  /*b3a0*/  LOP3.LUT R64, R65, 0x380, RZ, 0xc0, !PT ;  /* 0x0000038041407812 */ /* 0x000fc400078ec0ff */
[----:B------:R-:W-:Y:S01]  /*b3b0*/  LOP3.LUT R68, R68, R69, RZ, 0x3c, !PT ;  /* 0x0000004544447212 */ /* 0x000fe200078e3cff */
[--C-:B------:R-:W-:Y:S01]  /*b3c0*/  IMAD.X R69, RZ, RZ, R15.reuse, P2 ;  /* 0x000000ffff457224 */ /* 0x100fe200010e060f */
[----:B------:R-:W-:Y:S01]  /*b3d0*/  LOP3.LUT R60, R60, R61, RZ, 0x3c, !PT ;  /* 0x0000003d3c3c7212 */ /* 0x000fe200078e3cff */
[----:B------:R-:W-:Y:S01]  /*b3e0*/  IMAD.X R61, RZ, RZ, R15, P0 ;  /* 0x000000ffff3d7224 */ /* 0x000fe200000e060f */
[----:B---3--:R-:W-:Y:S02]  /*b3f0*/  ISETP.NE.AND P2, PT, R82, 0x1, PT ;  /* 0x000000015200780c */ /* 0x008fe40003f45270 */
[----:B------:R-:W-:Y:S02]  /*b400*/  SHF.R.U64 R64, R64, 0x3, RZ ;  /* 0x0000000340407819 */ /* 0x000fe400000012ff */
[----:B------:R-:W-:Y:S01]  /*b410*/  LOP3.LUT R8, R9, 0x380, RZ, 0xc0, !PT ;  /* 0x0000038009087812 */ /* 0x000fe200078ec0ff */
[----:B------:R-:W-:Y:S01]  /*b420*/  IMAD.IADD R20, R0, 0x1, -R81 ;  /* 0x0000000100147824 */ /* 0x000fe200078e0a51 */
[----:B------:R-:W-:-:S02]  /*b430*/  ISETP.GE.AND P0, PT, R195, UR16, PT ;  /* 0x00000010c3007c0c */ /* 0x000fc4000bf06270 */
[----:B------:R-:W-:Y:S02]  /*b440*/  LOP3.LUT R12, R13, 0x380, RZ, 0xc0, !PT ;  /* 0x000003800d0c7812 */ /* 0x000fe400078ec0ff */
[----:B------:R-:W-:Y:S02]  /*b450*/  LOP3.LUT R24, R25, 0x380, RZ, 0xc0, !PT ;  /* 0x0000038019187812 */ /* 0x000fe400078ec0ff */
[----:B------:R-:W-:Y:S01]  /*b460*/  LOP3.LUT R28, R29, 0x380, RZ, 0xc0, !PT ;  /* 0x000003801d1c7812 */ /* 0x000fe200078ec0ff */
[----:B------:R-:W0:Y:S01]  /*b470*/  @P2 LDC R77, c[0x0][0xbec] ;  /* 0x0002fb00ff4d2b82 */ /* 0x000e220000000800 */
[----:B------:R-:W-:Y:S01]  /*b480*/  LOP3.LUT R64, R64, R65, RZ, 0x3c, !PT ;  /* 0x0000004140407212 */ /* 0x000fe200078e3cff */
[----:B------:R-:W-:Y:S01]  /*b490*/  IMAD.X R65, RZ, RZ, R15, P1 ;  /* 0x000000ffff417224 */ /* 0x000fe200008e060f */
[----:B------:R-:W-:Y:S01]  /*b4a0*/  SEL R76, RZ, 0xffffffff, P0 ;  /* 0xffffffffff4c7807 */ /* 0x000fe20000000000 */
[----:B------:R-:W-:Y:S01]  /*b4b0*/  UIADD3 UR11, UR11, UR12, URZ ;  /* 0x0000000c0b0b7290 */ /* 0x000fe2000fffe03f */
[----:B------:R-:W-:Y:S01]  /*b4c0*/  ISETP.GE.AND P1, PT, R2, UR16, PT ;  /* 0x0000001002007c0c */ /* 0x000fe2000bf26270 */
[----:B------:R-:W-:Y:S01]  /*b4d0*/  USHF.R.S32.HI UR4, URZ, 0x1f, UR9 ;  /* 0x0000001f3f047899 */ /* 0x000fe20008011409 */
[----:B------:R-:W-:Y:S01]  /*b4e0*/  SHF.R.U64 R8, R8, 0x3, RZ ;  /* 0x0000000308087819 */ /* 0x000fe200000012ff */
[----:B------:R-:W-:Y:S01]  /*b4f0*/  IMAD.SHL.U32 R76, R76, 0x2, RZ ;  /* 0x000000024c4c7824 */ /* 0x000fe200078e00ff */
[----:B------:R-:W-:Y:S01]  /*b500*/  SEL R21, RZ, 0x1, P1 ;  /* 0x00000001ff157807 */ /* 0x000fe20000800000 */
[----:B------:R-:W1:Y:S01]  /*b510*/  @P2 LDC R79, c[0x0][0xbf0] ;  /* 0x0002fc00ff4f2b82 */ /* 0x000e620000000800 */
[----:B------:R-:W-:Y:S01]  /*b520*/  ISETP.GE.AND P1, PT, R194, UR16, PT ;  /* 0x00000010c2007c0c */ /* 0x000fe2000bf26270 */
[----:B------:R-:W-:Y:S01]  /*b530*/  ULDC.64 UR12, c[0x0][0xae8] ;  /* 0x0002ba00000c7ab9 */ /* 0x000fe20000000a00 */
[----:B------:R-:W-:Y:S01]  /*b540*/  LOP3.LUT R21, R76, 0x2, R21, 0xe2, !PT ;  /* 0x000000024c157812 */ /* 0x000fe200078ee215 */
[----:B------:R-:W5:Y:S01]  /*b550*/  LD.E.128 R60, desc[UR40][R60.64] ;  /* 0x000000283c3c7980 */ /* 0x000f62000c101d00 */
[----:B------:R-:W-:-:S02]  /*b560*/  SEL R76, RZ, 0xffffffff, P1 ;  /* 0xffffffffff4c7807 */ /* 0x000fc40000800000 */
[----:B------:R-:W-:Y:S01]  /*b570*/  ISETP.GE.AND P0, PT, R193, UR16, PT ;  /* 0x00000010c1007c0c */ /* 0x000fe2000bf06270 */
[----:B------:R-:W5:Y:S01]  /*b580*/  LD.E.128 R64, desc[UR40][R64.64] ;  /* 0x0000002840407980 */ /* 0x000f62000c101d00 */
[----:B------:R-:W-:Y:S01]  /*b590*/  LOP3.LUT R8, R8, R9, RZ, 0x3c, !PT ;  /* 0x0000000908087212 */ /* 0x000fe200078e3cff */
[----:B------:R-:W-:Y:S01]  /*b5a0*/  IMAD.X R9, RZ, RZ, R15, P3 ;  /* 0x000000ffff097224 */ /* 0x000fe200018e060f */
[----:B------:R-:W-:Y:S01]  /*b5b0*/  IADD3 R45, P3, R14, 0x8000, RZ ;  /* 0x000080000e2d7810 */ /* 0x000fe20007f7e0ff */
[----:B------:R-:W-:Y:S01]  /*b5c0*/  IMAD.SHL.U32 R76, R76, 0x4, RZ ;  /* 0x000000044c4c7824 */ /* 0x000fe200078e00ff */
[----:B------:R-:W-:Y:S01]  /*b5d0*/  SEL R0, RZ, 0xffffffff, P0 ;  /* 0xffffffffff007807 */ /* 0x000fe20000000000 */
[----:B------:R-:W5:Y:S01]  /*b5e0*/  LD.E.128 R68, desc[UR40][R68.64] ;  /* 0x0000002844447980 */ /* 0x000f62000c101d00 */
[----:B------:R-:W-:Y:S02]  /*b5f0*/  LOP3.LUT R44, R45, 0x380, RZ, 0xc0, !PT ;  /* 0x000003802d2c7812 */ /* 0x000fe400078ec0ff */
[----:B------:R-:W-:Y:S01]  /*b600*/  LOP3.LUT R21, R76, 0x4, R21, 0xe2, !PT ;  /* 0x000000044c157812 */ /* 0x000fe200078ee215 */
[----:B------:R-:W-:Y:S01]  /*b610*/  IMAD.SHL.U32 R76, R0, 0x8, RZ ;  /* 0x00000008004c7824 */ /* 0x000fe200078e00ff */
[----:B------:R-:W-:Y:S01]  /*b620*/  SHF.R.U64 R12, R12, 0x3, RZ ;  /* 0x000000030c0c7819 */ /* 0x000fe200000012ff */
[----:B------:R-:W-:Y:S01]  /*b630*/  IMAD R0, R20, 0x20, R3 ;  /* 0x0000002014007824 */ /* 0x000fe200078e0203 */
[----:B------:R-:W-:-:S02]  /*b640*/  SHF.R.U64 R24, R24, 0x3, RZ ;  /* 0x0000000318187819 */ /* 0x000fc400000012ff */
[----:B------:R-:W-:Y:S01]  /*b650*/  SHF.R.U64 R28, R28, 0x3, RZ ;  /* 0x000000031c1c7819 */ /* 0x000fe200000012ff */
[----:B------:R-:W-:Y:S01]  /*b660*/  UIMAD.WIDE.U32 UR10, UR42, UR12, UR10 ;  /* 0x0000000c2a0a72a5 */ /* 0x000fe2000f8e000a */
[----:B------:R-:W-:Y:S01]  /*b670*/  SHF.R.U64 R44, R44, 0x3, RZ ;  /* 0x000000032c2c7819 */ /* 0x000fe200000012ff */
[----:B------:R-:W-:Y:S01]  /*b680*/  VIADD R80, R0, UR39 ;  /* 0x0000002700507c36 */ /* 0x000fe20008000000 */
        /* <DEDUP_REMOVED lines=9> */
[----:B------:R-:W-:Y:S01]  /*b720*/  UIMAD UR11, UR42, UR13, UR11 ;  /* 0x0000000d2a0b72a4 */ /* 0x000fe2000f8e020b */
[C---:B------:R-:W-:Y:S01]  /*b730*/  IADD3 R53, P5, R14.reuse, 0xa000, RZ ;  /* 0x0000a0000e357810 */ /* 0x040fe20007fbe0ff */
[----:B------:R-:W5:Y:S01]  /*b740*/  LD.E.128 R8, desc[UR40][R8.64] ;  /* 0x0000002808087980 */ /* 0x000f62000c101d00 */
[----:B------:R-:W-:Y:S01]  /*b750*/  IADD3 R57, P6, R14, 0xb000, RZ ;  /* 0x0000b0000e397810 */ /* 0x000fe20007fde0ff */
[----:B------:R-:W-:Y:S01]  /*b760*/  ULDC.64 UR12, c[0x0][0xaf0] ;  /* 0x0002bc00000c7ab9 */ /* 0x000fe20000000a00 */
[----:B------:R-:W-:Y:S01]  /*b770*/  ISETP.GE.AND P0, PT, R192, UR16, PT ;  /* 0x00000010c0007c0c */ /* 0x000fe2000bf06270 */
[----:B0-----:R-:W-:Y:S01]  /*b780*/  @P2 IMAD.HI.U32 R0, R80, R77, RZ ;  /* 0x0000004d50002227 */ /* 0x001fe200078e00ff */
[----:B------:R-:W-:Y:S01]  /*b790*/  IADD3 R7, P3, R14, 0xf000, RZ ;  /* 0x0000f0000e077810 */ /* 0x000fe20007f7e0ff */
[----:B------:R-:W-:Y:S01]  /*b7a0*/  UIMAD UR4, UR4, UR12, URZ ;  /* 0x0000000c040472a4 */ /* 0x000fe2000f8e023f */
[----:B------:R-:W-:Y:S01]  /*b7b0*/  LOP3.LUT R48, R49, 0x380, RZ, 0xc0, !PT ;  /* 0x0000038031307812 */ /* 0x000fe200078ec0ff */
[----:B------:R-:W5:Y:S01]  /*b7c0*/  LD.E.128 R24, desc[UR40][R24.64] ;  /* 0x0000002818187980 */ /* 0x000f62000c101d00 */
[----:B------:R-:W-:-:S02]  /*b7d0*/  LOP3.LUT R52, R53, 0x380, RZ, 0xc0, !PT ;  /* 0x0000038035347812 */ /* 0x000fc400078ec0ff */
[----:B------:R-:W-:Y:S01]  /*b7e0*/  LOP3.LUT R56, R57, 0x380, RZ, 0xc0, !PT ;  /* 0x0000038039387812 */ /* 0x000fe200078ec0ff */
[----:B------:R-:W5:Y:S01]  /*b7f0*/  LD.E.128 R28, desc[UR40][R28.64] ;  /* 0x000000281c1c7980 */ /* 0x000f62000c101d00 */
[----:B------:R-:W-:Y:S02]  /*b800*/  LOP3.LUT R5, R14, 0x380, RZ, 0xc0, !PT ;  /* 0x000003800e057812 */ /* 0x000fe400078ec0ff */
[----:B------:R-:W-:Y:S01]  /*b810*/  SEL R20, RZ, 0xffffffff, P0 ;  /* 0xffffffffff147807 */ /* 0x000fe20000000000 */
[----:B------:R-:W-:Y:S01]  /*b820*/  IMAD.MOV.U32 R77, RZ, RZ, R80 ;  /* 0x000000ffff4d7224 */ /* 0x000fe200078e0050 */
[----:B------:R-:W-:Y:S01]  /*b830*/  LOP3.LUT R6, R7, 0x380, RZ, 0xc0, !PT ;  /* 0x0000038007067812 */ /* 0x000fe200078ec0ff */
[----:B------:R-:W-:Y:S01]  /*b840*/  UIMAD UR4, UR9, UR13, UR4 ;  /* 0x0000000d090472a4 */ /* 0x000fe2000f8e0204 */
[----:B-1----:R-:W-:Y:S01]  /*b850*/  @P2 SHF.R.U32.HI R77, RZ, R79, R0 ;  /* 0x0000004fff4d2219 */ /* 0x002fe20000011600 */
[----:B------:R-:W-:Y:S01]  /*b860*/  UIMAD.WIDE.U32 UR10, UR9, UR12, UR10 ;  /* 0x0000000c090a72a5 */ /* 0x000fe2000f8e000a */
[----:B------:R-:W-:Y:S01]  /*b870*/  SHF.R.U64 R48, R48, 0x3, RZ ;  /* 0x0000000330307819 */ /* 0x000fe200000012ff */
[----:B------:R-:W-:Y:S01]  /*b880*/  IMAD.SHL.U32 R20, R20, 0x10, RZ ;  /* 0x0000001014147824 */ /* 0x000fe200078e00ff */
[----:B------:R-:W-:Y:S01]  /*b890*/  SHF.R.U64 R52, R52, 0x3, RZ ;  /* 0x0000000334347819 */ /* 0x000fe200000012ff */
[----:B------:R-:W-:Y:S01]  /*b8a0*/  IMAD.X R73, RZ, RZ, R15, P3 ;  /* 0x000000ffff497224 */ /* 0x000fe200018e060f */
[----:B------:R-:W-:Y:S01]  /*b8b0*/  SHF.R.U64 R56, R56, 0x3, RZ ;  /* 0x0000000338387819 */ /* 0x000fe200000012ff */
[----:B------:R-:W5:Y:S01]  /*b8c0*/  LD.E.128 R44, desc[UR40][R44.64] ;  /* 0x000000282c2c7980 */ /* 0x000f62000c101d00 */
[----:B------:R-:W-:-:S02]  /*b8d0*/  SHF.R.U64 R5, R5, 0x3, RZ ;  /* 0x0000000305057819 */ /* 0x000fc400000012ff */
[----:B------:R-:W-:Y:S02]  /*b8e0*/  SHF.R.U64 R6, R6, 0x3, RZ ;  /* 0x0000000306067819 */ /* 0x000fe400000012ff */
[----:B------:R-:W-:Y:S01]  /*b8f0*/  LOP3.LUT R21, R76, 0x8, R21, 0xe2, !PT ;  /* 0x000000084c157812 */ /* 0x000fe200078ee215 */
[----:B------:R-:W-:Y:S01]  /*b900*/  UIADD3 UR4, UR11, UR4, URZ ;  /* 0x000000040b047290 */ /* 0x000fe2000fffe03f */
[----:B------:R-:W-:Y:S01]  /*b910*/  ISETP.GE.AND P0, PT, R187, UR16, PT ;  /* 0x00000010bb007c0c */ /* 0x000fe2000bf06270 */
        /* <DEDUP_REMOVED lines=9> */
[----:B------:R-:W-:-:S02]  /*b9b0*/  LOP3.LUT R72, R6, R7, RZ, 0x3c, !PT ;  /* 0x0000000706487212 */ /* 0x000fc400078e3cff */
[----:B------:R-:W-:Y:S02]  /*b9c0*/  SHF.R.S32.HI R78, RZ, 0x1f, R77 ;  /* 0x0000001fff4e7819 */ /* 0x000fe4000001144d */
[----:B------:R-:W-:Y:S01]  /*b9d0*/  LOP3.LUT R76, R20, 0x10, R21, 0xe2, !PT ;  /* 0x00000010144c7812 */ /* 0x000fe200078ee215 */
[----:B------:R-:W-:Y:S01]  /*b9e0*/  IMAD.U32 R20, RZ, RZ, UR10 ;  /* 0x0000000aff147e24 */ /* 0x000fe2000f8e00ff */
[----:B------:R-:W-:Y:S01]  /*b9f0*/  SEL R0, RZ, 0xffffffff, P0 ;  /* 0xffffffffff007807 */ /* 0x000fe20000000000 */
[----:B------:R-:W-:Y:S01]  /*ba00*/  IMAD.U32 R21, RZ, RZ, UR11 ;  /* 0x0000000bff157e24 */ /* 0x000fe2000f8e00ff */
[----:B------:R-:W-:Y:S01]  /*ba10*/  ULDC.64 UR10, c[0x0][0xae0] ;  /* 0x0002b800000a7ab9 */ /* 0x000fe20000000a00 */
[----:B------:R-:W-:Y:S01]  /*ba20*/  IMAD R79, R82, R79, R80 ;  /* 0x0000004f524f7224 */ /* 0x000fe200078e0250 */
[----:B------:R-:W5:Y:S01]  /*ba30*/  LD.E.128 R4, desc[UR40][R4.64] ;  /* 0x0000002804047980 */ /* 0x000f62000c101d00 */
[----:B------:R-:W-:Y:S02]  /*ba40*/  IMAD.U32 R21, RZ, RZ, UR4 ;  /* 0x00000004ff157e24 */ /* 0x000fe4000f8e00ff */
[----:B------:R-:W-:Y:S01]  /*ba50*/  IMAD R78, R78, UR10, RZ ;  /* 0x0000000a4e4e7c24 */ /* 0x000fe2000f8e02ff */
[----:B------:R-:W5:Y:S01]  /*ba60*/  LD.E.128 R12, desc[UR40][R12.64] ;  /* 0x000000280c0c7980 */ /* 0x000f62000c101d00 */
[----:B------:R-:W-:Y:S01]  /*ba70*/  IMAD.SHL.U32 R83, R0, 0x20, RZ ;  /* 0x0000002000537824 */ /* 0x000fe200078e00ff */
[----:B------:R-:W-:-:S02]  /*ba80*/  ISETP.GE.AND P0, PT, R229, UR16, PT ;  /* 0x00000010e5007c0c */ /* 0x000fc4000bf06270 */
[----:B------:R-:W5:Y:S01]  /*ba90*/  LD.E.128 R48, desc[UR40][R48.64] ;  /* 0x0000002830307980 */ /* 0x000f62000c101d00 */
[----:B------:R-:W-:-:S03]  /*baa0*/  SHF.R.S32.HI R0, RZ, 0x1f, R79 ;  /* 0x0000001fff007819 */ /* 0x000fc6000001144f */
[----:B------:R-:W5:Y:S01]  /*bab0*/  LD.E.128 R52, desc[UR40][R52.64] ;  /* 0x0000002834347980 */ /* 0x000f62000c101d00 */
[----:B------:R-:W-:-:S03]  /*bac0*/  IMAD.WIDE.U32 R20, R77, UR10, R20 ;  /* 0x0000000a4d147c25 */ /* 0x000fc6000f8e0014 */
[----:B------:R-:W5:Y:S01]  /*bad0*/  LD.E.128 R56, desc[UR40][R56.64] ;  /* 0x0000002838387980 */ /* 0x000f62000c101d00 */
[----:B------:R-:W-:Y:S01]  /*bae0*/  IMAD R81, R77, UR11, R78 ;  /* 0x0000000b4d517c24 */ /* 0x000fe2000f8e024e */
[----:B------:R-:W-:Y:S02]  /*baf0*/  ULDC.64 UR10, c[0x0][0xad8] ;  /* 0x0002b600000a7ab9 */ /* 0x000fe40000000a00 */
        /* <DEDUP_REMOVED lines=8> */
[----:B------:R-:W-:Y:S01]  /*bb80*/  IMAD.IADD R21, R21, 0x1, R81 ;  /* 0x0000000115157824 */ /* 0x000fe200078e0251 */
[----:B------:R-:W-:Y:S01]  /*bb90*/  SEL R77, RZ, 0x40, P0 ;  /* 0x00000040ff4d7807 */ /* 0x000fe20000000000 */
[----:B------:R-:W-:Y:S01]  /*bba0*/  IMAD R78, R0, UR10, RZ ;  /* 0x0000000a004e7c24 */ /* 0x000fe2000f8e02ff */
[----:B------:R-:W-:Y:S01]  /*bbb0*/  ISETP.GE.AND P0, PT, R228, UR16, PT ;  /* 0x00000010e4007c0c */ /* 0x000fe2000bf06270 */
[----:B------:R-:W-:-:S02]  /*bbc0*/  IMAD R83, R82, UR8, RZ ;  /* 0x0000000852537c24 */ /* 0x000fc4000f8e02ff */
[----:B------:R-:W-:Y:S01]  /*bbd0*/  VIADD R82, R3, UR39 ;  /* 0x0000002703527c36 */ /* 0x000fe20008000000 */
        /* <DEDUP_REMOVED lines=14> */
[----:B------:R0:W3:Y:S01]  /*bcc0*/  SHFL.IDX PT, R21, R81, RZ, 0x181f ;  /* 0x00181fff51157589 */ /* 0x0000e200000e0000 */
[----:B------:R-:W-:Y:S02]  /*bcd0*/  LOP3.LUT R3, R0, R3, RZ, 0xfc, !PT ;  /* 0x0000000300037212 */ /* 0x000fe400078efcff */
[----:B--2---:R-:W-:Y:S01]  /*bce0*/  SHF.R.S32.HI R152, RZ, 0x1f, R195 ;  /* 0x0000001fff987819 */ /* 0x004fe200000114c3 */
        /* <DEDUP_REMOVED lines=9> */
[----:B---3--:R-:W-:-:S03]  /*bd80*/  @!P0 IMAD.WIDE R78, R2, 0x2, R20 ;  /* 0x00000002024e8825 */ /* 0x008fc600078e0214 */
[----:B------:R-:W-:Y:S02]  /*bd90*/  @!P1 LEA.HI.X R77, R195, R21, R152, 0x1, P2 ;  /* 0x00000015c34d9211 */ /* 0x000fe400010f0c98 */
[----:B------:R-:W-:Y:S01]  /*bda0*/  ISETP.GE.AND P2, PT, R192, UR16, PT ;  /* 0x00000010c0007c0c */ /* 0x000fe2000bf46270 */
[----:B-----5:R1:W-:Y:S01]  /*bdb0*/  @!P0 ST.E.128 desc[UR40][R78.64], R4 ;  /* 0x000000044e008985 */ /* 0x0203e2000c101d28 */
[----:B------:R-:W-:-:S03]  /*bdc0*/  LOP3.LUT P0, RZ, R0, 0x40, RZ, 0xc0, !PT ;  /* 0x0000004000ff7812 */ /* 0x000fc6000780c0ff */
[----:B------:R2:W-:Y:S01]  /*bdd0*/  @!P1 ST.E.128 desc[UR40][R76.64], R12 ;  /* 0x0000000c4c009985 */ /* 0x0005e2000c101d28 */
[----:B------:R-:W-:Y:S02]  /*bde0*/  ISETP.GE.AND P1, PT, R187, UR16, PT ;  /* 0x00000010bb007c0c */ /* 0x000fe4000bf26270 */
[----:B-1----:R-:W-:Y:S02]  /*bdf0*/  SHF.R.S32.HI R4, RZ, 0x1f, R187 ;  /* 0x0000001fff047819 */ /* 0x002fe400000114bb */
[----:B------:R-:W-:Y:S02]  /*be00*/  SHF.R.S32.HI R5, RZ, 0x1f, R229 ;  /* 0x0000001fff057819 */ /* 0x000fe400000114e5 */
[CC--:B--2---:R-:W-:Y:S02]  /*be10*/  @!P4 LEA R76, P5, R194.reuse, R20.reuse, 0x1 ;  /* 0x00000014c24cc211 */ /* 0x0c4fe400078a08ff */
[----:B------:R-:W-:Y:S02]  /*be20*/  @!P3 LEA R14, P6, R193, R20, 0x1 ;  /* 0x00000014c10eb211 */ /* 0x000fe400078c08ff */
[----:B------:R-:W-:-:S02]  /*be30*/  @!P4 LEA.HI.X R77, R194, R21, R85, 0x1, P5 ;  /* 0x00000015c24dc211 */ /* 0x000fc400028f0c55 */
[CC--:B------:R-:W-:Y:S02]  /*be40*/  @!P2 LEA R12, P5, R192.reuse, R20.reuse, 0x1 ;  /* 0x00000014c00ca211 */ /* 0x0c0fe400078a08ff */
[-C--:B------:R-:W-:Y:S01]  /*be50*/  @!P3 LEA.HI.X R15, R193, R21.reuse, R84, 0x1, P6 ;  /* 0x00000015c10fb211 */ /* 0x080fe200030f0c54 */
[----:B------:R2:W-:Y:S01]  /*be60*/  @!P4 ST.E.128 desc[UR40][R76.64], R28 ;  /* 0x0000001c4c00c985 */ /* 0x0005e2000c101d28 */
[----:B------:R-:W-:Y:S02]  /*be70*/  LOP3.LUT P6, RZ, R3, 0x80, RZ, 0xc0, !PT ;  /* 0x0000008003ff7812 */ /* 0x000fe400078cc0ff */
[-C--:B------:R-:W-:Y:S01]  /*be80*/  @!P2 LEA.HI.X R13, R192, R21.reuse, R87, 0x1, P5 ;  /* 0x00000015c00da211 */ /* 0x080fe200028f0c57 */
[----:B------:R2:W-:Y:S01]  /*be90*/  @!P3 ST.E.128 desc[UR40][R14.64], R36 ;  /* 0x000000240e00b985 */ /* 0x0005e2000c101d28 */
[C---:B------:R-:W-:Y:S02]  /*bea0*/  @!P1 LEA R6, P5, R187.reuse, R20, 0x1 ;  /* 0x00000014bb069211 */ /* 0x040fe400078a08ff */
[----:B------:R-:W-:Y:S01]  /*beb0*/  SHF.R.S32.HI R79, RZ, 0x1f, R228 ;  /* 0x0000001fff4f7819 */ /* 0x000fe200000114e4 */
[----:B------:R2:W-:Y:S01]  /*bec0*/  @!P2 ST.E.128 desc[UR40][R12.64], R44 ;  /* 0x0000002c0c00a985 */ /* 0x0005e2000c101d28 */
[----:B------:R-:W-:-:S02]  /*bed0*/  @!P1 LEA.HI.X R7, R187, R21, R4, 0x1, P5 ;  /* 0x00000015bb079211 */ /* 0x000fc400028f0c04 */
[----:B------:R-:W-:-:S03]  /*bee0*/  @P0 LEA R4, P5, R229, R20, 0x1 ;  /* 0x00000014e5040211 */ /* 0x000fc600078a08ff */
[----:B------:R2:W-:Y:S01]  /*bef0*/  @!P1 ST.E.128 desc[UR40][R6.64], R52 ;  /* 0x0000003406009985 */ /* 0x0005e2000c101d28 */
[----:B------:R-:W-:Y:S02]  /*bf00*/  @P0 LEA.HI.X R5, R229, R21, R5, 0x1, P5 ;  /* 0x00000015e5050211 */ /* 0x000fe400028f0c05 */
[----:B------:R-:W-:-:S03]  /*bf10*/  @P6 LEA R20, P5, R228, R20, 0x1 ;  /* 0x00000014e4146211 */ /* 0x000fc600078a08ff */
[----:B------:R2:W-:Y:S01]  /*bf20*/  @P0 ST.E.128 desc[UR40][R4.64], R60 ;  /* 0x0000003c04000985 */ /* 0x0005e2000c101d28 */
[----:B------:R-:W-:-:S05]  /*bf30*/  @P6 LEA.HI.X R21, R228, R21, R79, 0x1, P5 ;  /* 0x00000015e4156211 */ /* 0x000fca00028f0c4f */
[----:B------:R2:W-:Y:S04]  /*bf40*/  @P6 ST.E.128 desc[UR40][R20.64], R68 ;  /* 0x0000004414006985 */ /* 0x0005e8000c101d28 */
.L_x_4460:
[----:B------:R-:W-:Y:S05]  /*bf50*/  BSYNC B1 ;  /* 0x0000000000017941 */ /* 0x000fea0003800000 */
.L_x_4459:
[----:B--2--5:R-:W-:Y:S01]  /*bf60*/  VIADD R6, R82, 0x20 ;  /* 0x0000002052067836 */ /* 0x024fe20000000000 */
[----:B------:R2:W4:Y:S04]  /*bf70*/  SHFL.IDX PT, R5, R81, 0x1, 0x181f ;  /* 0x00381f0051057f89 */ /* 0x00052800000e0000 */
[----:B------:R-:W-:Y:S01]  /*bf80*/  ISETP.GE.AND P0, PT, R6, R83, PT ;  /* 0x000000530600720c */ /* 0x000fe20003f06270 */
[----:B------:R2:W0:-:S12]  /*bf90*/  SHFL.IDX PT, R4, R80, 0x1, 0x181f ;  /* 0x00381f0050047f89 */ /* 0x00041800000e0000 */
[----:B--2---:R-:W-:Y:S05]  /*bfa0*/  @P0 BRA `(.L_x_4461) ;  /* 0x0000002400f80947 */ /* 0x004fea0003800000 */
[----:B------:R-:W-:Y:S02]  /*bfb0*/  ISETP.GE.AND P0, PT, R195, UR16, PT ;  /* 0x00000010c3007c0c */ /* 0x000fe4000bf06270 */
[----:B------:R-:W-:Y:S02]  /*bfc0*/  ISETP.GE.AND P5, PT, R2, UR16, PT ;  /* 0x0000001002007c0c */ /* 0x000fe4000bfa6270 */
[----:B------:R-:W-:Y:S02]  /*bfd0*/  ISETP.GE.AND P2, PT, R194, UR16, PT ;  /* 0x00000010c2007c0c */ /* 0x000fe4000bf46270 */
[----:B------:R-:W-:Y:S02]  /*bfe0*/  ISETP.GE.AND P1, PT, R193, UR16, PT ;  /* 0x00000010c1007c0c */ /* 0x000fe4000bf26270 */
[----:B------:R-:W-:Y:S02]  /*bff0*/  ISETP.GE.AND P3, PT, R192, UR16, PT ;  /* 0x00000010c0007c0c */ /* 0x000fe4000bf66270 */
[----:B------:R-:W-:-:S02]  /*c000*/  SHF.R.S32.HI R15, RZ, 0x1f, R194 ;  /* 0x0000001fff0f7819 */ /* 0x000fc400000114c2 */
[----:B------:R-:W-:Y:S02]  /*c010*/  SHF.R.S32.HI R29, RZ, 0x1f, R192 ;  /* 0x0000001fff1d7819 */ /* 0x000fe400000114c0 */
[C---:B0-----:R-:W-:Y:S01]  /*c020*/  @!P0 LEA R12, P4, R195.reuse, R4, 0x1 ;  /* 0x00000004c30c8211 */ /* 0x041fe200078808ff */
        /* <DEDUP_REMOVED lines=15> */
[-C--:B---3--:R-:W-:Y:S02]  /*c120*/  @!P1 LEA.HI.X R21, R193, R5.reuse, R0, 0x1, P6 ;  /* 0x00000005c1159211 */ /* 0x088fe400030f0c00 */
        /* <DEDUP_REMOVED lines=15> */
.L_x_4458:
        /* <DEDUP_REMOVED lines=10> */
[----:B--2---:R-:W-:Y:S01]  /*c2c0*/  SHF.R.S32.HI R152, RZ, 0x1f, R205 ;  /* 0x0000001fff987819 */ /* 0x004fe200000114cd */
        /* <DEDUP_REMOVED lines=60> */
[C---:B------:R-:W-:Y:S02]  /*c690*/  LEA R3, P1, R4.reuse, UR10, 0x2 ;  /* 0x0000000a04037c11 */ /* 0x040fe4000f8210ff */
[----:B------:R-:W-:Y:S02]  /*c6a0*/  SHF.R.S32.HI R13, RZ, 0x1f, R224 ;  /* 0x0000001fff0d7819 */ /* 0x000fe400000114e0 */
[----:B------:R-:W-:Y:S01]  /*c6b0*/  LEA.HI.X R10, R4, UR11, R5, 0x2, P1 ;  /* 0x0000000b040a7c11 */ /* 0x000fe200088f1405 */
[----:B------:R0:W1:Y:S01]  /*c6c0*/  SHFL.IDX PT, R11, R3, RZ, 0x1c1f ;  /* 0x001c1fff030b7589 */ /* 0x00006200000e0000 */
[----:B------:R-:W-:Y:S02]  /*c6d0*/  SHF.R.S32.HI R171, RZ, 0x1f, R225 ;  /* 0x0000001fffab7819 */ /* 0x000fe400000114e1 */
[----:B------:R-:W-:Y:S01]  /*c6e0*/  SHF.R.S32.HI R172, RZ, 0x1f, R226 ;  /* 0x0000001fffac7819 */ /* 0x000fe200000114e2 */
[----:B------:R0:W2:Y:S01]  /*c6f0*/  SHFL.IDX PT, R12, R10, RZ, 0x1c1f ;  /* 0x001c1fff0a0c7589 */ /* 0x0000a200000e0000 */
[----:B------:R-:W-:Y:S01]  /*c700*/  SHF.R.S32.HI R173, RZ, 0x1f, R17 ;  /* 0x0000001fffad7819 */ /* 0x000fe20000011411 */
[----:B------:R-:W-:Y:S06]  /*c710*/  @P0 BRA `(.L_x_4463) ;  /* 0x0000000800040947 */ /* 0x000fec0003800000 */
[----:B------:R-:W-:Y:S02]  /*c720*/  ULDC UR4, c[0x0][0xac8] ;  /* 0x0002b20000047ab9 */ /* 0x000fe40000000800 */
[----:B------:R-:W-:Y:S02]  /*c730*/  ISETP.GE.AND P3, PT, R17, UR4, PT ;  /* 0x0000000411007c0c */ /* 0x000fe4000bf66270 */
[----:B------:R-:W-:Y:S02]  /*c740*/  ISETP.GE.AND P4, PT, R226, UR4, PT ;  /* 0x00000004e2007c0c */ /* 0x000fe4000bf86270 */
[----:B------:R-:W-:Y:S02]  /*c750*/  ISETP.GE.AND P2, PT, R225, UR4, PT ;  /* 0x00000004e1007c0c */ /* 0x000fe4000bf46270 */
[----:B------:R-:W-:-:S07]  /*c760*/  ISETP.GE.AND P1, PT, R224, UR4, PT ;  /* 0x00000004e0007c0c */ /* 0x000fce000bf26270 */
[CC--:B-1----:R-:W-:Y:S02]  /*c770*/  @!P3 LEA R4, P0, R17.reuse, R11.reuse, 0x2 ;  /* 0x0000000b1104b211 */ /* 0x0c2fe400078010ff */
[C---:B------:R-:W-:Y:S02]  /*c780*/  @!P4 LEA R6, P5, R226.reuse, R11, 0x2 ;  /* 0x0000000be206c211 */ /* 0x040fe400078a10ff */
        /* <DEDUP_REMOVED lines=122> */
.L_x_4463:
[----:B------:R-:W-:Y:S05]  /*cf30*/  BSYNC B1 ;  /* 0x0000000000017941 */ /* 0x000fea0003800000 */
.L_x_4462:
[----:B------:R-:W-:Y:S01]  /*cf40*/  VIADD R0, R0, 0x8 ;  /* 0x0000000800007836 */ /* 0x000fe20000000000 */
[----:B------:R4:W1:Y:S04]  /*cf50*/  SHFL.IDX PT, R20, R10, 0x1, 0x1c1f ;  /* 0x003c1f000a147f89 */ /* 0x00086800000e0000 */
[----:B------:R-:W-:Y:S01]  /*cf60*/  ISETP.GE.AND P0, PT, R0, UR8, PT ;  /* 0x0000000800007c0c */ /* 0x000fe2000bf06270 */
[----:B0-----:R-:W0:-:S12]  /*cf70*/  SHFL.IDX PT, R3, R3, 0x1, 0x1c1f ;  /* 0x003c1f0003037f89 */ /* 0x001e1800000e0000 */
[----:B----4-:R-:W-:Y:S05]  /*cf80*/  @P0 BRA `(.L_x_4461) ;  /* 0x0000001800000947 */ /* 0x010fea0003800000 */
[----:B------:R-:W-:Y:S02]  /*cf90*/  ULDC UR4, c[0x0][0xac8] ;  /* 0x0002b20000047ab9 */ /* 0x000fe40000000800 */
[----:B------:R-:W-:Y:S02]  /*cfa0*/  ISETP.GE.AND P4, PT, R17, UR4, PT ;  /* 0x0000000411007c0c */ /* 0x000fe4000bf86270 */
[----:B------:R-:W-:Y:S02]  /*cfb0*/  ISETP.GE.AND P2, PT, R226, UR4, PT ;  /* 0x00000004e2007c0c */ /* 0x000fe4000bf46270 */
[----:B------:R-:W-:Y:S02]  /*cfc0*/  ISETP.GE.AND P1, PT, R225, UR4, PT ;  /* 0x00000004e1007c0c */ /* 0x000fe4000bf26270 */
[----:B------:R-:W-:-:S07]  /*cfd0*/  ISETP.GE.AND P0, PT, R224, UR4, PT ;  /* 0x00000004e0007c0c */ /* 0x000fce000bf06270 */
[CC--:B0-----:R-:W-:Y:S02]  /*cfe0*/  @!P4 LEA R10, P3, R17.reuse, R3.reuse, 0x2 ;  /* 0x00000003110ac211 */ /* 0x0c1fe400078610ff */
[-C--:B---3--:R-:W-:Y:S02]  /*cff0*/  @!P2 LEA R4, P6, R226, R3.reuse, 0x2 ;  /* 0x00000003e204a211 */ /* 0x088fe400078c10ff */
[----:B-1----:R-:W-:Y:S02]  /*d000*/  @!P4 LEA.HI.X R11, R17, R20, R173, 0x2, P3 ;  /* 0x00000014110bc211 */ /* 0x002fe400018f14ad */
[----:B------:R-:W-:Y:S02]  /*d010*/  ISETP.GE.AND P3, PT, R223, UR4, PT ;  /* 0x00000004df007c0c */ /* 0x000fe4000bf66270 */
[----:B------:R-:W-:Y:S01]  /*d020*/  @!P1 LEA R6, P5, R225, R3, 0x2 ;  /* 0x00000003e1069211 */ /* 0x000fe200078a10ff */
[----:B------:R0:W-:Y:S01]  /*d030*/  @!P4 ST.E.64 desc[UR40][R10.64], R26 ;  /* 0x0000001a0a00c985 */ /* 0x0001e2000c101b28 */
[----:B------:R-:W-:-:S02]  /*d040*/  ISETP.GE.AND P4, PT, R222, UR4, PT ;  /* 0x00000004de007c0c */ /* 0x000fc4000bf86270 */
[-C--:B------:R-:W-:Y:S02]  /*d050*/  @!P2 LEA.HI.X R5, R226, R20.reuse, R172, 0x2, P6 ;  /* 0x00000014e205a211 */ /* 0x080fe400030f14ac */
[CC--:B------:R-:W-:Y:S02]  /*d060*/  @!P0 LEA R8, P6, R224.reuse, R3.reuse, 0x2 ;  /* 0x00000003e0088211 */ /* 0x0c0fe400078c10ff */
        /* <DEDUP_REMOVED lines=14> */
[-C--:B------:R-:W-:Y:S01]  /*d150*/  @!P5 LEA R14, P6, R221, R3.reuse, 0x2 ;  /* 0x00000003dd0ed211 */ /* 0x080fe200078c10ff */
[----:B------:R4:W-:Y:S01]  /*d160*/  @!P4 ST.E.64 desc[UR40][R12.64], R46 ;  /* 0x0000002e0c00c985 */ /* 0x0009e2000c101b28 */
[----:B------:R-:W-:Y:S02]  /*d170*/  ISETP.GE.AND P3, PT, R217, UR4, PT ;  /* 0x00000004d9007c0c */ /* 0x000fe4000bf66270 */
[----:B------:R-:W-:Y:S02]  /*d180*/  @!P5 LEA.HI.X R15, R221, R20, R168, 0x2, P6 ;  /* 0x00000014dd0fd211 */ /* 0x000fe400030f14a8 */
[-C--:B-1----:R-:W-:Y:S02]  /*d190*/  @!P0 LEA R4, P6, R220, R3.reuse, 0x2 ;  /* 0x00000003dc048211 */ /* 0x082fe400078c10ff */
[----:B------:R-:W-:Y:S01]  /*d1a0*/  ISETP.GE.AND P4, PT, R216, UR4, PT ;  /* 0x00000004d8007c0c */ /* 0x000fe2000bf86270 */
[----:B------:R1:W-:Y:S01]  /*d1b0*/  @!P5 ST.E.64 desc[UR40][R14.64], R50 ;  /* 0x000000320e00d985 */ /* 0x0003e2000c101b28 */
[----:B---3--:R-:W-:-:S02]  /*d1c0*/  @!P1 LEA R6, P5, R219, R3, 0x2 ;  /* 0x00000003db069211 */ /* 0x008fc400078a10ff */
[-C--:B------:R-:W-:Y:S02]  /*d1d0*/  @!P0 LEA.HI.X R5, R220, R20.reuse, R167, 0x2, P6 ;  /* 0x00000014dc058211 */ /* 0x080fe400030f14a7 */
        /* <DEDUP_REMOVED lines=9> */
[CC--:B----4-:R-:W-:Y:S02]  /*d270*/  @!P4 LEA R12, P2, R216.reuse, R3.reuse, 0x2 ;  /* 0x00000003d80cc211 */ /* 0x0d0fe400078410ff */
[----:B------:R-:W-:Y:S02]  /*d280*/  ISETP.GE.AND P1, PT, R213, UR4, PT ;  /* 0x00000004d5007c0c */ /* 0x000fe4000bf26270 */
[-C--:B------:R-:W-:Y:S02]  /*d290*/  @!P3 LEA.HI.X R11, R217, R20.reuse, R164, 0x2, P6 ;  /* 0x00000014d90bb211 */ /* 0x080fe400030f14a4 */
[----:B------:R-:W-:Y:S02]  /*d2a0*/  @!P4 LEA.HI.X R13, R216, R20, R163, 0x2, P2 ;  /* 0x00000014d80dc211 */ /* 0x000fe400010f14a3 */
[----:B------:R-:W-:Y:S01]  /*d2b0*/  ISETP.GE.AND P2, PT, R212, UR4, PT ;  /* 0x00000004d4007c0c */ /* 0x000fe2000bf46270 */
[----:B------:R-:W-:Y:S01]  /*d2c0*/  @!P3 ST.E.64 desc[UR40][R10.64], R66 ;  /* 0x000000420a00b985 */ /* 0x000fe2000c101b28 */
[----:B-1----:R-:W-:-:S03]  /*d2d0*/  @!P5 LEA R14, P6, R215, R3, 0x2 ;  /* 0x00000003d70ed211 */ /* 0x002fc600078c10ff */
[----:B------:R1:W-:Y:S01]  /*d2e0*/  @!P4 ST.E.64 desc[UR40][R12.64], R70 ;  /* 0x000000460c00c985 */ /* 0x0003e2000c101b28 */
[-C--:B------:R-:W-:Y:S02]  /*d2f0*/  @!P5 LEA.HI.X R15, R215, R20.reuse, R162, 0x2, P6 ;  /* 0x00000014d70fd211 */ /* 0x080fe400030f14a2 */
[CC--:B0-----:R-:W-:Y:S02]  /*d300*/  @!P0 LEA R4, P4, R214.reuse, R3.reuse, 0x2 ;  /* 0x00000003d6048211 */ /* 0x0c1fe400078810ff */
[-C--:B---3--:R-:W-:Y:S01]  /*d310*/  @!P1 LEA R6, P3, R213, R3.reuse, 0x2 ;  /* 0x00000003d5069211 */ /* 0x088fe200078610ff */
        /* <DEDUP_REMOVED lines=14> */
[CC--:B------:R-:W-:Y:S02]  /*d400*/  @!P5 LEA R10, P6, R211.reuse, R3.reuse, 0x2 ;  /* 0x00000003d30ad211 */ /* 0x0c0fe400078c10ff */
[-C--:B------:R-:W-:Y:S02]  /*d410*/  @!P4 LEA.HI.X R13, R210, R20.reuse, R157, 0x2, P0 ;  /* 0x00000014d20dc211 */ /* 0x080fe400000f149d */
[----:B------:R-:W-:Y:S02]  /*d420*/  @!P5 LEA.HI.X R11, R211, R20, R158, 0x2, P6 ;  /* 0x00000014d30bd211 */ /* 0x000fe400030f149e */
[----:B------:R-:W-:Y:S02]  /*d430*/  ISETP.GE.AND P0, PT, R206, UR4, PT ;  /* 0x00000004ce007c0c */ /* 0x000fe4000bf06270 */
[----:B0-----:R-:W-:Y:S01]  /*d440*/  @!P3 LEA R14, P6, R209, R3, 0x2 ;  /* 0x00000003d10eb211 */ /* 0x001fe200078c10ff */
[----:B------:R0:W-:Y:S01]  /*d450*/  @!P5 ST.E.64 desc[UR40][R10.64], R90 ;  /* 0x0000005a0a00d985 */ /* 0x0001e2000c101b28 */
[----:B------:R-:W-:-:S02]  /*d460*/  ISETP.GE.AND P5, PT, R205, UR4, PT ;  /* 0x00000004cd007c0c */ /* 0x000fc4000bfa6270 */
[-C--:B------:R-:W-:Y:S01]  /*d470*/  @!P3 LEA.HI.X R15, R209, R20.reuse, R156, 0x2, P6 ;  /* 0x00000014d10fb211 */ /* 0x080fe200030f149c */
[----:B------:R4:W-:Y:S01]  /*d480*/  @!P4 ST.E.64 desc[UR40][R12.64], R94 ;  /* 0x0000005e0c00c985 */ /* 0x0009e2000c101b28 */
[-C--:B---3--:R-:W-:Y:S02]  /*d490*/  @!P2 LEA R4, P6, R208, R3.reuse, 0x2 ;  /* 0x00000003d004a211 */ /* 0x088fe400078c10ff */
[----:B------:R-:W-:Y:S01]  /*d4a0*/  ISETP.GE.AND P4, PT, R204, UR4, PT ;  /* 0x00000004cc007c0c */ /* 0x000fe2000bf86270 */
[----:B------:R3:W-:Y:S01]  /*d4b0*/  @!P3 ST.E.64 desc[UR40][R14.64], R98 ;  /* 0x000000620e00b985 */ /* 0x0007e2000c101b28 */
[-C--:B--2---:R-:W-:Y:S02]  /*d4c0*/  @!P1 LEA R6, P3, R207, R3.reuse, 0x2 ;  /* 0x00000003cf069211 */ /* 0x084fe400078610ff */
        /* <DEDUP_REMOVED lines=11> */
[-C--:B------:R-:W-:Y:S02]  /*d580*/  @!P5 LEA.HI.X R11, R205, R20.reuse, R152, 0x2, P1 ;  /* 0x00000014cd0bd211 */ /* 0x080fe400008f1498 */
        /* <DEDUP_REMOVED lines=8> */
[CC--:B-1----:R-:W-:Y:S01]  /*d610*/  @!P0 LEA R4, P5, R202.reuse, R3.reuse, 0x2 ;  /* 0x00000003ca048211 */ /* 0x0c2fe200078a10ff */
[----:B------:R1:W-:Y:S01]  /*d620*/  @!P3 ST.E.64 desc[UR40][R14.64], R122 ;  /* 0x0000007a0e00b985 */ /* 0x0003e2000c101b28 */
[----:B------:R-:W-:Y:S02]  /*d630*/  ISETP.GE.AND P3, PT, R199, UR4, PT ;  /* 0x00000004c7007c0c */ /* 0x000fe4000bf66270 */
[----:B------:R-:W-:Y:S02]  /*d640*/  @!P0 LEA.HI.X R5, R202, R20, R236, 0x2, P5 ;  /* 0x00000014ca058211 */ /* 0x000fe400028f14ec */
[----:B------:R-:W-:Y:S02]  /*d650*/  ISETP.GE.AND P5, PT, R197, UR4, PT ;  /* 0x00000004c5007c0c */ /* 0x000fe4000bfa6270 */
[-C--:B--2---:R-:W-:Y:S01]  /*d660*/  @!P1 LEA R6, P6, R201, R3.reuse, 0x2 ;  /* 0x00000003c9069211 */ /* 0x084fe200078c10ff */
[----:B------:R2:W-:Y:S02]  /*d670*/  @!P0 ST.E.64 desc[UR40][R4.64], R126 ;  /* 0x0000007e04008985 */ /* 0x0005e4000c101b28 */
[----:B0-----:R-:W-:-:S02]  /*d680*/  @!P4 LEA R8, P0, R200, R3, 0x2 ;  /* 0x00000003c808c211 */ /* 0x001fc400078010ff */
[-C--:B------:R-:W-:Y:S02]  /*d690*/  @!P1 LEA.HI.X R7, R201, R20.reuse, R235, 0x2, P6 ;  /* 0x00000014c9079211 */ /* 0x080fe400030f14eb */
[-C--:B---3--:R-:W-:Y:S02]  /*d6a0*/  @!P3 LEA R10, P6, R199, R3.reuse, 0x2 ;  /* 0x00000003c70ab211 */ /* 0x088fe400078c10ff */
[-C--:B------:R-:W-:Y:S01]  /*d6b0*/  @!P4 LEA.HI.X R9, R200, R20.reuse, R234, 0x2, P0 ;  /* 0x00000014c809c211 */ /* 0x080fe200000f14ea */
        /* <DEDUP_REMOVED lines=16> */
.L_x_4455:
        /* <DEDUP_REMOVED lines=10> */
[----:B------:R-:W3:Y:S01]  /*d860*/  @P1 LDG.E R8, desc[UR40][R4.64] ;  /* 0x0000002804081981 */ /* 0x000ee2000c1e1900 */
        /* <DEDUP_REMOVED lines=13> */
[----:B---3--:R-:W-:Y:S01]  /*d940*/  @P1 R2UR UR4, R8 ;  /* 0x00000000080412ca */ /* 0x008fe200000e0000 */
[----:B-1----:R-:W-:-:S05]  /*d950*/  VIADD R8, R3, 0xffffff80 ;  /* 0xffffff8003087836 */ /* 0x002fca0000000000 */
[----:B------:R-:W-:-:S07]  /*d960*/  ISETP.GT.AND P0, PT, R8, 0x3f, PT ;  /* 0x0000003f0800780c */ /* 0x000fce0003f04270 */
[----:B------:R-:W-:Y:S01]  /*d970*/  USHF.R.S32.HI UR22, URZ, 0x1f, UR4 ;  /* 0x0000001f3f167899 */ /* 0x000fe20008011404 */
[----:B0-----:R-:W-:Y:S11]  /*d980*/  @P2 BRA `(.L_x_4464) ;  /* 0x0000000000102947 */ /* 0x001ff60003800000 */
[----:B------:R-:W-:Y:S05]  /*d990*/  @!P1 BRA `(.L_x_4464) ;  /* 0x00000000000c9947 */ /* 0x000fea0003800000 */
[----:B------:R-:W3:Y:S04]  /*d9a0*/  LDG.E R3, desc[UR40][R4.64] ;  /* 0x0000002804037981 */ /* 0x000ee8000c1e1900 */
[----:B-----5:R-:W3:Y:S02]  /*d9b0*/  LDG.E R0, desc[UR40][R4.64+0x4] ;  /* 0x0000042804007981 */ /* 0x020ee4000c1e1900 */
[----:B---3--:R-:W-:-:S07]  /*d9c0*/  IMAD.IADD R0, R0, 0x1, -R3 ;  /* 0x0000000100007824 */ /* 0x008fce00078e0a03 */
.L_x_4464:
[----:B------:R-:W-:Y:S01]  /*d9d0*/  USEL UR45, UR45, URZ, !UP0 ;  /* 0x0000003f2d2d7287 */ /* 0x000fe2000c000000 */
[----:B------:R-:W-:Y:S01]  /*d9e0*/  BSSY B1, `(.L_x_4465) ;  /* 0x0000039000017945 */ /* 0x000fe20003800000 */
[----:B------:R-:W-:-:S03]  /*d9f0*/  USEL UR44, UR44, URZ, !UP0 ;  /* 0x0000003f2c2c7287 */ /* 0x000fc6000c000000 */
[----:B------:R-:W-:Y:S09]  /*da00*/  @P0 BRA `(.L_x_4466) ;  /* 0x0000000000d80947 */ /* 0x000ff20003800000 */
[----:B------:R-:W0:Y:S01]  /*da10*/  S2R R6, SR_TID.X ;  /* 0x0000000000067919 */ /* 0x000e220000002100 */
[----:B------:R-:W1:Y:S01]  /*da20*/  LDC R9, c[0x0][0xbe8] ;  /* 0x0002fa00ff097b82 */ /* 0x000e620000000800 */
[----:B------:R-:W-:Y:S02]  /*da30*/  IMAD.U32 R5, RZ, RZ, UR39 ;  /* 0x00000027ff057e24 */ /* 0x000fe4000f8e00ff */
[----:B-1---5:R-:W-:-:S03]  /*da40*/  IMAD R3, R0, R9, RZ ;  /* 0x0000000900037224 */ /* 0x022fc600078e02ff */
[----:B0-----:R-:W-:-:S04]  /*da50*/  IADD3 R6, R5, -0x80, R6 ;  /* 0xffffff8005067810 */ /* 0x001fc80007ffe006 */
        /* <DEDUP_REMOVED lines=17> */
[----:B------:R-:W-:Y:S02]  /*db70*/  UIMAD UR8, UR17, UR8, URZ ;  /* 0x00000008110872a4 */ /* 0x000fe4000f8e023f */
[----:B------:R-:W-:Y:S02]  /*db80*/  UIMAD.WIDE.U32 UR12, UR14, UR45, URZ ;  /* 0x0000002d0e0c72a5 */ /* 0x000fe4000f8e003f */
[----:B------:R-:W-:Y:S02]  /*db90*/  UIMAD UR15, UR14, UR44, UR15 ;  /* 0x0000002c0e0f72a4 */ /* 0x000fe4000f8e020f */
[----:B------:R-:W-:Y:S01]  /*dba0*/  UIADD3 UR19, UR11, UR19, URZ ;  /* 0x000000130b137290 */ /* 0x000fe2000fffe03f */
[----:B0-----:R-:W-:Y:S01]  /*dbb0*/  @P0 IMAD.HI.U32 R4, R6, R3, RZ ;  /* 0x0000000306040227 */ /* 0x001fe200078e00ff */
[----:B------:R-:W-:-:S02]  /*dbc0*/  UIADD3 UR11, UR21, UR8, URZ ;  /* 0x00000008150b7290 */ /* 0x000fc4000fffe03f */
[----:B------:R-:W-:Y:S01]  /*dbd0*/  UIADD3 UR10, UP1, UP2, UR12, UR10, UR4 ;  /* 0x0000000a0c0a7290 */ /* 0x000fe2000fa3e004 */
        /* <DEDUP_REMOVED lines=10> */
[----:B------:R-:W-:Y:S01]  /*dc80*/  ULDC.64 UR10, c[0x0][UR18+0x210] ;  /* 0x00008400120a7abb */ /* 0x000fe20008000a00 */
[----:B------:R-:W-:Y:S01]  /*dc90*/  ULDC.64 UR12, c[0x0][0xba8] ;  /* 0x0002ea00000c7ab9 */ /* 0x000fe20000000a00 */
[----:B------:R-:W-:Y:S01]  /*dca0*/  IMAD R7, R9, R7, R6 ;  /* 0x0000000709077224 */ /* 0x000fe200078e0206 */
[----:B------:R-:W-:Y:S01]  /*dcb0*/  IADD3.X R5, R5, UR8, R10, P0, P1 ;  /* 0x0000000805057c10 */ /* 0x000fe200087e240a */
[----:B------:R-:W-:Y:S01]  /*dcc0*/  @!UP0 ULDC UR12, c[0x0][0xb50] ;  /* 0x0002d400000c8ab9 */ /* 0x000fe20000000800 */
[----:B------:R-:W-:Y:S01]  /*dcd0*/  @!UP0 ULDC UR13, c[0x0][0xb54] ;  /* 0x0002d500000d8ab9 */ /* 0x000fe20000000800 */
[C---:B------:R-:W-:Y:S01]  /*dce0*/  IMAD R6, R7.reuse, UR11, RZ ;  /* 0x0000000b07067c24 */ /* 0x040fe2000f8e02ff */
[----:B------:R-:W-:Y:S01]  /*dcf0*/  SHF.R.S32.HI R3, RZ, 0x1f, R7 ;  /* 0x0000001fff037819 */ /* 0x000fe20000011407 */
[----:B------:R-:W-:-:S04]  /*dd00*/  IMAD.WIDE.U32 R4, R7, UR10, R4 ;  /* 0x0000000a07047c25 */ /* 0x000fc8000f8e0004 */
[----:B------:R-:W-:Y:S01]  /*dd10*/  IMAD R3, R3, UR10, R6 ;  /* 0x0000000a03037c24 */ /* 0x000fe2000f8e0206 */
[----:B------:R-:W-:-:S03]  /*dd20*/  LEA R6, P0, R4, UR12, 0x2 ;  /* 0x0000000c04067c11 */ /* 0x000fc6000f8010ff */
[----:B------:R-:W-:-:S05]  /*dd30*/  IMAD.IADD R3, R5, 0x1, R3 ;  /* 0x0000000105037824 */ /* 0x000fca00078e0203 */
[----:B------:R-:W-:Y:S01]  /*dd40*/  LEA.HI.X R7, R4, UR13, R3, 0x2, P0 ;  /* 0x0000000d04077c11 */ /* 0x000fe200080f1403 */
[----:B------:R-:W-:-:S05]  /*dd50*/  IMAD.MOV.U32 R3, RZ, RZ, -0x800000 ;  /* 0xff800000ff037424 */ /* 0x000fca00078e00ff */
[----:B------:R0:W-:Y:S02]  /*dd60*/  STG.E desc[UR40][R6.64], R3 ;  /* 0x0000000306007986 */ /* 0x0001e4000c101928 */
.L_x_4466:
[----:B------:R-:W-:Y:S05]  /*dd70*/  BSYNC B1 ;  /* 0x0000000000017941 */ /* 0x000fea0003800000 */
.L_x_4465:
        /* <DEDUP_REMOVED lines=19> */
[----:B------:R-:W-:Y:S01]  /*deb0*/  ISETP.GE.AND P1, PT, R194, UR12, PT ;  /* 0x0000000cc2007c0c */ /* 0x000fe2000bf26270 */
[----:B------:R-:W-:Y:S01]  /*dec0*/  UIMAD.WIDE.U32 UR8, UR42, UR10, UR8 ;  /* 0x0000000a2a0872a5 */ /* 0x000fe2000f8e0008 */
[----:B------:R-:W-:Y:S01]  /*ded0*/  IMAD R3, R9, 0x20, R26 ;  /* 0x0000002009037824 */ /* 0x000fe200078e021a */
[----:B------:R-:W-:Y:S01]  /*dee0*/  SEL R4, RZ, 0xffffffff, P2 ;  /* 0xffffffffff047807 */ /* 0x000fe20001000000 */
[----:B------:R-:W-:Y:S01]  /*def0*/  VIADD R26, R26, UR39 ;  /* 0x000000271a1a7c36 */ /* 0x000fe20008000000 */
[----:B------:R-:W-:Y:S01]  /*df00*/  ISETP.GE.AND P3, PT, R2, UR12, PT ;  /* 0x0000000c02007c0c */ /* 0x000fe2000bf66270 */
[----:B------:R-:W-:Y:S01]  /*df10*/  VIADD R8, R3, UR39 ;  /* 0x0000002703087c36 */ /* 0x000fe20008000000 */
[----:B------:R-:W-:Y:S01]  /*df20*/  UIMAD UR9, UR42, UR11, UR9 ;  /* 0x0000000b2a0972a4 */ /* 0x000fe2000f8e0209 */
[----:B-1----:R-:W-:Y:S01]  /*df30*/  ISETP.NE.AND P0, PT, R11, 0x1, PT ;  /* 0x000000010b00780c */ /* 0x002fe20003f05270 */
[----:B------:R-:W-:Y:S01]  /*df40*/  IMAD.SHL.U32 R13, R4, 0x2, RZ ;  /* 0x00000002040d7824 */ /* 0x000fe200078e00ff */
[----:B------:R-:W-:Y:S01]  /*df50*/  SEL R9, RZ, 0xffffffff, P1 ;  /* 0xffffffffff097807 */ /* 0x000fe20000800000 */
[----:B------:R-:W-:Y:S01]  /*df60*/  ULDC.64 UR10, c[0x0][0xaf0] ;  /* 0x0002bc00000a7ab9 */ /* 0x000fe20000000a00 */
[----:B------:R-:W-:Y:S01]  /*df70*/  SEL R6, RZ, 0x1, P3 ;  /* 0x00000001ff067807 */ /* 0x000fe20001800000 */
[----:B------:R-:W-:Y:S01]  /*df80*/  UIMAD UR44, UR44, UR10, URZ ;  /* 0x0000000a2c2c72a4 */ /* 0x000fe2000f8e023f */
[----:B------:R-:W-:Y:S01]  /*df90*/  IMAD.MOV.U32 R3, RZ, RZ, R8 ;  /* 0x000000ffff037224 */ /* 0x000fe200078e0008 */
[----:B------:R-:W-:Y:S01]  /*dfa0*/  UIMAD.WIDE.U32 UR8, UR45, UR10, UR8 ;  /* 0x0000000a2d0872a5 */ /* 0x000fe2000f8e0008 */
[----:B------:R-:W-:Y:S01]  /*dfb0*/  IMAD.SHL.U32 R9, R9, 0x4, RZ ;  /* 0x0000000409097824 */ /* 0x000fe200078e00ff */
[----:B------:R-:W-:Y:S01]  /*dfc0*/  LOP3.LUT R6, R13, 0x2, R6, 0xe2, !PT ;  /* 0x000000020d067812 */ /* 0x000fe200078ee206 */
[----:B------:R-:W-:Y:S01]  /*dfd0*/  UIMAD UR4, UR45, UR11, UR44 ;  /* 0x0000000b2d0472a4 */ /* 0x000fe2000f8e022c */
[----:B-----5:R-:W-:Y:S01]  /*dfe0*/  IMAD R25, R0, R11, RZ ;  /* 0x0000000b00197224 */ /* 0x020fe200078e02ff */
[----:B------:R-:W-:Y:S01]  /*dff0*/  ISETP.GE.AND P1, PT, R228, UR12, PT ;  /* 0x0000000ce4007c0c */ /* 0x000fe2000bf26270 */
[----:B------:R-:W0:Y:S01]  /*e000*/  @P0 LDC R5, c[0x0][0xbec] ;  /* 0x0002fb00ff050b82 */ /* 0x000e220000000800 */
[----:B------:R-:W-:Y:S01]  /*e010*/  LOP3.LUT R10, R9, 0x4, R6, 0xe2, !PT ;  /* 0x00000004090a7812 */ /* 0x000fe200078ee206 */
[----:B------:R-:W-:Y:S01]  /*e020*/  UIADD3 UR4, UR9, UR4, URZ ;  /* 0x0000000409047290 */ /* 0x000fe2000fffe03f */
[----:B------:R-:W-:-:S02]  /*e030*/  SEL R0, RZ, 0x80, P1 ;  /* 0x00000080ff007807 */ /* 0x000fc40000800000 */
[----:B------:R-:W-:Y:S02]  /*e040*/  SHF.R.S32.HI R29, RZ, 0x1f, R194 ;  /* 0x0000001fff1d7819 */ /* 0x000fe400000114c2 */
[----:B------:R-:W-:Y:S01]  /*e050*/  SHF.R.S32.HI R28, RZ, 0x1f, R187 ;  /* 0x0000001fff1c7819 */ /* 0x000fe200000114bb */
[----:B------:R-:W1:Y:S01]  /*e060*/  @P0 LDC R7, c[0x0][0xbf0] ;  /* 0x0002fc00ff070b82 */ /* 0x000e620000000800 */
[----:B------:R-:W-:Y:S02]  /*e070*/  SHF.R.S32.HI R31, RZ, 0x1f, R228 ;  /* 0x0000001fff1f7819 */ /* 0x000fe400000114e4 */
[----:B------:R-:W-:Y:S02]  /*e080*/  SHF.R.S32.HI R30, RZ, 0x1f, R193 ;  /* 0x0000001fff1e7819 */ /* 0x000fe400000114c1 */
        /* <DEDUP_REMOVED lines=15> */
[----:B------:R-:W-:Y:S02]  /*e180*/  IMAD R7, R11, R7, R8 ;  /* 0x000000070b077224 */ /* 0x000fe400078e0208 */
[----:B------:R-:W-:Y:S02]  /*e190*/  IMAD.SHL.U32 R13, R9, 0x8, RZ ;  /* 0x00000008090d7824 */ /* 0x000fe400078e00ff */
[----:B------:R-:W-:Y:S01]  /*e1a0*/  IMAD R9, R3, UR9, R6 ;  /* 0x0000000903097c24 */ /* 0x000fe2000f8e0206 */
[----:B------:R-:W-:Y:S01]  /*e1b0*/  SEL R6, RZ, 0xffffffff, P0 ;  /* 0xffffffffff067807 */ /* 0x000fe20000000000 */
[----:B------:R-:W-:Y:S01]  /*e1c0*/  ULDC.64 UR8, c[0x0][0xad8] ;  /* 0x0002b60000087ab9 */ /* 0x000fe20000000a00 */
[----:B------:R-:W-:Y:S01]  /*e1d0*/  SHF.R.S32.HI R3, RZ, 0x1f, R7 ;  /* 0x0000001fff037819 */ /* 0x000fe20000011407 */
[----:B------:R-:W-:Y:S01]  /*e1e0*/  IMAD.IADD R5, R5, 0x1, R9 ;  /* 0x0000000105057824 */ /* 0x000fe200078e0209 */
[----:B------:R-:W-:Y:S01]  /*e1f0*/  LOP3.LUT R10, R13, 0x8, R10, 0xe2, !PT ;  /* 0x000000080d0a7812 */ /* 0x000fe200078ee20a */
[----:B------:R-:W-:Y:S01]  /*e200*/  IMAD.SHL.U32 R13, R6, 0x10, RZ ;  /* 0x00000010060d7824 */ /* 0x000fe200078e00ff */
[----:B------:R-:W-:Y:S01]  /*e210*/  ISETP.GE.AND P0, PT, R187, UR12, PT ;  /* 0x0000000cbb007c0c */ /* 0x000fe2000bf06270 */
[----:B------:R-:W-:-:S02]  /*e220*/  IMAD R6, R3, UR8, RZ ;  /* 0x0000000803067c24 */ /* 0x000fc4000f8e02ff */
[----:B------:R-:W-:Y:S01]  /*e230*/  IMAD.WIDE.U32 R4, R7, UR8, R4 ;  /* 0x0000000807047c25 */ /* 0x000fe2000f8e0004 */
[----:B------:R-:W-:Y:S02]  /*e240*/  SEL R8, RZ, 0xffffffff, P0 ;  /* 0xffffffffff087807 */ /* 0x000fe40000000000 */
[----:B------:R-:W-:Y:S01]  /*e250*/  ISETP.GE.AND P0, PT, R229, UR12, PT ;  /* 0x0000000ce5007c0c */ /* 0x000fe2000bf06270 */
[----:B------:R-:W-:Y:S01]  /*e260*/  IMAD R3, R7, UR9, R6 ;  /* 0x0000000907037c24 */ /* 0x000fe2000f8e0206 */
[----:B------:R-:W-:Y:S01]  /*e270*/  ULDC.64 UR8, c[0x0][0xa80] ;  /* 0x0002a00000087ab9 */ /* 0x000fe20000000a00 */
[----:B------:R-:W-:Y:S01]  /*e280*/  IMAD.SHL.U32 R9, R8, 0x20, RZ ;  /* 0x0000002008097824 */ /* 0x000fe200078e00ff */
[----:B------:R-:W-:Y:S01]  /*e290*/  SEL R7, RZ, 0x40, P0 ;  /* 0x00000040ff077807 */ /* 0x000fe20000000000 */
[----:B------:R-:W-:Y:S01]  /*e2a0*/  IMAD.IADD R3, R5, 0x1, R3 ;  /* 0x0000000105037824 */ /* 0x000fe200078e0203 */
[----:B------:R-:W-:Y:S02]  /*e2b0*/  LEA R20, P0, R4, UR8, 0x1 ;  /* 0x0000000804147c11 */ /* 0x000fe4000f8008ff */
[----:B------:R-:W-:-:S02]  /*e2c0*/  LOP3.LUT R10, R13, 0x10, R10, 0xe2, !PT ;  /* 0x000000100d0a7812 */ /* 0x000fc400078ee20a */
[----:B------:R-:W-:Y:S01]  /*e2d0*/  LEA.HI.X R3, R4, UR9, R3, 0x1, P0 ;  /* 0x0000000904037c11 */ /* 0x000fe200080f0c03 */
[----:B------:R0:W1:Y:S01]  /*e2e0*/  SHFL.IDX PT, R6, R20, RZ, 0x181f ;  /* 0x00181fff14067589 */ /* 0x00006200000e0000 */
[----:B------:R-:W-:Y:S02]  /*e2f0*/  ISETP.GE.AND P0, PT, R26, R25, PT ;  /* 0x000000191a00720c */ /* 0x000fe40003f06270 */
[----:B------:R-:W-:-:S04]  /*e300*/  LOP3.LUT R10, R9, 0x20, R10, 0xe2, !PT ;  /* 0x00000020090a7812 */ /* 0x000fc800078ee20a */
[----:B------:R-:W-:Y:S02]  /*e310*/  LOP3.LUT R21, R10, R7, RZ, 0xfc, !PT ;  /* 0x000000070a157212 */ /* 0x000fe400078efcff */
[----:B------:R0:W3:Y:S02]  /*e320*/  SHFL.IDX PT, R7, R3, RZ, 0x181f ;  /* 0x00181fff03077589 */ /* 0x0000e400000e0000 */
[----:B------:R-:W-:-:S03]  /*e330*/  LOP3.LUT R24, R21, R0, RZ, 0xfc, !PT ;  /* 0x0000000015187212 */ /* 0x000fc600078efcff */
[----:B------:R-:W-:Y:S05]  /*e340*/  @P0 BRA `(.L_x_4468) ;  /* 0x00000000007c0947 */ /* 0x000fea0003800000 */
[----:B------:R-:W-:Y:S02]  /*e350*/  ISETP.GE.AND P2, PT, R195, UR12, PT ;  /* 0x0000000cc3007c0c */ /* 0x000fe4000bf46270 */
[----:B------:R-:W-:Y:S02]  /*e360*/  ISETP.GE.AND P1, PT, R2, UR12, PT ;  /* 0x0000000c02007c0c */ /* 0x000fe4000bf26270 */
[----:B------:R-:W-:Y:S02]  /*e370*/  ISETP.GE.AND P5, PT, R194, UR12, PT ;  /* 0x0000000cc2007c0c */ /* 0x000fe4000bfa6270 */
[----:B------:R-:W-:-:S07]  /*e380*/  ISETP.GE.AND P3, PT, R193, UR12, PT ;  /* 0x0000000cc1007c0c */ /* 0x000fce000bf66270 */
[CC--:B-1----:R-:W-:Y:S02]  /*e390*/  @!P2 LEA R8, P0, R195.reuse, R6.reuse, 0x1 ;  /* 0x00000006c308a211 */ /* 0x0c2fe400078008ff */
[----:B---3--:R-:W-:Y:S02]  /*e3a0*/  @!P1 IMAD.WIDE R4, R2, 0x2, R6 ;  /* 0x0000000202049825 */ /* 0x008fe400078e0206 */
        /* <DEDUP_REMOVED lines=12> */
[----:B-1----:R-:W-:-:S02]  /*e470*/  @!P1 LEA R8, P6, R187, R6, 0x1 ;  /* 0x00000006bb089211 */ /* 0x002fc400078c08ff */
        /* <DEDUP_REMOVED lines=12> */
.L_x_4468:
[----:B------:R-:W-:Y:S05]  /*e540*/  BSYNC B1 ;  /* 0x0000000000017941 */ /* 0x000fea0003800000 */
.L_x_4467:
[----:B------:R-:W-:Y:S01]  /*e550*/  VIADD R0, R26, 0x20 ;  /* 0x000000201a007836 */ /* 0x000fe20000000000 */
[----:B---34-:R3:W4:Y:S04]  /*e560*/  SHFL.IDX PT, R7, R3, 0x1, 0x181f ;  /* 0x00381f0003077f89 */ /* 0x01872800000e0000 */
[----:B------:R-:W-:Y:S01]  /*e570*/  ISETP.GE.AND P0, PT, R0, R25, PT ;  /* 0x000000190000720c */ /* 0x000fe20003f06270 */
[----:B-1----:R3:W1:-:S12]  /*e580*/  SHFL.IDX PT, R6, R20, 0x1, 0x181f ;  /* 0x00381f0014067f89 */ /* 0x00265800000e0000 */
[----:B---3--:R-:W-:Y:S05]  /*e590*/  @P0 BRA `(.L_x_4461) ;  /* 0x00000000007c0947 */ /* 0x008fea0003800000 */
[----:B------:R-:W-:Y:S02]  /*e5a0*/  ISETP.GE.AND P1, PT, R2, UR12, PT ;  /* 0x0000000c02007c0c */ /* 0x000fe4000bf26270 */
[----:B------:R-:W-:Y:S02]  /*e5b0*/  ISETP.GE.AND P5, PT, R195, UR12, PT ;  /* 0x0000000cc3007c0c */ /* 0x000fe4000bfa6270 */
[----:B------:R-:W-:Y:S02]  /*e5c0*/  ISETP.GE.AND P4, PT, R194, UR12, PT ;  /* 0x0000000cc2007c0c */ /* 0x000fe4000bf86270 */
[----:B------:R-:W-:Y:S02]  /*e5d0*/  ISETP.GE.AND P3, PT, R193, UR12, PT ;  /* 0x0000000cc1007c0c */ /* 0x000fe4000bf66270 */
[----:B------:R-:W-:-:S05]  /*e5e0*/  ISETP.GE.AND P2, PT, R192, UR12, PT ;  /* 0x0000000cc0007c0c */ /* 0x000fca000bf46270 */
[----:B-1--4-:R-:W-:Y:S02]  /*e5f0*/  @!P1 IMAD.WIDE R4, R2, 0x2, R6 ;  /* 0x0000000202049825 */ /* 0x012fe400078e0206 */
        /* <DEDUP_REMOVED lines=15> */
[----:B-1----:R-:W-:-:S03]  /*e6f0*/  @!P1 LEA R4, P6, R187, R6, 0x1 ;  /* 0x00000006bb049211 */ /* 0x002fc600078c08ff */
        /* <DEDUP_REMOVED lines=9> */
.L_x_4461:
[----:B------:R-:W-:Y:S05]  /*e790*/  BSYNC B0 ;  /* 0x0000000000007941 */ /* 0x000fea0003800000 */
.L_x_4454:
[----:B------:R-:W-:Y:S02]  /*e7a0*/  ULDC UR4, c[0x0][0xc3c] ;  /* 0x00030f0000047ab9 */ /* 0x000fe40000000800 */
[----:B------:R-:W-:-:S06]  /*e7b0*/  UISETP.GE.AND UP0, UPT, UR7, UR4, UPT ;  /* 0x000000040700728c */ /* 0x000fcc000bf06270 */
[----:B------:R-:W-:-:S13]  /*e7c0*/  PLOP3.LUT P0, PT, PT, PT, UP0, 0x80, 0x0 ;  /* 0x000000000000781c */ /* 0x000fda0003f0f008 */
[----:B------:R-:W-:Y:S05]  /*e7d0*/  @!P0 BRA `(.L_x_4469) ;  /* 0xffffff2c00008947 */ /* 0x000fea000383ffff */
[----:B------:R-:W-:Y:S05]  /*e7e0*/  EXIT ;  /* 0x000000000000794d */ /* 0x000fea0003800000 */
.L_x_4407:
        /* <DEDUP_REMOVED lines=18> */
.L_x_4470:
        /* <DEDUP_REMOVED lines=43> */
.L_x_4474:
        /* <DEDUP_REMOVED lines=39> */
.L_x_4472:
        /* <DEDUP_REMOVED lines=12> */
.L_x_4475:
        /* <DEDUP_REMOVED lines=63> */
.L_x_4476:
        /* <DEDUP_REMOVED lines=61> */
.L_x_4477:
[----:B01----:R-:W-:-:S05]  /*f6b0*/  LOP3.LUT R3, RZ, R2, RZ, 0x33, !PT ;  /* 0x00000002ff037212 */ /* 0x003fca00078e33ff */
[----:B------:R-:W-:-:S05]  /*f6c0*/  IMAD.IADD R2, R4, 0x1, R3 ;  /* 0x0000000104027824 */ /* 0x000fca00078e0203 */
[----:B------:R1:W-:Y:S01]  /*f6d0*/  STL [R1+0x4], R2 ;  /* 0x0000040201007387 */ /* 0x0003e20000100800 */
[----:B------:R-:W-:Y:S05]  /*f6e0*/  BRA `(.L_x_4478) ;  /* 0x0000000000107947 */ /* 0x000fea0003800000 */
.L_x_4473:
[----:B------:R-:W-:Y:S01]  /*f6f0*/  IMAD.U32 R2, RZ, RZ, UR6 ;  /* 0x00000006ff027e24 */ /* 0x000fe2000f8e00ff */
[----:B------:R0:W-:Y:S04]  /*f700*/  STL [R1+0x4], RZ ;  /* 0x000004ff01007387 */ /* 0x0001e80000100800 */
[----:B------:R0:W-:Y:S04]  /*f710*/  STL [R1+0x8], RZ ;  /* 0x000008ff01007387 */ /* 0x0001e80000100800 */
[----:B------:R0:W-:Y:S02]  /*f720*/  STL [R1], R2 ;  /* 0x0000000201007387 */ /* 0x0001e40000100800 */
.L_x_4478:
        /* <DEDUP_REMOVED lines=10> */
.L_x_4471:
        /* <DEDUP_REMOVED lines=30> */
.L_x_4599:
[----:B0-2---:R-:W2:Y:S01]  /*f9b0*/  LDL R0, [R1+0xc] ;  /* 0x00000c0001007983 */ /* 0x005ea20000100800 */
[----:B---3--:R-:W2:Y:S01]  /*f9c0*/  LDC.64 R2, c[0x0][0xc88] ;  /* 0x00032200ff027b82 */ /* 0x008ea20000000a00 */
[----:B------:R-:W-:Y:S05]  /*f9d0*/  YIELD ;  /* 0x0000000000007946 */ /* 0x000fea0003800000 */
[----:B------:R-:W-:Y:S01]  /*f9e0*/  ULDC.64 UR4, c[0x0][0xa28] ;  /* 0x00028a0000047ab9 */ /* 0x000fe20000000a00 */
[----:B-1----:R-:W-:Y:S01]  /*f9f0*/  IMAD.MOV.U32 R6, RZ, RZ, RZ ;  /* 0x000000ffff067224 */ /* 0x002fe200078e00ff */
[----:B------:R-:W-:Y:S01]  /*fa00*/  ISETP.NE.U32.AND P0, PT, RZ, UR4, PT ;  /* 0x00000004ff007c0c */ /* 0x000fe2000bf05070 */
[----:B------:R-:W-:Y:S01]  /*fa10*/  ULDC.64 UR8, c[0x0][0xa18] ;  /* 0x0002860000087ab9 */ /* 0x000fe20000000a00 */
[----:B------:R-:W-:Y:S01]  /*fa20*/  ULDC.64 UR6, c[0x0][0xa08] ;  /* 0x0002820000067ab9 */ /* 0x000fe20000000a00 */
[----:B--2---:R-:W-:-:S05]  /*fa30*/  IMAD.WIDE R2, R0, 0x4, R2 ;  /* 0x0000000400027825 */ /* 0x004fca00078e0202 */
[----:B------:R-:W2:Y:S01]  /*fa40*/  LDG.E R11, desc[UR40][R2.64] ;  /* 0x00000028020b7981 */ /* 0x000ea2000c1e1900 */
        /* <DEDUP_REMOVED lines=46> */
.L_x_4480:
[----:B------:R-:W2:Y:S01]  /*fd30*/  LDL.LU R7, [R1+0x8] ;  /* 0x0000080001077983 */ /* 0x000ea20000300800 */
[----:B------:R-:W-:Y:S02]  /*fd40*/  ULDC.64 UR4, c[0x0][0xa20] ;  /* 0x0002880000047ab9 */ /* 0x000fe40000000a00 */
[----:B------:R-:W-:-:S04]  /*fd50*/  ISETP.NE.U32.AND P1, PT, RZ, UR4, PT ;  /* 0x00000004ff007c0c */ /* 0x000fc8000bf25070 */
[----:B------:R-:W-:Y:S02]  /*fd60*/  ISETP.NE.AND.EX P1, PT, RZ, UR5, PT, P1 ;  /* 0x00000005ff007c0c */ /* 0x000fe4000bf25310 */
[C---:B--2---:R-:W-:Y:S02]  /*fd70*/  LOP3.LUT R2, R7.reuse, 0xff000000, RZ, 0xc0, !PT ;  /* 0xff00000007027812 */ /* 0x044fe400078ec0ff */
        /* <DEDUP_REMOVED lines=10> */
[----:B--2---:R-:W-:-:S05]  /*fe20*/  IADD3.X R7, R10, UR5, RZ, P0, !PT ;  /* 0x000000050a077c10 */ /* 0x004fca00087fe4ff */
[----:B------:R2:W5:Y:S01]  /*fe30*/  LDG.E R6, desc[UR40][R6.64] ;  /* 0x0000002806067981 */ /* 0x000562000c1e1900 */
[----:B------:R-:W-:Y:S05]  /*fe40*/  BRA `(.L_x_4482) ;  /* 0x0000000000107947 */ /* 0x000fea0003800000 */
.L_x_4481:
[----:B------:R-:W-:Y:S05]  /*fe50*/  @!P0 BRA `(.L_x_4482) ;  /* 0x00000000000c8947 */ /* 0x000fea0003800000 */
[----:B------:R-:W3:Y:S04]  /*fe60*/  LDG.E R6, desc[UR40][R4.64] ;  /* 0x0000002804067981 */ /* 0x000ee8000c1e1900 */
[----:B------:R-:W3:Y:S02]  /*fe70*/  LDG.E R4, desc[UR40][R4.64+0x4] ;  /* 0x0000042804047981 */ /* 0x000ee4000c1e1900 */
[----:B---3--:R-:W-:-:S07]  /*fe80*/  IMAD.IADD R6, R4, 0x1, -R6 ;  /* 0x0000000104067824 */ /* 0x008fce00078e0a06 */
.L_x_4482:
[----:B------:R-:W3:Y:S01]  /*fe90*/  LDL R5, [R1+0x4] ;  /* 0x0000040001057983 */ /* 0x000ee20000100800 */
[----:B-----5:R-:W-:Y:S01]  /*fea0*/  IMAD.IADD R6, R6, 0x1, -R0 ;  /* 0x0000000106067824 */ /* 0x020fe200078e0a00 */
[----:B------:R-:W-:Y:S01]  /*feb0*/  BSSY B0, `(.L_x_4483) ;  /* 0x000003a000007945 */ /* 0x000fe20003800000 */
[----:B------:R-:W4:Y:S02]  /*fec0*/  LDC R0, c[0x0][0x448] ;  /* 0x00011200ff007b82 */ /* 0x000f240000000800 */
[----:B----4-:R-:W-:-:S13]  /*fed0*/  ISETP.NE.AND P0, PT, R0, 0x1, PT ;  /* 0x000000010000780c */ /* 0x010fda0003f05270 */
[----:B--2---:R-:W2:Y:S08]  /*fee0*/  @P0 LDC R3, c[0x0][0x44c] ;  /* 0x00011300ff030b82 */ /* 0x004eb00000000800 */
[----:B------:R-:W4:Y:S01]  /*fef0*/  @P0 LDC R4, c[0x0][0x450] ;  /* 0x00011400ff040b82 */ /* 0x000f220000000800 */
[----:B---3--:R-:W-:Y:S02]  /*ff00*/  IMAD.SHL.U32 R0, R5, 0x40, RZ ;  /* 0x0000004005007824 */ /* 0x008fe400078e00ff */
[----:B------:R-:W-:-:S02]  /*ff10*/  IMAD.MOV.U32 R5, RZ, RZ, RZ ;  /* 0x000000ffff057224 */ /* 0x000fc400078e00ff */
[----:B------:R-:W-:Y:S02]  /*ff20*/  VIADD R0, R0, 0x3f ;  /* 0x0000003f00007836 */ /* 0x000fe40000000000 */
[----:B------:R-:W-:Y:S02]  /*ff30*/  IMAD.MOV.U32 R10, RZ, RZ, R5 ;  /* 0x000000ffff0a7224 */ /* 0x000fe400078e0005 */
[----:B--2---:R-:W-:-:S05]  /*ff40*/  @P0 IMAD.HI.U32 R3, R0, R3, RZ ;  /* 0x0000000300030227 */ /* 0x004fca00078e00ff */
[----:B----4-:R-:W-:Y:S01]  /*ff50*/  @P0 SHF.R.U32.HI R0, RZ, R4, R3 ;  /* 0x00000004ff000219 */ /* 0x010fe20000011603 */
[C---:B------:R-:W-:Y:S01]  /*ff60*/  VIADD R4, R6.reuse, 0x3f ;  /* 0x0000003f06047836 */ /* 0x040fe20000000000 */
[----:B------:R-:W-:Y:S02]  /*ff70*/  IADD3 R3, R6, 0x40, -R9 ;  /* 0x0000004006037810 */ /* 0x000fe40007ffe809 */
[----:B01----:R-:W-:-:S03]  /*ff80*/  LOP3.LUT R9, R2, 0xff, RZ, 0xc0, !PT ;  /* 0x000000ff02097812 */ /* 0x003fc600078ec0ff */
[----:B------:R-:W-:Y:S01]  /*ff90*/  IMAD.IADD R0, R3, 0x1, R0 ;  /* 0x0000000103007824 */ /* 0x000fe200078e0200 */
[----:B------:R-:W-:-:S04]  /*ffa0*/  SHF.R.S32.HI R3, RZ, 0x1f, R4 ;  /* 0x0000001fff037819 */ /* 0x000fc80000011404 */
[----:B------:R-:W-:Y:S02]  /*ffb0*/  LEA.HI R4, R3, R4, RZ, 0x6 ;  /* 0x0000000403047211 */ /* 0x000fe400078f30ff */
[----:B------:R-:W-:Y:S02]  /*ffc0*/  SHF.R.S32.HI R3, RZ, 0x1f, R0 ;  /* 0x0000001fff037819 */ /* 0x000fe40000011400 */
[----:B------:R-:W-:Y:S02]  /*ffd0*/  SHF.R.S32.HI R4, RZ, 0x6, R4 ;  /* 0x00000006ff047819 */ /* 0x000fe40000011404 */
[----:B------:R-:W-:Y:S02]  /*ffe0*/  LEA.HI R3, R3, R0, RZ, 0x6 ;  /* 0x0000000003037211 */ /* 0x000fe400078f30ff */
[----:B------:R-:W-:Y:S02]  /*fff0*/  SHF.R.U32.HI R0, RZ, 0x10, R2 ;  /* 0x00000010ff007819 */ /* 0x000fe40000011602 */
[----:B------:R-:W-:-:S02]  /*10000*/  SHF.R.S32.HI R3, RZ, 0x6, R3 ;  /* 0x00000006ff037819 */ /* 0x000fc40000011403 */
[----:B------:R-:W-:Y:S02]  /*10010*/  ISETP.NE.AND P0, PT, R0, RZ, PT ;  /* 0x000000ff0000720c */ /* 0x000fe40003f05270 */
[----:B------:R-:W-:-:S04]  /*10020*/  VIMNMX R8, R4, R3, PT ;  /* 0x0000000304087248 */ /* 0x000fc80003fe0100 */
[----:B------:R-:W-:Y:S01]  /*10030*/  ISETP.GE.AND P1, PT, R8, 0x1, PT ;  /* 0x000000010800780c */ /* 0x000fe20003f26270 */
[----:B------:R0:W-:Y:S04]  /*10040*/  STL [R1+0x2c], R8 ;  /* 0x00002c0801007387 */ /* 0x0001e80000100800 */
[----:B------:R0:W-:Y:S02]  /*10050*/  STL [R1+0x38], R5 ;  /* 0x0000380501007387 */ /* 0x0001e40000100800 */
[----:B------:R-:W1:Y:S02]  /*10060*/  @!P0 LDC R0, c[0x0][0x9f0] ;  /* 0x00027c00ff008b82 */ /* 0x000e640000000800 */
[----:B------:R0:W-:Y:S04]  /*10070*/  STL [R1+0x54], R9 ;  /* 0x0000540901007387 */ /* 0x0001e80000100800 */
[----:B------:R-:W-:Y:S05]  /*10080*/  @!P1 BRA `(.L_x_4484) ;  /* 0x0000000000709947 */ /* 0x000fea0003800000 */
[----:B-1----:R-:W-:-:S04]  /*10090*/  IABS R4, R0 ;  /* 0x0000000000047213 */ /* 0x002fc80000000000 */
[----:B------:R-:W1:Y:S08]  /*100a0*/  I2F.RP R2, R4 ;  /* 0x0000000400027306 */ /* 0x000e700000209400 */
[----:B-1----:R-:W1:Y:S02]  /*100b0*/  MUFU.RCP R2, R2 ;  /* 0x0000000200027308 */ /* 0x002e640000001000 */
[----:B-1----:R-:W-:-:S06]  /*100c0*/  VIADD R2, R2, 0xffffffe ;  /* 0x0ffffffe02027836 */ /* 0x002fcc0000000000 */
[----:B------:R-:W1:Y:S02]  /*100d0*/  F2I.FTZ.U32.TRUNC.NTZ R3, R2 ;  /* 0x0000000200037305 */ /* 0x000e64000021f000 */
[----:B-1----:R-:W-:-:S04]  /*100e0*/  IMAD.MOV R2, RZ, RZ, -R3 ;  /* 0x000000ffff027224 */ /* 0x002fc800078e0a03 */
[----:B0-----:R-:W-:Y:S02]  /*100f0*/  IMAD R5, R2, R4, RZ ;  /* 0x0000000402057224 */ /* 0x001fe400078e02ff */
[----:B------:R-:W-:-:S04]  /*10100*/  IMAD.MOV.U32 R2, RZ, RZ, RZ ;  /* 0x000000ffff027224 */ /* 0x000fc800078e00ff */
[----:B------:R-:W-:Y:S01]  /*10110*/  IMAD.HI.U32 R7, R3, R5, R2 ;  /* 0x0000000503077227 */ /* 0x000fe200078e0002 */
        /* <DEDUP_REMOVED lines=19> */
.L_x_4484:
[----:B------:R-:W-:Y:S05]  /*10250*/  BSYNC B0 ;  /* 0x0000000000007941 */ /* 0x000fea0003800000 */
.L_x_4483:
[----:B-1----:R-:W-:Y:S01]  /*10260*/  IMAD.MOV.U32 R0, RZ, RZ, R10 ;  /* 0x000000ffff007224 */ /* 0x002fe200078e000a */
[----:B------:R-:W-:Y:S03]  /*10270*/  BSSY B7, `(.L_x_4485) ;  /* 0x00004b7000077945 */ /* 0x000fe60003800000 */
[----:B------:R-:W-:-:S05]  /*10280*/  IMAD R2, R9, R0, RZ ;  /* 0x0000000009027224 */ /* 0x000fca00078e02ff */
[----:B------:R-:W-:Y:S01]  /*10290*/  VIADDMNMX R0, R2, R0, R8, PT ;  /* 0x0000000002007246 */ /* 0x000fe20003800108 */
[----:B------:R1:W-:Y:S03]  /*102a0*/  STL [R1+0x20], R2 ;  /* 0x0000200201007387 */ /* 0x0003e60000100800 */
[----:B------:R-:W-:Y:S01]  /*102b0*/  ISETP.GT.AND P0, PT, R0, R2, PT ;  /* 0x000000020000720c */ /* 0x000fe20003f04270 */
[----:B------:R1:W-:-:S12]  /*102c0*/  STL [R1+0x30], R0 ;  /* 0x0000300001007387 */ /* 0x0003d80000100800 */
[----:B------:R-:W-:Y:S05]  /*102d0*/  @P0 BRA `(.L_x_4486) ;  /* 0x0000000000480947 */ /* 0x000fea0003800000 */
[----:B-1----:R-:W1:Y:S02]  /*102e0*/  S2R R0, SR_TID.X ;  /* 0x0000000000007919 */ /* 0x002e640000002100 */
[----:B-1----:R-:W-:-:S04]  /*102f0*/  LOP3.LUT R0, R0, 0x7f, RZ, 0xc0, !PT ;  /* 0x0000007f00007812 */ /* 0x002fc800078ec0ff */
[----:B------:R-:W-:-:S13]  /*10300*/  ISETP.NE.AND P0, PT, R0, RZ, PT ;  /* 0x000000ff0000720c */ /* 0x000fda0003f05270 */
[----:B------:R-:W-:Y:S05]  /*10310*/  @P0 BRA `(.L_x_4487) ;  /* 0x0000004800b00947 */ /* 0x000fea0003800000 */
[----:B0-----:R-:W0:Y:S01]  /*10320*/  S2R R5, SR_LANEID ;  /* 0x0000000000057919 */ /* 0x001e220000000000 */
[----:B------:R-:W-:Y:S01]  /*10330*/  VOTEU.ANY UR4, UPT, PT ;  /* 0x0000000000047886 */ /* 0x000fe200038e0100 */
[----:B------:R-:W1:Y:S01]  /*10340*/  LDC.64 R2, c[0x0][0xc60] ;  /* 0x00031800ff027b82 */ /* 0x000e620000000a00 */
[----:B------:R-:W0:Y:S02]  /*10350*/  FLO.U32 R0, UR4 ;  /* 0x0000000400007d00 */ /* 0x000e2400080e0000 */
[----:B0-----:R-:W-:-:S06]  /*10360*/  ISETP.EQ.U32.AND P0, PT, R0, R5, PT ;  /* 0x000000050000720c */ /* 0x001fcc0003f02070 */
[----:B------:R-:W1:Y:S07]  /*10370*/  POPC R5, UR4 ;  /* 0x0000000400057d09 */ /* 0x000e6e0008000000 */
[----:B-1----:R-:W3:Y:S01]  /*10380*/  @P0 ATOMG.E.ADD.STRONG.GPU PT, R3, desc[UR40][R2.64], R5 ;  /* 0x00000005020309a8 */ /* 0x002ee200081ee1e8 */
[----:B------:R-:W0:Y:S02]  /*10390*/  S2R R4, SR_LTMASK ;  /* 0x0000000000047919 */ /* 0x000e240000003900 */
[----:B0-----:R-:W-:-:S04]  /*103a0*/  LOP3.LUT R4, R4, UR4, RZ, 0xc0, !PT ;  /* 0x0000000404047c12 */ /* 0x001fc8000f8ec0ff */
[----:B------:R-:W0:Y:S01]  /*103b0*/  POPC R7, R4 ;  /* 0x0000000400077309 */ /* 0x000e220000000000 */
[----:B---3--:R-:W0:Y:S02]  /*103c0*/  SHFL.IDX PT, R0, R3, R0, 0x1f ;  /* 0x00001f0003007589 */ /* 0x008e2400000e0000 */
[----:B0-----:R-:W-:-:S05]  /*103d0*/  IADD3 R0, R0, UR37, R7 ;  /* 0x0000002500007c10 */ /* 0x001fca000fffe007 */
[----:B------:R1:W-:Y:S01]  /*103e0*/  STL [R1], R0 ;  /* 0x0000000001007387 */ /* 0x0003e20000100800 */
[----:B------:R-:W-:Y:S05]  /*103f0*/  BRA `(.L_x_4487) ;  /* 0x0000004800787947 */ /* 0x000fea0003800000 */
.L_x_4486:
[----:B-1----:R-:W-:Y:S01]  /*10400*/  VIADD R0, R19, 0x22400 ;  /* 0x0002240013007836 */ /* 0x002fe20000000000 */
        /* <DEDUP_REMOVED lines=19> */
.L_x_4489:
[----:B------:R-:W-:Y:S05]  /*10540*/  BSYNC B6 ;  /* 0x0000000000067941 */ /* 0x000fea0003800000 */
.L_x_4488:
        /* <DEDUP_REMOVED lines=9> */
[----:B------:R-:W-:Y:S02]  /*105e0*/  IMAD.U32 R4, RZ, RZ, UR6 ;  /* 0x00000006ff047e24 */ /* 0x000fe4000f8e00ff */
[----:B0-----:R-:W-:Y:S02]  /*105f0*/  IMAD.U32 R5, RZ, RZ, UR7 ;  /* 0x00000007ff057e24 */ /* 0x001fe4000f8e00ff */
[----:B------:R-:W-:Y:S02]  /*10600*/  IMAD.U32 R6, RZ, RZ, UR8 ;  /* 0x00000008ff067e24 */ /* 0x000fe4000f8e00ff */
[----:B------:R-:W-:-:S02]  /*10610*/  IMAD.U32 R7, RZ, RZ, UR9 ;  /* 0x00000009ff077e24 */ /* 0x000fc4000f8e00ff */
[----:B--2---:R-:W-:Y:S02]  /*10620*/  IMAD.U32 R10, RZ, RZ, UR4 ;  /* 0x00000004ff0a7e24 */ /* 0x004fe4000f8e00ff */
[----:B------:R-:W-:Y:S02]  /*10630*/  IMAD.U32 R11, RZ, RZ, UR5 ;  /* 0x00000005ff0b7e24 */ /* 0x000fe4000f8e00ff */
[----:B------:R-:W-:Y:S02]  /*10640*/  IMAD.MOV.U32 R8, RZ, RZ, 0x70 ;  /* 0x00000070ff087424 */ /* 0x000fe400078e00ff */
[----:B------:R-:W-:Y:S02]  /*10650*/  IMAD.MOV.U32 R12, RZ, RZ, 0x1 ;  /* 0x00000001ff0c7424 */ /* 0x000fe400078e00ff */
[----:B-1----:R-:W-:-:S07]  /*10660*/  IMAD.MOV.U32 R13, RZ, RZ, RZ ;  /* 0x000000ffff0d7224 */ /* 0x002fce00078e00ff */
[----:B------:R-:W-:-:S07]  /*10670*/  LEPC R20, `(.L_x_4492) ;  /* 0x000000001014794e */ /* 0x000fce0000000000 */
[----:B---3--:R-:W-:Y:S05]  /*10680*/  CALL.ABS.NOINC R2 ;  /* 0x0000000002007343 */ /* 0x008fea0003c00000 */
.L_x_4492:
        /* <DEDUP_REMOVED lines=16> */
.L_x_4491:
[----:B------:R-:W-:Y:S05]  /*10790*/  BSYNC B6 ;  /* 0x0000000000067941 */ /* 0x000fea0003800000 */
.L_x_4490:
[----:B------:R-:W3:Y:S01]  /*107a0*/  LDL.LU R4, [R1+0x18] ;  /* 0x0000180001047983 */ /* 0x000ee20000300800 */
[----:B------:R-:W-:-:S03]  /*107b0*/  ULDC.64 UR4, c[0x0][0x9f8] ;  /* 0x00027e0000047ab9 */ /* 0x000fc60000000a00 */
[----:B------:R-:W4:Y:S01]  /*107c0*/  LDL R7, [R1+0x8] ;  /* 0x0000080001077983 */ /* 0x000f220000100800 */
[----:B------:R-:W-:-:S03]  /*107d0*/  ISETP.NE.U32.AND P0, PT, RZ, UR4, PT ;  /* 0x00000004ff007c0c */ /* 0x000fc6000bf05070 */
[----:B------:R-:W5:Y:S01]  /*107e0*/  LDL R0, [R1+0x30] ;  /* 0x0000300001007983 */ /* 0x000f620000100800 */
[----:B------:R-:W-:-:S13]  /*107f0*/  ISETP.NE.AND.EX P0, PT, RZ, UR5, PT, P0 ;  /* 0x00000005ff007c0c */ /* 0x000fda000bf05300 */
[----:B------:R-:W-:-:S04]  /*10800*/  @P0 IADD3 R2, P1, R16, UR4, RZ ;  /* 0x0000000410020c10 */ /* 0x000fc8000ff3e0ff */
[----:B---3--:R-:W-:Y:S01]  /*10810*/  @P0 IADD3.X R3, R4, UR5, RZ, P1, !PT ;  /* 0x0000000504030c10 */ /* 0x008fe20008ffe4ff */
[----:B------:R-:W-:-:S04]  /*10820*/  ULDC.64 UR4, c[0x0][0xa08] ;  /* 0x0002820000047ab9 */ /* 0x000fc80000000a00 */
[----:B----4-:R1:W0:Y:S02]  /*10830*/  @P0 LDG.E R7, desc[UR40][R2.64] ;  /* 0x0000002802070981 */ /* 0x010224000c1e1900 */
[----:B-1----:R-:W1:Y:S01]  /*10840*/  LDC.64 R2, c[0x0][0x418] ;  /* 0x00010600ff027b82 */ /* 0x002e620000000a00 */
[----:B-----5:R-:W-:Y:S01]  /*10850*/  VIADD R0, R0, 0xffffffff ;  /* 0xffffffff00007836 */ /* 0x020fe20000000000 */
[----:B0-----:R-:W-:Y:S01]  /*10860*/  SHF.R.S32.HI R8, RZ, 0x1f, R7 ;  /* 0x0000001fff087819 */ /* 0x001fe20000011407 */
[----:B------:R0:W-:Y:S04]  /*10870*/  @P0 STL [R1+0x8], R7 ;  /* 0x0000080701000387 */ /* 0x0001e80000100800 */
[----:B------:R0:W-:Y:S01]  /*10880*/  STL [R1+0x18], R8 ;  /* 0x0000180801007387 */ /* 0x0001e20000100800 */
[----:B-1----:R-:W-:Y:S01]  /*10890*/  LOP3.LUT P0, RZ, R2, UR4, RZ, 0xfc, !PT ;  /* 0x0000000402ff7c12 */ /* 0x002fe2000f80fcff */
[----:B------:R-:W-:-:S03]  /*108a0*/  UMOV UR4, 0xffffffff ;  /* 0xffffffff00047882 */ /* 0x000fc60000000000 */
[----:B------:R-:W-:-:S04]  /*108b0*/  LOP3.LUT P0, RZ, R3, UR5, RZ, 0xfc, P0 ;  /* 0x0000000503ff7c12 */ /* 0x000fc8000800fcff */
[----:B------:R-:W-:Y:S01]  /*108c0*/  SEL R16, R7, RZ, !P0 ;  /* 0x000000ff07107207 */ /* 0x000fe20004000000 */
[----:B0-----:R-:W-:Y:S08]  /*108d0*/  BRA.DIV UR4, `(.L_x_4493) ;  /* 0x0000005e04787947 */ /* 0x001ff0000b800000 */
[----:B------:R-:W0:Y:S02]  /*108e0*/  S2R R4, SR_TID.X ;  /* 0x0000000000047919 */ /* 0x000e240000002100 */
[----:B0-----:R-:W-:-:S04]  /*108f0*/  SHF.R.U32.HI R4, RZ, 0x5, R4 ;  /* 0x00000005ff047819 */ /* 0x001fc80000011604 */
[----:B------:R-:W-:-:S05]  /*10900*/  LOP3.LUT R4, R4, 0x3, RZ, 0xc0, !PT ;  /* 0x0000000304047812 */ /* 0x000fca00078ec0ff */
[----:B------:R0:W1:Y:S02]  /*10910*/  SHFL.IDX PT, R14, R4, RZ, 0x1f ;  /* 0x00001fff040e7589 */ /* 0x00006400000e0000 */
.L_x_4616:
[----:B------:R3:W-:Y:S01]  /*10920*/  STL [R1+0x28], R0 ;  /* 0x0000280001007387 */ /* 0x0007e20000100800 */
[----:B-1----:R-:W-:Y:S02]  /*10930*/  ISETP.NE.AND P0, PT, R14, RZ, PT ;  /* 0x000000ff0e00720c */ /* 0x002fe40003f05270 */
[----:B------:R-:W-:Y:S02]  /*10940*/  PLOP3.LUT P1, PT, PT, PT, PT, 0x8, 0x0 ;  /* 0x000000000000781c */ /* 0x000fe40003f2e170 */
[----:B------:R-:W-:-:S11]  /*10950*/  LOP3.LUT R18, R18, 0xfffffffe, RZ, 0xc0, !PT ;  /* 0xfffffffe12127812 */ /* 0x000fd600078ec0ff */
[----:B------:R-:W-:Y:S01]  /*10960*/  @P1 LOP3.LUT R18, R18, 0x1, RZ, 0xfc, !PT ;  /* 0x0000000112121812 */ /* 0x000fe200078efcff */
[----:B---3--:R-:W-:Y:S06]  /*10970*/  @P0 BRA `(.L_x_4494) ;  /* 0x00000004000c0947 */ /* 0x008fec0003800000 */
[----:B------:R-:W-:-:S03]  /*10980*/  UMOV UR4, 0xffffffff ;  /* 0xffffffff00047882 */ /* 0x000fc60000000000 */
[----:B------:R-:W-:Y:S05]  /*10990*/  BRA.DIV UR4, `(.L_x_4495) ;  /* 0x0000005e047c7947 */ /* 0x000fea000b800000 */
[----:B------:R-:W-:-:S13]  /*109a0*/  ELECT P6, URZ, PT ;  /* 0x00000000003f782f */ /* 0x000fda00038c0000 */
.L_x_4619:
[----:B------:R-:W-:Y:S05]  /*109b0*/  @!P6 BRA `(.L_x_4494) ;  /* 0x0000000000fce947 */ /* 0x000fea0003800000 */
[----:B------:R-:W-:-:S04]  /*109c0*/  ISETP.NE.U32.AND P0, PT, R2, RZ, PT ;  /* 0x000000ff0200720c */ /* 0x000fc80003f05070 */
[----:B------:R-:W-:-:S13]  /*109d0*/  ISETP.NE.AND.EX P0, PT, R3, RZ, PT, P0 ;  /* 0x000000ff0300720c */ /* 0x000fda0003f05300 */
[----:B------:R-:W-:Y:S05]  /*109e0*/  @!P0 BRA `(.L_x_4496) ;  /* 0x0000000000508947 */ /* 0x000fea0003800000 */
[----:B------:R-:W1:Y:S01]  /*109f0*/  LDC R6, c[0x0][0x43c] ;  /* 0x00010f00ff067b82 */ /* 0x000e620000000800 */
[----:B------:R-:W-:Y:S01]  /*10a00*/  IMAD.MOV.U32 R9, RZ, RZ, R0 ;  /* 0x000000ffff097224 */ /* 0x000fe200078e0000 */
[----:B------:R-:W-:-:S03]  /*10a10*/  ULDC.64 UR4, c[0x0][0x428] ;  /* 0x00010a0000047ab9 */ /* 0x000fc60000000a00 */
[----:B------:R-:W-:Y:S01]  /*10a20*/  IMAD.MOV.U32 R0, RZ, RZ, R9 ;  /* 0x000000ffff007224 */ /* 0x000fe200078e0009 */
[----:B-1----:R-:W-:-:S13]  /*10a30*/  ISETP.NE.AND P0, PT, R6, 0x1, PT ;  /* 0x000000010600780c */ /* 0x002fda0003f05270 */
[----:B0-----:R-:W0:Y:S02]  /*10a40*/  @P0 LDC.64 R4, c[0x0][0x440] ;  /* 0x00011000ff040b82 */ /* 0x001e240000000a00 */
        /* <DEDUP_REMOVED lines=14> */
.L_x_4496:
[----:B------:R-:W3:Y:S04]  /*10b30*/  LDL R0, [R1+0x10] ;  /* 0x0000100001007983 */ /* 0x000ee80000100800 */
[----:B-1----:R-:W4:Y:S01]  /*10b40*/  LDL R2, [R1+0x14] ;  /* 0x0000140001027983 */ /* 0x002f220000100800 */
[----:B---3--:R-:W-:Y:S01]  /*10b50*/  IMAD R0, R0, 0x8, R19 ;  /* 0x0000000800007824 */ /* 0x008fe200078e0213 */
[----:B----4-:R-:W-:-:S04]  /*10b60*/  SHF.L.U32 R2, R2, 0x1f, RZ ;  /* 0x0000001f02027819 */ /* 0x010fc800000006ff */
[----:B------:R-:W1:Y:S02]  /*10b70*/  SYNCS.PHASECHK.TRANS64.TRYWAIT P0, [R0+URZ+0x28c40], R2 ;  /* 0x028c4002000075a7 */ /* 0x000e64000800017f */
[----:B-1----:R-:W-:Y:S05]  /*10b80*/  @!P0 BRA `(.L_x_4497) ;  /* 0x0000005c00208947 */ /* 0x002fea0003800000 */
.L_x_4620:
        /* <DEDUP_REMOVED lines=11> */
.L_x_4498:
[----:B------:R-:W3:Y:S04]  /*10c40*/  LDL R3, [R1+0x10] ;  /* 0x0000100001037983 */ /* 0x000ee80000100800 */
[----:B0-----:R-:W4:Y:S04]  /*10c50*/  LDL R4, [R1+0x28] ;  /* 0x0000280001047983 */ /* 0x001f280000100800 */
[----:B-1----:R-:W2:Y:S01]  /*10c60*/  LDL R2, [R1+0x1c] ;  /* 0x00001c0001027983 */ /* 0x002ea20000100800 */
        /* <DEDUP_REMOVED lines=11> */
[----:B---3--:R-:W-:Y:S01]  /*10d20*/  IMAD R0, R3, 0x2000, R19 ;  /* 0x0000200003007824 */ /* 0x008fe200078e0213 */
[----:B----4-:R-:W-:-:S04]  /*10d30*/  R2UR UR11, R4 ;  /* 0x00000000040b72ca */ /* 0x010fc800000e0000 */
[----:B------:R-:W-:Y:S02]  /*10d40*/  R2UR UR8, R0 ;  /* 0x00000000000872ca */ /* 0x000fe400000e0000 */
[----:B--2---:R-:W-:-:S11]  /*10d50*/  R2UR UR4, R2 ;  /* 0x00000000020472ca */ /* 0x004fd600000e0000 */
[----:B------:R-:W-:Y:S02]  /*10d60*/  UIADD3 UR8, UR8, 0x22400, URZ ;  /* 0x0002240008087890 */ /* 0x000fe4000fffe03f */
[----:B------:R-:W-:-:S03]  /*10d70*/  ULEA UR11, UR11, UR4, 0x6 ;  /* 0x000000040b0b7291 */ /* 0x000fc6000f8e303f */
[----:B------:R-:W-:-:S06]  /*10d80*/  UMOV UR4, 0x0 ;  /* 0x0000000000047882 */ /* 0x000fcc0000000000 */
[----:B------:R1:W-:Y:S02]  /*10d90*/  UTMALDG.4D [UR8], [UR6], desc[UR4] ;  /* 0x00000408060075b4 */ /* 0x0003e40008019000 */
[----:B-1----:R-:W-:Y:S01]  /*10da0*/  NOP ;  /* 0x0000000000007918 */ /* 0x002fe20000000000 */
.L_x_4494:
[----:B------:R-:W3:Y:S04]  /*10db0*/  LDL.LU R3, [R1+0x34] ;  /* 0x0000340001037983 */ /* 0x000ee80000300800 */
[----:B------:R-:W4:Y:S04]  /*10dc0*/  LDL.LU R5, [R1+0x24] ;  /* 0x0000240001057983 */ /* 0x000f280000300800 */
[----:B0-----:R-:W5:Y:S01]  /*10dd0*/  LDL.LU R4, [R1+0x40] ;  /* 0x0000400001047983 */ /* 0x001f620000300800 */
        /* <DEDUP_REMOVED lines=9> */
[----:B---3--:R-:W-:Y:S02]  /*10e70*/  SHF.R.S32.HI R0, RZ, 0x1f, R3 ;  /* 0x0000001fff007819 */ /* 0x008fe40000011403 */
[----:B----4-:R-:W-:-:S03]  /*10e80*/  SEL R5, R5, RZ, !P0 ;  /* 0x000000ff05057207 */ /* 0x010fc60004000000 */
[----:B------:R-:W-:Y:S01]  /*10e90*/  IMAD R0, R0, UR4, RZ ;  /* 0x0000000400007c24 */ /* 0x000fe2000f8e02ff */
[----:B-----5:R-:W-:-:S03]  /*10ea0*/  SEL R4, R4, RZ, !P0 ;  /* 0x000000ff04047207 */ /* 0x020fc60004000000 */
        /* <DEDUP_REMOVED lines=23> */
[----:B0-----:R-:W-:Y:S05]  /*11020*/  CALL.ABS.NOINC R2 ;  /* 0x0000000002007343 */ /* 0x001fea0003c00000 */
.L_x_4500:
[----:B------:R-:W-:Y:S05]  /*11030*/  BSYNC B6 ;  /* 0x0000000000067941 */ /* 0x000fea0003800000 */
.L_x_4499:
[----:B0-----:R-:W3:Y:S01]  /*11040*/  LDL.LU R0, [R1+0x40] ;  /* 0x0000400001007983 */ /* 0x001ee20000300800 */
[----:B------:R-:W-:Y:S01]  /*11050*/  ULDC.64 UR4, c[0x0][0x2d8] ;  /* 0x0000b60000047ab9 */ /* 0x000fe20000000a00 */
[----:B------:R-:W0:Y:S01]  /*11060*/  LDC R7, c[0x0][0x448] ;  /* 0x00011200ff077b82 */ /* 0x000e220000000800 */
[----:B------:R-:W-:Y:S01]  /*11070*/  ULDC UR6, c[0x0][0x2b8] ;  /* 0x0000ae0000067ab9 */ /* 0x000fe20000000800 */
[----:B------:R-:W4:Y:S04]  /*11080*/  LDL.LU R4, [R1+0x34] ;  /* 0x0000340001047983 */ /* 0x000f280000300800 */
[----:B------:R-:W4:Y:S04]  /*11090*/  LDL.LU.64 R2, [R1+0x48] ;  /* 0x0000480001027983 */ /* 0x000f280000300a00 */
[----:B------:R-:W3:Y:S04]  /*110a0*/  LDL.LU R5, [R1+0x24] ;  /* 0x0000240001057983 */ /* 0x000ee80000300800 */
[----:B--2---:R-:W2:Y:S04]  /*110b0*/  LDL R10, [R1+0x4] ;  /* 0x00000400010a7983 */ /* 0x004ea80000100800 */
[----:B------:R1:W5:Y:S01]  /*110c0*/  LDL R8, [R1+0x58] ;  /* 0x0000580001087983 */ /* 0x0003620000100800 */
[----:B0-----:R-:W-:-:S13]  /*110d0*/  ISETP.NE.AND P0, PT, R7, 0x1, PT ;  /* 0x000000010700780c */ /* 0x001fda0003f05270 */
[----:B------:R-:W0:Y:S01]  /*110e0*/  @P0 LDC R6, c[0x0][0x450] ;  /* 0x00011400ff060b82 */ /* 0x000e220000000800 */
[----:B------:R-:W1:Y:S02]  /*110f0*/  S2R R9, SR_TID.X ;  /* 0x0000000000097919 */ /* 0x000e640000002100 */
[----:B-1----:R-:W-:-:S05]  /*11100*/  IMAD.SHL.U32 R9, R9, 0x8, RZ ;  /* 0x0000000809097824 */ /* 0x002fca00078e00ff */
[----:B------:R-:W-:Y:S01]  /*11110*/  LOP3.LUT R9, R9, 0x38, RZ, 0xc0, !PT ;  /* 0x0000003809097812 */ /* 0x000fe200078ec0ff */
[----:B----4-:R-:W-:Y:S02]  /*11120*/  IMAD.MOV.U32 R3, RZ, RZ, R4 ;  /* 0x000000ffff037224 */ /* 0x010fe400078e0004 */
[----:B------:R-:W1:Y:S01]  /*11130*/  S2R R4, SR_TID.X ;  /* 0x0000000000047919 */ /* 0x000e620000002100 */
[----:B------:R-:W-:-:S04]  /*11140*/  IMAD.WIDE.U32 R2, R17, UR4, R2 ;  /* 0x0000000411027c25 */ /* 0x000fc8000f8e0002 */
[----:B------:R-:W-:Y:S01]  /*11150*/  IMAD R3, R17, UR5, R3 ;  /* 0x0000000511037c24 */ /* 0x000fe2000f8e0203 */
[----:B------:R-:W-:Y:S02]  /*11160*/  ULDC.64 UR4, c[0x0][0x2e0] ;  /* 0x0000b80000047ab9 */ /* 0x000fe40000000a00 */
[----:B---3--:R-:W-:Y:S02]  /*11170*/  IMAD R0, R0, UR4, RZ ;  /* 0x0000000400007c24 */ /* 0x008fe4000f8e02ff */
[----:B------:R-:W-:-:S04]  /*11180*/  IMAD.WIDE.U32 R2, R5, UR4, R2 ;  /* 0x0000000405027c25 */ /* 0x000fc8000f8e0002 */
        /* <DEDUP_REMOVED lines=9> */
[----:B--2---:R-:W-:-:S04]  /*11220*/  IMAD R4, R10, 0x40, R4 ;  /* 0x000000400a047824 */ /* 0x004fc800078e0204 */
        /* <DEDUP_REMOVED lines=27> */
[C---:B------:R-:W-:Y:S02]  /*113e0*/  VIADD R5, R3.reuse, 0x10 ;  /* 0x0000001003057836 */ /* 0x040fe40000000000 */
        /* <DEDUP_REMOVED lines=26> */
[----:B------:R-:W-:Y:S01]  /*11590*/  @!P1 IMAD.MOV.U32 R6, RZ, RZ, R5 ;  /* 0x000000ffff069224 */ /* 0x000fe200078e0005 */
[----:B------:R-:W0:Y:S04]  /*115a0*/  SHFL.IDX PT, R0, R0, 0x3, 0x181f ;  /* 0x00781f0000007f89 */ /* 0x000e2800000e0000 */
[----:B------:R1:W-:Y:S04]  /*115b0*/  @!P1 LDGSTS.E.BYPASS.LTC128B.128 [R8+0x21400], desc[UR40][R6.64], !P0 ;  /* 0x2140000006089fae */ /* 0x0003e8000c101d68 */
[----:B------:R-:W2:Y:S02]  /*115c0*/  SHFL.IDX PT, R4, R4, 0x3, 0x181f ;  /* 0x00781f0004047f89 */ /* 0x000ea400000e0000 */
.L_x_4629:
[----:B------:R-:W-:-:S05]  /*115d0*/  VIADD R3, R3, 0x30 ;  /* 0x0000003003037836 */ /* 0x000fca0000000000 */
[----:B------:R-:W-:-:S13]  /*115e0*/  ISETP.GE.AND P1, PT, R3, R2, PT ;  /* 0x000000020300720c */ /* 0x000fda0003f26270 */
[----:B--2---:R-:W-:-:S05]  /*115f0*/  @!P1 LEA R2, P2, R9, R4, 0x1 ;  /* 0x0000000409029211 */ /* 0x004fca00078408ff */
[----:B0-----:R-:W-:-:S05]  /*11600*/  @!P1 IMAD.X R3, RZ, RZ, R0, P2 ;  /* 0x000000ffff039224 */ /* 0x001fca00010e0600 */
[----:B------:R-:W-:Y:S01]  /*11610*/  @!PT LDS RZ, [RZ] ;  /* 0x00000000fffff984 */ /* 0x000fe20000000800 */
[----:B------:R-:W-:Y:S01]  /*11620*/  @!PT LDS RZ, [RZ] ;  /* 0x00000000fffff984 */ /* 0x000fe20000000800 */
[----:B------:R-:W-:Y:S01]  /*11630*/  @!PT LDS RZ, [RZ] ;  /* 0x00000000fffff984 */ /* 0x000fe20000000800 */
[----:B------:R0:W-:Y:S01]  /*11640*/  @!P1 LDGSTS.E.BYPASS.LTC128B.128 [R8+0x21c00], desc[UR40][R2.64], !P0 ;  /* 0x21c0000002089fae */ /* 0x0001e2000c101d68 */
[----:B------:R-:W-:Y:S01]  /*11650*/  PLOP3.LUT P0, PT, PT, PT, PT, 0x80, 0x0 ;  /* 0x000000000000781c */ /* 0x000fe20003f0f070 */
[----:B------:R-:W-:-:S12]  /*11660*/  NOP ;  /* 0x0000000000007918 */ /* 0x000fd80000000000 */
.L_x_4502:
        /* <DEDUP_REMOVED lines=18> */
.L_x_4630:
[----:B------:R-:W-:Y:S05]  /*11790*/  BSYNC B0 ;  /* 0x0000000000007941 */ /* 0x000fea0003800000 */
.L_x_4503:
[----:B------:R-:W-:Y:S01]  /*117a0*/  LOP3.LUT P0, RZ, R18, 0x1, RZ, 0xc0, !PT ;  /* 0x0000000112ff7812 */ /* 0x000fe2000780c0ff */
[----:B------:R-:W-:-:S12]  /*117b0*/  BSSY B0, `(.L_x_4505) ;  /* 0x0000097000007945 */ /* 0x000fd80003800000 */
[----:B------:R-:W-:Y:S05]  /*117c0*/  @!P0 BRA `(.L_x_4506) ;  /* 0x0000000800548947 */ /* 0x000fea0003800000 */
[----:B------:R-:W0:Y:S04]  /*117d0*/  LDL R4, [R1+0x10] ;  /* 0x0000100001047983 */ /* 0x000e280000100800 */
[----:B------:R-:W2:Y:S01]  /*117e0*/  LDL R2, [R1+0x14] ;  /* 0x0000140001027983 */ /* 0x000ea20000100800 */
[----:B------:R-:W-:Y:S01]  /*117f0*/  BSSY B1, `(.L_x_4507) ;  /* 0x0000008000017945 */ /* 0x000fe20003800000 */
[----:B------:R-:W3:Y:S02]  /*11800*/  S2R R3, SR_TID.X ;  /* 0x0000000000037919 */ /* 0x000ee40000002100 */
[----:B---3--:R-:W-:-:S04]  /*11810*/  LOP3.LUT R3, R3, 0x7f, RZ, 0xc0, !PT ;  /* 0x0000007f03037812 */ /* 0x008fc800078ec0ff */
[----:B------:R-:W-:Y:S01]  /*11820*/  ISETP.NE.AND P1, PT, R3, RZ, PT ;  /* 0x000000ff0300720c */ /* 0x000fe20003f25270 */
[----:B0-----:R-:W-:Y:S01]  /*11830*/  IMAD R0, R4, 0x8, R19 ;  /* 0x0000000804007824 */ /* 0x001fe200078e0213 */
[----:B--2---:R-:W-:-:S04]  /*11840*/  SHF.L.U32 R2, R2, 0x1f, RZ ;  /* 0x0000001f02027819 */ /* 0x004fc800000006ff */
[----:B------:R-:W0:Y:S02]  /*11850*/  SYNCS.PHASECHK.TRANS64.TRYWAIT P0, [R0+URZ+0x28c60], R2 ;  /* 0x028c6002000075a7 */ /* 0x000e24000800017f */
[----:B0-----:R-:W-:Y:S05]  /*11860*/  @!P0 BRA `(.L_x_4508) ;  /* 0x00000054005c8947 */ /* 0x001fea0003800000 */
.L_x_4631:
[----:B------:R-:W-:Y:S05]  /*11870*/  BSYNC B1 ;  /* 0x0000000000017941 */ /* 0x000fea0003800000 */
.L_x_4507:
        /* <DEDUP_REMOVED lines=9> */
.L_x_4510:
[----:B------:R-:W-:Y:S05]  /*11910*/  BSYNC B1 ;  /* 0x0000000000017941 */ /* 0x000fea0003800000 */
.L_x_4509:
        /* <DEDUP_REMOVED lines=13> */
.L_x_4511:
        /* <DEDUP_REMOVED lines=15> */
.L_x_4512:
        /* <DEDUP_REMOVED lines=15> */
.L_x_4513:
        /* <DEDUP_REMOVED lines=15> */
.L_x_4514:
        /* <DEDUP_REMOVED lines=15> */
.L_x_4515:
        /* <DEDUP_REMOVED lines=15> */
.L_x_4516:
        /* <DEDUP_REMOVED lines=15> */
.L_x_4517:
        /* <DEDUP_REMOVED lines=15> */
.L_x_4518:
        /* <DEDUP_REMOVED lines=10> */
.L_x_4506:
[----:B------:R-:W-:Y:S05]  /*12120*/  BSYNC B0 ;  /* 0x0000000000007941 */ /* 0x000fea0003800000 */
.L_x_4505:
[----:B------:R-:W0:Y:S04]  /*12130*/  LDL R4, [R1+0x30] ;  /* 0x0000300001047983 */ /* 0x000e280000100800 */
[----:B------:R-:W2:Y:S01]  /*12140*/  LDL R5, [R1+0x20] ;  /* 0x0000200001057983 */ /* 0x000ea20000100800 */
[----:B------:R-:W-:Y:S01]  /*12150*/  BSSY B0, `(.L_x_4519) ;  /* 0x00002ac000007945 */ /* 0x000fe20003800000 */
[----:B0-----:R-:W-:-:S05]  /*12160*/  VIADD R0, R4, 0xfffffffe ;  /* 0xfffffffe04007836 */ /* 0x001fca0000000000 */
[----:B--2---:R-:W-:-:S13]  /*12170*/  ISETP.GE.AND P0, PT, R0, R5, PT ;  /* 0x000000050000720c */ /* 0x004fda0003f06270 */
[----:B------:R-:W-:Y:S05]  /*12180*/  @!P0 BRA `(.L_x_4520) ;  /* 0x0000002800a08947 */ /* 0x000fea0003800000 */
[----:B-1----:R-:W2:Y:S04]  /*12190*/  LDL.LU R7, [R1+0x54] ;  /* 0x0000540001077983 */ /* 0x002ea80000300800 */
        /* <DEDUP_REMOVED lines=48> */
.L_x_4525:
        /* <DEDUP_REMOVED lines=8> */
.L_x_4632:
[----:B------:R-:W-:Y:S05]  /*12520*/  BSYNC B3 ;  /* 0x0000000000037941 */ /* 0x000fea0003800000 */
.L_x_4526:
        /* <DEDUP_REMOVED lines=9> */
.L_x_4529:
[----:B------:R-:W-:Y:S05]  /*125c0*/  BSYNC B3 ;  /* 0x0000000000037941 */ /* 0x000fea0003800000 */
.L_x_4528:
        /* <DEDUP_REMOVED lines=13> */
.L_x_4530:
        /* <DEDUP_REMOVED lines=13> */
.L_x_4633:
[----:B------:R-:W-:Y:S05]  /*12770*/  BSYNC B3 ;  /* 0x0000000000037941 */ /* 0x000fea0003800000 */
.L_x_4531:
        /* <DEDUP_REMOVED lines=11> */
.L_x_4534:
[----:B------:R-:W-:Y:S05]  /*12830*/  BSYNC B3 ;  /* 0x0000000000037941 */ /* 0x000fea0003800000 */
.L_x_4533:
        /* <DEDUP_REMOVED lines=10> */
.L_x_4535:
        /* <DEDUP_REMOVED lines=15> */
.L_x_4536:
        /* <DEDUP_REMOVED lines=15> */
.L_x_4537:
        /* <DEDUP_REMOVED lines=15> */
.L_x_4538:
        /* <DEDUP_REMOVED lines=15> */
.L_x_4539:
        /* <DEDUP_REMOVED lines=15> */
.L_x_4540:
        /* <DEDUP_REMOVED lines=15> */
.L_x_4541:
        /* <DEDUP_REMOVED lines=15> */
.L_x_4542:
        /* <DEDUP_REMOVED lines=10> */
.L_x_4524:
[----:B------:R-:W-:Y:S05]  /*13010*/  BSYNC B1 ;  /* 0x0000000000017941 */ /* 0x000fea0003800000 */
.L_x_4523:
[----:B------:R-:W2:Y:S02]  /*13020*/  LDL.LU R6, [R1+0x30] ;  /* 0x0000300001067983 */ /* 0x000ea40000300800 */
[----:B--2---:R-:W-:-:S07]  /*13030*/  VIADD R0, R6, 0xfffffffd ;  /* 0xfffffffd06007836 */ /* 0x004fce0000000000 */
.L_x_4522:
[----:B------:R-:W-:Y:S05]  /*13040*/  BSYNC B2 ;  /* 0x0000000000027941 */ /* 0x000fea0003800000 */
.L_x_4521:
[----:B------:R-:W-:Y:S01]  /*13050*/  VIADD R5, R5, 0xfffffffe ;  /* 0xfffffffe05057836 */ /* 0x000fe20000000000 */
[----:B------:R-:W-:-:S04]  /*13060*/  LOP3.LUT R4, RZ, R4, RZ, 0x33, !PT ;  /* 0x00000004ff047212 */ /* 0x000fc800078e33ff */
[----:B------:R-:W-:-:S13]  /*13070*/  ISETP.NE.AND P0, PT, R5, R4, PT ;  /* 0x000000040500720c */ /* 0x000fda0003f05270 */
[----:B------:R-:W-:Y:S05]  /*13080*/  @!P0 BRA `(.L_x_4520) ;  /* 0x0000001800e08947 */ /* 0x000fea0003800000 */
.L_x_4583:
        /* <DEDUP_REMOVED lines=35> */
.L_x_4545:
        /* <DEDUP_REMOVED lines=8> */
.L_x_4634:
[----:B------:R-:W-:Y:S05]  /*13340*/  BSYNC B2 ;  /* 0x0000000000027941 */ /* 0x000fea0003800000 */
.L_x_4546:
        /* <DEDUP_REMOVED lines=9> */
.L_x_4549:
[----:B------:R-:W-:Y:S05]  /*133e0*/  BSYNC B2 ;  /* 0x0000000000027941 */ /* 0x000fea0003800000 */
.L_x_4548:
        /* <DEDUP_REMOVED lines=12> */
.L_x_4550:
        /* <DEDUP_REMOVED lines=13> */
.L_x_4635:
[----:B------:R-:W-:Y:S05]  /*13580*/  BSYNC B2 ;  /* 0x0000000000027941 */ /* 0x000fea0003800000 */
.L_x_4551:
        /* <DEDUP_REMOVED lines=11> */
.L_x_4554:
[----:B------:R-:W-:Y:S05]  /*13640*/  BSYNC B2 ;  /* 0x0000000000027941 */ /* 0x000fea0003800000 */
.L_x_4553:
        /* <DEDUP_REMOVED lines=9> */
.L_x_4555:
        /* <DEDUP_REMOVED lines=15> */
.L_x_4556:
        /* <DEDUP_REMOVED lines=15> */
.L_x_4557:
        /* <DEDUP_REMOVED lines=15> */
.L_x_4558:
        /* <DEDUP_REMOVED lines=15> */
.L_x_4559:
        /* <DEDUP_REMOVED lines=15> */
.L_x_4560:
        /* <DEDUP_REMOVED lines=15> */
.L_x_4561:
        /* <DEDUP_REMOVED lines=15> */
.L_x_4562:
        /* <DEDUP_REMOVED lines=10> */
.L_x_4544:
[----:B------:R-:W-:Y:S05]  /*13e10*/  BSYNC B1 ;  /* 0x0000000000017941 */ /* 0x000fea0003800000 */
.L_x_4543:
        /* <DEDUP_REMOVED lines=35> */
.L_x_4565:
        /* <DEDUP_REMOVED lines=8> */
.L_x_4636:
[----:B------:R-:W-:Y:S05]  /*140d0*/  BSYNC B2 ;  /* 0x0000000000027941 */ /* 0x000fea0003800000 */
.L_x_4566:
        /* <DEDUP_REMOVED lines=9> */
.L_x_4569:
[----:B------:R-:W-:Y:S05]  /*14170*/  BSYNC B2 ;  /* 0x0000000000027941 */ /* 0x000fea0003800000 */
.L_x_4568:
        /* <DEDUP_REMOVED lines=13> */
.L_x_4570:
        /* <DEDUP_REMOVED lines=13> */
.L_x_4637:
[----:B------:R-:W-:Y:S05]  /*14320*/  BSYNC B2 ;  /* 0x0000000000027941 */ /* 0x000fea0003800000 */
.L_x_4571:
        /* <DEDUP_REMOVED lines=11> */
.L_x_4574:
[----:B------:R-:W-:Y:S05]  /*143e0*/  BSYNC B2 ;  /* 0x0000000000027941 */ /* 0x000fea0003800000 */
.L_x_4573:
        /* <DEDUP_REMOVED lines=10> */
.L_x_4575:
        /* <DEDUP_REMOVED lines=15> */
.L_x_4576:
        /* <DEDUP_REMOVED lines=15> */
.L_x_4577:
        /* <DEDUP_REMOVED lines=15> */
.L_x_4578:
        /* <DEDUP_REMOVED lines=15> */
.L_x_4579:
        /* <DEDUP_REMOVED lines=15> */
.L_x_4580:
        /* <DEDUP_REMOVED lines=15> */
.L_x_4581:
        /* <DEDUP_REMOVED lines=15> */
.L_x_4582:
        /* <DEDUP_REMOVED lines=10> */
.L_x_4564:
[----:B------:R-:W-:Y:S05]  /*14bc0*/  BSYNC B1 ;  /* 0x0000000000017941 */ /* 0x000fea0003800000 */
.L_x_4563:
[----:B------:R-:W2:Y:S01]  /*14bd0*/  LDL R2, [R1+0x20] ;  /* 0x0000200001027983 */ /* 0x000ea20000100800 */
[----:B------:R-:W-:Y:S01]  /*14be0*/  VIADD R0, R0, 0xfffffffe ;  /* 0xfffffffe00007836 */ /* 0x000fe20000000000 */
[----:B--2---:R-:W-:-:S13]  /*14bf0*/  ISETP.GT.AND P0, PT, R6, R2, PT ;  /* 0x000000020600720c */ /* 0x004fda0003f04270 */
[----:B------:R-:W-:Y:S05]  /*14c00*/  @P0 BRA `(.L_x_4583) ;  /* 0xffffffe400200947 */ /* 0x000fea000383ffff */
.L_x_4520:
[----:B------:R-:W-:Y:S05]  /*14c10*/  BSYNC B0 ;  /* 0x0000000000007941 */ /* 0x000fea0003800000 */
.L_x_4519:
[----:B------:R-:W2:Y:S04]  /*14c20*/  LDL.LU R4, [R1+0x10] ;  /* 0x0000100001047983 */ /* 0x000ea80000300800 */
[----:B------:R-:W3:Y:S01]  /*14c30*/  LDL.LU R3, [R1+0x14] ;  /* 0x0000140001037983 */ /* 0x000ee20000300800 */
[----:B------:R-:W4:Y:S01]  /*14c40*/  S2R R2, SR_TID.X ;  /* 0x0000000000027919 */ /* 0x000f220000002100 */
[----:B------:R-:W-:Y:S01]  /*14c50*/  BSSY B0, `(.L_x_4584) ;  /* 0x0000016000007945 */ /* 0x000fe20003800000 */
[----:B----4-:R-:W-:-:S04]  /*14c60*/  LOP3.LUT R2, R2, 0x7f, RZ, 0xc0, !PT ;  /* 0x0000007f02027812 */ /* 0x010fc800078ec0ff */
[----:B------:R-:W-:Y:S01]  /*14c70*/  ISETP.NE.AND P1, PT, R2, RZ, PT ;  /* 0x000000ff0200720c */ /* 0x000fe20003f25270 */
[----:B--2---:R-:W-:-:S05]  /*14c80*/  VIADD R0, R4, 0x1 ;  /* 0x0000000104007836 */ /* 0x004fca0000000000 */
[----:B------:R-:W-:-:S04]  /*14c90*/  ISETP.NE.AND P0, PT, R0, 0x2, PT ;  /* 0x000000020000780c */ /* 0x000fc80003f05270 */
[----:B------:R-:W-:-:S04]  /*14ca0*/  SEL R2, RZ, 0x1, P0 ;  /* 0x00000001ff027807 */ /* 0x000fc80000000000 */
[----:B---3--:R-:W-:-:S05]  /*14cb0*/  LOP3.LUT R3, R3, R2, RZ, 0x3c, !PT ;  /* 0x0000000203037212 */ /* 0x008fca00078e3cff */
[----:B------:R2:W-:Y:S01]  /*14cc0*/  STL [R1+0x14], R3 ;  /* 0x0000140301007387 */ /* 0x0005e20000100800 */
[----:B------:R-:W-:Y:S05]  /*14cd0*/  @P1 BRA `(.L_x_4585) ;  /* 0x0000000000341947 */ /* 0x000fea0003800000 */
[----:B------:R-:W3:Y:S01]  /*14ce0*/  S2R R5, SR_LANEID ;  /* 0x0000000000057919 */ /* 0x000ee20000000000 */
[----:B------:R-:W-:Y:S01]  /*14cf0*/  VOTEU.ANY UR4, UPT, PT ;  /* 0x0000000000047886 */ /* 0x000fe200038e0100 */
[----:B--2---:R-:W2:Y:S01]  /*14d00*/  LDC.64 R2, c[0x0][0xc60] ;  /* 0x00031800ff027b82 */ /* 0x004ea20000000a00 */
[----:B------:R-:W3:Y:S02]  /*14d10*/  FLO.U32 R4, UR4 ;  /* 0x0000000400047d00 */ /* 0x000ee400080e0000 */
[----:B---3--:R-:W-:-:S06]  /*14d20*/  ISETP.EQ.U32.AND P1, PT, R4, R5, PT ;  /* 0x000000050400720c */ /* 0x008fcc0003f22070 */
[----:B------:R-:W2:Y:S07]  /*14d30*/  POPC R5, UR4 ;  /* 0x0000000400057d09 */ /* 0x000eae0008000000 */
[----:B--2---:R-:W2:Y:S01]  /*14d40*/  @P1 ATOMG.E.ADD.STRONG.GPU PT, R3, desc[UR40][R2.64], R5 ;  /* 0x00000005020319a8 */ /* 0x004ea200081ee1e8 */
[----:B-1----:R-:W1:Y:S02]  /*14d50*/  S2R R6, SR_LTMASK ;  /* 0x0000000000067919 */ /* 0x002e640000003900 */
[----:B-1----:R-:W-:-:S04]  /*14d60*/  LOP3.LUT R6, R6, UR4, RZ, 0xc0, !PT ;  /* 0x0000000406067c12 */ /* 0x002fc8000f8ec0ff */
[----:B------:R-:W1:Y:S01]  /*14d70*/  POPC R7, R6 ;  /* 0x0000000600077309 */ /* 0x000e620000000000 */
[----:B--2---:R-:W1:Y:S02]  /*14d80*/  SHFL.IDX PT, R4, R3, R4, 0x1f ;  /* 0x00001f0403047589 */ /* 0x004e6400000e0000 */
[----:B-1----:R-:W-:-:S05]  /*14d90*/  IADD3 R2, R4, UR37, R7 ;  /* 0x0000002504027c10 */ /* 0x002fca000fffe007 */
[----:B------:R3:W-:Y:S02]  /*14da0*/  STL [R1], R2 ;  /* 0x0000000201007387 */ /* 0x0007e40000100800 */
.L_x_4585:
[----:B------:R-:W-:Y:S05]  /*14db0*/  BSYNC B0 ;  /* 0x0000000000007941 */ /* 0x000fea0003800000 */
.L_x_4584:
[----:B------:R-:W-:-:S05]  /*14dc0*/  SEL R0, R0, RZ, P0 ;  /* 0x000000ff00007207 */ /* 0x000fca0000000000 */
[----:B------:R4:W-:Y:S02]  /*14dd0*/  STL [R1+0x10], R0 ;  /* 0x0000100001007387 */ /* 0x0009e40000100800 */
.L_x_4487:
[----:B------:R-:W-:Y:S05]  /*14de0*/  BSYNC B7 ;  /* 0x0000000000077941 */ /* 0x000fea0003800000 */
.L_x_4485:
        /* <DEDUP_REMOVED lines=13> */
.L_x_4586:
[----:B------:R-:W5:Y:S01]  /*14ec0*/  S2R R16, SR_TID.X ;  /* 0x0000000000107919 */ /* 0x000f620000002100 */
[----:B------:R-:W-:Y:S01]  /*14ed0*/  UMOV UR4, 0xffffffff ;  /* 0xffffffff00047882 */ /* 0x000fe20000000000 */
[----:B-----5:R-:W-:-:S04]  /*14ee0*/  LOP3.LUT R16, R16, 0x1f, RZ, 0xc0, !PT ;  /* 0x0000001f10107812 */ /* 0x020fc800078ec0ff */
[----:B------:R-:W-:Y:S01]  /*14ef0*/  ISETP.NE.AND P0, PT, R16, 0x1f, PT ;  /* 0x0000001f1000780c */ /* 0x000fe20003f05270 */
[----:B------:R-:W-:-:S12]  /*14f00*/  BRA.DIV UR4, `(.L_x_4588) ;  /* 0x0000002204407947 */ /* 0x000fd8000b800000 */
[----:B--2---:R-:W2:Y:S01]  /*14f10*/  LDL.LU R3, [R1] ;  /* 0x0000000001037983 */ /* 0x004ea20000300800 */
[----:B------:R-:W-:-:S03]  /*14f20*/  ULDC UR4, c[0x0][0xc3c] ;  /* 0x00030f0000047ab9 */ /* 0x000fc60000000800 */
[----:B01----:R-:W4:Y:S01]  /*14f30*/  LDL R8, [R1+0xc] ;  /* 0x00000c0001087983 */ /* 0x003f220000100800 */
[----:B--2---:R-:W-:Y:S02]  /*14f40*/  IMAD.MOV.U32 R10, RZ, RZ, R3 ;  /* 0x000000ffff0a7224 */ /* 0x004fe400078e0003 */
[----:B----4-:R-:W-:-:S05]  /*14f50*/  IMAD.IADD R0, R8, 0x1, R16 ;  /* 0x0000000108007824 */ /* 0x010fca00078e0210 */
[----:B------:R-:W-:-:S13]  /*14f60*/  ISETP.GE.OR P1, PT, R0, UR4, !P0 ;  /* 0x0000000400007c0c */ /* 0x000fda000c726670 */
[----:B---3--:R-:W0:Y:S08]  /*14f70*/  @!P1 LDC.64 R2, c[0x0][0xc80] ;  /* 0x00032000ff029b82 */ /* 0x008e300000000a00 */
        /* <DEDUP_REMOVED lines=34> */
.L_x_4647:
[----:B------:R-:W-:Y:S02]  /*151a0*/  ULDC UR4, c[0x0][0xc38] ;  /* 0x00030e0000047ab9 */ /* 0x000fe40000000800 */
[----:B------:R-:W-:-:S04]  /*151b0*/  IMAD.U32 R8, RZ, RZ, UR4 ;  /* 0x00000004ff087e24 */ /* 0x000fc8000f8e00ff */
[----:B-1----:R-:W-:-:S04]  /*151c0*/  IMAD R9, R14, R8, RZ ;  /* 0x000000080e097224 */ /* 0x002fc800078e02ff */
[----:B------:R-:W-:-:S05]  /*151d0*/  IMAD.IADD R0, R0, 0x1, R9 ;  /* 0x0000000100007824 */ /* 0x000fca00078e0209 */
[----:B------:R-:W-:-:S13]  /*151e0*/  ISETP.GT.AND P6, PT, R0, R4, PT ;  /* 0x000000040000720c */ /* 0x000fda0003fc4270 */
[----:B------:R-:W-:Y:S05]  /*151f0*/  @P6 BRA `(.L_x_4589) ;  /* 0x0000000000ac6947 */ /* 0x000fea0003800000 */
.L_x_4592:
        /* <DEDUP_REMOVED lines=37> */
.L_x_4655:
[----:B------:R-:W-:Y:S02]  /*15450*/  ULDC UR4, c[0x0][0xc38] ;  /* 0x00030e0000047ab9 */ /* 0x000fe40000000800 */
[----:B------:R-:W-:-:S04]  /*15460*/  IMAD.U32 R8, RZ, RZ, UR4 ;  /* 0x00000004ff087e24 */ /* 0x000fc8000f8e00ff */
[----:B-1----:R-:W-:-:S04]  /*15470*/  IMAD R9, R14, R8, RZ ;  /* 0x000000080e097224 */ /* 0x002fc800078e02ff */
[----:B------:R-:W-:-:S05]  /*15480*/  IMAD.IADD R0, R9, 0x1, R0 ;  /* 0x0000000109007824 */ /* 0x000fca00078e0200 */
[----:B------:R-:W-:-:S13]  /*15490*/  ISETP.GT.AND P6, PT, R0, R4, PT ;  /* 0x000000040000720c */ /* 0x000fda0003fc4270 */
[----:B------:R-:W-:Y:S05]  /*154a0*/  @!P6 BRA `(.L_x_4592) ;  /* 0xfffffffc0054e947 */ /* 0x000fea000383ffff */
.L_x_4589:
        /* <DEDUP_REMOVED lines=12> */
.L_x_4660:
[----:B------:R-:W-:-:S13]  /*15570*/  ISETP.NE.AND P0, PT, R3, RZ, PT ;  /* 0x000000ff0300720c */ /* 0x000fda0003f05270 */
[----:B------:R-:W-:Y:S05]  /*15580*/  @!P0 BRA `(.L_x_4594) ;  /* 0x0000000000108947 */ /* 0x000fea0003800000 */
[----:B------:R-:W-:Y:S01]  /*15590*/  UMOV UR4, 0xffffffff ;  /* 0xffffffff00047882 */ /* 0x000fe20000000000 */
[----:B------:R-:W-:Y:S02]  /*155a0*/  VIADD R12, R10, 0xffffffff ;  /* 0xffffffff0a0c7836 */ /* 0x000fe40000000000 */
[----:B------:R-:W-:Y:S05]  /*155b0*/  BRA.DIV UR4, `(.L_x_4595) ;  /* 0x0000002604047947 */ /* 0x000fea000b800000 */
[----:B------:R1:W2:Y:S02]  /*155c0*/  SHFL.IDX PT, R6, R2, R12, 0x1f ;  /* 0x00001f0c02067589 */ /* 0x0002a400000e0000 */
.L_x_4594:
[----:B--2---:R-:W-:Y:S01]  /*155d0*/  IMAD R3, R6, R8, R9 ;  /* 0x0000000806037224 */ /* 0x004fe200078e0209 */
[----:B------:R-:W-:-:S03]  /*155e0*/  ISETP.NE.AND P0, PT, R7, 0x1, PT ;  /* 0x000000010700780c */ /* 0x000fc60003f05270 */
[----:B------:R-:W-:Y:S01]  /*155f0*/  IMAD.IADD R4, R4, 0x1, -R3 ;  /* 0x0000000104047824 */ /* 0x000fe200078e0a03 */
[----:B------:R2:W-:Y:S09]  /*15600*/  STL [R1], R3 ;  /* 0x0000000301007387 */ /* 0x0005f20000100800 */
[----:B------:R-:W-:Y:S05]  /*15610*/  @!P0 BRA `(.L_x_4596) ;  /* 0x0000000000e48947 */ /* 0x000fea0003800000 */
[----:B0--3--:R-:W-:-:S04]  /*15620*/  IABS R5, R0 ;  /* 0x0000000000057213 */ /* 0x009fc80000000000 */
[----:B------:R-:W0:Y:S08]  /*15630*/  I2F.RP R6, R5 ;  /* 0x0000000500067306 */ /* 0x000e300000209400 */
[----:B0-----:R-:W0:Y:S02]  /*15640*/  MUFU.RCP R6, R6 ;  /* 0x0000000600067308 */ /* 0x001e240000001000 */
[----:B0-----:R-:W-:-:S06]  /*15650*/  VIADD R9, R6, 0xffffffe ;  /* 0x0ffffffe06097836 */ /* 0x001fcc0000000000 */
[----:B--2---:R-:W1:Y:S02]  /*15660*/  F2I.FTZ.U32.TRUNC.NTZ R3, R9 ;  /* 0x0000000900037305 */ /* 0x004e64000021f000 */
[----:B-1----:R-:W-:-:S04]  /*15670*/  IMAD.MOV R2, RZ, RZ, -R3 ;  /* 0x000000ffff027224 */ /* 0x002fc800078e0a03 */
        /* <DEDUP_REMOVED lines=51> */
.L_x_4596:
[----:B0--3--:R-:W3:Y:S01]  /*159b0*/  LDL R5, [R1+0xc] ;  /* 0x00000c0001057983 */ /* 0x009ee20000100800 */
[----:B-12---:R-:W3:Y:S02]  /*159c0*/  LDC.64 R2, c[0x0][0xc90] ;  /* 0x00032400ff027b82 */ /* 0x006ee40000000a00 */
        /* <DEDUP_REMOVED lines=61> */
.L_x_4597:
[----:B0-----:R-:W-:-:S05]  /*15da0*/  LOP3.LUT R3, RZ, R4, RZ, 0x33, !PT ;  /* 0x00000004ff037212 */ /* 0x001fca00078e33ff */
[----:B------:R-:W-:-:S05]  /*15db0*/  IMAD.IADD R0, R0, 0x1, R3 ;  /* 0x0000000100007824 */ /* 0x000fca00078e0203 */
[----:B------:R2:W-:Y:S01]  /*15dc0*/  STL [R1+0x4], R0 ;  /* 0x0000040001007387 */ /* 0x0005e20000100800 */
[----:B------:R-:W-:Y:S05]  /*15dd0*/  BRA `(.L_x_4598) ;  /* 0x0000000000287947 */ /* 0x000fea0003800000 */
.L_x_4590:
        /* <DEDUP_REMOVED lines=10> */
.L_x_4598:
[----:B0-----:R-:W3:Y:S04]  /*15e80*/  LDL R3, [R1+0x8] ;  /* 0x0000080001037983 */ /* 0x001ee80000100800 */
[----:B-1----:R-:W4:Y:S04]  /*15e90*/  LDL R2, [R1+0xc] ;  /* 0x00000c0001027983 */ /* 0x002f280000100800 */
[----:B------:R-:W5:Y:S04]  /*15ea0*/  LDL R5, [R1+0x4] ;  /* 0x0000040001057983 */ /* 0x000f680000100800 */
[----:B------:R-:W5:Y:S01]  /*15eb0*/  LDL R4, [R1] ;  /* 0x0000000001047983 */ /* 0x000f620000100800 */
[----:B--2---:R-:W0:Y:S01]  /*15ec0*/  S2R R0, SR_TID.X ;  /* 0x0000000000007919 */ /* 0x004e220000002100 */
[----:B------:R-:W-:Y:S05]  /*15ed0*/  WARPSYNC.ALL ;  /* 0x0000000000007948 */ /* 0x000fea0003800000 */
[----:B0-----:R-:W-:Y:S01]  /*15ee0*/  LOP3.LUT R0, R0, 0x1f, RZ, 0xc0, !PT ;  /* 0x0000001f00007812 */ /* 0x001fe200078ec0ff */
[----:B------:R-:W-:Y:S03]  /*15ef0*/  BAR.SYNC.DEFER_BLOCKING 0x4, 0x180 ;  /* 0x0106000000007b1d */ /* 0x000fe60000010000 */
[----:B------:R-:W-:-:S13]  /*15f00*/  ISETP.NE.AND P0, PT, R0, RZ, PT ;  /* 0x000000ff0000720c */ /* 0x000fda0003f05270 */
[----:B------:R-:W-:Y:S01]  /*15f10*/  @!P0 MOV R0, 0x400 ;  /* 0x0000040000008802 */ /* 0x000fe20000000f00 */
[----:B---3--:R-:W-:Y:S02]  /*15f20*/  IMAD.MOV.U32 R6, RZ, RZ, R3 ;  /* 0x000000ffff067224 */ /* 0x008fe400078e0003 */
[----:B------:R-:W0:Y:S01]  /*15f30*/  @!P0 S2R R3, SR_CgaCtaId ;  /* 0x0000000000038919 */ /* 0x000e220000008800 */
[----:B----4-:R-:W-:Y:S01]  /*15f40*/  IMAD.MOV.U32 R7, RZ, RZ, R2 ;  /* 0x000000ffff077224 */ /* 0x010fe200078e0002 */
[----:B0-----:R-:W-:-:S05]  /*15f50*/  @!P0 LEA R19, R3, R0, 0x18 ;  /* 0x0000000003138211 */ /* 0x001fca00078ec0ff */
[----:B-----5:R1:W-:Y:S01]  /*15f60*/  @!P0 STS.128 [R19+0x28cd0], R4 ;  /* 0x028cd00413008388 */ /* 0x0203e20000000c00 */
[----:B------:R-:W-:Y:S06]  /*15f70*/  BAR.ARV 0x5, 0x180 ;  /* 0x0146000000007b1d */ /* 0x000fec0000002000 */
.L_x_4587:
[----:B----4-:R-:W4:Y:S01]  /*15f80*/  LDL R0, [R1+0xc] ;  /* 0x00000c0001007983 */ /* 0x010f220000100800 */
[----:B------:R-:W-:Y:S02]  /*15f90*/  ULDC UR4, c[0x0][0xc3c] ;  /* 0x00030f0000047ab9 */ /* 0x000fe40000000800 */
[----:B----4-:R-:W-:-:S13]  /*15fa0*/  ISETP.GE.AND P0, PT, R0, UR4, PT ;  /* 0x0000000400007c0c */ /* 0x010fda000bf06270 */
[----:B------:R-:W-:Y:S05]  /*15fb0*/  @!P0 BRA `(.L_x_4599) ;  /* 0xffffff98007c8947 */ /* 0x000fea000383ffff */
[----:B------:R-:W-:Y:S05]  /*15fc0*/  BSYNC B8 ;  /* 0x0000000000087941 */ /* 0x000fea0003800000 */
.L_x_4479:
[----:B---3--:R-:W3:Y:S01]  /*15fd0*/  LDL.LU R0, [R1+0x50] ;  /* 0x0000500001007983 */ /* 0x008ee20000300800 */
[----:B------:R-:W-:Y:S01]  /*15fe0*/  BSSY B0, `(.L_x_4600) ;  /* 0x000000b000007945 */ /* 0x000fe20003800000 */
[----:B01----:R-:W0:Y:S01]  /*15ff0*/  S2R R5, SR_CgaCtaId ;  /* 0x0000000000057919 */ /* 0x003e220000008800 */
[----:B---3--:R-:W-:-:S05]  /*16000*/  VIADD R0, R0, 0x1 ;  /* 0x0000000100007836 */ /* 0x008fca0000000000 */
[----:B------:R-:W-:-:S04]  /*16010*/  LEA.HI R2, R0, R0, RZ, 0x1 ;  /* 0x0000000000027211 */ /* 0x000fc800078f08ff */
[----:B--2---:R-:W-:-:S05]  /*16020*/  LOP3.LUT R3, R2, 0xfffffffe, RZ, 0xc0, !PT ;  /* 0xfffffffe02037812 */ /* 0x004fca00078ec0ff */
[----:B------:R-:W-:Y:S01]  /*16030*/  IMAD.IADD R3, R0, 0x1, -R3 ;  /* 0x0000000100037824 */ /* 0x000fe200078e0a03 */
[----:B------:R-:W-:-:S04]  /*16040*/  MOV R0, 0x400 ;  /* 0x0000040000007802 */ /* 0x000fc80000000f00 */
[----:B0-----:R-:W-:Y:S02]  /*16050*/  LEA R0, R5, R0, 0x18 ;  /* 0x0000000005007211 */ /* 0x001fe400078ec0ff */
[----:B------:R-:W-:-:S04]  /*16060*/  SHF.L.U32 R3, R3, 0x1f, RZ ;  /* 0x0000001f03037819 */ /* 0x000fc800000006ff */
[----:B------:R-:W0:Y:S02]  /*16070*/  SYNCS.PHASECHK.TRANS64.TRYWAIT P0, [R0+URZ+0x28c20], R3 ;  /* 0x028c2003000075a7 */ /* 0x000e24000800017f */
[----:B0-----:R-:W-:Y:S05]  /*16080*/  @!P0 BRA `(.L_x_4601) ;  /* 0x0000001800788947 */ /* 0x001fea0003800000 */
.L_x_4663:
[----:B------:R-:W-:Y:S05]  /*16090*/  BSYNC B0 ;  /* 0x0000000000007941 */ /* 0x000fea0003800000 */
.L_x_4600:
[----:B------:R-:W-:-:S03]  /*160a0*/  UMOV UR4, 0xffffffff ;  /* 0xffffffff00047882 */ /* 0x000fc60000000000 */
[----:B------:R-:W-:Y:S05]  /*160b0*/  BRA.DIV UR4, `(.L_x_4602) ;  /* 0x0000001a04807947 */ /* 0x000fea000b800000 */
[----:B------:R-:W1:Y:S02]  /*160c0*/  S2R R2, SR_TID.X ;  /* 0x0000000000027919 */ /* 0x000e640000002100 */
[----:B-1----:R-:W-:-:S04]  /*160d0*/  SHF.R.U32.HI R2, RZ, 0x5, R2 ;  /* 0x00000005ff027819 */ /* 0x002fc80000011602 */
[----:B------:R-:W-:-:S05]  /*160e0*/  LOP3.LUT R2, R2, 0x3, RZ, 0xc0, !PT ;  /* 0x0000000302027812 */ /* 0x000fca00078ec0ff */
[----:B------:R1:W2:Y:S02]  /*160f0*/  SHFL.IDX PT, R14, R2, RZ, 0x1f ;  /* 0x00001fff020e7589 */ /* 0x0002a400000e0000 */
.L_x_4666:
[----:B--2---:R-:W-:Y:S01]  /*16100*/  ISETP.NE.AND P0, PT, R14, RZ, PT ;  /* 0x000000ff0e00720c */ /* 0x004fe20003f05270 */
[----:B------:R-:W-:-:S12]  /*16110*/  BSSY B0, `(.L_x_4603) ;  /* 0x0000027000007945 */ /* 0x000fd80003800000 */
[----:B------:R-:W-:Y:S05]  /*16120*/  @P0 BRA `(.L_x_4604) ;  /* 0x0000000000940947 */ /* 0x000fea0003800000 */
[----:B------:R-:W-:-:S03]  /*16130*/  UMOV UR4, 0xffffffff ;  /* 0xffffffff00047882 */ /* 0x000fc60000000000 */
[----:B------:R-:W-:Y:S05]  /*16140*/  BRA.DIV UR4, `(.L_x_4605) ;  /* 0x0000001a04907947 */ /* 0x000fea000b800000 */
[----:B------:R-:W-:-:S13]  /*16150*/  ELECT P6, URZ, PT ;  /* 0x00000000003f782f */ /* 0x000fda00038c0000 */
.L_x_4669:
[----:B------:R-:W-:Y:S05]  /*16160*/  @!P6 BRA `(.L_x_4604) ;  /* 0x000000000084e947 */ /* 0x000fea0003800000 */
[----:B------:R-:W-:-:S06]  /*16170*/  ULOP3.LUT UR4, UR36, 0x2, URZ, 0xfc, !UPT ;  /* 0x0000000224047892 */ /* 0x000fcc000f8efc3f */
[----:B-1----:R-:W-:-:S05]  /*16180*/  IMAD.U32 R2, RZ, RZ, UR4 ;  /* 0x00000004ff027e24 */ /* 0x002fca000f8e00ff */
[----:B------:R-:W-:-:S13]  /*16190*/  ISETP.NE.AND P2, PT, R2, 0x3, PT ;  /* 0x000000030200780c */ /* 0x000fda0003f45270 */
[----:B------:R-:W-:Y:S05]  /*161a0*/  @!P2 BRA `(.L_x_4606) ;  /* 0x000000000004a947 */ /* 0x000fea0003800000 */
[----:B------:R-:W-:Y:S01]  /*161b0*/  BPT.TRAP 0x1 ;  /* 0x000000040000795c */ /* 0x000fe20000300000 */
.L_x_4606:
        /* <DEDUP_REMOVED lines=14> */
.L_x_4670:
[----:B------:R-:W1:Y:S02]  /*162a0*/  SYNCS.PHASECHK.TRANS64.TRYWAIT P0, [R7+URZ], R2 ;  /* 0x00000002070075a7 */ /* 0x000e64000800017f */
[----:B-1----:R-:W-:Y:S05]  /*162b0*/  @!P0 BRA `(.L_x_4608) ;  /* 0x0000001800688947 */ /* 0x002fea0003800000 */
.L_x_4671:
[----:B------:R-:W-:Y:S05]  /*162c0*/  @!P2 BRA `(.L_x_4609) ;  /* 0x000000000004a947 */ /* 0x000fea0003800000 */
[----:B------:R-:W-:Y:S01]  /*162d0*/  BPT.TRAP 0x1 ;  /* 0x000000040000795c */ /* 0x000fe20000300000 */
.L_x_4609:
[----:B------:R-:W2:Y:S01]  /*162e0*/  LDL.LU R4, [R1+0x10] ;  /* 0x0000100001047983 */ /* 0x000ea20000300800 */
[----:B------:R-:W-:-:S04]  /*162f0*/  VIADD R0, R0, 0x28c60 ;  /* 0x00028c6000007836 */ /* 0x000fc80000000000 */
[----:B--2---:R-:W-:-:S04]  /*16300*/  IMAD R4, R4, 0x8, R0 ;  /* 0x0000000804047824 */ /* 0x004fc800078e0200 */
[----:B------:R-:W2:Y:S02]  /*16310*/  SYNCS.PHASECHK.TRANS64.TRYWAIT P0, [R4+URZ], R5 ;  /* 0x00000005040075a7 */ /* 0x000ea4000800017f */
[----:B--2---:R-:W-:Y:S05]  /*16320*/  @!P0 BRA `(.L_x_4610) ;  /* 0x0000001800608947 */ /* 0x004fea0003800000 */
.L_x_4672:
[----:B------:R-:W-:-:S07]  /*16330*/  IMAD R3, R3, 0x8, R0 ;  /* 0x0000000803037824 */ /* 0x000fce00078e0200 */
.L_x_4611:
[----:B---3--:R3:W4:Y:S02]  /*16340*/  SYNCS.PHASECHK.TRANS64.TRYWAIT P0, [R3+URZ], R2 ;  /* 0x00000002030075a7 */ /* 0x008724000800017f */
[----:B----4-:R-:W-:Y:S05]  /*16350*/  @!P0 NANOSLEEP.SYNCS 0x989680 ;  /* 0x009896800000895d */ /* 0x010fea0003900000 */
[----:B------:R-:W4:Y:S02]  /*16360*/  @!P0 SYNCS.PHASECHK.TRANS64 P0, [R3+URZ], R2 ;  /* 0x00000002030085a7 */ /* 0x000f24000800007f */
[----:B----4-:R-:W-:Y:S05]  /*16370*/  @!P0 BRA `(.L_x_4611) ;  /* 0xfffffffc00f08947 */ /* 0x010fea000383ffff */
.L_x_4604:
[----:B------:R-:W-:Y:S05]  /*16380*/  BSYNC B0 ;  /* 0x0000000000007941 */ /* 0x000fea0003800000 */
.L_x_4603:
[----:B------:R-:W-:Y:S05]  /*16390*/  EXIT ;  /* 0x000000000000794d */ /* 0x000fea0003800000 */
.L_x_4416:
[----:B0-----:R-:W-:-:S04]  /*163a0*/  IMAD.U32 R3, RZ, RZ, UR23 ;  /* 0x00000017ff037e24 */ /* 0x001fc8000f8e00ff */
[----:B------:R0:W1:Y:S03]  /*163b0*/  SYNCS.PHASECHK.TRANS64.TRYWAIT P1, [R3+URZ+0x28c50], R0 ;  /* 0x028c5000030075a7 */ /* 0x000066000802017f */
[----:B-1----:R-:W-:Y:S05]  /*163c0*/  @!P1 NANOSLEEP.SYNCS 0x989680 ;  /* 0x009896800000995d */ /* 0x002fea0003900000 */
[----:B------:R-:W1:Y:S02]  /*163d0*/  @!P1 SYNCS.PHASECHK.TRANS64 P1, [R3+URZ+0x28c50], R0 ;  /* 0x028c5000030095a7 */ /* 0x000e64000802007f */
[----:B-1----:R-:W-:Y:S05]  /*163e0*/  @!P1 BRA `(.L_x_4416) ;  /* 0xfffffffc00ec9947 */ /* 0x002fea000383ffff */
[----:B------:R-:W-:Y:S05]  /*163f0*/  BRA `(.L_x_4612) ;  /* 0xfffffebc00b47947 */ /* 0x000fea000383ffff */
.L_x_4421:
[----:B-1----:R-:W-:-:S04]  /*16400*/  IMAD.U32 R3, RZ, RZ, UR23 ;  /* 0x00000017ff037e24 */ /* 0x002fc8000f8e00ff */
[----:B------:R1:W2:Y:S03]  /*16410*/  SYNCS.PHASECHK.TRANS64.TRYWAIT P1, [R3+URZ+0x28c50], R0 ;  /* 0x028c5000030075a7 */ /* 0x0002a6000802017f */
[----:B--2---:R-:W-:Y:S05]  /*16420*/  @!P1 NANOSLEEP.SYNCS 0x989680 ;  /* 0x009896800000995d */ /* 0x004fea0003900000 */
[----:B------:R-:W2:Y:S02]  /*16430*/  @!P1 SYNCS.PHASECHK.TRANS64 P1, [R3+URZ+0x28c50], R0 ;  /* 0x028c5000030095a7 */ /* 0x000ea4000802007f */
[----:B--2---:R-:W-:Y:S05]  /*16440*/  @!P1 BRA `(.L_x_4421) ;  /* 0xfffffffc00ec9947 */ /* 0x004fea000383ffff */
[----:B------:R-:W-:Y:S05]  /*16450*/  BRA `(.L_x_4420) ;  /* 0xfffffec800b87947 */ /* 0x000fea000383ffff */
.L_x_4425:
[----:B0-----:R-:W-:-:S04]  /*16460*/  IMAD.U32 R3, RZ, RZ, UR46 ;  /* 0x0000002eff037e24 */ /* 0x001fc8000f8e00ff */
[----:B------:R0:W1:Y:S03]  /*16470*/  SYNCS.PHASECHK.TRANS64.TRYWAIT P1, [R3+URZ+0x28c00], R0 ;  /* 0x028c0000030075a7 */ /* 0x000066000802017f */
[----:B-1----:R-:W-:Y:S05]  /*16480*/  @!P1 NANOSLEEP.SYNCS 0x989680 ;  /* 0x009896800000995d */ /* 0x002fea0003900000 */
[----:B------:R-:W1:Y:S02]  /*16490*/  @!P1 SYNCS.PHASECHK.TRANS64 P1, [R3+URZ+0x28c00], R0 ;  /* 0x028c0000030095a7 */ /* 0x000e64000802007f */
[----:B-1----:R-:W-:Y:S05]  /*164a0*/  @!P1 BRA `(.L_x_4425) ;  /* 0xfffffffc00ec9947 */ /* 0x002fea000383ffff */
[----:B------:R-:W-:Y:S05]  /*164b0*/  BRA `(.L_x_4613) ;  /* 0xfffffee000007947 */ /* 0x000fea000383ffff */
.L_x_4429:
[----:B--2---:R2:W3:Y:S02]  /*164c0*/  SYNCS.PHASECHK.TRANS64.TRYWAIT P1, [R7+URZ+0x28c30], R8 ;  /* 0x028c3008070075a7 */ /* 0x0044e4000802017f */
[----:B---3--:R-:W-:Y:S05]  /*164d0*/  @!P1 NANOSLEEP.SYNCS 0x989680 ;  /* 0x009896800000995d */ /* 0x008fea0003900000 */
[----:B------:R-:W3:Y:S02]  /*164e0*/  @!P1 SYNCS.PHASECHK.TRANS64 P1, [R7+URZ+0x28c30], R8 ;  /* 0x028c3008070095a7 */ /* 0x000ee4000802007f */
[----:B---3--:R-:W-:Y:S05]  /*164f0*/  @!P1 BRA `(.L_x_4429) ;  /* 0xfffffffc00f09947 */ /* 0x008fea000383ffff */
[----:B------:R-:W-:Y:S05]  /*16500*/  BRA `(.L_x_4428) ;  /* 0xfffffee0001c7947 */ /* 0x000fea000383ffff */
.L_x_4433:
[----:B---3--:R3:W4:Y:S02]  /*16510*/  SYNCS.PHASECHK.TRANS64.TRYWAIT P2, [R7+URZ+0x28c50], R8 ;  /* 0x028c5008070075a7 */ /* 0x008724000804017f */
[----:B----4-:R-:W-:Y:S05]  /*16520*/  @!P2 NANOSLEEP.SYNCS 0x989680 ;  /* 0x009896800000a95d */ /* 0x010fea0003900000 */
[----:B------:R-:W4:Y:S02]  /*16530*/  @!P2 SYNCS.PHASECHK.TRANS64 P2, [R7+URZ+0x28c50], R8 ;  /* 0x028c50080700a5a7 */ /* 0x000f24000804007f */
[----:B----4-:R-:W-:Y:S05]  /*16540*/  @!P2 BRA `(.L_x_4433) ;  /* 0xfffffffc00f0a947 */ /* 0x010fea000383ffff */
[----:B------:R-:W-:Y:S05]  /*16550*/  BRA `(.L_x_4432) ;  /* 0xfffffef000ac7947 */ /* 0x000fea000383ffff */
.L_x_4438:
[----:B--2---:R-:W-:-:S04]  /*16560*/  IMAD.U32 R0, RZ, RZ, UR24 ;  /* 0x00000018ff007e24 */ /* 0x004fc8000f8e00ff */
[----:B------:R2:W3:Y:S03]  /*16570*/  SYNCS.PHASECHK.TRANS64.TRYWAIT P2, [R0+URZ+0x28c30], R7 ;  /* 0x028c3007000075a7 */ /* 0x0004e6000804017f */
[----:B---3--:R-:W-:Y:S05]  /*16580*/  @!P2 NANOSLEEP.SYNCS 0x989680 ;  /* 0x009896800000a95d */ /* 0x008fea0003900000 */
[----:B------:R-:W3:Y:S02]  /*16590*/  @!P2 SYNCS.PHASECHK.TRANS64 P2, [R0+URZ+0x28c30], R7 ;  /* 0x028c30070000a5a7 */ /* 0x000ee4000804007f */
[----:B---3--:R-:W-:Y:S05]  /*165a0*/  @!P2 BRA `(.L_x_4438) ;  /* 0xfffffffc00eca947 */ /* 0x008fea000383ffff */
[----:B------:R-:W-:Y:S05]  /*165b0*/  BRA `(.L_x_4437) ;  /* 0xfffffef400b07947 */ /* 0x000fea000383ffff */
.L_x_4442:
[----:B---3--:R3:W4:Y:S02]  /*165c0*/  SYNCS.PHASECHK.TRANS64.TRYWAIT P2, [R10+URZ+0x28c50], R7 ;  /* 0x028c50070a0075a7 */ /* 0x008724000804017f */
[----:B----4-:R-:W-:Y:S05]  /*165d0*/  @!P2 NANOSLEEP.SYNCS 0x989680 ;  /* 0x009896800000a95d */ /* 0x010fea0003900000 */
[----:B------:R-:W4:Y:S02]  /*165e0*/  @!P2 SYNCS.PHASECHK.TRANS64 P2, [R10+URZ+0x28c50], R7 ;  /* 0x028c50070a00a5a7 */ /* 0x000f24000804007f */
[----:B----4-:R-:W-:Y:S05]  /*165f0*/  @!P2 BRA `(.L_x_4442) ;  /* 0xfffffffc00f0a947 */ /* 0x010fea000383ffff */
[----:B------:R-:W-:Y:S05]  /*16600*/  BRA `(.L_x_4441) ;  /* 0xffffff1000747947 */ /* 0x000fea000383ffff */
.L_x_4448:
[----:B-1----:R-:W-:-:S04]  /*16610*/  IMAD.U32 R0, RZ, RZ, UR23 ;  /* 0x00000017ff007e24 */ /* 0x002fc8000f8e00ff */
[----:B------:R1:W4:Y:S03]  /*16620*/  SYNCS.PHASECHK.TRANS64.TRYWAIT P2, [R0+URZ+0x28c30], R7 ;  /* 0x028c3007000075a7 */ /* 0x000326000804017f */
[----:B----4-:R-:W-:Y:S05]  /*16630*/  @!P2 NANOSLEEP.SYNCS 0x989680 ;  /* 0x009896800000a95d */ /* 0x010fea0003900000 */
[----:B------:R-:W4:Y:S02]  /*16640*/  @!P2 SYNCS.PHASECHK.TRANS64 P2, [R0+URZ+0x28c30], R7 ;  /* 0x028c30070000a5a7 */ /* 0x000f24000804007f */
[----:B----4-:R-:W-:Y:S05]  /*16650*/  @!P2 BRA `(.L_x_4448) ;  /* 0xfffffffc00eca947 */ /* 0x010fea000383ffff */
[----:B------:R-:W-:Y:S05]  /*16660*/  BRA `(.L_x_4447) ;  /* 0xffffff1400607947 */ /* 0x000fea000383ffff */
.L_x_4452:
[----:B--2---:R2:W3:Y:S02]  /*16670*/  SYNCS.PHASECHK.TRANS64.TRYWAIT P2, [R10+URZ+0x28c50], R7 ;  /* 0x028c50070a0075a7 */ /* 0x0044e4000804017f */
[----:B---3--:R-:W-:Y:S05]  /*16680*/  @!P2 NANOSLEEP.SYNCS 0x989680 ;  /* 0x009896800000a95d */ /* 0x008fea0003900000 */
[----:B------:R-:W3:Y:S02]  /*16690*/  @!P2 SYNCS.PHASECHK.TRANS64 P2, [R10+URZ+0x28c50], R7 ;  /* 0x028c50070a00a5a7 */ /* 0x000ee4000804007f */
[----:B---3--:R-:W-:Y:S05]  /*166a0*/  @!P2 BRA `(.L_x_4452) ;  /* 0xfffffffc00f0a947 */ /* 0x008fea000383ffff */
[----:B------:R-:W-:Y:S05]  /*166b0*/  BRA `(.L_x_4451) ;  /* 0xffffff2800807947 */ /* 0x000fea000383ffff */
.L_x_4493:
[----:B------:R-:W0:Y:S01]  /*166c0*/  S2R R4, SR_TID.X ;  /* 0x0000000000047919 */ /* 0x000e220000002100 */
[----:B------:R-:W-:Y:S01]  /*166d0*/  BSSY B0, `(.L_x_4614) ;  /* 0x000000a000007945 */ /* 0x000fe20003800000 */
[----:B------:R-:W-:Y:S02]  /*166e0*/  IMAD.MOV.U32 R12, RZ, RZ, RZ ;  /* 0x000000ffff0c7224 */ /* 0x000fe400078e00ff */
[----:B------:R-:W-:Y:S02]  /*166f0*/  IMAD.MOV.U32 R11, RZ, RZ, 0x1f ;  /* 0x0000001fff0b7424 */ /* 0x000fe400078e00ff */
[----:B------:R-:W-:Y:S01]  /*16700*/  IMAD.MOV.U32 R15, RZ, RZ, -0x1 ;  /* 0xffffffffff0f7424 */ /* 0x000fe200078e00ff */
[----:B0-----:R-:W-:-:S04]  /*16710*/  SHF.R.U32.HI R4, RZ, 0x5, R4 ;  /* 0x00000005ff047819 */ /* 0x001fc80000011604 */
[----:B------:R-:W-:-:S05]  /*16720*/  LOP3.LUT R4, R4, 0x3, RZ, 0xc0, !PT ;  /* 0x0000000304047812 */ /* 0x000fca00078ec0ff */
[----:B------:R-:W-:-:S07]  /*16730*/  IMAD.MOV.U32 R13, RZ, RZ, R4 ;  /* 0x000000ffff0d7224 */ /* 0x000fce00078e0004 */
[----:B--2---:R-:W-:Y:S05]  /*16740*/  WARPSYNC.COLLECTIVE R15, `(.L_x_4615) ;  /* 0x000000000f087348 */ /* 0x004fea0003c00000 */
[----:B------:R0:W1:Y:S02]  /*16750*/  SHFL.IDX P6, R14, R13, R12, R11 ;  /* 0x0000000c0d0e7389 */ /* 0x00006400000c000b */
[----:B012---:R-:W-:Y:S01]  /*16760*/  ENDCOLLECTIVE ;  /* 0x000000000000791b */ /* 0x007fe20003800000 */
.L_x_4615:
[----:B------:R-:W-:Y:S05]  /*16770*/  BSYNC B0 ;  /* 0x0000000000007941 */ /* 0x000fea0003800000 */
.L_x_4614:
[----:B------:R-:W-:Y:S05]  /*16780*/  BRA `(.L_x_4616) ;  /* 0xffffffa000647947 */ /* 0x000fea000383ffff */
.L_x_4495:
[----:B------:R-:W-:Y:S01]  /*16790*/  BSSY B0, `(.L_x_4617) ;  /* 0x0000006000007945 */ /* 0x000fe20003800000 */
[----:B------:R-:W-:-:S07]  /*167a0*/  IMAD.MOV.U32 R15, RZ, RZ, -0x1 ;  /* 0xffffffffff0f7424 */ /* 0x000fce00078e00ff */
[----:B0-2---:R-:W-:Y:S05]  /*167b0*/  WARPSYNC.COLLECTIVE R15, `(.L_x_4618) ;  /* 0x000000000f0c7348 */ /* 0x005fea0003c00000 */
[----:B------:R-:W-:Y:S02]  /*167c0*/  ELECT P6, UR62, PT ;  /* 0x00000000003e782f */ /* 0x000fe400038c0000 */
[----:B------:R-:W-:Y:S01]  /*167d0*/  MOV R14, UR62 ;  /* 0x0000003e000e7c02 */ /* 0x000fe20008000f00 */
[----:B0-2---:R-:W-:Y:S10]  /*167e0*/  ENDCOLLECTIVE ;  /* 0x000000000000791b */ /* 0x005ff40003800000 */
.L_x_4618:
[----:B------:R-:W-:Y:S05]  /*167f0*/  BSYNC B0 ;  /* 0x0000000000007941 */ /* 0x000fea0003800000 */
.L_x_4617:
[----:B------:R-:W-:Y:S05]  /*16800*/  BRA `(.L_x_4619) ;  /* 0xffffffa000687947 */ /* 0x000fea000383ffff */
.L_x_4497:
[----:B-1----:R1:W3:Y:S02]  /*16810*/  SYNCS.PHASECHK.TRANS64.TRYWAIT P0, [R0+URZ+0x28c40], R2 ;  /* 0x028c4002000075a7 */ /* 0x0022e4000800017f */
[----:B---3--:R-:W-:Y:S05]  /*16820*/  @!P0 NANOSLEEP.SYNCS 0x989680 ;  /* 0x009896800000895d */ /* 0x008fea0003900000 */
[----:B------:R-:W3:Y:S02]  /*16830*/  @!P0 SYNCS.PHASECHK.TRANS64 P0, [R0+URZ+0x28c40], R2 ;  /* 0x028c4002000085a7 */ /* 0x000ee4000800007f */
[----:B---3--:R-:W-:Y:S05]  /*16840*/  @!P0 BRA `(.L_x_4497) ;  /* 0xfffffffc00f08947 */ /* 0x008fea000383ffff */
[----:B------:R-:W-:Y:S05]  /*16850*/  BRA `(.L_x_4620) ;  /* 0xffffffa000cc7947 */ /* 0x000fea000383ffff */
.L_x_4501:
        /* <DEDUP_REMOVED lines=15> */
.L_x_4621:
[----:B------:R-:W-:Y:S02]  /*16950*/  IMAD.MOV.U32 R13, RZ, RZ, R4 ;  /* 0x000000ffff0d7224 */ /* 0x000fe400078e0004 */
[----:B------:R-:W-:-:S07]  /*16960*/  IMAD.MOV.U32 R6, RZ, RZ, R14 ;  /* 0x000000ffff067224 */ /* 0x000fce00078e000e */
[----:B------:R-:W-:Y:S05]  /*16970*/  WARPSYNC.COLLECTIVE R15, `(.L_x_4622) ;  /* 0x000000000f087348 */ /* 0x000fea0003c00000 */
[----:B------:R0:W1:Y:S02]  /*16980*/  SHFL.IDX P6, R14, R13, R12, R11 ;  /* 0x0000000c0d0e7389 */ /* 0x00006400000c000b */
[----:B01----:R-:W-:Y:S01]  /*16990*/  ENDCOLLECTIVE ;  /* 0x000000000000791b */ /* 0x003fe20003800000 */
.L_x_4622:
[----:B------:R-:W-:Y:S02]  /*169a0*/  IMAD.MOV.U32 R13, RZ, RZ, R0 ;  /* 0x000000ffff0d7224 */ /* 0x000fe400078e0000 */
[----:B------:R-:W-:Y:S02]  /*169b0*/  IMAD.MOV.U32 R12, RZ, RZ, 0x1 ;  /* 0x00000001ff0c7424 */ /* 0x000fe400078e00ff */
[----:B------:R-:W-:-:S07]  /*169c0*/  IMAD.MOV.U32 R7, RZ, RZ, R14 ;  /* 0x000000ffff077224 */ /* 0x000fce00078e000e */
[----:B------:R-:W-:Y:S05]  /*169d0*/  WARPSYNC.COLLECTIVE R15, `(.L_x_4623) ;  /* 0x000000000f087348 */ /* 0x000fea0003c00000 */
[----:B------:R0:W1:Y:S02]  /*169e0*/  SHFL.IDX P6, R14, R13, R12, R11 ;  /* 0x0000000c0d0e7389 */ /* 0x00006400000c000b */
[----:B01----:R-:W-:Y:S01]  /*169f0*/  ENDCOLLECTIVE ;  /* 0x000000000000791b */ /* 0x003fe20003800000 */
.L_x_4623:
        /* <DEDUP_REMOVED lines=15> */
.L_x_4624:
[----:B------:R-:W-:Y:S02]  /*16af0*/  IMAD.MOV.U32 R13, RZ, RZ, R0 ;  /* 0x000000ffff0d7224 */ /* 0x000fe400078e0000 */
[----:B------:R-:W-:Y:S02]  /*16b00*/  IMAD.MOV.U32 R12, RZ, RZ, 0x2 ;  /* 0x00000002ff0c7424 */ /* 0x000fe400078e00ff */
[----:B------:R-:W-:-:S07]  /*16b10*/  IMAD.MOV.U32 R5, RZ, RZ, R14 ;  /* 0x000000ffff057224 */ /* 0x000fce00078e000e */
[----:B------:R-:W-:Y:S05]  /*16b20*/  WARPSYNC.COLLECTIVE R15, `(.L_x_4625) ;  /* 0x000000000f087348 */ /* 0x000fea0003c00000 */
[----:B------:R0:W1:Y:S02]  /*16b30*/  SHFL.IDX P6, R14, R13, R12, R11 ;  /* 0x0000000c0d0e7389 */ /* 0x00006400000c000b */
[----:B01----:R-:W-:Y:S01]  /*16b40*/  ENDCOLLECTIVE ;  /* 0x000000000000791b */ /* 0x003fe20003800000 */
.L_x_4625:
        /* <DEDUP_REMOVED lines=15> */
.L_x_4626:
[----:B------:R-:W-:Y:S02]  /*16c40*/  IMAD.MOV.U32 R13, RZ, RZ, R0 ;  /* 0x000000ffff0d7224 */ /* 0x000fe400078e0000 */
[----:B------:R-:W-:Y:S02]  /*16c50*/  IMAD.MOV.U32 R12, RZ, RZ, 0x3 ;  /* 0x00000003ff0c7424 */ /* 0x000fe400078e00ff */
[----:B------:R-:W-:-:S07]  /*16c60*/  IMAD.MOV.U32 R5, RZ, RZ, R14 ;  /* 0x000000ffff057224 */ /* 0x000fce00078e000e */
[----:B------:R-:W-:Y:S05]  /*16c70*/  WARPSYNC.COLLECTIVE R15, `(.L_x_4627) ;  /* 0x000000000f087348 */ /* 0x000fea0003c00000 */
[----:B------:R0:W1:Y:S02]  /*16c80*/  SHFL.IDX P6, R14, R13, R12, R11 ;  /* 0x0000000c0d0e7389 */ /* 0x00006400000c000b */
[----:B01----:R-:W-:Y:S01]  /*16c90*/  ENDCOLLECTIVE ;  /* 0x000000000000791b */ /* 0x003fe20003800000 */
.L_x_4627:
        /* <DEDUP_REMOVED lines=13> */
.L_x_4628:
[----:B------:R-:W-:Y:S01]  /*16d70*/  IMAD.MOV.U32 R4, RZ, RZ, R14 ;  /* 0x000000ffff047224 */ /* 0x000fe200078e000e */
[----:B------:R-:W-:Y:S06]  /*16d80*/  BRA `(.L_x_4629) ;  /* 0xffffffa800107947 */ /* 0x000fec000383ffff */
.L_x_4504:
[----:B0-----:R0:W2:Y:S02]  /*16d90*/  SYNCS.PHASECHK.TRANS64.TRYWAIT P0, [R19+URZ+0x28c20], R0 ;  /* 0x028c2000130075a7 */ /* 0x0010a4000800017f */
[----:B--2---:R-:W-:Y:S05]  /*16da0*/  @!P0 NANOSLEEP.SYNCS 0x989680 ;  /* 0x009896800000895d */ /* 0x004fea0003900000 */
[----:B------:R-:W2:Y:S02]  /*16db0*/  @!P0 SYNCS.PHASECHK.TRANS64 P0, [R19+URZ+0x28c20], R0 ;  /* 0x028c2000130085a7 */ /* 0x000ea4000800007f */
[----:B--2---:R-:W-:Y:S05]  /*16dc0*/  @!P0 BRA `(.L_x_4504) ;  /* 0xfffffffc00f08947 */ /* 0x004fea000383ffff */
[----:B------:R-:W-:Y:S05]  /*16dd0*/  BRA `(.L_x_4630) ;  /* 0xffffffa8006c7947 */ /* 0x000fea000383ffff */
.L_x_4508:
[----:B0-----:R0:W2:Y:S02]  /*16de0*/  SYNCS.PHASECHK.TRANS64.TRYWAIT P0, [R0+URZ+0x28c60], R2 ;  /* 0x028c6002000075a7 */ /* 0x0010a4000800017f */
[----:B--2---:R-:W-:Y:S05]  /*16df0*/  @!P0 NANOSLEEP.SYNCS 0x989680 ;  /* 0x009896800000895d */ /* 0x004fea0003900000 */
[----:B------:R-:W2:Y:S02]  /*16e00*/  @!P0 SYNCS.PHASECHK.TRANS64 P0, [R0+URZ+0x28c60], R2 ;  /* 0x028c6002000085a7 */ /* 0x000ea4000800007f */
[----:B--2---:R-:W-:Y:S05]  /*16e10*/  @!P0 BRA `(.L_x_4508) ;  /* 0xfffffffc00f08947 */ /* 0x004fea000383ffff */
[----:B------:R-:W-:Y:S05]  /*16e20*/  BRA `(.L_x_4631) ;  /* 0xffffffa800907947 */ /* 0x000fea000383ffff */
.L_x_4527:
[----:B-1----:R1:W2:Y:S02]  /*16e30*/  SYNCS.PHASECHK.TRANS64.TRYWAIT P0, [R3+URZ+0x28c40], R2 ;  /* 0x028c4002030075a7 */ /* 0x0022a4000800017f */
[----:B--2---:R-:W-:Y:S05]  /*16e40*/  @!P0 NANOSLEEP.SYNCS 0x989680 ;  /* 0x009896800000895d */ /* 0x004fea0003900000 */
[----:B------:R-:W2:Y:S02]  /*16e50*/  @!P0 SYNCS.PHASECHK.TRANS64 P0, [R3+URZ+0x28c40], R2 ;  /* 0x028c4002030085a7 */ /* 0x000ea4000800007f */
[----:B--2---:R-:W-:Y:S05]  /*16e60*/  @!P0 BRA `(.L_x_4527) ;  /* 0xfffffffc00f08947 */ /* 0x004fea000383ffff */
[----:B------:R-:W-:Y:S05]  /*16e70*/  BRA `(.L_x_4632) ;  /* 0xffffffb400a87947 */ /* 0x000fea000383ffff */
.L_x_4532:
[----:B--2---:R2:W3:Y:S02]  /*16e80*/  SYNCS.PHASECHK.TRANS64.TRYWAIT P0, [R3+URZ+0x28c60], R2 ;  /* 0x028c6002030075a7 */ /* 0x0044e4000800017f */
[----:B---3--:R-:W-:Y:S05]  /*16e90*/  @!P0 NANOSLEEP.SYNCS 0x989680 ;  /* 0x009896800000895d */ /* 0x008fea0003900000 */
[----:B------:R-:W3:Y:S02]  /*16ea0*/  @!P0 SYNCS.PHASECHK.TRANS64 P0, [R3+URZ+0x28c60], R2 ;  /* 0x028c6002030085a7 */ /* 0x000ee4000800007f */
[----:B---3--:R-:W-:Y:S05]  /*16eb0*/  @!P0 BRA `(.L_x_4532) ;  /* 0xfffffffc00f08947 */ /* 0x008fea000383ffff */
[----:B------:R-:W-:Y:S05]  /*16ec0*/  BRA `(.L_x_4633) ;  /* 0xffffffb800287947 */ /* 0x000fea000383ffff */
.L_x_4547:
[----:B0-----:R0:W1:Y:S02]  /*16ed0*/  SYNCS.PHASECHK.TRANS64.TRYWAIT P0, [R4+URZ+0x28c40], R2 ;  /* 0x028c4002040075a7 */ /* 0x001064000800017f */
[----:B-1----:R-:W-:Y:S05]  /*16ee0*/  @!P0 NANOSLEEP.SYNCS 0x989680 ;  /* 0x009896800000895d */ /* 0x002fea0003900000 */
[----:B------:R-:W1:Y:S02]  /*16ef0*/  @!P0 SYNCS.PHASECHK.TRANS64 P0, [R4+URZ+0x28c40], R2 ;  /* 0x028c4002040085a7 */ /* 0x000e64000800007f */
[----:B-1----:R-:W-:Y:S05]  /*16f00*/  @!P0 BRA `(.L_x_4547) ;  /* 0xfffffffc00f08947 */ /* 0x002fea000383ffff */
[----:B------:R-:W-:Y:S05]  /*16f10*/  BRA `(.L_x_4634) ;  /* 0xffffffc400087947 */ /* 0x000fea000383ffff */
.L_x_4552:
[----:B-1----:R1:W2:Y:S02]  /*16f20*/  SYNCS.PHASECHK.TRANS64.TRYWAIT P0, [R4+URZ+0x28c60], R2 ;  /* 0x028c6002040075a7 */ /* 0x0022a4000800017f */
[----:B--2---:R-:W-:Y:S05]  /*16f30*/  @!P0 NANOSLEEP.SYNCS 0x989680 ;  /* 0x009896800000895d */ /* 0x004fea0003900000 */
[----:B------:R-:W2:Y:S02]  /*16f40*/  @!P0 SYNCS.PHASECHK.TRANS64 P0, [R4+URZ+0x28c60], R2 ;  /* 0x028c6002040085a7 */ /* 0x000ea4000800007f */
[----:B--2---:R-:W-:Y:S05]  /*16f50*/  @!P0 BRA `(.L_x_4552) ;  /* 0xfffffffc00f08947 */ /* 0x004fea000383ffff */
[----:B------:R-:W-:Y:S05]  /*16f60*/  BRA `(.L_x_4635) ;  /* 0xffffffc400847947 */ /* 0x000fea000383ffff */
.L_x_4567:
[----:B-1----:R1:W2:Y:S02]  /*16f70*/  SYNCS.PHASECHK.TRANS64.TRYWAIT P0, [R4+URZ+0x28c40], R2 ;  /* 0x028c4002040075a7 */ /* 0x0022a4000800017f */
[----:B--2---:R-:W-:Y:S05]  /*16f80*/  @!P0 NANOSLEEP.SYNCS 0x989680 ;  /* 0x009896800000895d */ /* 0x004fea0003900000 */
[----:B------:R-:W2:Y:S02]  /*16f90*/  @!P0 SYNCS.PHASECHK.TRANS64 P0, [R4+URZ+0x28c40], R2 ;  /* 0x028c4002040085a7 */ /* 0x000ea4000800007f */
[----:B--2---:R-:W-:Y:S05]  /*16fa0*/  @!P0 BRA `(.L_x_4567) ;  /* 0xfffffffc00f08947 */ /* 0x004fea000383ffff */
[----:B------:R-:W-:Y:S05]  /*16fb0*/  BRA `(.L_x_4636) ;  /* 0xffffffd000447947 */ /* 0x000fea000383ffff */
.L_x_4572:
[----:B0-----:R0:W2:Y:S02]  /*16fc0*/  SYNCS.PHASECHK.TRANS64.TRYWAIT P0, [R4+URZ+0x28c60], R2 ;  /* 0x028c6002040075a7 */ /* 0x0010a4000800017f */
[----:B--2---:R-:W-:Y:S05]  /*16fd0*/  @!P0 NANOSLEEP.SYNCS 0x989680 ;  /* 0x009896800000895d */ /* 0x004fea0003900000 */
[----:B------:R-:W2:Y:S02]  /*16fe0*/  @!P0 SYNCS.PHASECHK.TRANS64 P0, [R4+URZ+0x28c60], R2 ;  /* 0x028c6002040085a7 */ /* 0x000ea4000800007f */
[----:B--2---:R-:W-:Y:S05]  /*16ff0*/  @!P0 BRA `(.L_x_4572) ;  /* 0xfffffffc00f08947 */ /* 0x004fea000383ffff */
[----:B------:R-:W-:Y:S05]  /*17000*/  BRA `(.L_x_4637) ;  /* 0xffffffd000c47947 */ /* 0x000fea000383ffff */
.L_x_4588:
[----:B-1--4-:R-:W4:Y:S01]  /*17010*/  LDL R0, [R1] ;  /* 0x0000000001007983 */ /* 0x012f220000100800 */
[----:B------:R-:W-:Y:S01]  /*17020*/  BSSY B0, `(.L_x_4638) ;  /* 0x0000008000007945 */ /* 0x000fe20003800000 */
[----:B------:R-:W-:Y:S02]  /*17030*/  IMAD.MOV.U32 R12, RZ, RZ, RZ ;  /* 0x000000ffff0c7224 */ /* 0x000fe400078e00ff */
[----:B------:R-:W-:Y:S02]  /*17040*/  IMAD.MOV.U32 R11, RZ, RZ, 0x1f ;  /* 0x0000001fff0b7424 */ /* 0x000fe400078e00ff */
[----:B------:R-:W-:Y:S02]  /*17050*/  IMAD.MOV.U32 R15, RZ, RZ, -0x1 ;  /* 0xffffffffff0f7424 */ /* 0x000fe400078e00ff */
[----:B----4-:R-:W-:-:S07]  /*17060*/  IMAD.MOV.U32 R13, RZ, RZ, R0 ;  /* 0x000000ffff0d7224 */ /* 0x010fce00078e0000 */
[----:B0-23--:R-:W-:Y:S05]  /*17070*/  WARPSYNC.COLLECTIVE R15, `(.L_x_4639) ;  /* 0x000000000f087348 */ /* 0x00dfea0003c00000 */
[----:B------:R1:W4:Y:S02]  /*17080*/  SHFL.IDX P6, R14, R13, R12, R11 ;  /* 0x0000000c0d0e7389 */ /* 0x00032400000c000b */
[----:B01234-:R-:W-:Y:S01]  /*17090*/  ENDCOLLECTIVE ;  /* 0x000000000000791b */ /* 0x01ffe20003800000 */
.L_x_4639:
[----:B------:R-:W-:Y:S05]  /*170a0*/  BSYNC B0 ;  /* 0x0000000000007941 */ /* 0x000fea0003800000 */
.L_x_4638:
        /* <DEDUP_REMOVED lines=9> */
.L_x_4640:
        /* <DEDUP_REMOVED lines=26> */
.L_x_4641:
[----:B------:R-:W-:Y:S01]  /*172e0*/  IMAD.MOV.U32 R12, RZ, RZ, 0x2 ;  /* 0x00000002ff0c7424 */ /* 0x000fe200078e00ff */
[----:B------:R-:W-:-:S05]  /*172f0*/  SEL R3, R14, RZ, P1 ;  /* 0x000000ff0e037207 */ /* 0x000fca0000800000 */
[----:B------:R-:W-:-:S04]  /*17300*/  IMAD.IADD R2, R2, 0x1, R3 ;  /* 0x0000000102027824 */ /* 0x000fc800078e0203 */
[----:B------:R-:W-:-:S07]  /*17310*/  IMAD.MOV.U32 R13, RZ, RZ, R2 ;  /* 0x000000ffff0d7224 */ /* 0x000fce00078e0002 */
[----:B------:R-:W-:Y:S05]  /*17320*/  WARPSYNC.COLLECTIVE R15, `(.L_x_4642) ;  /* 0x000000000f087348 */ /* 0x000fea0003c00000 */
[----:B------:R0:W1:Y:S02]  /*17330*/  SHFL.UP P6, R14, R13, R12, R11 ;  /* 0x0400000c0d0e7389 */ /* 0x00006400000c000b */
[----:B01----:R-:W-:Y:S01]  /*17340*/  ENDCOLLECTIVE ;  /* 0x000000000000791b */ /* 0x003fe20003800000 */
.L_x_4642:
[----:B------:R-:W-:Y:S01]  /*17350*/  IMAD.MOV.U32 R12, RZ, RZ, 0x4 ;  /* 0x00000004ff0c7424 */ /* 0x000fe200078e00ff */
[----:B------:R-:W-:-:S05]  /*17360*/  SEL R3, R14, RZ, P2 ;  /* 0x000000ff0e037207 */ /* 0x000fca0001000000 */
[----:B------:R-:W-:-:S04]  /*17370*/  IMAD.IADD R2, R2, 0x1, R3 ;  /* 0x0000000102027824 */ /* 0x000fc800078e0203 */
[----:B------:R-:W-:-:S07]  /*17380*/  IMAD.MOV.U32 R13, RZ, RZ, R2 ;  /* 0x000000ffff0d7224 */ /* 0x000fce00078e0002 */
[----:B------:R-:W-:Y:S05]  /*17390*/  WARPSYNC.COLLECTIVE R15, `(.L_x_4643) ;  /* 0x000000000f087348 */ /* 0x000fea0003c00000 */
[----:B------:R0:W1:Y:S02]  /*173a0*/  SHFL.UP P6, R14, R13, R12, R11 ;  /* 0x0400000c0d0e7389 */ /* 0x00006400000c000b */
[----:B01----:R-:W-:Y:S01]  /*173b0*/  ENDCOLLECTIVE ;  /* 0x000000000000791b */ /* 0x003fe20003800000 */
.L_x_4643:
[----:B------:R-:W-:Y:S01]  /*173c0*/  IMAD.MOV.U32 R12, RZ, RZ, 0x8 ;  /* 0x00000008ff0c7424 */ /* 0x000fe200078e00ff */
[----:B------:R-:W-:-:S05]  /*173d0*/  SEL R3, R14, RZ, P3 ;  /* 0x000000ff0e037207 */ /* 0x000fca0001800000 */
[----:B------:R-:W-:-:S04]  /*173e0*/  IMAD.IADD R2, R2, 0x1, R3 ;  /* 0x0000000102027824 */ /* 0x000fc800078e0203 */
[----:B------:R-:W-:-:S07]  /*173f0*/  IMAD.MOV.U32 R13, RZ, RZ, R2 ;  /* 0x000000ffff0d7224 */ /* 0x000fce00078e0002 */
[----:B------:R-:W-:Y:S05]  /*17400*/  WARPSYNC.COLLECTIVE R15, `(.L_x_4644) ;  /* 0x000000000f087348 */ /* 0x000fea0003c00000 */
[----:B------:R0:W1:Y:S02]  /*17410*/  SHFL.UP P6, R14, R13, R12, R11 ;  /* 0x0400000c0d0e7389 */ /* 0x00006400000c000b */
[----:B01----:R-:W-:Y:S01]  /*17420*/  ENDCOLLECTIVE ;  /* 0x000000000000791b */ /* 0x003fe20003800000 */
.L_x_4644:
[----:B------:R-:W-:Y:S01]  /*17430*/  IMAD.MOV.U32 R12, RZ, RZ, 0x10 ;  /* 0x00000010ff0c7424 */ /* 0x000fe200078e00ff */
[----:B------:R-:W-:-:S05]  /*17440*/  SEL R3, R14, RZ, P4 ;  /* 0x000000ff0e037207 */ /* 0x000fca0002000000 */
[----:B------:R-:W-:-:S04]  /*17450*/  IMAD.IADD R2, R2, 0x1, R3 ;  /* 0x0000000102027824 */ /* 0x000fc800078e0203 */
[----:B------:R-:W-:-:S07]  /*17460*/  IMAD.MOV.U32 R13, RZ, RZ, R2 ;  /* 0x000000ffff0d7224 */ /* 0x000fce00078e0002 */
[----:B------:R-:W-:Y:S05]  /*17470*/  WARPSYNC.COLLECTIVE R15, `(.L_x_4645) ;  /* 0x000000000f087348 */ /* 0x000fea0003c00000 */
[----:B------:R0:W1:Y:S02]  /*17480*/  SHFL.UP P6, R14, R13, R12, R11 ;  /* 0x0400000c0d0e7389 */ /* 0x00006400000c000b */
[----:B01----:R-:W-:Y:S01]  /*17490*/  ENDCOLLECTIVE ;  /* 0x000000000000791b */ /* 0x003fe20003800000 */
.L_x_4645:
        /* <DEDUP_REMOVED lines=8> */
.L_x_4646:
[----:B------:R-:W-:Y:S05]  /*17520*/  BRA `(.L_x_4647) ;  /* 0xffffffdc001c7947 */ /* 0x000fea000383ffff */
.L_x_4591:
        /* <DEDUP_REMOVED lines=8> */
.L_x_4649:
[----:B------:R-:W-:Y:S05]  /*175b0*/  BSYNC B0 ;  /* 0x0000000000007941 */ /* 0x000fea0003800000 */
.L_x_4648:
        /* <DEDUP_REMOVED lines=9> */
.L_x_4650:
[----:B------:R-:W-:Y:S01]  /*17650*/  IMAD.MOV.U32 R12, RZ, RZ, 0x4 ;  /* 0x00000004ff0c7424 */ /* 0x000fe200078e00ff */
[----:B------:R-:W-:-:S05]  /*17660*/  SEL R3, R14, RZ, P2 ;  /* 0x000000ff0e037207 */ /* 0x000fca0001000000 */
[----:B------:R-:W-:-:S04]  /*17670*/  IMAD.IADD R2, R2, 0x1, R3 ;  /* 0x0000000102027824 */ /* 0x000fc800078e0203 */
[----:B------:R-:W-:-:S07]  /*17680*/  IMAD.MOV.U32 R13, RZ, RZ, R2 ;  /* 0x000000ffff0d7224 */ /* 0x000fce00078e0002 */
[----:B------:R-:W-:Y:S05]  /*17690*/  WARPSYNC.COLLECTIVE R15, `(.L_x_4651) ;  /* 0x000000000f087348 */ /* 0x000fea0003c00000 */
[----:B------:R0:W1:Y:S02]  /*176a0*/  SHFL.UP P6, R14, R13, R12, R11 ;  /* 0x0400000c0d0e7389 */ /* 0x00006400000c000b */
[----:B01----:R-:W-:Y:S01]  /*176b0*/  ENDCOLLECTIVE ;  /* 0x000000000000791b */ /* 0x003fe20003800000 */
.L_x_4651:
[----:B------:R-:W-:Y:S01]  /*176c0*/  IMAD.MOV.U32 R12, RZ, RZ, 0x8 ;  /* 0x00000008ff0c7424 */ /* 0x000fe200078e00ff */
[----:B------:R-:W-:-:S05]  /*176d0*/  SEL R3, R14, RZ, P3 ;  /* 0x000000ff0e037207 */ /* 0x000fca0001800000 */
[----:B------:R-:W-:-:S04]  /*176e0*/  IMAD.IADD R2, R2, 0x1, R3 ;  /* 0x0000000102027824 */ /* 0x000fc800078e0203 */
[----:B------:R-:W-:-:S07]  /*176f0*/  IMAD.MOV.U32 R13, RZ, RZ, R2 ;  /* 0x000000ffff0d7224 */ /* 0x000fce00078e0002 */
[----:B------:R-:W-:Y:S05]  /*17700*/  WARPSYNC.COLLECTIVE R15, `(.L_x_4652) ;  /* 0x000000000f087348 */ /* 0x000fea0003c00000 */
[----:B------:R0:W1:Y:S02]  /*17710*/  SHFL.UP P6, R14, R13, R12, R11 ;  /* 0x0400000c0d0e7389 */ /* 0x00006400000c000b */
[----:B01----:R-:W-:Y:S01]  /*17720*/  ENDCOLLECTIVE ;  /* 0x000000000000791b */ /* 0x003fe20003800000 */
.L_x_4652:
[----:B------:R-:W-:Y:S01]  /*17730*/  IMAD.MOV.U32 R12, RZ, RZ, 0x10 ;  /* 0x00000010ff0c7424 */ /* 0x000fe200078e00ff */
[----:B------:R-:W-:-:S05]  /*17740*/  SEL R3, R14, RZ, P4 ;  /* 0x000000ff0e037207 */ /* 0x000fca0002000000 */
[----:B------:R-:W-:-:S04]  /*17750*/  IMAD.IADD R2, R2, 0x1, R3 ;  /* 0x0000000102027824 */ /* 0x000fc800078e0203 */
[----:B------:R-:W-:-:S07]  /*17760*/  IMAD.MOV.U32 R13, RZ, RZ, R2 ;  /* 0x000000ffff0d7224 */ /* 0x000fce00078e0002 */
[----:B------:R-:W-:Y:S05]  /*17770*/  WARPSYNC.COLLECTIVE R15, `(.L_x_4653) ;  /* 0x000000000f087348 */ /* 0x000fea0003c00000 */
[----:B------:R0:W1:Y:S02]  /*17780*/  SHFL.UP P6, R14, R13, R12, R11 ;  /* 0x0400000c0d0e7389 */ /* 0x00006400000c000b */
[----:B01----:R-:W-:Y:S01]  /*17790*/  ENDCOLLECTIVE ;  /* 0x000000000000791b */ /* 0x003fe20003800000 */
.L_x_4653:
        /* <DEDUP_REMOVED lines=8> */
.L_x_4654:
[----:B------:R-:W-:Y:S05]  /*17820*/  BRA `(.L_x_4655) ;  /* 0xffffffdc00087947 */ /* 0x000fea000383ffff */
.L_x_4593:
[----:B------:R-:W-:Y:S01]  /*17830*/  BSSY B0, `(.L_x_4656) ;  /* 0x0000006000007945 */ /* 0x000fe20003800000 */
[----:B------:R-:W-:Y:S01]  /*17840*/  PLOP3.LUT P6, PT, P6, PT, PT, 0x8, 0x0 ;  /* 0x000000000000781c */ /* 0x000fe200037ce170 */
[----:B------:R-:W-:-:S12]  /*17850*/  IMAD.MOV.U32 R15, RZ, RZ, -0x1 ;  /* 0xffffffffff0f7424 */ /* 0x000fd800078e00ff */
[----:B0-----:R-:W-:Y:S05]  /*17860*/  WARPSYNC.COLLECTIVE R15, `(.L_x_4657) ;  /* 0x000000000f087348 */ /* 0x001fea0003c00000 */
[----:B------:R-:W-:Y:S01]  /*17870*/  VOTE.ANY R14, PT, P6 ;  /* 0x00000000000e7806 */ /* 0x000fe200030e0100 */
[----:B0-----:R-:W-:Y:S06]  /*17880*/  ENDCOLLECTIVE ;  /* 0x000000000000791b */ /* 0x001fec0003800000 */
.L_x_4657:
[----:B------:R-:W-:Y:S05]  /*17890*/  BSYNC B0 ;  /* 0x0000000000007941 */ /* 0x000fea0003800000 */
.L_x_4656:
        /* <DEDUP_REMOVED lines=10> */
.L_x_4658:
[----:B------:R-:W-:Y:S02]  /*17940*/  IMAD.MOV.U32 R13, RZ, RZ, R7 ;  /* 0x000000ffff0d7224 */ /* 0x000fe400078e0007 */
[----:B------:R-:W-:-:S07]  /*17950*/  IMAD.MOV.U32 R0, RZ, RZ, R14 ;  /* 0x000000ffff007224 */ /* 0x000fce00078e000e */
[----:B------:R-:W-:Y:S05]  /*17960*/  WARPSYNC.COLLECTIVE R15, `(.L_x_4659) ;  /* 0x000000000f087348 */ /* 0x000fea0003c00000 */
[----:B------:R0:W1:Y:S02]  /*17970*/  SHFL.IDX P6, R14, R13, R12, R11 ;  /* 0x0000000c0d0e7389 */ /* 0x00006400000c000b */
[----:B01----:R-:W-:Y:S01]  /*17980*/  ENDCOLLECTIVE ;  /* 0x000000000000791b */ /* 0x003fe20003800000 */
.L_x_4659:
[----:B------:R-:W-:Y:S02]  /*17990*/  IMAD.MOV.U32 R7, RZ, RZ, R14 ;  /* 0x000000ffff077224 */ /* 0x000fe400078e000e */
[----:B------:R-:W-:-:S05]  /*179a0*/  IMAD.IADD R5, R10, 0x1, R16 ;  /* 0x000000010a057824 */ /* 0x000fca00078e0210 */
[----:B------:R0:W-:Y:S01]  /*179b0*/  STL [R1+0xc], R5 ;  /* 0x00000c0501007387 */ /* 0x0001e20000100800 */
[----:B------:R-:W-:Y:S05]  /*179c0*/  BRA `(.L_x_4660) ;  /* 0xffffffd800e87947 */ /* 0x000fea000383ffff */
.L_x_4595:
[----:B------:R-:W-:Y:S01]  /*179d0*/  BSSY B0, `(.L_x_4661) ;  /* 0x0000007000007945 */ /* 0x000fe20003800000 */
[----:B------:R-:W-:Y:S02]  /*179e0*/  IMAD.MOV.U32 R13, RZ, RZ, R2 ;  /* 0x000000ffff0d7224 */ /* 0x000fe400078e0002 */
[----:B------:R-:W-:Y:S02]  /*179f0*/  IMAD.MOV.U32 R11, RZ, RZ, 0x1f ;  /* 0x0000001fff0b7424 */ /* 0x000fe400078e00ff */
[----:B------:R-:W-:-:S07]  /*17a00*/  IMAD.MOV.U32 R15, RZ, RZ, -0x1 ;  /* 0xffffffffff0f7424 */ /* 0x000fce00078e00ff */
[----:B0--3--:R-:W-:Y:S05]  /*17a10*/  WARPSYNC.COLLECTIVE R15, `(.L_x_4662) ;  /* 0x000000000f087348 */ /* 0x009fea0003c00000 */
[----:B------:R1:W2:Y:S02]  /*17a20*/  SHFL.IDX P6, R14, R13, R12, R11 ;  /* 0x0000000c0d0e7389 */ /* 0x0002a400000c000b */
[----:B0123--:R-:W-:Y:S01]  /*17a30*/  ENDCOLLECTIVE ;  /* 0x000000000000791b */ /* 0x00ffe20003800000 */
.L_x_4662:
[----:B------:R-:W-:Y:S05]  /*17a40*/  BSYNC B0 ;  /* 0x0000000000007941 */ /* 0x000fea0003800000 */
.L_x_4661:
[----:B------:R-:W-:Y:S01]  /*17a50*/  IMAD.MOV.U32 R6, RZ, RZ, R14 ;  /* 0x000000ffff067224 */ /* 0x000fe200078e000e */
[----:B------:R-:W-:Y:S06]  /*17a60*/  BRA `(.L_x_4594) ;  /* 0xffffffd800d87947 */ /* 0x000fec000383ffff */
.L_x_4601:
[----:B0-----:R0:W1:Y:S02]  /*17a70*/  SYNCS.PHASECHK.TRANS64.TRYWAIT P0, [R0+URZ+0x28c20], R3 ;  /* 0x028c2003000075a7 */ /* 0x001064000800017f */
[----:B-1----:R-:W-:Y:S05]  /*17a80*/  @!P0 NANOSLEEP.SYNCS 0x989680 ;  /* 0x009896800000895d */ /* 0x002fea0003900000 */
[----:B------:R-:W1:Y:S02]  /*17a90*/  @!P0 SYNCS.PHASECHK.TRANS64 P0, [R0+URZ+0x28c20], R3 ;  /* 0x028c2003000085a7 */ /* 0x000e64000800007f */
[----:B-1----:R-:W-:Y:S05]  /*17aa0*/  @!P0 BRA `(.L_x_4601) ;  /* 0xfffffffc00f08947 */ /* 0x002fea000383ffff */
[----:B------:R-:W-:Y:S05]  /*17ab0*/  BRA `(.L_x_4663) ;  /* 0xffffffe400747947 */ /* 0x000fea000383ffff */
.L_x_4602:
        /* <DEDUP_REMOVED lines=11> */
.L_x_4665:
[----:B------:R-:W-:Y:S05]  /*17b70*/  BSYNC B0 ;  /* 0x0000000000007941 */ /* 0x000fea0003800000 */
.L_x_4664:
[----:B------:R-:W-:Y:S05]  /*17b80*/  BRA `(.L_x_4666) ;  /* 0xffffffe4005c7947 */ /* 0x000fea000383ffff */
.L_x_4605:
[----:B------:R-:W-:Y:S01]  /*17b90*/  BSSY B1, `(.L_x_4667) ;  /* 0x0000006000017945 */ /* 0x000fe20003800000 */
[----:B------:R-:W-:-:S07]  /*17ba0*/  IMAD.MOV.U32 R15, RZ, RZ, -0x1 ;  /* 0xffffffffff0f7424 */ /* 0x000fce00078e00ff */
[----:B01----:R-:W-:Y:S05]  /*17bb0*/  WARPSYNC.COLLECTIVE R15, `(.L_x_4668) ;  /* 0x000000000f0c7348 */ /* 0x003fea0003c00000 */
[----:B------:R-:W-:Y:S02]  /*17bc0*/  ELECT P6, UR62, PT ;  /* 0x00000000003e782f */ /* 0x000fe400038c0000 */
[----:B------:R-:W-:Y:S01]  /*17bd0*/  MOV R14, UR62 ;  /* 0x0000003e000e7c02 */ /* 0x000fe20008000f00 */
[----:B01----:R-:W-:Y:S10]  /*17be0*/  ENDCOLLECTIVE ;  /* 0x000000000000791b */ /* 0x003ff40003800000 */
.L_x_4668:
[----:B------:R-:W-:Y:S05]  /*17bf0*/  BSYNC B1 ;  /* 0x0000000000017941 */ /* 0x000fea0003800000 */
.L_x_4667:
[----:B------:R-:W-:Y:S05]  /*17c00*/  BRA `(.L_x_4669) ;  /* 0xffffffe400547947 */ /* 0x000fea000383ffff */
.L_x_4607:
[----:B0-----:R0:W1:Y:S02]  /*17c10*/  SYNCS.PHASECHK.TRANS64.TRYWAIT P0, [R6+URZ], R5 ;  /* 0x00000005060075a7 */ /* 0x001064000800017f */
[----:B-1----:R-:W-:Y:S05]  /*17c20*/  @!P0 NANOSLEEP.SYNCS 0x989680 ;  /* 0x009896800000895d */ /* 0x002fea0003900000 */
[----:B------:R-:W1:Y:S02]  /*17c30*/  @!P0 SYNCS.PHASECHK.TRANS64 P0, [R6+URZ], R5 ;  /* 0x00000005060085a7 */ /* 0x000e64000800007f */
[----:B-1----:R-:W-:Y:S05]  /*17c40*/  @!P0 BRA `(.L_x_4607) ;  /* 0xfffffffc00f08947 */ /* 0x002fea000383ffff */
[----:B------:R-:W-:Y:S05]  /*17c50*/  BRA `(.L_x_4670) ;  /* 0xffffffe400907947 */ /* 0x000fea000383ffff */
.L_x_4608:
[----:B-1----:R1:W2:Y:S02]  /*17c60*/  SYNCS.PHASECHK.TRANS64.TRYWAIT P0, [R7+URZ], R2 ;  /* 0x00000002070075a7 */ /* 0x0022a4000800017f */
[----:B--2---:R-:W-:Y:S05]  /*17c70*/  @!P0 NANOSLEEP.SYNCS 0x989680 ;  /* 0x009896800000895d */ /* 0x004fea0003900000 */
[----:B------:R-:W2:Y:S02]  /*17c80*/  @!P0 SYNCS.PHASECHK.TRANS64 P0, [R7+URZ], R2 ;  /* 0x00000002070085a7 */ /* 0x000ea4000800007f */
[----:B--2---:R-:W-:Y:S05]  /*17c90*/  @!P0 BRA `(.L_x_4608) ;  /* 0xfffffffc00f08947 */ /* 0x004fea000383ffff */
[----:B------:R-:W-:Y:S05]  /*17ca0*/  BRA `(.L_x_4671) ;  /* 0xffffffe400847947 */ /* 0x000fea000383ffff */
.L_x_4610:
[----:B--2---:R2:W3:Y:S02]  /*17cb0*/  SYNCS.PHASECHK.TRANS64.TRYWAIT P0, [R4+URZ], R5 ;  /* 0x00000005040075a7 */ /* 0x0044e4000800017f */
[----:B---3--:R-:W-:Y:S05]  /*17cc0*/  @!P0 NANOSLEEP.SYNCS 0x989680 ;  /* 0x009896800000895d */ /* 0x008fea0003900000 */
[----:B------:R-:W3:Y:S02]  /*17cd0*/  @!P0 SYNCS.PHASECHK.TRANS64 P0, [R4+URZ], R5 ;  /* 0x00000005040085a7 */ /* 0x000ee4000800007f */
[----:B---3--:R-:W-:Y:S05]  /*17ce0*/  @!P0 BRA `(.L_x_4610) ;  /* 0xfffffffc00f08947 */ /* 0x008fea000383ffff */
[----:B------:R-:W-:Y:S05]  /*17cf0*/  BRA `(.L_x_4672) ;  /* 0xffffffe4008c7947 */ /* 0x000fea000383ffff */
.L_x_4673:
        /* <DEDUP_REMOVED lines=16> */
.L_x_5880:


//--------------------- .text._ZN7cutlass13device_kernelIN5flash11enable_sm90INS1_16FlashAttnFwdSm90INS1_25CollectiveMainloopFwdSm90ILi2EN4cute5tupleIJNS5_1CILi1EEES8_S8_EEENS6_IJNS7_ILi64EEESA_SA_EEELi512ENS_10bfloat16_tEfNS_4arch4Sm90ELb1ELb0ELb0ELb1ELb0ELb1ELb0ELb0ELb0ELb1ELb1ELb0EEENS1_21CollectiveEpilogueFwdINS6_IJSA_NS7_ILi512EEESA_EEES9_SC_SE_Li256ELb1ELb1ELb1ELb0EEENS1_36VarlenDynamicPersistentTileSchedulerILi64ELi64ELi256ELi128ELb1ELb1ELb1ELb1ELb1ELb1EEEEEEEEEvNT_6ParamsE --------------------------
	.section	.text._ZN7cutlass13device_kernelIN5flash11enable_sm90INS1_16FlashAttnFwdSm90INS1_25CollectiveMainloopFwdSm90ILi2EN4cute5tupleIJNS5_1CILi1EEES8_S8_EEENS6_IJNS7_ILi64EEESA_SA_EEELi512ENS_10bfloat16_tEfNS_4arch4Sm90ELb1ELb0ELb0ELb1ELb0ELb1ELb0ELb0ELb0ELb1ELb1ELb0EEENS1_21CollectiveEpilogueFwdINS6_IJSA_NS7_ILi512EEESA_EEES9_SC_SE_Li256ELb1ELb1ELb1ELb0EEENS1_36VarlenDynamicPersistentTileSchedulerILi64ELi64ELi256ELi128ELb1ELb1ELb1ELb1ELb1ELb1EEEEEEEEEvNT_6ParamsE,"ax",@progbits
	.align	128
.text._ZN7cutlass13device_kernelIN5flash11enable_sm90INS1_16FlashAttnFwdSm90INS1_25CollectiveMainloopFwdSm90ILi2EN4cute5tupleIJNS5_1CILi1EEES8_S8_EEENS6_IJNS7_ILi64EEESA_SA_EEELi512ENS_10bfloat16_tEfNS_4arch4Sm90ELb1ELb0ELb0ELb1ELb0ELb1ELb0ELb0ELb0ELb1ELb1ELb0EEENS1_21CollectiveEpilogueFwdINS6_IJSA_NS7_ILi512EEESA_EEES9_SC_SE_Li256ELb1ELb1ELb1ELb0EEENS1_36VarlenDynamicPersistentTileSchedulerILi64ELi64ELi256ELi128ELb1ELb1ELb1ELb1ELb1ELb1EEEEEEEEEvNT_6ParamsE:
        .type           _ZN7cutlass13device_kernelIN5flash11enable_sm90INS1_16FlashAttnFwdSm90INS1_25CollectiveMainloopFwdSm90ILi2EN4cute5tupleIJNS5_1CILi1EEES8_S8_EEENS6_IJNS7_ILi64EEESA_SA_EEELi512ENS_10bfloat16_tEfNS_4arch4Sm90ELb1ELb0ELb0ELb1ELb0ELb1ELb0ELb0ELb0ELb1ELb1ELb0EEENS1_21CollectiveEpilogueFwdINS6_IJSA_NS7_ILi512EEESA_EEES9_SC_SE_Li256ELb1ELb1ELb1ELb0EEENS1_36VarlenDynamicPersistentTileSchedulerILi64ELi64ELi256ELi128ELb1ELb1ELb1ELb1ELb1ELb1EEEEEEEEEvNT_6ParamsE,@function
        .size           _ZN7cutlass13device_kernelIN5flash11enable_sm90INS1_16FlashAttnFwdSm90INS1_25CollectiveMainloopFwdSm90ILi2EN4cute5tupleIJNS5_1CILi1EEES8_S8_EEENS6_IJNS7_ILi64EEESA_SA_EEELi512ENS_10bfloat16_tEfNS_4arch4Sm90ELb1ELb0ELb0ELb1ELb0ELb1ELb0ELb0ELb0ELb1ELb1ELb0EEENS1_21CollectiveEpilogueFwdINS6_IJSA_NS7_ILi512EEESA_EEES9_SC_SE_Li256ELb1ELb1ELb1ELb0EEENS1_36VarlenDynamicPersistentTileSchedulerILi64ELi64ELi256ELi128ELb1ELb1ELb1ELb1ELb1ELb1EEEEEEEEEvNT_6ParamsE,(.L_x_5881 - _ZN7cutlass13device_kernelIN5flash11enable_sm90INS1_16FlashAttnFwdSm90INS1_25CollectiveMainloopFwdSm90ILi2EN4cute5tupleIJNS5_1CILi1EEES8_S8_EEENS6_IJNS7_ILi64EEESA_SA_EEELi512ENS_10bfloat16_tEfNS_4arch4Sm90ELb1ELb0ELb0ELb1ELb0ELb1ELb0ELb0ELb0ELb1ELb1ELb0EEENS1_21CollectiveEpilogueFwdINS6_IJSA_NS7_ILi512EEESA_EEES9_SC_SE_Li256ELb1ELb1ELb1ELb0EEENS1_36VarlenDynamicPersistentTileSchedulerILi64ELi64ELi256ELi128ELb1ELb1ELb1ELb1ELb1ELb1EEEEEEEEEvNT_6ParamsE)
        .other          _ZN7cutlass13device_kernelIN5flash11enable_sm90INS1_16FlashAttnFwdSm90INS1_25CollectiveMainloopFwdSm90ILi2EN4cute5tupleIJNS5_1CILi1EEES8_S8_EEENS6_IJNS7_ILi64EEESA_SA_EEELi512ENS_10bfloat16_tEfNS_4arch4Sm90ELb1ELb0ELb0ELb1ELb0ELb1ELb0ELb0ELb0ELb1ELb1ELb0EEENS1_21CollectiveEpilogueFwdINS6_IJSA_NS7_ILi512EEESA_EEES9_SC_SE_Li256ELb1ELb1ELb1ELb0EEENS1_36VarlenDynamicPersistentTileSchedulerILi64ELi64ELi256ELi128ELb1ELb1ELb1ELb1ELb1ELb1EEEEEEEEEvNT_6ParamsE,@"STO_CUDA_ENTRY STV_DEFAULT"
_ZN7cutlass13device_kernelIN5flash11enable_sm90INS1_16FlashAttnFwdSm90INS1_25CollectiveMainloopFwdSm90ILi2EN4cute5tupleIJNS5_1CILi1EEES8_S8_EEENS6_IJNS7_ILi64EEESA_SA_EEELi512ENS_10bfloat16_tEfNS_4arch4Sm90ELb1ELb0ELb0ELb1ELb0ELb1ELb0ELb0ELb0ELb1ELb1ELb0EEENS1_21CollectiveEpilogueFwdINS6_IJSA_NS7_ILi512EEESA_EEES9_SC_SE_Li256ELb1ELb1ELb1ELb0EEENS1_36VarlenDynamicPersistentTileSchedulerILi64ELi64ELi256ELi128ELb1ELb1ELb1ELb1ELb1ELb1EEEEEEEEEvNT_6ParamsE:
        /* <DEDUP_REMOVED lines=24> */
.L_x_4675:
[----:B------:R-:W-:Y:S05]  /*0180*/  BSYNC B0 ;  /* 0x0000000000007941 */ /* 0x000fea0003800000 */
.L_x_4674:
        /* <DEDUP_REMOVED lines=37> */
.L_x_4676:
        /* <DEDUP_REMOVED lines=22> */
.L_x_4677:
        /* <DEDUP_REMOVED lines=18> */
.L_x_4678:
        /* <DEDUP_REMOVED lines=22> */
.L_x_4679:
        /* <DEDUP_REMOVED lines=22> */
.L_x_4680:
        /* <DEDUP_REMOVED lines=8> */
.L_x_4683:
        /* <DEDUP_REMOVED lines=24> */
[----:B------:R-:W-:-:S03]  /*0b20*/  IMAD.MOV.U32 R22, RZ, RZ, RZ ;  /* 0x000000ffff167224 */ /* 0x000fc600078e00ff */
[CC--:B------:R-:W-:Y:S02]  /*0b30*/  LEA.HI R4, R3.reuse, R6.reuse, RZ, 0x4 ;  /* 0x0000000603047211 */ /* 0x0c0fe400078f20ff */
[CC--:B------:R-:W-:Y:S02]  /*0b40*/  LEA.HI R5, R3.reuse, R6.reuse, RZ, 0x5 ;  /* 0x0000000603057211 */ /* 0x0c0fe400078f28ff */
[CC--:B------:R-:W-:Y:S02]  /*0b50*/  LEA.HI R0, R3.reuse, R6.reuse, RZ, 0x7 ;  /* 0x0000000603007211 */ /* 0x0c0fe400078f38ff */
[CC--:B------:R-:W-:Y:S02]  /*0b60*/  LEA.HI R13, R3.reuse, R6.reuse, RZ, 0x2 ;  /* 0x00000006030d7211 */ /* 0x0c0fe400078f10ff */
[----:B------:R-:W-:Y:S02]  /*0b70*/  LEA.HI R3, R3, R6, RZ, 0x3 ;  /* 0x0000000603037211 */ /* 0x000fe400078f18ff */
[----:B------:R-:W-:-:S02]  /*0b80*/  SHF.R.S32.HI R202, RZ, 0x5, R5 ;  /* 0x00000005ffca7819 */ /* 0x000fc40000011405 */
[----:B------:R-:W-:Y:S02]  /*0b90*/  LOP3.LUT R15, R3, 0xfffffff8, RZ, 0xc0, !PT ;  /* 0xfffffff8030f7812 */ /* 0x000fe400078ec0ff */
[----:B------:R-:W-:Y:S02]  /*0ba0*/  LOP3.LUT R3, R4, 0xfffffff0, RZ, 0xc0, !PT ;  /* 0xfffffff004037812 */ /* 0x000fe400078ec0ff */
[----:B------:R-:W-:Y:S01]  /*0bb0*/  SHF.R.S32.HI R5, RZ, 0x1f, R5 ;  /* 0x0000001fff057819 */ /* 0x000fe20000011405 */
[C---:B------:R-:W-:Y:S01]  /*0bc0*/  IMAD.IADD R15, R6.reuse, 0x1, -R15 ;  /* 0x00000001060f7824 */ /* 0x040fe200078e0a0f */
[----:B------:R-:W-:Y:S01]  /*0bd0*/  SHF.R.S32.HI R7, RZ, 0x4, R4 ;  /* 0x00000004ff077819 */ /* 0x000fe20000011404 */
[----:B------:R-:W-:Y:S01]  /*0be0*/  IMAD.IADD R3, R6, 0x1, -R3 ;  /* 0x0000000106037824 */ /* 0x000fe200078e0a03 */
[----:B------:R-:W-:Y:S01]  /*0bf0*/  LOP3.LUT R9, R0, 0xffffff80, RZ, 0xc0, !PT ;  /* 0xffffff8000097812 */ /* 0x000fe200078ec0ff */
[----:B------:R-:W-:Y:S01]  /*0c00*/  IMAD.SHL.U32 R188, R15, 0x8, RZ ;  /* 0x000000080fbc7824 */ /* 0x000fe200078e00ff */
[----:B------:R-:W-:-:S02]  /*0c10*/  LEA.HI R5, R5, R202, RZ, 0x2 ;  /* 0x000000ca05057211 */ /* 0x000fc400078f10ff */
[----:B------:R-:W-:Y:S01]  /*0c20*/  LEA.HI R4, R4, R7, RZ, 0x1 ;  /* 0x0000000704047211 */ /* 0x000fe200078f08ff */
[----:B------:R-:W-:Y:S01]  /*0c30*/  IMAD.IADD R9, R6, 0x1, -R9 ;  /* 0x0000000106097824 */ /* 0x000fe200078e0a09 */
[----:B------:R-:W-:Y:S01]  /*0c40*/  LOP3.LUT R11, R13, 0xfffffffc, RZ, 0xc0, !PT ;  /* 0xfffffffc0d0b7812 */ /* 0x000fe200078ec0ff */
[C---:B------:R-:W-:Y:S01]  /*0c50*/  VIADD R213, R188.reuse, 0x80 ;  /* 0x00000080bcd57836 */ /* 0x040fe20000000000 */
[----:B------:R-:W-:Y:S01]  /*0c60*/  SHF.R.S32.HI R24, RZ, 0x7, R0 ;  /* 0x00000007ff187819 */ /* 0x000fe20000011400 */
[----:B------:R-:W-:Y:S01]  /*0c70*/  VIADD R211, R188, 0x100 ;  /* 0x00000100bcd37836 */ /* 0x000fe20000000000 */
[----:B------:R-:W-:Y:S01]  /*0c80*/  SHF.R.S32.HI R8, RZ, 0x1f, R3 ;  /* 0x0000001fff087819 */ /* 0x000fe20000011403 */
[----:B------:R-:W-:Y:S01]  /*0c90*/  IMAD.IADD R186, R6, 0x1, -R11 ;  /* 0x0000000106ba7824 */ /* 0x000fe200078e0a0b */
[----:B------:R-:W-:Y:S01]  /*0ca0*/  LOP3.LUT R5, R5, 0x3ffffc, RZ, 0xc0, !PT ;  /* 0x003ffffc05057812 */ /* 0x000fe200078ec0ff */
[----:B------:R-:W-:Y:S01]  /*0cb0*/  IMAD R14, R24, 0x100, R3 ;  /* 0x00000100180e7824 */ /* 0x000fe200078e0203 */
[----:B------:R-:W-:Y:S01]  /*0cc0*/  LOP3.LUT R4, R4, 0x1ffffffe, RZ, 0xc0, !PT ;  /* 0x1ffffffe04047812 */ /* 0x000fe200078ec0ff */
[----:B------:R-:W-:Y:S01]  /*0cd0*/  STL [R1+0x48], R24 ;  /* 0x0000481801007387 */ /* 0x000fe20000100800 */
[----:B------:R-:W-:Y:S01]  /*0ce0*/  SHF.R.S32.HI R6, RZ, 0x1f, R9 ;  /* 0x0000001fff067819 */ /* 0x000fe20000011409 */
[----:B------:R-:W-:Y:S01]  /*0cf0*/  IMAD.IADD R5, R202, 0x1, -R5 ;  /* 0x00000001ca057824 */ /* 0x000fe200078e0a05 */
[----:B------:R-:W-:Y:S01]  /*0d00*/  LEA.HI R10, R8, R3, RZ, 0x3 ;  /* 0x00000003080a7211 */ /* 0x000fe200078f18ff */
[----:B------:R-:W-:Y:S01]  /*0d10*/  IMAD.IADD R4, R7, 0x1, -R4 ;  /* 0x0000000107047824 */ /* 0x000fe200078e0a04 */
[----:B------:R-:W-:Y:S01]  /*0d20*/  SHF.R.S32.HI R23, RZ, 0x2, R13 ;  /* 0x00000002ff177819 */ /* 0x000fe2000001140d */
[----:B------:R-:W-:Y:S01]  /*0d30*/  IMAD R21, R5, 0x10, R14 ;  /* 0x0000001005157824 */ /* 0x000fe200078e020e */
[-C--:B------:R-:W-:Y:S01]  /*0d40*/  LEA.HI R7, R6, R9.reuse, RZ, 0x2 ;  /* 0x0000000906077211 */ /* 0x080fe200078f10ff */
[----:B------:R-:W-:Y:S01]  /*0d50*/  IMAD.SHL.U32 R4, R4, 0x8, RZ ;  /* 0x0000000804047824 */ /* 0x000fe200078e00ff */
[C---:B------:R-:W-:Y:S01]  /*0d60*/  LOP3.LUT R12, R10.reuse, 0xfffffff8, RZ, 0xc0, !PT ;  /* 0xfffffff80a0c7812 */ /* 0x040fe200078ec0ff */
[----:B------:R-:W-:Y:S01]  /*0d70*/  VIADD R5, R23, 0x20 ;  /* 0x0000002017057836 */ /* 0x000fe20000000000 */
[--C-:B------:R-:W-:Y:S01]  /*0d80*/  SHF.R.S32.HI R8, RZ, 0x2, R7.reuse ;  /* 0x00000002ff087819 */ /* 0x100fe20000011407 */
[----:B------:R-:W-:Y:S01]  /*0d90*/  IMAD.SHL.U32 R10, R10, 0x40, RZ ;  /* 0x000000400a0a7824 */ /* 0x000fe200078e00ff */
[----:B------:R-:W-:Y:S01]  /*0da0*/  SHF.R.S32.HI R11, RZ, 0x1f, R7 ;  /* 0x0000001fff0b7819 */ /* 0x000fe20000011407 */
[----:B------:R-:W-:Y:S01]  /*0db0*/  IMAD.IADD R12, R3, 0x1, -R12 ;  /* 0x00000001030c7824 */ /* 0x000fe200078e0a0c */
[----:B------:R-:W-:Y:S01]  /*0dc0*/  LOP3.LUT R14, R7, 0x7ffffffc, RZ, 0xc0, !PT ;  /* 0x7ffffffc070e7812 */ /* 0x000fe200078ec0ff */
[----:B------:R-:W-:Y:S01]  /*0dd0*/  VIADD R214, R188, 0x40 ;  /* 0x00000040bcd67836 */ /* 0x000fe20000000000 */
[----:B------:R-:W-:Y:S01]  /*0de0*/  LEA.HI R11, R11, R8, RZ, 0x3 ;  /* 0x000000080b0b7211 */ /* 0x000fe200078f18ff */
[----:B------:R-:W-:Y:S01]  /*0df0*/  IMAD.SHL.U32 R3, R12, 0x40, RZ ;  /* 0x000000400c037824 */ /* 0x000fe200078e00ff */
[----:B------:R-:W-:Y:S01]  /*0e00*/  SHF.R.S32.HI R16, RZ, 0x1f, R5 ;  /* 0x0000001fff107819 */ /* 0x000fe20000011405 */
[----:B------:R-:W-:Y:S01]  /*0e10*/  IMAD.IADD R14, R9, 0x1, -R14 ;  /* 0x00000001090e7824 */ /* 0x000fe200078e0a0e */
[----:B------:R-:W-:Y:S01]  /*0e20*/  LEA.HI R6, R6, R9, RZ, 0x5 ;  /* 0x0000000906067211 */ /* 0x000fe200078f28ff */
[----:B------:R-:W-:Y:S01]  /*0e30*/  VIADD R212, R188, 0xc0 ;  /* 0x000000c0bcd47836 */ /* 0x000fe20000000000 */
[----:B------:R-:W-:Y:S01]  /*0e40*/  LOP3.LUT R11, R11, 0xfffffff8, RZ, 0xc0, !PT ;  /* 0xfffffff80b0b7812 */ /* 0x000fe200078ec0ff */
[----:B------:R-:W-:Y:S01]  /*0e50*/  IMAD.SHL.U32 R203, R14, 0x2, RZ ;  /* 0x000000020ecb7824 */ /* 0x000fe200078e00ff */
[----:B------:R-:W-:Y:S01]  /*0e60*/  LEA.HI R9, R16, R5, RZ, 0x3 ;  /* 0x0000000510097211 */ /* 0x000fe200078f18ff */
[----:B------:R-:W-:Y:S01]  /*0e70*/  IMAD.SHL.U32 R5, R5, 0x40, RZ ;  /* 0x0000004005057824 */ /* 0x000fe200078e00ff */
[----:B------:R-:W-:Y:S01]  /*0e80*/  LOP3.LUT R3, R3, 0x1c0, RZ, 0xc0, !PT ;  /* 0x000001c003037812 */ /* 0x000fe200078ec0ff */
[----:B------:R-:W-:Y:S01]  /*0e90*/  IMAD.IADD R11, R8, 0x1, -R11 ;  /* 0x00000001080b7824 */ /* 0x000fe200078e0a0b */
[----:B------:R-:W-:Y:S01]  /*0ea0*/  LEA.HI R0, R0, R24, RZ, 0x1 ;  /* 0x0000001800007211 */ /* 0x000fe200078f08ff */
[--C-:B------:R-:W-:Y:S01]  /*0eb0*/  IMAD.U32 R8, R21, 0x40, R4.reuse ;  /* 0x0000004015087824 */ /* 0x100fe200078e0004 */
[----:B------:R-:W-:Y:S01]  /*0ec0*/  LOP3.LUT R7, R5, 0x1c0, RZ, 0xc0, !PT ;  /* 0x000001c005077812 */ /* 0x000fe200078ec0ff */
[----:B------:R-:W-:Y:S01]  /*0ed0*/  IMAD.SHL.U32 R16, R186, 0x8, RZ ;  /* 0x00000008ba107824 */ /* 0x000fe200078e00ff */
[----:B------:R-:W-:Y:S01]  /*0ee0*/  LOP3.LUT R4, R3, 0x8, R4, 0xf8, !PT ;  /* 0x0000000803047812 */ /* 0x000fe200078ef804 */
[----:B------:R-:W-:Y:S01]  /*0ef0*/  IMAD.SHL.U32 R9, R9, 0x40, RZ ;  /* 0x0000004009097824 */ /* 0x000fe200078e00ff */
[----:B------:R-:W-:Y:S01]  /*0f00*/  SHF.R.U32.HI R5, RZ, 0x3, R3 ;  /* 0x00000003ff057819 */ /* 0x000fe20000011603 */
[----:B------:R0:W-:Y:S01]  /*0f10*/  STL [R1+0x6c], R8 ;  /* 0x00006c0801007387 */ /* 0x0001e20000100800 */
[----:B------:R-:W-:Y:S01]  /*0f20*/  LOP3.LUT R3, R10, 0x7ffffe00, RZ, 0xc0, !PT ;  /* 0x7ffffe000a037812 */ /* 0x000fe200078ec0ff */
[----:B------:R-:W-:Y:S01]  /*0f30*/  VIADD R210, R188, 0x140 ;  /* 0x00000140bcd27836 */ /* 0x000fe20000000000 */
[----:B------:R-:W-:Y:S01]  /*0f40*/  LOP3.LUT R4, R4, R5, RZ, 0x3c, !PT ;  /* 0x0000000504047212 */ /* 0x000fe200078e3cff */
[----:B------:R-:W-:Y:S01]  /*0f50*/  IMAD.MOV.U32 R5, RZ, RZ, R17 ;  /* 0x000000ffff057224 */ /* 0x000fe200078e0011 */
[----:B------:R-:W-:Y:S01]  /*0f60*/  SHF.R.U32.HI R20, RZ, 0x3, R7 ;  /* 0x00000003ff147819 */ /* 0x000fe20000011607 */
[----:B------:R-:W-:Y:S01]  /*0f70*/  IMAD R3, R202, 0x400, R3 ;  /* 0x00000400ca037824 */ /* 0x000fe200078e0203 */
[----:B------:R-:W-:-:S02]  /*0f80*/  LOP3.LUT R7, R7, 0x38, R16, 0xf8, !PT ;  /* 0x0000003807077812 */ /* 0x000fc400078ef810 */
[----:B------:R-:W-:Y:S01]  /*0f90*/  LOP3.LUT R0, R0, 0xfffffe, RZ, 0xc0, !PT ;  /* 0x00fffffe00007812 */ /* 0x000fe200078ec0ff */
[----:B------:R-:W-:Y:S01]  /*0fa0*/  IMAD.IADD R3, R3, 0x1, R4 ;  /* 0x0000000103037824 */ /* 0x000fe200078e0204 */
[----:B0-----:R-:W-:Y:S02]  /*0fb0*/  LOP3.LUT R8, R9, 0xfffffe00, RZ, 0xc0, !PT ;  /* 0xfffffe0009087812 */ /* 0x001fe400078ec0ff */
[----:B------:R-:W-:Y:S01]  /*0fc0*/  SHF.R.S32.HI R4, RZ, 0x1f, R13 ;  /* 0x0000001fff047819 */ /* 0x000fe2000001140d */
[----:B------:R-:W-:Y:S01]  /*0fd0*/  IMAD.IADD R0, R24, 0x1, -R0 ;  /* 0x0000000118007824 */ /* 0x000fe200078e0a00 */
[----:B------:R-:W-:Y:S01]  /*0fe0*/  LOP3.LUT R21, R8, R7, R20, 0xf6, !PT ;  /* 0x0000000708157212 */ /* 0x000fe200078ef614 */
[----:B------:R-:W-:Y:S01]  /*0ff0*/  IMAD.MOV.U32 R7, RZ, RZ, R19 ;  /* 0x000000ffff077224 */ /* 0x000fe200078e0013 */
[----:B------:R-:W-:Y:S01]  /*1000*/  LEA.HI R8, R186, R186, RZ, 0x1 ;  /* 0x000000baba087211 */ /* 0x000fe200078f08ff */
[----:B------:R-:W-:Y:S01]  /*1010*/  IMAD R197, R3, 0x2, R2 ;  /* 0x0000000203c57824 */ /* 0x000fe200078e0202 */
[----:B------:R-:W-:-:S02]  /*1020*/  LEA.HI R4, R4, R23, RZ, 0x3 ;  /* 0x0000001704047211 */ /* 0x000fc400078f18ff */
[----:B------:R-:W-:Y:S01]  /*1030*/  LOP3.LUT R9, R8, 0x1ffffffe, RZ, 0xc0, !PT ;  /* 0x1ffffffe08097812 */ /* 0x000fe200078ec0ff */
[----:B------:R-:W-:Y:S01]  /*1040*/  IMAD.SHL.U32 R8, R0, 0x100, RZ ;  /* 0x0000010000087824 */ /* 0x000fe200078e00ff */
[----:B------:R-:W-:Y:S01]  /*1050*/  LOP3.LUT R4, R4, 0xfffffff8, RZ, 0xc0, !PT ;  /* 0xfffffff804047812 */ /* 0x000fe200078ec0ff */
[----:B------:R-:W-:Y:S01]  /*1060*/  VIADD R200, R197, 0x26800 ;  /* 0x00026800c5c87836 */ /* 0x000fe20000000000 */
[----:B------:R-:W-:Y:S01]  /*1070*/  SHF.R.S32.HI R6, RZ, 0x5, R6 ;  /* 0x00000005ff067819 */ /* 0x000fe20000011406 */
[----:B------:R-:W-:Y:S01]  /*1080*/  IMAD.IADD R193, R203, 0x1, R8 ;  /* 0x00000001cbc17824 */ /* 0x000fe200078e0208 */
[----:B------:R-:W-:Y:S01]  /*1090*/  R2P PR, R12, 0x6 ;  /* 0x000000060c007804 */ /* 0x000fe20000000000 */
[----:B------:R-:W-:Y:S01]  /*10a0*/  IMAD.IADD R190, R23, 0x1, -R4 ;  /* 0x0000000117be7824 */ /* 0x000fe200078e0a04 */
        /* <DEDUP_REMOVED lines=24> */
[----:B------:R1:W-:Y:S01]  /*1230*/  STL [R1+0x64], R4 ;  /* 0x0000640401007387 */ /* 0x0003e20000100800 */
[----:B------:R-:W-:Y:S01]  /*1240*/  IMAD R189, R6, 0x10, R11 ;  /* 0x0000001006bd7824 */ /* 0x000fe200078e020b */
[----:B------:R-:W-:Y:S01]  /*1250*/  SHF.R.S32.HI R26, RZ, 0x1f, R24 ;  /* 0x0000001fff1a7819 */ /* 0x000fe20000011418 */
[C---:B------:R-:W-:Y:S01]  /*1260*/  VIADD R13, R193.reuse, 0x58 ;  /* 0x00000058c10d7836 */ /* 0x040fe20000000000 */
[----:B------:R-:W-:Y:S01]  /*1270*/  SHF.R.S32.HI R21, RZ, 0x1f, R19 ;  /* 0x0000001fff157819 */ /* 0x000fe20000011413 */
[C---:B------:R-:W-:Y:S01]  /*1280*/  VIADD R10, R193.reuse, 0x70 ;  /* 0x00000070c10a7836 */ /* 0x040fe20000000000 */
[----:B------:R-:W-:Y:S01]  /*1290*/  SHF.R.S32.HI R24, RZ, 0x1f, R20 ;  /* 0x0000001fff187819 */ /* 0x000fe20000011414 */
[C---:B------:R-:W-:Y:S01]  /*12a0*/  IMAD.IADD R204, R186.reuse, 0x1, -R9 ;  /* 0x00000001bacc7824 */ /* 0x040fe200078e0a09 */
        /* <DEDUP_REMOVED lines=9> */
[----:B-1----:R-:W-:Y:S01]  /*1340*/  VIADD R4, R193, 0x88 ;  /* 0x00000088c1047836 */ /* 0x002fe20000000000 */
        /* <DEDUP_REMOVED lines=33> */
[----:B------:R-:W-:Y:S01]  /*1560*/  IMAD.MOV.U32 R6, RZ, RZ, R18 ;  /* 0x000000ffff067224 */ /* 0x000fe200078e0012 */
[----:B------:R-:W-:Y:S01]  /*1570*/  SHF.R.S32.HI R3, RZ, 0x1f, R221 ;  /* 0x0000001fff037819 */ /* 0x000fe200000114dd */
[----:B------:R-:W-:Y:S01]  /*1580*/  IMAD.IADD R200, R200, 0x1, R199 ;  /* 0x00000001c8c87824 */ /* 0x000fe200078e02c7 */
[----:B------:R-:W-:Y:S01]  /*1590*/  SHF.R.S32.HI R0, RZ, 0x1f, R220 ;  /* 0x0000001fff007819 */ /* 0x000fe200000114dc */
[----:B------:R-:W-:-:S02]  /*15a0*/  IMAD.MOV.U32 R18, RZ, RZ, RZ ;  /* 0x000000ffff127224 */ /* 0x000fc400078e00ff */
[----:B------:R-:W-:Y:S02]  /*15b0*/  VIADD R192, R186, 0x10 ;  /* 0x00000010bac07836 */ /* 0x000fe40000000000 */
[----:B------:R-:W-:Y:S02]  /*15c0*/  IMAD R204, R204, 0x8, R189 ;  /* 0x00000008cccc7824 */ /* 0x000fe400078e02bd */
[----:B------:R-:W-:-:S07]  /*15d0*/  IMAD.IADD R199, R199, 0x1, R198 ;  /* 0x00000001c7c77824 */ /* 0x000fce00078e02c6 */
.L_x_4831:
[----:B01-34-:R-:W0:Y:S01]  /*15e0*/  LDC.64 R8, c[0x0][0xc88] ;  /* 0x00032200ff087b82 */ /* 0x01be220000000a00 */
[----:B------:R-:W-:Y:S01]  /*15f0*/  ULDC.64 UR4, c[0x0][0xa28] ;  /* 0x00028a0000047ab9 */ /* 0x000fe20000000a00 */
[----:B------:R-:W-:Y:S01]  /*1600*/  ULDC.64 UR8, c[0x0][0xa18] ;  /* 0x0002860000087ab9 */ /* 0x000fe20000000a00 */
[----:B------:R-:W-:Y:S01]  /*1610*/  ULDC.64 UR6, c[0x0][0xa08] ;  /* 0x0002820000067ab9 */ /* 0x000fe20000000a00 */
[----:B0-----:R-:W-:-:S05]  /*1620*/  IMAD.WIDE R8, R7, 0x4, R8 ;  /* 0x0000000407087825 */ /* 0x001fca00078e0208 */
[----:B--2---:R-:W2:Y:S01]  /*1630*/  LDG.E R207, desc[UR42][R8.64] ;  /* 0x0000002a08cf7981 */ /* 0x004ea2000c1e1900 */
        /* <DEDUP_REMOVED lines=37> */
[----:B------:R-:W-:Y:S02]  /*1890*/  LEA.HI R206, R0, R3, RZ, 0x10 ;  /* 0x0000000300ce7211 */ /* 0x000fe400078f80ff */
        /* <DEDUP_REMOVED lines=11> */
.L_x_4685:
[----:B------:R-:W-:Y:S02]  /*1950*/  IMAD.U32 R40, RZ, RZ, UR5 ;  /* 0x00000005ff287e24 */ /* 0x000fe4000f8e00ff */
[----:B------:R-:W-:Y:S01]  /*1960*/  IMAD.U32 R24, RZ, RZ, UR4 ;  /* 0x00000004ff187e24 */ /* 0x000fe2000f8e00ff */
[----:B------:R-:W-:Y:S06]  /*1970*/  @!P2 BRA `(.L_x_4686) ;  /* 0x000000000010a947 */ /* 0x000fec0003800000 */
[----:B------:R-:W-:-:S04]  /*1980*/  IADD3 R6, P0, R208, UR8, RZ ;  /* 0x00000008d0067c10 */ /* 0x000fc8000ff1e0ff */
[----:B------:R-:W-:-:S05]  /*1990*/  IADD3.X R7, R209, UR9, RZ, P0, !PT ;  /* 0x00000009d1077c10 */ /* 0x000fca00087fe4ff */
[----:B------:R0:W5:Y:S01]  /*19a0*/  LDG.E R24, desc[UR42][R6.64] ;  /* 0x0000002a06187981 */ /* 0x000162000c1e1900 */
[----:B------:R-:W-:Y:S05]  /*19b0*/  BRA `(.L_x_4687) ;  /* 0x0000000000107947 */ /* 0x000fea0003800000 */
.L_x_4686:
[----:B------:R-:W-:Y:S05]  /*19c0*/  @!P0 BRA `(.L_x_4687) ;  /* 0x00000000000c8947 */ /* 0x000fea0003800000 */
[----:B------:R-:W2:Y:S04]  /*19d0*/  LDG.E R3, desc[UR42][R8.64] ;  /* 0x0000002a08037981 */ /* 0x000ea8000c1e1900 */
[----:B------:R-:W2:Y:S02]  /*19e0*/  LDG.E R24, desc[UR42][R8.64+0x4] ;  /* 0x0000042a08187981 */ /* 0x000ea4000c1e1900 */
[----:B--2---:R-:W-:-:S07]  /*19f0*/  IMAD.IADD R24, R24, 0x1, -R3 ;  /* 0x0000000118187824 */ /* 0x004fce00078e0a03 */
.L_x_4687:
[----:B------:R-:W-:Y:S01]  /*1a00*/  ULDC.64 UR4, c[0x0][0xa10] ;  /* 0x0002840000047ab9 */ /* 0x000fe20000000a00 */
[----:B------:R-:W1:Y:S01]  /*1a10*/  LDC R4, c[0x0][0x448] ;  /* 0x00011200ff047b82 */ /* 0x000e620000000800 */
[----:B------:R-:W-:-:S04]  /*1a20*/  ISETP.NE.U32.AND P0, PT, RZ, UR4, PT ;  /* 0x00000004ff007c0c */ /* 0x000fc8000bf05070 */
[----:B------:R-:W-:Y:S01]  /*1a30*/  ISETP.NE.AND.EX P0, PT, RZ, UR5, PT, P0 ;  /* 0x00000005ff007c0c */ /* 0x000fe2000bf05300 */
[----:B------:R-:W-:-:S12]  /*1a40*/  ULDC.64 UR4, c[0x0][0xa30] ;  /* 0x00028c0000047ab9 */ /* 0x000fd80000000a00 */
[----:B0-----:R-:W0:Y:S02]  /*1a50*/  @P0 LDC.64 R6, c[0x0][0xa10] ;  /* 0x00028400ff060b82 */ /* 0x001e240000000a00 */
[----:B0-----:R-:W-:-:S05]  /*1a60*/  @P0 IMAD.WIDE R6, R207, 0x4, R6 ;  /* 0x00000004cf060825 */ /* 0x001fca00078e0206 */
[----:B------:R-:W2:Y:S04]  /*1a70*/  @P0 LDG.E R0, desc[UR42][R6.64] ;  /* 0x0000002a06000981 */ /* 0x000ea8000c1e1900 */
[----:B------:R0:W2:Y:S01]  /*1a80*/  @P0 LDG.E R3, desc[UR42][R6.64+0x4] ;  /* 0x0000042a06030981 */ /* 0x0000a2000c1e1900 */
[----:B------:R-:W-:Y:S01]  /*1a90*/  ISETP.NE.U32.AND P1, PT, RZ, UR4, PT ;  /* 0x00000004ff007c0c */ /* 0x000fe2000bf25070 */
[----:B-----5:R-:W-:-:S03]  /*1aa0*/  IMAD.MOV.U32 R152, RZ, RZ, R24 ;  /* 0x000000ffff987224 */ /* 0x020fc600078e0018 */
[----:B------:R-:W-:-:S13]  /*1ab0*/  ISETP.NE.AND.EX P1, PT, RZ, UR5, PT, P1 ;  /* 0x00000005ff007c0c */ /* 0x000fda000bf25310 */
[----:B------:R-:W-:-:S04]  /*1ac0*/  @P1 IADD3 R8, P2, R208, UR4, RZ ;  /* 0x00000004d0081c10 */ /* 0x000fc8000ff5e0ff */
[----:B------:R-:W-:-:S05]  /*1ad0*/  @P1 IADD3.X R9, R209, UR5, RZ, P2, !PT ;  /* 0x00000005d1091c10 */ /* 0x000fca00097fe4ff */
[----:B------:R3:W5:Y:S01]  /*1ae0*/  @P1 LDG.E R152, desc[UR42][R8.64] ;  /* 0x0000002a08981981 */ /* 0x000762000c1e1900 */
[----:B-1----:R-:W-:Y:S01]  /*1af0*/  ISETP.NE.AND P1, PT, R4, 0x1, PT ;  /* 0x000000010400780c */ /* 0x002fe20003f25270 */
[----:B------:R-:W-:Y:S01]  /*1b00*/  IMAD.SHL.U32 R195, R5, 0x40, RZ ;  /* 0x0000004005c37824 */ /* 0x000fe200078e00ff */
[----:B------:R-:W-:Y:S01]  /*1b10*/  BSSY B0, `(.L_x_4688) ;  /* 0x0000035000007945 */ /* 0x000fe20003800000 */
[----:B------:R-:W-:Y:S01]  /*1b20*/  IMAD.IADD R15, R24, 0x1, -R15 ;  /* 0x00000001180f7824 */ /* 0x000fe200078e0a0f */
[----:B------:R-:W-:Y:S01]  /*1b30*/  LOP3.LUT R219, R206, 0xff, RZ, 0xc0, !PT ;  /* 0x000000ffcedb7812 */ /* 0x000fe200078ec0ff */
[----:B------:R-:W-:Y:S01]  /*1b40*/  VIADD R4, R195, 0x3f ;  /* 0x0000003fc3047836 */ /* 0x000fe20000000000 */
[----:B------:R-:W-:-:S07]  /*1b50*/  SHF.R.U32.HI R206, RZ, 0x10, R206 ;  /* 0x00000010ffce7819 */ /* 0x000fce00000116ce */
[----:B------:R-:W1:Y:S08]  /*1b60*/  @P1 LDC R11, c[0x0][0x44c] ;  /* 0x00011300ff0b1b82 */ /* 0x000e700000000800 */
[----:B0-----:R-:W0:Y:S01]  /*1b70*/  @P1 LDC R7, c[0x0][0x450] ;  /* 0x00011400ff071b82 */ /* 0x001e220000000800 */
[----:B--2---:R-:W-:Y:S02]  /*1b80*/  @P0 IMAD.IADD R40, R3, 0x1, -R0 ;  /* 0x0000000103280824 */ /* 0x004fe400078e0a00 */
[----:B-1----:R-:W-:-:S04]  /*1b90*/  @P1 IMAD.HI.U32 R0, R4, R11, RZ ;  /* 0x0000000b04001227 */ /* 0x002fc800078e00ff */
[----:B------:R-:W-:Y:S01]  /*1ba0*/  IMAD.IADD R196, R15, 0x1, R40 ;  /* 0x000000010fc47824 */ /* 0x000fe200078e0228 */
[----:B0-----:R-:W-:-:S03]  /*1bb0*/  @P1 SHF.R.U32.HI R4, RZ, R7, R0 ;  /* 0x00000007ff041219 */ /* 0x001fc60000011600 */
[C---:B------:R-:W-:Y:S01]  /*1bc0*/  VIADD R0, R196.reuse, 0x3f ;  /* 0x0000003fc4007836 */ /* 0x040fe20000000000 */
[----:B------:R-:W-:-:S04]  /*1bd0*/  IADD3 R44, R196, 0x40, -R194 ;  /* 0x00000040c42c7810 */ /* 0x000fc80007ffe8c2 */
[----:B------:R-:W-:Y:S01]  /*1be0*/  SHF.R.S32.HI R3, RZ, 0x1f, R0 ;  /* 0x0000001fff037819 */ /* 0x000fe20000011400 */
[----:B------:R-:W-:-:S03]  /*1bf0*/  IMAD.IADD R4, R44, 0x1, R4 ;  /* 0x000000012c047824 */ /* 0x000fc600078e0204 */
[----:B------:R-:W-:Y:S02]  /*1c00*/  LEA.HI R3, R3, R0, RZ, 0x6 ;  /* 0x0000000003037211 */ /* 0x000fe400078f30ff */
[----:B------:R-:W-:Y:S02]  /*1c10*/  SHF.R.S32.HI R5, RZ, 0x1f, R4 ;  /* 0x0000001fff057819 */ /* 0x000fe40000011404 */
[----:B------:R-:W-:Y:S02]  /*1c20*/  SHF.R.S32.HI R43, RZ, 0x6, R3 ;  /* 0x00000006ff2b7819 */ /* 0x000fe40000011403 */
[----:B------:R-:W-:-:S04]  /*1c30*/  LEA.HI R5, R5, R4, RZ, 0x6 ;  /* 0x0000000405057211 */ /* 0x000fc800078f30ff */
[----:B------:R-:W-:-:S04]  /*1c40*/  SHF.R.S32.HI R0, RZ, 0x6, R5 ;  /* 0x00000006ff007819 */ /* 0x000fc80000011405 */
[----:B---3--:R-:W-:Y:S01]  /*1c50*/  VIMNMX R9, R43, R0, PT ;  /* 0x000000002b097248 */ /* 0x008fe20003fe0100 */
[----:B------:R-:W-:-:S03]  /*1c60*/  IMAD.MOV.U32 R0, RZ, RZ, RZ ;  /* 0x000000ffff007224 */ /* 0x000fc600078e00ff */
[----:B------:R-:W-:-:S13]  /*1c70*/  ISETP.GE.AND P0, PT, R9, 0x1, PT ;  /* 0x000000010900780c */ /* 0x000fda0003f06270 */
        /* <DEDUP_REMOVED lines=30> */
.L_x_4689:
[----:B------:R-:W-:Y:S05]  /*1e60*/  BSYNC B0 ;  /* 0x0000000000007941 */ /* 0x000fea0003800000 */
.L_x_4688:
        /* <DEDUP_REMOVED lines=36> */
.L_x_4692:
[----:B------:R-:W-:Y:S05]  /*20b0*/  BSYNC B6 ;  /* 0x0000000000067941 */ /* 0x000fea0003800000 */
.L_x_4691:
        /* <DEDUP_REMOVED lines=20> */
.L_x_4694:
[----:B------:R-:W-:Y:S05]  /*2200*/  BSYNC B6 ;  /* 0x0000000000067941 */ /* 0x000fea0003800000 */
.L_x_4693:
[----:B------:R-:W-:Y:S01]  /*2210*/  ULDC.64 UR4, c[0x0][0x9f8] ;  /* 0x00027e0000047ab9 */ /* 0x000fe20000000a00 */
[----:B------:R-:W-:Y:S01]  /*2220*/  IMAD.MOV.U32 R0, RZ, RZ, R207 ;  /* 0x000000ffff007224 */ /* 0x000fe200078e00cf */
[----:B------:R-:W-:Y:S01]  /*2230*/  ISETP.NE.U32.AND P0, PT, RZ, UR4, PT ;  /* 0x00000004ff007c0c */ /* 0x000fe2000bf05070 */
[----:B------:R-:W0:Y:S01]  /*2240*/  LDC.64 R6, c[0x0][0x300] ;  /* 0x0000c000ff067b82 */ /* 0x000e220000000a00 */
[----:B------:R-:W-:Y:S01]  /*2250*/  IMAD.IADD R38, R25, 0x1, R24 ;  /* 0x0000000119267824 */ /* 0x000fe200078e0218 */
[----:B------:R-:W-:Y:S01]  /*2260*/  ULDC.64 UR6, c[0x0][0xa08] ;  /* 0x0002820000067ab9 */ /* 0x000fe20000000a00 */
[----:B------:R-:W-:-:S05]  /*2270*/  ISETP.NE.AND.EX P0, PT, RZ, UR5, PT, P0 ;  /* 0x00000005ff007c0c */ /* 0x000fca000bf05300 */
[----:B------:R-:W1:Y:S08]  /*2280*/  LDC.64 R4, c[0x0][0x3f8] ;  /* 0x0000fe00ff047b82 */ /* 0x000e700000000a00 */
[----:B------:R-:W-:Y:S01]  /*2290*/  @P0 IADD3 R10, P1, R208, UR4, RZ ;  /* 0x00000004d00a0c10 */ /* 0x000fe2000ff3e0ff */
[----:B------:R-:W2:Y:S03]  /*22a0*/  LDC R15, c[0x0][0x3f4] ;  /* 0x0000fd00ff0f7b82 */ /* 0x000ea60000000800 */
[----:B------:R-:W-:Y:S01]  /*22b0*/  @P0 IADD3.X R11, R209, UR5, RZ, P1, !PT ;  /* 0x00000005d10b0c10 */ /* 0x000fe20008ffe4ff */
[----:B------:R-:W-:-:S04]  /*22c0*/  ULDC.64 UR4, c[0x0][0x308] ;  /* 0x0000c20000047ab9 */ /* 0x000fc80000000a00 */
[----:B------:R3:W4:Y:S01]  /*22d0*/  @P0 LDG.E R0, desc[UR42][R10.64] ;  /* 0x0000002a0a000981 */ /* 0x000722000c1e1900 */
[----:B------:R-:W-:Y:S01]  /*22e0*/  SHF.R.S32.HI R12, RZ, 0x1f, R38 ;  /* 0x0000001fff0c7819 */ /* 0x000fe20000011426 */
[-C--:B0-----:R-:W-:Y:S01]  /*22f0*/  IMAD.WIDE.U32 R8, R38, R6.reuse, RZ ;  /* 0x0000000626087225 */ /* 0x081fe200078e00ff */
[----:B------:R-:W-:Y:S01]  /*2300*/  ISETP.NE.U32.AND P0, PT, RZ, UR6, PT ;  /* 0x00000006ff007c0c */ /* 0x000fe2000bf05070 */
[----:B------:R-:W0:Y:S01]  /*2310*/  LDC.64 R56, c[0x0][0x408] ;  /* 0x00010200ff387b82 */ /* 0x000e220000000a00 */
[----:B------:R-:W-:Y:S01]  /*2320*/  SHF.R.S32.HI R17, RZ, 0x1f, R16 ;  /* 0x0000001fff117819 */ /* 0x000fe20000011410 */
[-C--:B------:R-:W-:Y:S01]  /*2330*/  IMAD R3, R12, R6.reuse, RZ ;  /* 0x000000060c037224 */ /* 0x080fe200078e02ff */
[----:B------:R-:W-:Y:S01]  /*2340*/  ISETP.NE.AND.EX P0, PT, RZ, UR7, PT, P0 ;  /* 0x00000007ff007c0c */ /* 0x000fe2000bf05300 */
[----:B------:R-:W0:Y:S01]  /*2350*/  S2R R53, SR_TID.X ;  /* 0x0000000000357919 */ /* 0x000e220000002100 */
[----:B------:R-:W-:Y:S01]  /*2360*/  SHF.R.S32.HI R73, RZ, 0x1f, R23 ;  /* 0x0000001fff497819 */ /* 0x000fe20000011417 */
[----:B------:R-:W-:Y:S01]  /*2370*/  IMAD R3, R38, R7, R3 ;  /* 0x0000000726037224 */ /* 0x000fe200078e0203 */
[----:B------:R-:W-:Y:S01]  /*2380*/  SHF.R.S32.HI R187, RZ, 0x1f, R186 ;  /* 0x0000001fffbb7819 */ /* 0x000fe200000114ba */
[----:B------:R-:W-:Y:S01]  /*2390*/  IMAD.SHL.U32 R58, R190, 0x40, RZ ;  /* 0x00000040be3a7824 */ /* 0x000fe200078e00ff */
[----:B------:R-:W-:Y:S01]  /*23a0*/  SHF.L.U64.HI R62, R6, 0x6, R7 ;  /* 0x00000006063e7819 */ /* 0x000fe20000010207 */
[----:B------:R-:W-:Y:S01]  /*23b0*/  IMAD.IADD R9, R9, 0x1, R3 ;  /* 0x0000000109097824 */ /* 0x000fe200078e0203 */
[----:B-1----:R-:W-:Y:S01]  /*23c0*/  SHF.L.U64.HI R60, R4, 0x6, R5 ;  /* 0x00000006043c7819 */ /* 0x002fe20000010205 */
[----:B------:R-:W-:Y:S01]  /*23d0*/  IMAD R14, R73, R6, RZ ;  /* 0x00000006490e7224 */ /* 0x000fe200078e02ff */
[----:B--2---:R-:W-:Y:S01]  /*23e0*/  ISETP.GE.AND P2, PT, R16, R15, PT ;  /* 0x0000000f1000720c */ /* 0x004fe20003f46270 */
[----:B------:R-:W-:Y:S01]  /*23f0*/  IMAD.WIDE.U32 R20, R205, UR4, R8 ;  /* 0x00000004cd147c25 */ /* 0x000fe2000f8e0008 */
[----:B------:R-:W-:-:S02]  /*2400*/  LOP3.LUT R58, R58, 0x1c0, RZ, 0xc0, !PT ;  /* 0x000001c03a3a7812 */ /* 0x000fc400078ec0ff */
[----:B------:R-:W-:Y:S01]  /*2410*/  P2R R74, PR, RZ, 0x4 ;  /* 0x00000004ff4a7803 */ /* 0x000fe20000000000 */
[----:B------:R-:W-:Y:S01]  /*2420*/  IMAD R21, R205, UR5, R21 ;  /* 0x00000005cd157c24 */ /* 0x000fe2000f8e0215 */
[----:B------:R-:W-:Y:S01]  /*2430*/  ULDC.64 UR4, c[0x0][0x330] ;  /* 0x0000cc0000047ab9 */ /* 0x000fe20000000a00 */
[----:B------:R-:W-:Y:S01]  /*2440*/  IMAD R8, R73, R4, RZ ;  /* 0x0000000449087224 */ /* 0x000fe200078e02ff */
[----:B------:R-:W-:Y:S01]  /*2450*/  SHF.R.U32.HI R54, RZ, 0x3, R58 ;  /* 0x00000003ff367819 */ /* 0x000fe2000001163a */
[----:B------:R-:W-:-:S04]  /*2460*/  IMAD.WIDE.U32 R28, R205, UR4, R16 ;  /* 0x00000004cd1c7c25 */ /* 0x000fc8000f8e0010 */
[----:B------:R-:W-:Y:S01]  /*2470*/  IMAD R29, R205, UR5, R29 ;  /* 0x00000005cd1d7c24 */ /* 0x000fe2000f8e021d */
[----:B------:R-:W-:Y:S01]  /*2480*/  ULDC.64 UR4, c[0x0][0x310] ;  /* 0x0000c40000047ab9 */ /* 0x000fe20000000a00 */
[C---:B---3--:R-:W-:Y:S02]  /*2490*/  IMAD R11, R23.reuse, R5, R8 ;  /* 0x00000005170b7224 */ /* 0x048fe400078e0208 */
[----:B------:R-:W-:-:S04]  /*24a0*/  IMAD.WIDE.U32 R8, R23, R6, R16 ;  /* 0x0000000617087225 */ /* 0x000fc800078e0010 */
[C---:B------:R-:W-:Y:S02]  /*24b0*/  IMAD R14, R23.reuse, R7, R14 ;  /* 0x00000007170e7224 */ /* 0x040fe400078e020e */
[----:B0-----:R-:W-:Y:S01]  /*24c0*/  IMAD.WIDE.U32 R34, R23, R56, R186 ;  /* 0x0000003817227225 */ /* 0x001fe200078e00ba */
[----:B------:R-:W-:-:S03]  /*24d0*/  LEA.HI R53, R53, 0x8, RZ, 0x19 ;  /* 0x0000000835357811 */ /* 0x000fc600078fc8ff */
[----:B------:R-:W-:-:S04]  /*24e0*/  IMAD.WIDE.U32 R36, R23, R56, R16 ;  /* 0x0000003817247225 */ /* 0x000fc800078e0010 */
[----:B------:R-:W-:-:S04]  /*24f0*/  IMAD.WIDE.U32 R30, R23, R4, R186 ;  /* 0x00000004171e7225 */ /* 0x000fc800078e00ba */
[----:B------:R-:W-:-:S04]  /*2500*/  IMAD.WIDE.U32 R32, R23, R4, R16 ;  /* 0x0000000417207225 */ /* 0x000fc800078e0010 */
[----:B------:R-:W-:Y:S02]  /*2510*/  IMAD.IADD R31, R31, 0x1, R11 ;  /* 0x000000011f1f7824 */ /* 0x000fe400078e020b */
[----:B------:R-:W-:Y:S02]  /*2520*/  IMAD.IADD R33, R11, 0x1, R33 ;  /* 0x000000010b217824 */ /* 0x000fe400078e0221 */
[----:B-----5:R-:W-:-:S04]  /*2530*/  IMAD.WIDE.U32 R30, R152, R4, R30 ;  /* 0x00000004981e7225 */ /* 0x020fc800078e001e */
[----:B------:R-:W-:Y:S02]  /*2540*/  VIADD R55, R16, 0x20 ;  /* 0x0000002010377836 */ /* 0x000fe40000000000 */
[----:B------:R-:W-:-:S04]  /*2550*/  IMAD.WIDE.U32 R32, R152, R4, R32 ;  /* 0x0000000498207225 */ /* 0x000fc800078e0020 */
[----:B------:R-:W-:Y:S02]  /*2560*/  IMAD.SHL.U32 R61, R6, 0x40, RZ ;  /* 0x00000040063d7824 */ /* 0x000fe400078e00ff */
[----:B------:R-:W-:Y:S02]  /*2570*/  IMAD.SHL.U32 R59, R4, 0x40, RZ ;  /* 0x00000040043b7824 */ /* 0x000fe400078e00ff */
[----:B------:R-:W-:Y:S01]  /*2580*/  IMAD.SHL.U32 R52, R15, 0x2, RZ ;  /* 0x000000020f347824 */ /* 0x000fe200078e00ff */
[----:B----4-:R-:W-:-:S04]  /*2590*/  SHF.R.S32.HI R3, RZ, 0x1f, R0 ;  /* 0x0000001fff037819 */ /* 0x010fc80000011400 */
[----:B------:R-:W-:Y:S02]  /*25a0*/  SEL R10, R3, RZ, !P0 ;  /* 0x000000ff030a7207 */ /* 0x000fe40004000000 */
[----:B------:R-:W-:-:S03]  /*25b0*/  SEL R3, R0, RZ, !P0 ;  /* 0x000000ff00037207 */ /* 0x000fc60004000000 */
[----:B------:R-:W-:Y:S02]  /*25c0*/  IMAD R0, R10, UR4, RZ ;  /* 0x000000040a007c24 */ /* 0x000fe4000f8e02ff */
[----:B------:R-:W-:-:S04]  /*25d0*/  IMAD.WIDE.U32 R20, R3, UR4, R20 ;  /* 0x0000000403147c25 */ /* 0x000fc8000f8e0014 */
[C---:B------:R-:W-:Y:S01]  /*25e0*/  IMAD R65, R3.reuse, UR5, R0 ;  /* 0x0000000503417c24 */ /* 0x040fe2000f8e0200 */
[----:B------:R-:W-:Y:S01]  /*25f0*/  ULDC.64 UR4, c[0x0][0x338] ;  /* 0x0000ce0000047ab9 */ /* 0x000fe20000000a00 */
[----:B------:R-:W-:Y:S01]  /*2600*/  IADD3 R72, P0, R20, R8, RZ ;  /* 0x0000000814487210 */ /* 0x000fe20007f1e0ff */
[----:B------:R-:W-:Y:S02]  /*2610*/  IMAD R10, R10, UR4, RZ ;  /* 0x000000040a0a7c24 */ /* 0x000fe4000f8e02ff */
[----:B------:R-:W-:Y:S01]  /*2620*/  IMAD.WIDE.U32 R28, R3, UR4, R28 ;  /* 0x00000004031c7c25 */ /* 0x000fe2000f8e001c */
[----:B------:R-:W-:Y:S02]  /*2630*/  ULDC UR4, c[0x0][0x2f4] ;  /* 0x0000bd0000047ab9 */ /* 0x000fe40000000800 */
[----:B------:R-:W-:Y:S01]  /*2640*/  ISETP.GE.AND P1, PT, R55, UR4, PT ;  /* 0x0000000437007c0c */ /* 0x000fe2000bf26270 */
[----:B------:R-:W-:Y:S01]  /*2650*/  IMAD R13, R3, UR5, R10 ;  /* 0x00000005030d7c24 */ /* 0x000fe2000f8e020a */
[----:B------:R-:W-:Y:S01]  /*2660*/  SEL R3, R15, RZ, P2 ;  /* 0x000000ff0f037207 */ /* 0x000fe20001000000 */
[----:B------:R-:W-:Y:S01]  /*2670*/  IMAD.IADD R65, R21, 0x1, R65 ;  /* 0x0000000115417824 */ /* 0x000fe200078e0241 */
[----:B------:R-:W-:Y:S01]  /*2680*/  IADD3 R38, P2, R23, R38, RZ ;  /* 0x0000002617267210 */ /* 0x000fe20007f5e0ff */
[----:B------:R-:W-:-:S02]  /*2690*/  IMAD R0, R73, R56, RZ ;  /* 0x0000003849007224 */ /* 0x000fc400078e02ff */
[C---:B------:R-:W-:Y:S01]  /*26a0*/  IMAD.IADD R3, R16.reuse, 0x1, R3 ;  /* 0x0000000110037824 */ /* 0x040fe200078e0203 */
[----:B------:R-:W-:Y:S01]  /*26b0*/  IADD3.X R64, R65, R9, R14, P0, !PT ;  /* 0x0000000941407210 */ /* 0x000fe200007fe40e */
[----:B------:R-:W-:Y:S01]  /*26c0*/  IMAD R9, R23, R57, R0 ;  /* 0x0000003917097224 */ /* 0x000fe200078e0200 */
[----:B------:R-:W-:Y:S01]  /*26d0*/  ISETP.GE.AND P0, PT, R16, UR4, PT ;  /* 0x0000000410007c0c */ /* 0x000fe2000bf06270 */
[----:B------:R-:W-:Y:S01]  /*26e0*/  IMAD.X R39, R12, 0x1, R73, P2 ;  /* 0x000000010c277824 */ /* 0x000fe200010e0649 */
[----:B------:R-:W-:Y:S01]  /*26f0*/  SHF.R.S32.HI R0, RZ, 0x1f, R3 ;  /* 0x0000001fff007819 */ /* 0x000fe20000011403 */
[----:B------:R-:W-:Y:S02]  /*2700*/  IMAD.IADD R35, R35, 0x1, R9 ;  /* 0x0000000123237824 */ /* 0x000fe400078e0209 */
[----:B------:R-:W-:Y:S01]  /*2710*/  IMAD.IADD R37, R9, 0x1, R37 ;  /* 0x0000000109257824 */ /* 0x000fe200078e0225 */
[----:B------:R-:W-:Y:S01]  /*2720*/  LEA.HI R63, R0, R3, RZ, 0x3 ;  /* 0x00000003003f7211 */ /* 0x000fe200078f18ff */
[----:B------:R-:W-:Y:S01]  /*2730*/  IMAD.WIDE.U32 R34, R152, R56, R34 ;  /* 0x0000003898227225 */ /* 0x000fe200078e0022 */
[----:B------:R-:W-:-:S02]  /*2740*/  LOP3.LUT R3, R58, 0x18, R16, 0xf8, !PT ;  /* 0x000000183a037812 */ /* 0x000fc400078ef810 */
[----:B------:R-:W-:Y:S01]  /*2750*/  SHF.R.S32.HI R9, RZ, 0x1f, R152 ;  /* 0x0000001fff097819 */ /* 0x000fe20000011498 */
[----:B------:R-:W-:Y:S01]  /*2760*/  IMAD.WIDE.U32 R36, R152, R56, R36 ;  /* 0x0000003898247225 */ /* 0x000fe200078e0024 */
[----:B------:R-:W-:Y:S02]  /*2770*/  LOP3.LUT R3, R3, R54, RZ, 0x3c, !PT ;  /* 0x0000003603037212 */ /* 0x000fe400078e3cff */
[----:B------:R-:W-:Y:S01]  /*2780*/  LOP3.LUT R48, R63, 0xfffffff8, RZ, 0xc0, !PT ;  /* 0xfffffff83f307812 */ /* 0x000fe200078ec0ff */
[C---:B------:R-:W-:Y:S02]  /*2790*/  IMAD R0, R9.reuse, R4, RZ ;  /* 0x0000000409007224 */ /* 0x040fe400078e02ff */
[----:B------:R-:W-:Y:S01]  /*27a0*/  IMAD R51, R202, 0x200, R3 ;  /* 0x00000200ca337824 */ /* 0x000fe200078e0203 */
[----:B------:R-:W-:Y:S01]  /*27b0*/  LOP3.LUT R3, R58, 0x38, R63, 0xf8, !PT ;  /* 0x000000383a037812 */ /* 0x000fe200078ef83f */
[----:B------:R-:W-:Y:S01]  /*27c0*/  IMAD R9, R9, R56, RZ ;  /* 0x0000003809097224 */ /* 0x000fe200078e02ff */
[----:B------:R-:W-:Y:S01]  /*27d0*/  SHF.R.S32.HI R45, RZ, 0x1f, R48 ;  /* 0x0000001fff2d7819 */ /* 0x000fe20000011430 */
[C---:B------:R-:W-:Y:S01]  /*27e0*/  IMAD R49, R152.reuse, R5, R0 ;  /* 0x0000000598317224 */ /* 0x040fe200078e0200 */
[----:B------:R-:W-:Y:S01]  /*27f0*/  LOP3.LUT R3, R3, R54, RZ, 0x3c, !PT ;  /* 0x0000003603037212 */ /* 0x000fe200078e3cff */
[----:B------:R-:W-:Y:S01]  /*2800*/  IMAD R9, R152, R57, R9 ;  /* 0x0000003998097224 */ /* 0x000fe200078e0209 */
[----:B------:R-:W-:Y:S01]  /*2810*/  SHF.L.U64.HI R57, R56, 0x6, R57 ;  /* 0x0000000638397819 */ /* 0x000fe20000010239 */
[----:B------:R-:W-:-:S02]  /*2820*/  IMAD.IADD R50, R31, 0x1, R49 ;  /* 0x000000011f327824 */ /* 0x000fc400078e0231 */
[----:B------:R-:W-:Y:S02]  /*2830*/  IMAD.SHL.U32 R56, R56, 0x40, RZ ;  /* 0x0000004038387824 */ /* 0x000fe400078e00ff */
[----:B------:R-:W-:Y:S02]  /*2840*/  IMAD.IADD R49, R49, 0x1, R33 ;  /* 0x0000000131317824 */ /* 0x000fe400078e0221 */
[----:B------:R-:W-:Y:S02]  /*2850*/  IMAD.IADD R47, R35, 0x1, R9 ;  /* 0x00000001232f7824 */ /* 0x000fe400078e0209 */
[----:B------:R-:W-:Y:S02]  /*2860*/  IMAD.IADD R46, R9, 0x1, R37 ;  /* 0x00000001092e7824 */ /* 0x000fe400078e0225 */
[----:B------:R-:W-:Y:S02]  /*2870*/  IMAD R3, R202, 0x200, R3 ;  /* 0x00000200ca037824 */ /* 0x000fe400078e0203 */
[----:B------:R-:W-:-:S07]  /*2880*/  IMAD.IADD R0, R29, 0x1, R13 ;  /* 0x000000011d007824 */ /* 0x000fce00078e020d */
.L_x_4724:
        /* <DEDUP_REMOVED lines=58> */
.L_x_4699:
[----:B------:R-:W-:Y:S05]  /*2c30*/  BSYNC B1 ;  /* 0x0000000000017941 */ /* 0x000fea0003800000 */
.L_x_4698:
        /* <DEDUP_REMOVED lines=20> */
.L_x_4700:
[----:B------:R-:W-:Y:S01]  /*2d80*/  IMAD R75, R184, 0x8, R2 ;  /* 0x00000008b84b7824 */ /* 0x000fe200078e0202 */
[----:B------:R-:W-:Y:S01]  /*2d90*/  SHF.L.U32 R78, R185, 0x1f, RZ ;  /* 0x0000001fb94e7819 */ /* 0x000fe200000006ff */
[----:B------:R-:W-:Y:S03]  /*2da0*/  BSSY B1, `(.L_x_4701) ;  /* 0x0000003000017945 */ /* 0x000fe60003800000 */
[----:B------:R-:W0:Y:S02]  /*2db0*/  SYNCS.PHASECHK.TRANS64.TRYWAIT P5, [R75+URZ+0x28c90], R78 ;  /* 0x028c904e4b0075a7 */ /* 0x000e2400080a017f */
[----:B0-----:R-:W-:Y:S05]  /*2dc0*/  @!P5 BRA `(.L_x_4702) ;  /* 0x000001b80064d947 */ /* 0x001fea0003800000 */
.L_x_5020:
[----:B------:R-:W-:Y:S05]  /*2dd0*/  BSYNC B1 ;  /* 0x0000000000017941 */ /* 0x000fea0003800000 */
.L_x_4701:
        /* <DEDUP_REMOVED lines=53> */
.L_x_4707:
[----:B------:R-:W-:Y:S05]  /*3130*/  BSYNC B2 ;  /* 0x0000000000027941 */ /* 0x000fea0003800000 */
.L_x_4706:
[----:B--2---:R1:W-:Y:S02]  /*3140*/  STG.E.128 desc[UR42][R12.64], R4 ;  /* 0x000000040c007986 */ /* 0x0043e4000c101d2a */
.L_x_4705:
[----:B------:R-:W-:Y:S05]  /*3150*/  BSYNC B1 ;  /* 0x0000000000017941 */ /* 0x000fea0003800000 */
.L_x_4704:
        /* <DEDUP_REMOVED lines=56> */
.L_x_4709:
[----:B------:R-:W-:Y:S05]  /*34e0*/  BSYNC B1 ;  /* 0x0000000000017941 */ /* 0x000fea0003800000 */
.L_x_4708:
[----:B-1----:R2:W-:Y:S01]  /*34f0*/  STG.E.128 desc[UR42][R12.64+0x40], R4 ;  /* 0x000040040c007986 */ /* 0x0025e2000c101d2a */
[----:B------:R-:W-:Y:S05]  /*3500*/  BRA `(.L_x_4703) ;  /* 0x0000000c00487947 */ /* 0x000fea0003800000 */
.L_x_4697:
        /* <DEDUP_REMOVED lines=44> */
.L_x_4710:
[----:B------:R-:W-:Y:S01]  /*37d0*/  IMAD R75, R184, 0x8, R2 ;  /* 0x00000008b84b7824 */ /* 0x000fe200078e0202 */
[----:B------:R-:W-:Y:S01]  /*37e0*/  SHF.L.U32 R78, R185, 0x1f, RZ ;  /* 0x0000001fb94e7819 */ /* 0x000fe200000006ff */
[----:B------:R-:W-:Y:S03]  /*37f0*/  BSSY B1, `(.L_x_4711) ;  /* 0x0000003000017945 */ /* 0x000fe60003800000 */
[----:B------:R-:W0:Y:S02]  /*3800*/  SYNCS.PHASECHK.TRANS64.TRYWAIT P5, [R75+URZ+0x28c90], R78 ;  /* 0x028c904e4b0075a7 */ /* 0x000e2400080a017f */
[----:B0-----:R-:W-:Y:S05]  /*3810*/  @!P5 BRA `(.L_x_4712) ;  /* 0x000001ac00e4d947 */ /* 0x001fea0003800000 */
.L_x_5021:
[----:B------:R-:W-:Y:S05]  /*3820*/  BSYNC B1 ;  /* 0x0000000000017941 */ /* 0x000fea0003800000 */
.L_x_4711:
        /* <DEDUP_REMOVED lines=43> */
[----:B------:R-:W-:Y:S01]  /*3ae0*/  IMAD.U32 R9, R24, 0x10000, RZ ;  /* 0x0001000018097824 */ /* 0x000fe200078e00ff */
[--C-:B------:R-:W-:Y:S01]  /*3af0*/  SHF.R.U64 R89, R10, 0x10, R11.reuse ;  /* 0x000000100a597819 */ /* 0x100fe2000000120b */
[----:B-1----:R-:W-:Y:S01]  /*3b00*/  IMAD.U32 R4, R14, 0x10000, RZ ;  /* 0x000100000e047824 */ /* 0x002fe200078e00ff */
[----:B------:R-:W-:Y:S01]  /*3b10*/  SHF.R.U32.HI R91, RZ, 0x10, R11 ;  /* 0x00000010ff5b7819 */ /* 0x000fe2000001160b */
[----:B------:R-:W-:Y:S01]  /*3b20*/  IMAD.U32 R11, R13, 0x10000, RZ ;  /* 0x000100000d0b7824 */ /* 0x000fe200078e00ff */
[----:B------:R-:W-:Y:S01]  /*3b30*/  PRMT R8, R90, 0x5432, R84 ;  /* 0x000054325a087816 */ /* 0x000fe20000000054 */
[----:B------:R-:W-:Y:S01]  /*3b40*/  IMAD.U32 R84, R83, 0x10000, RZ ;  /* 0x0001000053547824 */ /* 0x000fe200078e00ff */
[----:B------:R-:W-:-:S02]  /*3b50*/  PRMT R82, R92, 0x5432, R82 ;  /* 0x000054325c527816 */ /* 0x000fc40000000052 */
[----:B------:R-:W-:Y:S01]  /*3b60*/  PRMT R87, R92, 0x5410, R87 ;  /* 0x000054105c577816 */ /* 0x000fe20000000057 */
[----:B------:R-:W-:Y:S01]  /*3b70*/  FMUL.FTZ R92, R5, R88 ;  /* 0x00000058055c7220 */ /* 0x000fe20000410000 */
[----:B------:R-:W-:Y:S02]  /*3b80*/  PRMT R89, R90, 0x5410, R89 ;  /* 0x000054105a597816 */ /* 0x000fe40000000059 */
[----:B------:R-:W-:Y:S01]  /*3b90*/  SHF.R.U32.HI R85, RZ, 0x10, R7 ;  /* 0x00000010ff557819 */ /* 0x000fe20000011607 */
[----:B------:R-:W-:Y:S01]  /*3ba0*/  IMAD.U32 R7, R12, 0x10000, RZ ;  /* 0x000100000c077824 */ /* 0x000fe200078e00ff */
        /* <DEDUP_REMOVED lines=15> */
[-C--:B------:R-:W-:Y:S01]  /*3ca0*/  FMUL.FTZ R96, R81, R84.reuse ;  /* 0x0000005451607220 */ /* 0x080fe20000410000 */
[----:B------:R-:W-:Y:S01]  /*3cb0*/  FFMA.FTZ R94, R13, R84, -R94 ;  /* 0x000000540d5e7223 */ /* 0x000fe2000001085e */
[----:B------:R-:W-:-:S02]  /*3cc0*/  IMAD.U32 R86, R85, 0x10000, RZ ;  /* 0x0001000055567824 */ /* 0x000fc400078e00ff */
[----:B------:R-:W-:Y:S01]  /*3cd0*/  FMUL.FTZ R84, R15, R92 ;  /* 0x0000005c0f547220 */ /* 0x000fe20000410000 */
[----:B------:R-:W-:Y:S01]  /*3ce0*/  LOP3.LUT R91, R91, 0xffff0000, RZ, 0xc0, !PT ;  /* 0xffff00005b5b7812 */ /* 0x000fe200078ec0ff */
[----:B------:R-:W-:Y:S01]  /*3cf0*/  FFMA.FTZ R81, R13, R90, R96 ;  /* 0x0000005a0d517223 */ /* 0x000fe20000010060 */
[-C--:B------:R-:W-:Y:S01]  /*3d00*/  FMUL.FTZ R15, R15, R86.reuse ;  /* 0x000000560f0f7220 */ /* 0x080fe20000410000 */
[----:B------:R-:W-:Y:S01]  /*3d10*/  FFMA.FTZ R83, R25, R86, -R84 ;  /* 0x0000005619537223 */ /* 0x000fe20000010854 */
[----:B------:R-:W-:Y:S01]  /*3d20*/  LOP3.LUT R85, R85, 0xffff0000, RZ, 0xc0, !PT ;  /* 0xffff000055557812 */ /* 0x000fe200078ec0ff */
[----:B------:R-:W-:Y:S01]  /*3d30*/  FMUL.FTZ R11, R27, R91 ;  /* 0x0000005b1b0b7220 */ /* 0x000fe20000410000 */
[C---:B------:R-:W-:Y:S01]  /*3d40*/  IMAD.U32 R86, R87.reuse, 0x10000, RZ ;  /* 0x0001000057567824 */ /* 0x040fe200078e00ff */
        /* <DEDUP_REMOVED lines=9> */
[-C--:B------:R-:W-:Y:S01]  /*3de0*/  FMUL.FTZ R9, R9, R84.reuse ;  /* 0x0000005409097220 */ /* 0x080fe20000410000 */
[----:B------:R-:W-:Y:S01]  /*3df0*/  LOP3.LUT R26, R26, 0xffff0000, RZ, 0xc0, !PT ;  /* 0xffff00001a1a7812 */ /* 0x000fe200078ec0ff */
[-C--:B------:R-:W-:Y:S01]  /*3e00*/  FMUL.FTZ R15, R24, R11.reuse ;  /* 0x0000000b180f7220 */ /* 0x080fe20000410000 */
[----:B------:R-:W-:Y:S01]  /*3e10*/  FFMA.FTZ R13, R12, R11, -R13 ;  /* 0x0000000b0c0d7223 */ /* 0x000fe2000001080d */
[C---:B------:R-:W-:Y:S01]  /*3e20*/  FFMA.FTZ R82, R7.reuse, R84, -R82 ;  /* 0x0000005407527223 */ /* 0x040fe20000010852 */
[----:B------:R-:W-:Y:S01]  /*3e30*/  FFMA.FTZ R86, R7, R86, R9 ;  /* 0x0000005607567223 */ /* 0x000fe20000010009 */
[----:B------:R-:W-:-:S02]  /*3e40*/  IMAD.U32 R11, R89, 0x10000, RZ ;  /* 0x00010000590b7824 */ /* 0x000fc400078e00ff */
[----:B------:R-:W-:Y:S01]  /*3e50*/  FMUL.FTZ R27, R27, R85 ;  /* 0x000000551b1b7220 */ /* 0x000fe20000410000 */
[----:B------:R-:W-:Y:S01]  /*3e60*/  IMAD.U32 R7, R8, 0x10000, RZ ;  /* 0x0001000008077824 */ /* 0x000fe200078e00ff */
[----:B------:R-:W-:Y:S01]  /*3e70*/  LOP3.LUT R89, R89, 0xffff0000, RZ, 0xc0, !PT ;  /* 0xffff000059597812 */ /* 0x000fe200078ec0ff */
[----:B------:R-:W-:Y:S01]  /*3e80*/  FMUL.FTZ R25, R6, R11 ;  /* 0x0000000b06197220 */ /* 0x000fe20000410000 */
[----:B------:R-:W-:Y:S01]  /*3e90*/  LOP3.LUT R9, R8, 0xffff0000, RZ, 0xc0, !PT ;  /* 0xffff000008097812 */ /* 0x000fe200078ec0ff */
[----:B------:R-:W-:Y:S01]  /*3ea0*/  FFMA.FTZ R91, R10, R91, R27 ;  /* 0x0000005b0a5b7223 */ /* 0x000fe2000001001b */
        /* <DEDUP_REMOVED lines=20> */
.L_x_4714:
[----:B------:R-:W-:Y:S05]  /*3ff0*/  BSYNC B1 ;  /* 0x0000000000017941 */ /* 0x000fea0003800000 */
.L_x_4713:
        /* <DEDUP_REMOVED lines=10> */
.L_x_4696:
[----:B------:R-:W-:-:S06]  /*40a0*/  UISETP.NE.AND UP0, UPT, UR37, 0x3, UPT ;  /* 0x000000032500788c */ /* 0x000fcc000bf05270 */
[----:B------:R-:W-:-:S13]  /*40b0*/  PLOP3.LUT P3, PT, PT, PT, UP0, 0x80, 0x0 ;  /* 0x000000000000781c */ /* 0x000fda0003f6f008 */
[----:B------:R-:W-:Y:S05]  /*40c0*/  @!P3 BRA `(.L_x_4715) ;  /* 0x000000000004b947 */ /* 0x000fea0003800000 */
[----:B------:R-:W-:Y:S01]  /*40d0*/  BPT.TRAP 0x1 ;  /* 0x000000040000795c */ /* 0x000fe20000300000 */
.L_x_4715:
        /* <DEDUP_REMOVED lines=8> */
.L_x_5022:
[----:B------:R-:W-:Y:S05]  /*4160*/  BSYNC B1 ;  /* 0x0000000000017941 */ /* 0x000fea0003800000 */
.L_x_4716:
        /* <DEDUP_REMOVED lines=12> */
.L_x_4703:
[----:B------:R-:W-:Y:S05]  /*4230*/  BSYNC B0 ;  /* 0x0000000000007941 */ /* 0x000fea0003800000 */
.L_x_4695:
        /* <DEDUP_REMOVED lines=17> */
.L_x_4719:
[----:B------:R-:W-:Y:S05]  /*4350*/  BSYNC B0 ;  /* 0x0000000000007941 */ /* 0x000fea0003800000 */
.L_x_4718:
[----:B------:R-:W2:Y:S01]  /*4360*/  SYNCS.PHASECHK.TRANS64.TRYWAIT P5, [R75+URZ+0x28cb0], R78 ;  /* 0x028cb04e4b0075a7 */ /* 0x000ea200080a017f */
[----:B------:R-:W-:Y:S01]  /*4370*/  BSSY B0, `(.L_x_4720) ;  /* 0x0000003000007945 */ /* 0x000fe20003800000 */
[----:B------:R-:W-:-:S03]  /*4380*/  ISETP.GE.AND P3, PT, R23, R76, PT ;  /* 0x0000004c1700720c */ /* 0x000fc60003f66270 */
[----:B--2---:R-:W-:Y:S10]  /*4390*/  @!P5 BRA `(.L_x_4721) ;  /* 0x000001a4002cd947 */ /* 0x004ff40003800000 */
.L_x_5023:
[----:B------:R-:W-:Y:S05]  /*43a0*/  BSYNC B0 ;  /* 0x0000000000007941 */ /* 0x000fea0003800000 */
.L_x_4720:
        /* <DEDUP_REMOVED lines=20> */
[----:B----4-:R-:W-:Y:S01]  /*44f0*/  IMAD R25, R9, 0x2, R2 ;  /* 0x0000000209197824 */ /* 0x010fe200078e0202 */
[----:B------:R-:W-:Y:S01]  /*4500*/  ISETP.GE.AND P3, PT, R6, UR4, PT ;  /* 0x0000000406007c0c */ /* 0x000fe2000bf66270 */
[----:B------:R-:W-:-:S02]  /*4510*/  VIADD R14, R16, 0x80 ;  /* 0x00000080100e7836 */ /* 0x000fc40000000000 */
[----:B------:R-:W-:-:S08]  /*4520*/  VIADD R24, R16, 0xc0 ;  /* 0x000000c010187836 */ /* 0x000fd00000000000 */
[----:B------:R-:W1:Y:S04]  /*4530*/  @!P5 LDS.128 R4, [R25+0x400] ;  /* 0x000400001904d984 */ /* 0x000e680000000c00 */
[----:B------:R-:W3:Y:S04]  /*4540*/  @!P3 LDS.128 R8, [R25+0x2400] ;  /* 0x002400001908b984 */ /* 0x000ee80000000c00 */
[----:B-1----:R-:W-:Y:S01]  /*4550*/  @!P5 STG.E.128 desc[UR42][R12.64], R4 ;  /* 0x000000040c00d986 */ /* 0x002fe2000c101d2a */
[----:B------:R-:W-:Y:S01]  /*4560*/  ISETP.GE.AND P5, PT, R14, UR4, PT ;  /* 0x000000040e007c0c */ /* 0x000fe2000bfa6270 */
[----:B------:R-:W-:-:S02]  /*4570*/  VIADD R14, R16, 0x100 ;  /* 0x00000100100e7836 */ /* 0x000fc40000000000 */
[----:B---3--:R-:W-:Y:S01]  /*4580*/  @!P3 STG.E.128 desc[UR42][R12.64+0x80], R8 ;  /* 0x000080080c00b986 */ /* 0x008fe2000c101d2a */
[----:B------:R-:W-:Y:S01]  /*4590*/  ISETP.GE.AND P3, PT, R24, UR4, PT ;  /* 0x0000000418007c0c */ /* 0x000fe2000bf66270 */
        /* <DEDUP_REMOVED lines=16> */
[----:B------:R-:W-:Y:S02]  /*46a0*/  IMAD R24, R15, 0x2, R2 ;  /* 0x000000020f187824 */ /* 0x000fe400078e0202 */
[----:B------:R-:W-:-:S06]  /*46b0*/  VIADD R15, R16, 0xe0 ;  /* 0x000000e0100f7836 */ /* 0x000fcc0000000000 */
[----:B------:R-:W1:Y:S04]  /*46c0*/  @!P5 LDS.128 R4, [R25+0xc400] ;  /* 0x00c400001904d984 */ /* 0x000e680000000c00 */
[----:B------:R-:W3:Y:S04]  /*46d0*/  @!P3 LDS.128 R8, [R25+0xe400] ;  /* 0x00e400001908b984 */ /* 0x000ee80000000c00 */
[----:B-1----:R-:W-:Y:S01]  /*46e0*/  @!P5 STG.E.128 desc[UR42][R12.64+0x300], R4 ;  /* 0x000300040c00d986 */ /* 0x002fe2000c101d2a */
[----:B------:R-:W-:-:S03]  /*46f0*/  ISETP.GE.AND P5, PT, R55, UR4, PT ;  /* 0x0000000437007c0c */ /* 0x000fc6000bfa6270 */
        /* <DEDUP_REMOVED lines=22> */
[----:B------:R-:W-:-:S03]  /*4860*/  ISETP.GE.AND P5, PT, R14, UR4, PT ;  /* 0x000000040e007c0c */ /* 0x000fc6000bfa6270 */
[----:B---3--:R-:W-:Y:S01]  /*4870*/  @!P3 STG.E.128 desc[UR42][R12.64+0x2c0], R8 ;  /* 0x0002c0080c00b986 */ /* 0x008fe2000c101d2a */
[----:B------:R-:W-:-:S09]  /*4880*/  ISETP.GE.AND P3, PT, R15, UR4, PT ;  /* 0x000000040f007c0c */ /* 0x000fd2000bf66270 */
[----:B------:R-:W1:Y:S04]  /*4890*/  @!P5 LDS.128 R4, [R24+0xc400] ;  /* 0x00c400001804d984 */ /* 0x000e680000000c00 */
[----:B------:R-:W3:Y:S04]  /*48a0*/  @!P3 LDS.128 R8, [R24+0xe400] ;  /* 0x00e400001808b984 */ /* 0x000ee80000000c00 */
[----:B-1----:R1:W-:Y:S04]  /*48b0*/  @!P5 STG.E.128 desc[UR42][R12.64+0x340], R4 ;  /* 0x000340040c00d986 */ /* 0x0023e8000c101d2a */
[----:B---3--:R1:W-:Y:S02]  /*48c0*/  @!P3 STG.E.128 desc[UR42][R12.64+0x3c0], R8 ;  /* 0x0003c0080c00b986 */ /* 0x0083e4000c101d2a */
.L_x_4723:
[----:B------:R-:W-:Y:S05]  /*48d0*/  BSYNC B0 ;  /* 0x0000000000007941 */ /* 0x000fea0003800000 */
.L_x_4722:
        /* <DEDUP_REMOVED lines=17> */
.L_x_4690:
[----:B------:R-:W-:Y:S04]  /*49f0*/  BSSY B0, `(.L_x_4725) ;  /* 0x0000004000007945 */ /* 0x000fe80003800000 */
[----:B------:R-:W-:Y:S05]  /*4a00*/  @P3 BRA `(.L_x_4726) ;  /* 0x0000000000083947 */ /* 0x000fea0003800000 */
[----:B------:R-:W0:Y:S02]  /*4a10*/  FENCE.VIEW.ASYNC.G ;  /* 0x00000000000073c6 */ /* 0x000e240000000100 */
[----:B0-----:R-:W-:Y:S06]  /*4a20*/  BAR.ARV 0xc, 0x180 ;  /* 0x0306000000007b1d */ /* 0x001fec0000002000 */
.L_x_4726:
[----:B------:R-:W-:Y:S05]  /*4a30*/  BSYNC B0 ;  /* 0x0000000000007941 */ /* 0x000fea0003800000 */
.L_x_4725:
[----:B------:R-:W-:Y:S01]  /*4a40*/  UISETP.NE.AND UP0, UPT, UR38, 0x1, UPT ;  /* 0x000000012600788c */ /* 0x000fe2000bf05270 */
[----:B------:R-:W-:Y:S05]  /*4a50*/  BSSY B7, `(.L_x_4727) ;  /* 0x0000b7c000077945 */ /* 0x000fea0003800000 */
[----:B------:R-:W-:-:S13]  /*4a60*/  PLOP3.LUT P0, PT, PT, PT, UP0, 0x80, 0x0 ;  /* 0x000000000000781c */ /* 0x000fda0003f0f008 */
[----:B------:R-:W-:Y:S05]  /*4a70*/  @!P0 BRA `(.L_x_4728) ;  /* 0x0000002000708947 */ /* 0x000fea0003800000 */
[----:B------:R-:W0:Y:S01]  /*4a80*/  LDC R0, c[0x0][0x448] ;  /* 0x00011200ff007b82 */ /* 0x000e220000000800 */
[----:B------:R-:W-:Y:S01]  /*4a90*/  VIADD R3, R195, 0x3f ;  /* 0x0000003fc3037836 */ /* 0x000fe20000000000 */
[----:B------:R-:W-:Y:S01]  /*4aa0*/  BSSY B0, `(.L_x_4729) ;  /* 0x000002b000007945 */ /* 0x000fe20003800000 */
[----:B------:R-:W-:Y:S01]  /*4ab0*/  IMAD.MOV.U32 R4, RZ, RZ, RZ ;  /* 0x000000ffff047224 */ /* 0x000fe200078e00ff */
[----:B0-----:R-:W-:-:S13]  /*4ac0*/  ISETP.NE.AND P0, PT, R0, 0x1, PT ;  /* 0x000000010000780c */ /* 0x001fda0003f05270 */
[----:B------:R-:W0:Y:S08]  /*4ad0*/  @P0 LDC R0, c[0x0][0x44c] ;  /* 0x00011300ff000b82 */ /* 0x000e300000000800 */
[----:B------:R-:W1:Y:S01]  /*4ae0*/  @P0 LDC R5, c[0x0][0x450] ;  /* 0x00011400ff050b82 */ /* 0x000e620000000800 */
[----:B0-----:R-:W-:-:S05]  /*4af0*/  @P0 IMAD.HI.U32 R0, R3, R0, RZ ;  /* 0x0000000003000227 */ /* 0x001fca00078e00ff */
        /* <DEDUP_REMOVED lines=37> */
.L_x_4730:
[----:B------:R-:W-:Y:S05]  /*4d50*/  BSYNC B0 ;  /* 0x0000000000007941 */ /* 0x000fea0003800000 */
.L_x_4729:
        /* <DEDUP_REMOVED lines=71> */
[----:B------:R-:W2:Y:S04]  /*51d0*/  LDL R5, [R1+0x48] ;  /* 0x0000480001057983 */ /* 0x000ea80000100800 */
[----:B--2---:R-:W0:Y:S02]  /*51e0*/  SHFL.IDX PT, R3, R5, RZ, 0x1f ;  /* 0x00001fff05037589 */ /* 0x004e2400000e0000 */
[----:B0-----:R-:W-:-:S04]  /*51f0*/  LEA.HI R5, R3, R3, RZ, 0x1 ;  /* 0x0000000303057211 */ /* 0x001fc800078f08ff */
[----:B------:R-:W-:Y:S01]  /*5200*/  LOP3.LUT R6, R5, 0x1fffe, RZ, 0xc0, !PT ;  /* 0x0001fffe05067812 */ /* 0x000fe200078ec0ff */
[----:B------:R-:W-:-:S04]  /*5210*/  IMAD.U32 R5, RZ, RZ, UR37 ;  /* 0x00000025ff057e24 */ /* 0x000fc8000f8e00ff */
[----:B------:R-:W-:Y:S01]  /*5220*/  IMAD.IADD R3, R3, 0x1, -R6 ;  /* 0x0000000103037824 */ /* 0x000fe200078e0a06 */
[----:B------:R-:W-:-:S03]  /*5230*/  ISETP.NE.AND P0, PT, R5, 0x3, PT ;  /* 0x000000030500780c */ /* 0x000fc60003f05270 */
[----:B------:R-:W-:-:S04]  /*5240*/  IMAD R3, R3, 0x8000, R2 ;  /* 0x0000800003037824 */ /* 0x000fc800078e0202 */
[----:B------:R-:W-:-:S05]  /*5250*/  VIADD R3, R3, 0x400 ;  /* 0x0000040003037836 */ /* 0x000fca0000000000 */
[----:B------:R-:W-:-:S04]  /*5260*/  SHF.R.U32.HI R3, RZ, 0x4, R3 ;  /* 0x00000004ff037819 */ /* 0x000fc80000011603 */
[----:B------:R-:W-:-:S04]  /*5270*/  LOP3.LUT R3, R3, 0x3fff, RZ, 0xc0, !PT ;  /* 0x00003fff03037812 */ /* 0x000fc800078ec0ff */
[----:B------:R-:W-:Y:S01]  /*5280*/  LOP3.LUT R3, R3, 0x2000000, RZ, 0xfc, !PT ;  /* 0x0200000003037812 */ /* 0x000fe200078efcff */
[----:B------:R-:W-:Y:S06]  /*5290*/  @!P0 BRA `(.L_x_4732) ;  /* 0x0000000000048947 */ /* 0x000fec0003800000 */
[----:B------:R-:W-:Y:S01]  /*52a0*/  BPT.TRAP 0x1 ;  /* 0x000000040000795c */ /* 0x000fe20000300000 */
.L_x_4732:
        /* <DEDUP_REMOVED lines=11> */
.L_x_5024:
[----:B------:R-:W-:Y:S05]  /*5360*/  BSYNC B0 ;  /* 0x0000000000007941 */ /* 0x000fea0003800000 */
.L_x_4733:
        /* <DEDUP_REMOVED lines=56> */
.L_x_4742:
        /* <DEDUP_REMOVED lines=143> */
.L_x_4737:
[----:B------:R-:W-:Y:S01]  /*5fe0*/  IMAD R21, R18, 0x8, R2 ;  /* 0x0000000812157824 */ /* 0x000fe200078e0202 */
[----:B------:R-:W-:-:S04]  /*5ff0*/  SHF.L.U32 R4, R22, 0x1f, RZ ;  /* 0x0000001f16047819 */ /* 0x000fc800000006ff */
[----:B------:R0:W1:Y:S01]  /*6000*/  SYNCS.PHASECHK.TRANS64.TRYWAIT P2, [R21+URZ+0x28c50], R4 ;  /* 0x028c5004150075a7 */ /* 0x000062000804017f */
[----:B------:R-:W-:Y:S05]  /*6010*/  @!P0 BRA `(.L_x_4738) ;  /* 0x0000000000048947 */ /* 0x000fea0003800000 */
[----:B------:R-:W-:Y:S01]  /*6020*/  BPT.TRAP 0x1 ;  /* 0x000000040000795c */ /* 0x000fe20000300000 */
.L_x_4738:
[----:B------:R-:W-:Y:S04]  /*6030*/  BSSY B1, `(.L_x_4739) ;  /* 0x0000004000017945 */ /* 0x000fe80003800000 */
[----:B-1----:R-:W-:Y:S05]  /*6040*/  @P2 BRA `(.L_x_4740) ;  /* 0x0000000000082947 */ /* 0x002fea0003800000 */
[----:B------:R-:W1:Y:S02]  /*6050*/  SYNCS.PHASECHK.TRANS64.TRYWAIT P2, [R21+URZ+0x28c50], R4 ;  /* 0x028c5004150075a7 */ /* 0x000e64000804017f */
[----:B-1----:R-:W-:Y:S05]  /*6060*/  @!P2 BRA `(.L_x_4741) ;  /* 0x000001880020a947 */ /* 0x002fea0003800000 */
.L_x_4740:
[----:B------:R-:W-:Y:S05]  /*6070*/  BSYNC B1 ;  /* 0x0000000000017941 */ /* 0x000fea0003800000 */
.L_x_4739:
        /* <DEDUP_REMOVED lines=44> */
.L_x_4736:
[----:B------:R-:W-:Y:S05]  /*6340*/  BSYNC B0 ;  /* 0x0000000000007941 */ /* 0x000fea0003800000 */
.L_x_4735:
        /* <DEDUP_REMOVED lines=143> */
.L_x_4728:
        /* <DEDUP_REMOVED lines=45> */
.L_x_4744:
[----:B------:R-:W-:Y:S05]  /*6f10*/  BSYNC B0 ;  /* 0x0000000000007941 */ /* 0x000fea0003800000 */
.L_x_4743:
        /* <DEDUP_REMOVED lines=101> */
.L_x_4746:
[----:B------:R-:W-:Y:S05]  /*7570*/  BSYNC B6 ;  /* 0x0000000000067941 */ /* 0x000fea0003800000 */
.L_x_4745:
        /* <DEDUP_REMOVED lines=12> */
.L_x_4750:
[----:B-1----:R1:W2:Y:S02]  /*7640*/  SYNCS.PHASECHK.TRANS64.TRYWAIT P0, [R2+URZ+0x28c00], R3 ;  /* 0x028c0003020075a7 */ /* 0x0022a4000800017f */
[----:B--2---:R-:W-:Y:S05]  /*7650*/  @!P0 NANOSLEEP.SYNCS 0x989680 ;  /* 0x009896800000895d */ /* 0x004fea0003900000 */
[----:B------:R-:W2:Y:S02]  /*7660*/  @!P0 SYNCS.PHASECHK.TRANS64 P0, [R2+URZ+0x28c00], R3 ;  /* 0x028c0003020085a7 */ /* 0x000ea4000800007f */
[----:B--2---:R-:W-:Y:S05]  /*7670*/  @!P0 BRA `(.L_x_4750) ;  /* 0xfffffffc00f08947 */ /* 0x004fea000383ffff */
.L_x_4749:
[----:B------:R-:W-:Y:S05]  /*7680*/  BSYNC B0 ;  /* 0x0000000000007941 */ /* 0x000fea0003800000 */
.L_x_4748:
[----:B------:R-:W-:Y:S05]  /*7690*/  BRA `(.L_x_4751) ;  /* 0x0000002c00987947 */ /* 0x000fea0003800000 */
.L_x_4747:
        /* <DEDUP_REMOVED lines=31> */
.L_x_4753:
[----:B------:R-:W-:Y:S05]  /*7890*/  BSYNC B6 ;  /* 0x0000000000067941 */ /* 0x000fea0003800000 */
.L_x_4752:
        /* <DEDUP_REMOVED lines=45> */
.L_x_5030:
        /* <DEDUP_REMOVED lines=9> */
[----:B-1----:R-:W-:Y:S01]  /*7c00*/  IMAD.MOV.U32 R5, RZ, RZ, R3 ;  /* 0x000000ffff057224 */ /* 0x002fe200078e0003 */
[----:B------:R-:W-:Y:S02]  /*7c10*/  ISETP.GE.AND P3, PT, R192, UR4, PT ;  /* 0x00000004c0007c0c */ /* 0x000fe4000bf66270 */
[----:B------:R-:W-:Y:S02]  /*7c20*/  CS2R R28, SRZ ;  /* 0x00000000001c7805 */ /* 0x000fe4000001ff00 */
[----:B------:R-:W-:Y:S01]  /*7c30*/  ISETP.GE.AND P2, PT, R186, UR4, PT ;  /* 0x00000004ba007c0c */ /* 0x000fe2000bf46270 */
[----:B---3--:R-:W-:Y:S01]  /*7c40*/  IMAD.MOV.U32 R9, RZ, RZ, R0 ;  /* 0x000000ffff097224 */ /* 0x008fe200078e0000 */
[----:B------:R-:W-:-:S07]  /*7c50*/  CS2R R26, SRZ ;  /* 0x00000000001a7805 */ /* 0x000fce000001ff00 */
[C---:B------:R-:W-:Y:S01]  /*7c60*/  @!P3 IMAD.SHL.U32 R7, R192.reuse, 0x2, RZ ;  /* 0x00000002c007b824 */ /* 0x040fe200078e00ff */
[----:B------:R-:W-:-:S03]  /*7c70*/  @!P3 SHF.L.U64.HI R12, R192, 0x1, R39 ;  /* 0x00000001c00cb819 */ /* 0x000fc60000010227 */
[----:B--2---:R-:W-:Y:S01]  /*7c80*/  @!P2 IMAD.WIDE R10, R186, 0x2, R4 ;  /* 0x00000002ba0aa825 */ /* 0x004fe200078e0204 */
        /* <DEDUP_REMOVED lines=11> */
.L_x_4758:
[----:B------:R-:W-:Y:S05]  /*7d40*/  BSYNC B1 ;  /* 0x0000000000017941 */ /* 0x000fea0003800000 */
.L_x_4757:
[----:B---3-5:R-:W-:Y:S01]  /*7d50*/  IMAD.MOV.U32 R0, RZ, RZ, R26 ;  /* 0x000000ffff007224 */ /* 0x028fe200078e001a */
[----:B------:R-:W-:Y:S01]  /*7d60*/  UMOV UR4, 0xffffffff ;  /* 0xffffffff00047882 */ /* 0x000fe20000000000 */
[----:B-1----:R-:W-:Y:S01]  /*7d70*/  IMAD.MOV.U32 R3, RZ, RZ, R27 ;  /* 0x000000ffff037224 */ /* 0x002fe200078e001b */
[----:B----4-:R-:W-:Y:S01]  /*7d80*/  CS2R R8, SRZ ;  /* 0x0000000000087805 */ /* 0x010fe2000001ff00 */
[----:B--2---:R-:W-:Y:S02]  /*7d90*/  IMAD.MOV.U32 R4, RZ, RZ, R24 ;  /* 0x000000ffff047224 */ /* 0x004fe400078e0018 */
[----:B------:R-:W-:Y:S01]  /*7da0*/  IMAD.MOV.U32 R5, RZ, RZ, R25 ;  /* 0x000000ffff057224 */ /* 0x000fe200078e0019 */
        /* <DEDUP_REMOVED lines=8> */
[----:B------:R-:W-:Y:S02]  /*7e30*/  PRMT R44, R44, 0x5410, R4 ;  /* 0x000054102c2c7816 */ /* 0x000fe40000000004 */
[----:B------:R-:W-:Y:S01]  /*7e40*/  PRMT R46, R5, 0x7610, R46 ;  /* 0x00007610052e7816 */ /* 0x000fe2000000002e */
[----:B------:R-:W-:Y:S06]  /*7e50*/  BRA.DIV UR4, `(.L_x_4759) ;  /* 0x0000016e042c7947 */ /* 0x000fec000b800000 */
[----:B------:R1:W2:Y:S04]  /*7e60*/  SHFL.IDX PT, R0, R32, 0x1, 0x1c1f ;  /* 0x003c1f0020007f89 */ /* 0x0002a800000e0000 */
[----:B------:R1:W3:Y:S04]  /*7e70*/  SHFL.IDX PT, R3, R31, 0x1, 0x1c1f ;  /* 0x003c1f001f037f89 */ /* 0x0002e800000e0000 */
[----:B------:R1:W4:Y:S04]  /*7e80*/  SHFL.IDX PT, R7, R33, 0x1, 0x1c1f ;  /* 0x003c1f0021077f89 */ /* 0x00032800000e0000 */
[----:B0-----:R-:W0:Y:S02]  /*7e90*/  SHFL.IDX PT, R30, R30, 0x1, 0x1c1f ;  /* 0x003c1f001e1e7f89 */ /* 0x001e2400000e0000 */
.L_x_5036:
[----:B------:R-:W-:Y:S01]  /*7ea0*/  VIADD R34, R34, 0x20 ;  /* 0x0000002022227836 */ /* 0x000fe20000000000 */
[----:B------:R-:W-:Y:S01]  /*7eb0*/  LEA.HI R4, R218, R218, RZ, 0x1 ;  /* 0x000000dada047211 */ /* 0x000fe200078f08ff */
[----:B------:R-:W-:Y:S01]  /*7ec0*/  BSSY B1, `(.L_x_4760) ;  /* 0x0000021000017945 */ /* 0x000fe20003800000 */
[----:B-1----:R-:W-:Y:S01]  /*7ed0*/  IMAD.SHL.U32 R33, R190, 0x40, RZ ;  /* 0x00000040be217824 */ /* 0x002fe200078e00ff */
        /* <DEDUP_REMOVED lines=12> */
[----:B------:R-:W-:Y:S02]  /*7fa0*/  ISETP.GE.AND P3, PT, R192, UR4, PT ;  /* 0x00000004c0007c0c */ /* 0x000fe4000bf66270 */
[----:B------:R-:W-:Y:S01]  /*7fb0*/  CS2R R14, SRZ ;  /* 0x00000000000e7805 */ /* 0x000fe2000001ff00 */
[----:B0-----:R-:W-:Y:S02]  /*7fc0*/  IMAD.MOV.U32 R10, RZ, RZ, R30 ;  /* 0x000000ffff0a7224 */ /* 0x001fe400078e001e */
[----:B----4-:R-:W-:-:S06]  /*7fd0*/  IMAD.MOV.U32 R11, RZ, RZ, R7 ;  /* 0x000000ffff0b7224 */ /* 0x010fcc00078e0007 */
[----:B------:R-:W-:Y:S02]  /*7fe0*/  @!P2 IMAD.WIDE R4, R186, 0x2, R4 ;  /* 0x00000002ba04a825 */ /* 0x000fe400078e0204 */
[C---:B------:R-:W-:Y:S02]  /*7ff0*/  @!P3 SHF.L.U64.HI R32, R192.reuse, 0x1, R39 ;  /* 0x00000001c020b819 */ /* 0x040fe40000010227 */
[----:B------:R-:W-:Y:S01]  /*8000*/  @!P3 IMAD.SHL.U32 R6, R192, 0x2, RZ ;  /* 0x00000002c006b824 */ /* 0x000fe200078e00ff */
[----:B------:R0:W5:Y:S01]  /*8010*/  @!P2 LD.E.64 R14, desc[UR42][R4.64] ;  /* 0x0000002a040ea980 */ /* 0x000162000c101b00 */
[----:B------:R-:W-:Y:S02]  /*8020*/  CS2R R8, SRZ ;  /* 0x0000000000087805 */ /* 0x000fe4000001ff00 */
[----:B------:R-:W-:Y:S02]  /*8030*/  CS2R R12, SRZ ;  /* 0x00000000000c7805 */ /* 0x000fe4000001ff00 */
[----:B0-----:R-:W-:-:S02]  /*8040*/  @!P3 IADD3 R4, P0, R3, R6, RZ ;  /* 0x000000060304b210 */ /* 0x001fc40007f1e0ff */
[----:B------:R-:W-:Y:S01]  /*8050*/  @!P3 IADD3 R6, P1, R30, R6, RZ ;  /* 0x000000061e06b210 */ /* 0x000fe20007f3e0ff */
[----:B------:R-:W-:Y:S01]  /*8060*/  @!P2 IMAD.WIDE R30, R186, 0x2, R10 ;  /* 0x00000002ba1ea825 */ /* 0x000fe200078e020a */
[----:B------:R-:W-:-:S03]  /*8070*/  CS2R R10, SRZ ;  /* 0x00000000000a7805 */ /* 0x000fc6000001ff00 */
[--C-:B------:R-:W-:Y:S01]  /*8080*/  @!P3 IMAD.X R5, R0, 0x1, R32.reuse, P0 ;  /* 0x000000010005b824 */ /* 0x100fe200000e0620 */
[----:B------:R1:W5:Y:S01]  /*8090*/  @!P2 LD.E.64 R8, desc[UR42][R30.64] ;  /* 0x0000002a1e08a980 */ /* 0x000362000c101b00 */
[----:B------:R-:W-:-:S03]  /*80a0*/  @!P3 IMAD.X R7, R7, 0x1, R32, P1 ;  /* 0x000000010707b824 */ /* 0x000fc600008e0620 */
[----:B------:R1:W5:Y:S04]  /*80b0*/  @!P3 LD.E.64 R12, desc[UR42][R4.64] ;  /* 0x0000002a040cb980 */ /* 0x000368000c101b00 */
[----:B------:R1:W5:Y:S02]  /*80c0*/  @!P3 LD.E.64 R10, desc[UR42][R6.64] ;  /* 0x0000002a060ab980 */ /* 0x000364000c101b00 */
.L_x_4761:
[----:B------:R-:W-:Y:S05]  /*80d0*/  BSYNC B1 ;  /* 0x0000000000017941 */ /* 0x000fea0003800000 */
.L_x_4760:
[----:B------:R-:W4:Y:S01]  /*80e0*/  SYNCS.PHASECHK.TRANS64.TRYWAIT P0, [R2+URZ+0x28c00], R35 ;  /* 0x028c0023020075a7 */ /* 0x000f22000800017f */
[----:B------:R-:W-:Y:S01]  /*80f0*/  LOP3.LUT R33, R33, 0x1c0, RZ, 0xc0, !PT ;  /* 0x000001c021217812 */ /* 0x000fe200078ec0ff */
[----:B---3-5:R-:W-:Y:S01]  /*8100*/  IMAD.MOV.U32 R3, RZ, RZ, R8 ;  /* 0x000000ffff037224 */ /* 0x028fe200078e0008 */
[----:B01----:R-:W-:Y:S01]  /*8110*/  VIADDMNMX R30, R37, -R195, 0x40, PT ;  /* 0x00000040251e7446 */ /* 0x003fe200038009c3 */
[----:B------:R-:W-:Y:S01]  /*8120*/  IMAD.MOV.U32 R5, RZ, RZ, R14 ;  /* 0x000000ffff057224 */ /* 0x000fe200078e000e */
[----:B--2---:R-:W-:Y:S01]  /*8130*/  LOP3.LUT R0, R33, 0x18, R16, 0xf8, !PT ;  /* 0x0000001821007812 */ /* 0x004fe200078ef810 */
        /* <DEDUP_REMOVED lines=9> */
[----:B------:R-:W-:Y:S01]  /*81d0*/  IMAD R3, R202, 0x200, R33 ;  /* 0x00000200ca037824 */ /* 0x000fe200078e0221 */
[----:B------:R-:W-:Y:S01]  /*81e0*/  PRMT R31, R4, 0x5410, R0 ;  /* 0x00005410041f7816 */ /* 0x000fe20000000000 */
[----:B------:R-:W-:Y:S01]  /*81f0*/  IMAD.MOV.U32 R0, RZ, RZ, R15 ;  /* 0x000000ffff007224 */ /* 0x000fe200078e000f */
[----:B------:R-:W-:Y:S01]  /*8200*/  ISETP.GE.AND P1, PT, R23, R30, PT ;  /* 0x0000001e1700720c */ /* 0x000fe20003f26270 */
[----:B------:R-:W-:Y:S02]  /*8210*/  IMAD.MOV.U32 R4, RZ, RZ, R12 ;  /* 0x000000ffff047224 */ /* 0x000fe400078e000c */
[----:B------:R-:W-:Y:S01]  /*8220*/  IMAD R3, R3, 0x2, R2 ;  /* 0x0000000203037824 */ /* 0x000fe200078e0202 */
[----:B------:R-:W-:Y:S01]  /*8230*/  PRMT R48, R0, 0x7610, R48 ;  /* 0x0000761000307816 */ /* 0x000fe20000000030 */
[----:B------:R-:W-:Y:S01]  /*8240*/  IMAD.MOV.U32 R5, RZ, RZ, R13 ;  /* 0x000000ffff057224 */ /* 0x000fe200078e000d */
[----:B------:R-:W-:Y:S01]  /*8250*/  PRMT R33, R4, 0x7610, R33 ;  /* 0x0000761004217816 */ /* 0x000fe20000000021 */
[----:B------:R-:W-:-:S02]  /*8260*/  VIADD R4, R3, 0x20400 ;  /* 0x0002040003047836 */ /* 0x000fc40000000000 */
[----:B------:R-:W-:Y:S01]  /*8270*/  VIADD R0, R3, 0x20440 ;  /* 0x0002044003007836 */ /* 0x000fe20000000000 */
[----:B----4-:R-:W-:Y:S06]  /*8280*/  @!P0 BRA `(.L_x_4763) ;  /* 0x0000016800948947 */ /* 0x010fec0003800000 */
.L_x_5037:
[----:B------:R-:W-:Y:S05]  /*8290*/  BSYNC B1 ;  /* 0x0000000000017941 */ /* 0x000fea0003800000 */
.L_x_4762:
        /* <DEDUP_REMOVED lines=12> */
[----:B------:R-:W-:Y:S02]  /*8360*/  SHF.R.U64 R38, R26, 0x10, R27 ;  /* 0x000000101a267819 */ /* 0x000fe4000000121b */
[----:B------:R-:W-:Y:S02]  /*8370*/  PRMT R39, R40, 0x5410, R39 ;  /* 0x0000541028277816 */ /* 0x000fe40000000027 */
[----:B------:R-:W-:Y:S02]  /*8380*/  PRMT R36, R41, 0x5432, R36 ;  /* 0x0000543229247816 */ /* 0x000fe40000000024 */
[----:B0-----:R-:W-:-:S02]  /*8390*/  SHF.R.U64 R35, R28, 0x10, R29 ;  /* 0x000000101c237819 */ /* 0x001fc4000000121d */
        /* <DEDUP_REMOVED lines=39> */
.L_x_4767:
[----:B------:R-:W-:Y:S05]  /*8610*/  BSYNC B2 ;  /* 0x0000000000027941 */ /* 0x000fea0003800000 */
.L_x_4766:
        /* <DEDUP_REMOVED lines=47> */
.L_x_4765:
[----:B------:R-:W-:Y:S05]  /*8910*/  BSYNC B1 ;  /* 0x0000000000017941 */ /* 0x000fea0003800000 */
.L_x_4764:
        /* <DEDUP_REMOVED lines=36> */
[----:B0-----:R-:W-:Y:S01]  /*8b60*/  FMUL.FTZ R35, R15, R21 ;  /* 0x000000150f237220 */ /* 0x001fe20000410000 */
        /* <DEDUP_REMOVED lines=17> */
.L_x_4770:
[----:B------:R-:W-:Y:S05]  /*8c80*/  BSYNC B1 ;  /* 0x0000000000017941 */ /* 0x000fea0003800000 */
.L_x_4769:
        /* <DEDUP_REMOVED lines=18> */
[CC--:B------:R-:W-:Y:S01]  /*8db0*/  FMUL.FTZ R13, R9.reuse, R12.reuse ;  /* 0x0000000c090d7220 */ /* 0x0c0fe20000410000 */
[----:B------:R-:W-:Y:S01]  /*8dc0*/  FMUL.FTZ R9, R9, R11 ;  /* 0x0000000b09097220 */ /* 0x000fe20000410000 */
        /* <DEDUP_REMOVED lines=28> */
.L_x_4755:
        /* <DEDUP_REMOVED lines=34> */
.L_x_5043:
        /* <DEDUP_REMOVED lines=8> */
[----:B------:R-:W-:Y:S02]  /*9230*/  ULDC UR4, c[0x0][0x3f4] ;  /* 0x0000fd0000047ab9 */ /* 0x000fe40000000800 */
[----:B------:R-:W-:-:S13]  /*9240*/  ISETP.GE.AND P0, PT, R16, UR4, PT ;  /* 0x0000000410007c0c */ /* 0x000fda000bf06270 */
[----:B------:R-:W-:Y:S05]  /*9250*/  @P0 BRA `(.L_x_4773) ;  /* 0x0000000000100947 */ /* 0x000fea0003800000 */
[----:B-12---:R-:W-:-:S04]  /*9260*/  IMAD.WIDE R4, R16, 0x2, R4 ;  /* 0x0000000210047825 */ /* 0x006fc800078e0204 */
[----:B---34-:R-:W-:Y:S01]  /*9270*/  IMAD.WIDE R6, R16, 0x2, R6 ;  /* 0x0000000210067825 */ /* 0x018fe200078e0206 */
[----:B------:R1:W5:Y:S04]  /*9280*/  LD.E.128 R24, desc[UR42][R4.64] ;  /* 0x0000002a04187980 */ /* 0x000368000c101d00 */
[----:B------:R1:W5:Y:S02]  /*9290*/  LD.E.128 R28, desc[UR42][R6.64] ;  /* 0x0000002a061c7980 */ /* 0x000364000c101d00 */
.L_x_4773:
[----:B------:R-:W-:Y:S05]  /*92a0*/  BSYNC B1 ;  /* 0x0000000000017941 */ /* 0x000fea0003800000 */
.L_x_4772:
[----:B-12--5:R-:W-:Y:S01]  /*92b0*/  IMAD.MOV.U32 R4, RZ, RZ, R28 ;  /* 0x000000ffff047224 */ /* 0x026fe200078e001c */
[----:B------:R-:W-:Y:S01]  /*92c0*/  UMOV UR4, 0xffffffff ;  /* 0xffffffff00047882 */ /* 0x000fe20000000000 */
[----:B------:R-:W-:Y:S02]  /*92d0*/  IMAD.MOV.U32 R5, RZ, RZ, R29 ;  /* 0x000000ffff057224 */ /* 0x000fe400078e001d */
[----:B----4-:R-:W-:Y:S02]  /*92e0*/  IMAD.MOV.U32 R6, RZ, RZ, R30 ;  /* 0x000000ffff067224 */ /* 0x010fe400078e001e */
[----:B---3--:R-:W-:Y:S01]  /*92f0*/  IMAD.MOV.U32 R7, RZ, RZ, R31 ;  /* 0x000000ffff077224 */ /* 0x008fe200078e001f */
        /* <DEDUP_REMOVED lines=13> */
[----:B0-----:R-:W0:Y:S04]  /*93d0*/  SHFL.IDX PT, R0, R0, 0x1, 0x1c1f ;  /* 0x003c1f0000007f89 */ /* 0x001e2800000e0000 */
[----:B------:R-:W1:Y:S04]  /*93e0*/  SHFL.IDX PT, R3, R3, 0x1, 0x1c1f ;  /* 0x003c1f0003037f89 */ /* 0x000e6800000e0000 */
[----:B------:R2:W3:Y:S04]  /*93f0*/  SHFL.IDX PT, R6, R9, 0x1, 0x1c1f ;  /* 0x003c1f0009067f89 */ /* 0x0004e800000e0000 */
[----:B------:R2:W4:Y:S01]  /*9400*/  SHFL.IDX PT, R14, R8, 0x1, 0x1c1f ;  /* 0x003c1f00080e7f89 */ /* 0x00052200000e0000 */
[----:B0-----:R-:W-:-:S02]  /*9410*/  IMAD.MOV.U32 R13, RZ, RZ, R0 ;  /* 0x000000ffff0d7224 */ /* 0x001fc400078e0000 */
[----:B-12---:R-:W-:-:S07]  /*9420*/  IMAD.MOV.U32 R12, RZ, RZ, R3 ;  /* 0x000000ffff0c7224 */ /* 0x006fce00078e0003 */
.L_x_5049:
        /* <DEDUP_REMOVED lines=8> */
[----:B------:R-:W-:-:S05]  /*94b0*/  LOP3.LUT R7, R0, 0xfffffffe, RZ, 0xc0, !PT ;  /* 0xfffffffe00077812 */ /* 0x000fca00078ec0ff */
[----:B------:R-:W-:Y:S01]  /*94c0*/  IMAD.IADD R33, R218, 0x1, -R7 ;  /* 0x00000001da217824 */ /* 0x000fe200078e0a07 */
[----:B------:R-:W-:-:S04]  /*94d0*/  CS2R R6, SRZ ;  /* 0x0000000000067805 */ /* 0x000fc8000001ff00 */
        /* <DEDUP_REMOVED lines=12> */
.L_x_4776:
[----:B------:R-:W-:Y:S05]  /*95a0*/  BSYNC B1 ;  /* 0x0000000000017941 */ /* 0x000fea0003800000 */
.L_x_4775:
[----:B------:R-:W2:Y:S01]  /*95b0*/  SYNCS.PHASECHK.TRANS64.TRYWAIT P1, [R2+URZ+0x28c00], R33 ;  /* 0x028c0021020075a7 */ /* 0x000ea2000802017f */
[----:B-1----:R-:W-:Y:S01]  /*95c0*/  VIADDMNMX R12, R21, -R195, 0x40, PT ;  /* 0x00000040150c7446 */ /* 0x002fe200038009c3 */
[----:B-----5:R-:W-:Y:S01]  /*95d0*/  IMAD.MOV.U32 R13, RZ, RZ, R4 ;  /* 0x000000ffff0d7224 */ /* 0x020fe200078e0004 */
[----:B0-----:R-:W-:Y:S01]  /*95e0*/  ISETP.GE.AND P0, PT, R16, R3, PT ;  /* 0x000000031000720c */ /* 0x001fe20003f06270 */
[----:B----4-:R-:W-:Y:S01]  /*95f0*/  IMAD.MOV.U32 R14, RZ, RZ, R5 ;  /* 0x000000ffff0e7224 */ /* 0x010fe200078e0005 */
[----:B------:R-:W-:Y:S01]  /*9600*/  BSSY B1, `(.L_x_4777) ;  /* 0x0000010000017945 */ /* 0x000fe20003800000 */
[C---:B------:R-:W-:Y:S01]  /*9610*/  VIADD R0, R23.reuse, 0x20 ;  /* 0x0000002017007836 */ /* 0x040fe20000000000 */
[-C--:B------:R-:W-:Y:S01]  /*9620*/  ISETP.GE.OR P2, PT, R23, R12.reuse, P0 ;  /* 0x0000000c1700720c */ /* 0x080fe20000746670 */
[----:B------:R-:W-:Y:S01]  /*9630*/  IMAD.MOV.U32 R15, RZ, RZ, R9 ;  /* 0x000000ffff0f7224 */ /* 0x000fe200078e0009 */
[----:B------:R-:W-:Y:S01]  /*9640*/  PRMT R51, R51, 0x5410, R13 ;  /* 0x0000541033337816 */ /* 0x000fe2000000000d */
[----:B------:R-:W-:Y:S01]  /*9650*/  IMAD.MOV.U32 R13, RZ, RZ, R7 ;  /* 0x000000ffff0d7224 */ /* 0x000fe200078e0007 */
        /* <DEDUP_REMOVED lines=10> */
.L_x_5050:
[----:B------:R-:W-:Y:S05]  /*9700*/  BSYNC B1 ;  /* 0x0000000000017941 */ /* 0x000fea0003800000 */
.L_x_4777:
        /* <DEDUP_REMOVED lines=8> */
[----:B0-----:R-:W-:Y:S02]  /*9790*/  SHF.R.U32.HI R33, RZ, 0x3, R15 ;  /* 0x00000003ff217819 */ /* 0x001fe4000001160f */
        /* <DEDUP_REMOVED lines=97> */
.L_x_4780:
[----:B------:R-:W-:Y:S05]  /*9db0*/  BSYNC B1 ;  /* 0x0000000000017941 */ /* 0x000fea0003800000 */
.L_x_4779:
        /* <DEDUP_REMOVED lines=12> */
[----:B------:R-:W-:Y:S02]  /*9e80*/  SHF.R.U64 R21, R8, 0x10, R9 ;  /* 0x0000001008157819 */ /* 0x000fe40000001209 */
[----:B------:R-:W-:Y:S02]  /*9e90*/  LOP3.LUT R0, R0, R3, RZ, 0x3c, !PT ;  /* 0x0000000300007212 */ /* 0x000fe400078e3cff */
[----:B------:R-:W-:Y:S02]  /*9ea0*/  LOP3.LUT R3, R13, 0xfffffe00, RZ, 0xc0, !PT ;  /* 0xfffffe000d037812 */ /* 0x000fe400078ec0ff */
[----:B------:R-:W-:Y:S02]  /*9eb0*/  PRMT R32, R51, 0x5432, R32 ;  /* 0x0000543233207816 */ /* 0x000fe40000000020 */
[----:B------:R-:W-:Y:S01]  /*9ec0*/  PRMT R21, R54, 0x5410, R21 ;  /* 0x0000541036157816 */ /* 0x000fe20000000015 */
[----:B------:R-:W-:Y:S01]  /*9ed0*/  IMAD.IADD R3, R3, 0x1, R0 ;  /* 0x0000000103037824 */ /* 0x000fe200078e0200 */
[----:B------:R-:W-:Y:S01]  /*9ee0*/  SHF.R.U32.HI R28, RZ, 0x10, R9 ;  /* 0x00000010ff1c7819 */ /* 0x000fe20000011609 */
[----:B0-----:R-:W-:Y:S01]  /*9ef0*/  IMAD.U32 R33, R32, 0x10000, RZ ;  /* 0x0001000020217824 */ /* 0x001fe200078e00ff */
        /* <DEDUP_REMOVED lines=87> */
.L_x_4768:
[----:B------:R-:W-:Y:S05]  /*a470*/  BSYNC B0 ;  /* 0x0000000000007941 */ /* 0x000fea0003800000 */
.L_x_4754:
        /* <DEDUP_REMOVED lines=8> */
.L_x_4751:
[----:B--2---:R-:W-:-:S05]  /*a500*/  IMAD.U32 R0, RZ, RZ, UR37 ;  /* 0x00000025ff007e24 */ /* 0x004fca000f8e00ff */
[----:B------:R-:W-:-:S13]  /*a510*/  ISETP.NE.AND P0, PT, R0, 0x3, PT ;  /* 0x000000030000780c */ /* 0x000fda0003f05270 */
[----:B------:R-:W-:Y:S05]  /*a520*/  @!P0 BRA `(.L_x_4781) ;  /* 0x0000000000048947 */ /* 0x000fea0003800000 */
[----:B------:R-:W-:Y:S01]  /*a530*/  BPT.TRAP 0x1 ;  /* 0x000000040000795c */ /* 0x000fe20000300000 */
.L_x_4781:
[----:B------:R-:W-:Y:S01]  /*a540*/  IMAD R20, R18, 0x8, R2 ;  /* 0x0000000812147824 */ /* 0x000fe200078e0202 */
[----:B------:R-:W-:-:S04]  /*a550*/  SHF.L.U32 R21, R22, 0x1f, RZ ;  /* 0x0000001f16157819 */ /* 0x000fc800000006ff */
[----:B------:R2:W4:Y:S01]  /*a560*/  SYNCS.PHASECHK.TRANS64.TRYWAIT P2, [R20+URZ+0x28c30], R21 ;  /* 0x028c3015140075a7 */ /* 0x000522000804017f */
[----:B------:R-:W-:Y:S05]  /*a570*/  @!P0 BRA `(.L_x_4782) ;  /* 0x0000000000048947 */ /* 0x000fea0003800000 */
[----:B------:R-:W-:Y:S01]  /*a580*/  BPT.TRAP 0x1 ;  /* 0x000000040000795c */ /* 0x000fe20000300000 */
.L_x_4782:
[----:B01-3--:R-:W0:Y:S01]  /*a590*/  S2R R3, SR_TID.X ;  /* 0x0000000000037919 */ /* 0x00be220000002100 */
[----:B------:R-:W-:-:S05]  /*a5a0*/  VIADD R0, R2, 0x22400 ;  /* 0x0002240002007836 */ /* 0x000fca0000000000 */
[----:B------:R-:W-:-:S04]  /*a5b0*/  SHF.R.U32.HI R0, RZ, 0x4, R0 ;  /* 0x00000004ff007819 */ /* 0x000fc80000011600 */
[----:B------:R-:W-:Y:S02]  /*a5c0*/  LOP3.LUT R0, R0, 0x3fff, RZ, 0xc0, !PT ;  /* 0x00003fff00007812 */ /* 0x000fe400078ec0ff */
[----:B0-----:R-:W-:-:S04]  /*a5d0*/  LOP3.LUT R3, R3, 0x7f, RZ, 0xc0, !PT ;  /* 0x0000007f03037812 */ /* 0x001fc800078ec0ff */
[----:B------:R-:W-:Y:S01]  /*a5e0*/  ISETP.NE.AND P1, PT, R3, RZ, PT ;  /* 0x000000ff0300720c */ /* 0x000fe20003f25270 */
[----:B----4-:R-:W-:-:S12]  /*a5f0*/  @P2 BRA `(.L_x_4783) ;  /* 0x0000000000082947 */ /* 0x010fd80003800000 */
[----:B------:R-:W0:Y:S02]  /*a600*/  SYNCS.PHASECHK.TRANS64.TRYWAIT P2, [R20+URZ+0x28c30], R21 ;  /* 0x028c3015140075a7 */ /* 0x000e24000804017f */
[----:B0-----:R-:W-:Y:S05]  /*a610*/  @!P2 BRA `(.L_x_4784) ;  /* 0x0000014800c4a947 */ /* 0x001fea0003800000 */
.L_x_4783:
[----:B------:R-:W-:Y:S05]  /*a620*/  WARPSYNC.ALL ;  /* 0x0000000000007948 */ /* 0x000fea0003800000 */
[----:B------:R-:W-:Y:S01]  /*a630*/  LOP3.LUT R13, R0, 0x10000, RZ, 0xfc, !PT ;  /* 0x00010000000d7812 */ /* 0x000fe200078efcff */
[----:B------:R-:W-:Y:S01]  /*a640*/  VIADD R0, R2, 0x20400 ;  /* 0x0002040002007836 */ /* 0x000fe20000000000 */
[----:B------:R-:W-:-:S03]  /*a650*/  WARPGROUP.ARRIVE ;  /* 0x00000000000079c5 */ /* 0x000fc60000000000 */
[----:B------:R-:W-:Y:S01]  /*a660*/  IMAD R6, R18, 0x200, R13 ;  /* 0x0000020012067824 */ /* 0x000fe200078e020d */
[----:B------:R-:W1:Y:S01]  /*a670*/  LDC R3, c[0x0][0x448] ;  /* 0x00011200ff037b82 */ /* 0x000e620000000800 */
[----:B------:R-:W-:Y:S01]  /*a680*/  IMAD.MOV.U32 R7, RZ, RZ, 0x40000040 ;  /* 0x40000040ff077424 */ /* 0x000fe200078e00ff */
        /* <DEDUP_REMOVED lines=14> */
[----:B------:R-:W-:Y:S01]  /*a770*/  LOP3.LUT R19, R19, 0xf7ffffff, RZ, 0xc0, !PT ;  /* 0xf7ffffff13137812 */ /* 0x000fe200078ec0ff */
[----:B------:R-:W-:-:S02]  /*a780*/  IMAD.MOV.U32 R7, RZ, RZ, 0x40000040 ;  /* 0x40000040ff077424 */ /* 0x000fc400078e00ff */
[----:B------:R-:W-:Y:S01]  /*a790*/  IMAD.IADD R0, R204, 0x1, R195 ;  /* 0x00000001cc007824 */ /* 0x000fe200078e02c3 */
[----:B-1----:R-:W-:-:S07]  /*a7a0*/  ISETP.NE.AND P5, PT, R3, 0x1, PT ;  /* 0x000000010300780c */ /* 0x002fce0003fa5270 */
[----:B------:R-:W-:Y:S01]  /*a7b0*/  HGMMA.64x64x16.F32.BF16 R24, gdesc[UR4], RZ, !UPT, gsb0 ;  /* 0x00e00000041879f0 */ /* 0x000fe2000c0018ff */
[----:B------:R-:W-:Y:S01]  /*a7c0*/  R2UR UR6, R8 ;  /* 0x00000000080672ca */ /* 0x000fe200000e0000 */
[----:B------:R-:W-:Y:S01]  /*a7d0*/  VIADD R8, R4, 0x4 ;  /* 0x0000000404087836 */ /* 0x000fe20000000000 */
[----:B------:R-:W-:Y:S01]  /*a7e0*/  R2UR UR7, R9 ;  /* 0x00000000090772ca */ /* 0x000fe200000e0000 */
[----:B------:R-:W-:Y:S01]  /*a7f0*/  IMAD.MOV.U32 R9, RZ, RZ, 0x40000040 ;  /* 0x40000040ff097424 */ /* 0x000fe200078e00ff */
[----:B------:R-:W-:Y:S02]  /*a800*/  R2UR UR4, R10 ;  /* 0x000000000a0472ca */ /* 0x000fe400000e0000 */
[----:B------:R-:W-:Y:S01]  /*a810*/  R2UR UR5, R11 ;  /* 0x000000000b0572ca */ /* 0x000fe200000e0000 */
[----:B------:R-:W1:Y:S01]  /*a820*/  @P5 LDC R3, c[0x0][0x44c] ;  /* 0x00011300ff035b82 */ /* 0x000e620000000800 */
[----:B------:R-:W-:-:S07]  /*a830*/  @P5 LOP3.LUT R19, R19, 0x8000000, RZ, 0xfc, !PT ;  /* 0x0800000013135812 */ /* 0x000fce00078efcff */
[----:B------:R-:W3:Y:S01]  /*a840*/  @P5 LDC R12, c[0x0][0x450] ;  /* 0x00011400ff0c5b82 */ /* 0x000ee20000000800 */
[----:B-1----:R-:W-:-:S05]  /*a850*/  @P5 IMAD.HI.U32 R3, R0, R3, RZ ;  /* 0x0000000300035227 */ /* 0x002fca00078e00ff */
[----:B---3--:R-:W-:Y:S01]  /*a860*/  @P5 SHF.R.U32.HI R0, RZ, R12, R3 ;  /* 0x0000000cff005219 */ /* 0x008fe20000011603 */
[----:B------:R-:W-:-:S04]  /*a870*/  IMAD.MOV.U32 R3, RZ, RZ, -0x40 ;  /* 0xffffffc0ff037424 */ /* 0x000fc800078e00ff */
[----:B------:R-:W-:-:S05]  /*a880*/  IMAD R3, R168, R3, 0x40 ;  /* 0x00000040a8037424 */ /* 0x000fca00078e0203 */
[----:B------:R-:W-:Y:S01]  /*a890*/  IADD3 R12, -R203, R3, R196 ;  /* 0x00000003cb0c7210 */ /* 0x000fe20007ffe1c4 */
        /* <DEDUP_REMOVED lines=13> */
[----:B------:R-:W-:Y:S02]  /*a970*/  R2UR UR6, R14 ;  /* 0x000000000e0672ca */ /* 0x000fe400000e0000 */
[----:B------:R-:W-:Y:S02]  /*a980*/  R2UR UR7, R15 ;  /* 0x000000000f0772ca */ /* 0x000fe400000e0000 */
[----:B------:R-:W-:Y:S01]  /*a990*/  R2UR UR4, R6 ;  /* 0x00000000060472ca */ /* 0x000fe200000e0000 */
[----:B------:R-:W1:Y:S01]  /*a9a0*/  SHFL.IDX PT, R15, R0, 0x1, 0x1c1f ;  /* 0x003c1f00000f7f89 */ /* 0x000e6200000e0000 */
[----:B------:R-:W-:Y:S02]  /*a9b0*/  R2UR UR5, R7 ;  /* 0x00000000070572ca */ /* 0x000fe400000e0000 */
[----:B------:R-:W-:Y:S01]  /*a9c0*/  IADD3 R14, R196, 0x1, R3 ;  /* 0x00000001c40e7810 */ /* 0x000fe20007ffe003 */
[----:B------:R-:W3:Y:S03]  /*a9d0*/  SHFL.IDX PT, R0, R0, RZ, 0x1c1f ;  /* 0x001c1fff00007589 */ /* 0x000ee600000e0000 */
[----:B------:R-:W-:-:S04]  /*a9e0*/  IADD3 R57, -R194, R14, -R203 ;  /* 0x0000000ec2397210 */ /* 0x000fc80007ffe9cb */
[----:B-1----:R-:W-:-:S04]  /*a9f0*/  VIADDMNMX R14, R15, R57, R12, PT ;  /* 0x000000390f0e7246 */ /* 0x002fc8000380010c */
        /* <DEDUP_REMOVED lines=8> */
[----:B------:R-:W-:Y:S01]  /*aa80*/  IMAD.U32 R12, RZ, RZ, UR4 ;  /* 0x00000004ff0c7e24 */ /* 0x000fe2000f8e00ff */
[----:B------:R-:W-:Y:S02]  /*aa90*/  WARPGROUP.DEPBAR.LE gsb0, 0x0 ;  /* 0x00008000000079c5 */ /* 0x000fe40000010000 */
[----:B------:R-:W-:Y:S02]  /*aaa0*/  FSEL R71, R26, -INF , P2 ;  /* 0xff8000001a477808 */ /* 0x000fe40001000000 */
[----:B------:R-:W-:Y:S02]  /*aab0*/  FSEL R26, R27, -INF , P3 ;  /* 0xff8000001b1a7808 */ /* 0x000fe40001800000 */
[----:B------:R-:W-:-:S02]  /*aac0*/  FSEL R73, R30, -INF , P4 ;  /* 0xff8000001e497808 */ /* 0x000fc40002000000 */
[C---:B------:R-:W-:Y:S02]  /*aad0*/  ISETP.GT.AND P2, PT, R14.reuse, 0x9, PT ;  /* 0x000000090e00780c */ /* 0x040fe40003f44270 */
[----:B------:R-:W-:Y:S02]  /*aae0*/  FMNMX.FTZ R30, R71, R26, !PT ;  /* 0x0000001a471e7209 */ /* 0x000fe40007810000 */
[C---:B------:R-:W-:Y:S02]  /*aaf0*/  ISETP.GT.AND P3, PT, R14.reuse, 0x10, PT ;  /* 0x000000100e00780c */ /* 0x040fe40003f64270 */
[----:B------:R-:W-:Y:S02]  /*ab00*/  FSEL R75, R31, -INF , P2 ;  /* 0xff8000001f4b7808 */ /* 0x000fe40001000000 */
[----:B------:R-:W-:Y:S02]  /*ab10*/  FMNMX.FTZ R30, R73, R30, !PT ;  /* 0x0000001e491e7209 */ /* 0x000fe40007810000 */
[----:B------:R-:W-:-:S02]  /*ab20*/  ISETP.GT.AND P2, PT, R14, 0x11, PT ;  /* 0x000000110e00780c */ /* 0x000fc40003f44270 */
[----:B------:R-:W-:Y:S02]  /*ab30*/  FSEL R77, R34, -INF , P3 ;  /* 0xff800000224d7808 */ /* 0x000fe40001800000 */
        /* <DEDUP_REMOVED lines=37> */
[----:B------:R-:W1:Y:S01]  /*ad90*/  SHFL.BFLY PT, R35, R30, 0x2, 0x1f ;  /* 0x0c401f001e237f89 */ /* 0x000e6200000e0000 */
[----:B------:R-:W-:Y:S02]  /*ada0*/  FSEL R34, R25, -INF , P3 ;  /* 0xff80000019227808 */ /* 0x000fe40001800000 */
[----:B------:R-:W-:Y:S02]  /*adb0*/  FSEL R39, R28, -INF , P4 ;  /* 0xff8000001c277808 */ /* 0x000fe40002000000 */
[C---:B------:R-:W-:Y:S02]  /*adc0*/  ISETP.GT.AND P3, PT, R57.reuse, 0x10, PT ;  /* 0x000000103900780c */ /* 0x040fe40003f64270 */
[----:B------:R-:W-:-:S02]  /*add0*/  ISETP.GT.AND P4, PT, R57, 0x21, PT ;  /* 0x000000213900780c */ /* 0x000fc40003f84270 */
[----:B------:R-:W-:Y:S02]  /*ade0*/  FSEL R61, R32, -INF , P3 ;  /* 0xff800000203d7808 */ /* 0x000fe40001800000 */
[----:B------:R-:W-:Y:S02]  /*adf0*/  ISETP.GT.AND P3, PT, R57, 0x18, PT ;  /* 0x000000183900780c */ /* 0x000fe40003f64270 */
[----:B------:R-:W-:Y:S02]  /*ae00*/  FSEL R41, R41, -INF , P4 ;  /* 0xff80000029297808 */ /* 0x000fe40002000000 */
[----:B-1----:R-:W-:Y:S02]  /*ae10*/  FMNMX.FTZ R14, R30, R35, !PT ;  /* 0x000000231e0e7209 */ /* 0x002fe40007810000 */
[----:B------:R-:W-:Y:S02]  /*ae20*/  FSEL R35, R24, -INF , P2 ;  /* 0xff80000018237808 */ /* 0x000fe40001000000 */
[----:B------:R-:W-:Y:S01]  /*ae30*/  ISETP.GT.AND P2, PT, R57, 0x9, PT ;  /* 0x000000093900780c */ /* 0x000fe20003f44270 */
[----:B------:R-:W1:Y:S01]  /*ae40*/  SHFL.BFLY PT, R63, R14, 0x1, 0x1f ;  /* 0x0c201f000e3f7f89 */ /* 0x000e6200000e0000 */
        /* <DEDUP_REMOVED lines=10> */
[----:B------:R-:W-:Y:S02]  /*aef0*/  ISETP.GT.AND P2, PT, R57, 0x29, PT ;  /* 0x000000293900780c */ /* 0x000fe40003f44270 */
[----:B-1----:R-:W-:Y:S02]  /*af00*/  FMNMX.FTZ R14, R14, R63, !PT ;  /* 0x0000003f0e0e7209 */ /* 0x002fe40007810000 */
[----:B------:R-:W-:-:S02]  /*af10*/  FSEL R63, R36, -INF , P3 ;  /* 0xff800000243f7808 */ /* 0x000fc40001800000 */
[----:B------:R-:W-:Y:S01]  /*af20*/  ISETP.GT.AND P3, PT, R57, 0x20, PT ;  /* 0x000000203900780c */ /* 0x000fe20003f64270 */
[----:B------:R-:W-:Y:S01]  /*af30*/  FMUL.FTZ R24, R14, R12 ;  /* 0x0000000c0e187220 */ /* 0x000fe20000410000 */
[----:B------:R-:W-:Y:S02]  /*af40*/  FMNMX.FTZ R0, R63, R0, !PT ;  /* 0x000000003f007209 */ /* 0x000fe40007810000 */
[----:B------:R-:W-:Y:S02]  /*af50*/  FSEL R65, R40, -INF , P3 ;  /* 0xff80000028417808 */ /* 0x000fe40001800000 */
[----:B------:R-:W-:Y:S02]  /*af60*/  FMNMX.FTZ R0, R37, R0, !PT ;  /* 0x0000000025007209 */ /* 0x000fe40007810000 */
[----:B------:R-:W-:Y:S02]  /*af70*/  ISETP.GT.AND P3, PT, R57, 0x28, PT ;  /* 0x000000283900780c */ /* 0x000fe40003f64270 */
[----:B------:R-:W-:-:S02]  /*af80*/  FMNMX.FTZ R0, R65, R0, !PT ;  /* 0x0000000041007209 */ /* 0x000fc40007810000 */
        /* <DEDUP_REMOVED lines=8> */
[----:B------:R-:W-:Y:S02]  /*b010*/  FSETP.NEU.FTZ.AND P4, PT, R14, -INF , PT ;  /* 0xff8000000e00780b */ /* 0x000fe40003f9d000 */
[----:B------:R-:W-:Y:S02]  /*b020*/  ISETP.GT.AND P3, PT, R57, 0x38, PT ;  /* 0x000000383900780c */ /* 0x000fe40003f64270 */
[----:B------:R-:W-:Y:S02]  /*b030*/  FSEL R49, R49, -INF , P2 ;  /* 0xff80000031317808 */ /* 0x000fe40001000000 */
[----:B------:R-:W-:-:S02]  /*b040*/  FMNMX.FTZ R0, R69, R0, !PT ;  /* 0x0000000045007209 */ /* 0x000fc40007810000 */
[----:B------:R-:W-:Y:S02]  /*b050*/  FSEL R32, R24, RZ, P4 ;  /* 0x000000ff18207208 */ /* 0x000fe40002000000 */
[----:B------:R-:W-:Y:S02]  /*b060*/  ISETP.GT.AND P2, PT, R57, 0x39, PT ;  /* 0x000000393900780c */ /* 0x000fe40003f44270 */
[----:B------:R-:W-:Y:S01]  /*b070*/  FSEL R25, R52, -INF , P3 ;  /* 0xff80000034197808 */ /* 0x000fe20001800000 */
[--C-:B------:R-:W-:Y:S01]  /*b080*/  FFMA.FTZ R28, R26, R12, -R32.reuse ;  /* 0x0000000c1a1c7223 */ /* 0x100fe20000010820 */
[----:B------:R-:W-:Y:S01]  /*b090*/  FMNMX.FTZ R24, R49, R0, !PT ;  /* 0x0000000031187209 */ /* 0x000fe20007810000 */
[--C-:B------:R-:W-:Y:S01]  /*b0a0*/  FFMA.FTZ R36, R3, R12, -R32.reuse ;  /* 0x0000000c03247223 */ /* 0x100fe20000010820 */
[----:B------:R-:W-:Y:S01]  /*b0b0*/  FSEL R53, R53, -INF , P2 ;  /* 0xff80000035357808 */ /* 0x000fe20001000000 */
[----:B------:R1:W-:Y:S01]  /*b0c0*/  MUFU.EX2 R0, R28 ;  /* 0x0000001c00007308 */ /* 0x0003e20000000800 */
[----:B------:R-:W-:Y:S01]  /*b0d0*/  FMNMX.FTZ R24, R25, R24, !PT ;  /* 0x0000001819187209 */ /* 0x000fe20007810000 */
[-CC-:B------:R-:W-:Y:S01]  /*b0e0*/  FFMA.FTZ R153, R71, R12.reuse, -R32.reuse ;  /* 0x0000000c47997223 */ /* 0x180fe20000010820 */
[-CC-:B------:R-:W-:Y:S01]  /*b0f0*/  FFMA.FTZ R155, R73, R12.reuse, -R32.reuse ;  /* 0x0000000c499b7223 */ /* 0x180fe20000010820 */
[--C-:B------:R-:W-:Y:S01]  /*b100*/  FFMA.FTZ R157, R77, R12, -R32.reuse ;  /* 0x0000000c4d9d7223 */ /* 0x100fe20000010820 */
[----:B------:R-:W-:Y:S01]  /*b110*/  FMNMX.FTZ R26, R53, R24, !PT ;  /* 0x00000018351a7209 */ /* 0x000fe20007810000 */
[-CC-:B------:R-:W-:Y:S01]  /*b120*/  FFMA.FTZ R24, R75, R12.reuse, -R32.reuse ;  /* 0x0000000c4b187223 */ /* 0x180fe20000010820 */
[-CC-:B------:R-:W-:Y:S01]  /*b130*/  FFMA.FTZ R79, R79, R12.reuse, -R32.reuse ;  /* 0x0000000c4f4f7223 */ /* 0x180fe20000010820 */
[-CC-:B------:R-:W-:Y:S01]  /*b140*/  FFMA.FTZ R81, R81, R12.reuse, -R32.reuse ;  /* 0x0000000c51517223 */ /* 0x180fe20000010820 */
[-CC-:B-1----:R-:W-:Y:S01]  /*b150*/  FFMA.FTZ R28, R15, R12.reuse, -R32.reuse ;  /* 0x0000000c0f1c7223 */ /* 0x182fe20000010820 */
[----:B------:R-:W1:Y:S01]  /*b160*/  SHFL.BFLY PT, R29, R26, 0x2, 0x1f ;  /* 0x0c401f001a1d7f89 */ /* 0x000e6200000e0000 */
[-CC-:B------:R-:W-:Y:S01]  /*b170*/  FFMA.FTZ R83, R83, R12.reuse, -R32.reuse ;  /* 0x0000000c53537223 */ /* 0x180fe20000010820 */
[-CC-:B------:R-:W-:Y:S01]  /*b180*/  FFMA.FTZ R43, R43, R12.reuse, -R32.reuse ;  /* 0x0000000c2b2b7223 */ /* 0x180fe20000010820 */
[-CC-:B------:R-:W-:Y:S01]  /*b190*/  FFMA.FTZ R3, R47, R12.reuse, -R32.reuse ;  /* 0x0000000c2f037223 */ /* 0x180fe20000010820 */
[----:B------:R-:W-:Y:S01]  /*b1a0*/  FFMA.FTZ R55, R55, R12, -R32 ;  /* 0x0000000c37377223 */ /* 0x000fe20000010820 */
[----:B------:R-:W3:Y:S08]  /*b1b0*/  MUFU.EX2 R153, R153 ;  /* 0x0000009900997308 */ /* 0x000ef00000000800 */
[----:B------:R-:W-:Y:S08]  /*b1c0*/  MUFU.EX2 R155, R155 ;  /* 0x0000009b009b7308 */ /* 0x000ff00000000800 */
[----:B------:R-:W-:Y:S01]  /*b1d0*/  MUFU.EX2 R24, R24 ;  /* 0x0000001800187308 */ /* 0x000fe20000000800 */
[----:B---3--:R-:W-:Y:S01]  /*b1e0*/  FADD.FTZ R38, R153, R0 ;  /* 0x0000000099267221 */ /* 0x008fe20000010000 */
[----:B------:R-:W-:-:S02]  /*b1f0*/  F2FP.BF16.F32.PACK_AB R153, R0, R153 ;  /* 0x000000990099723e */ /* 0x000fc400000010ff */
[----:B-1----:R-:W-:Y:S01]  /*b200*/  FMNMX.FTZ R29, R26, R29, !PT ;  /* 0x0000001d1a1d7209 */ /* 0x002fe20007810000 */
[-CC-:B------:R-:W-:Y:S01]  /*b210*/  FFMA.FTZ R26, R27, R12.reuse, -R32.reuse ;  /* 0x0000000c1b1a7223 */ /* 0x180fe20000010820 */
[--C-:B------:R-:W-:Y:S02]  /*b220*/  FFMA.FTZ R27, R51, R12, -R32.reuse ;  /* 0x0000000c331b7223 */ /* 0x100fe40000010820 */
[----:B------:R-:W-:Y:S01]  /*b230*/  MUFU.EX2 R157, R157 ;  /* 0x0000009d009d7308 */ /* 0x000fe20000000800 */
[----:B------:R-:W1:Y:S07]  /*b240*/  SHFL.BFLY PT, R30, R29, 0x1, 0x1f ;  /* 0x0c201f001d1e7f89 */ /* 0x000e6e00000e0000 */
[----:B------:R-:W-:Y:S08]  /*b250*/  MUFU.EX2 R40, R79 ;  /* 0x0000004f00287308 */ /* 0x000ff00000000800 */
[----:B------:R-:W-:Y:S08]  /*b260*/  MUFU.EX2 R81, R81 ;  /* 0x0000005100517308 */ /* 0x000ff00000000800 */
[----:B------:R-:W3:Y:S01]  /*b270*/  MUFU.EX2 R42, R83 ;  /* 0x00000053002a7308 */ /* 0x000ee20000000800 */
[----:B-1----:R-:W-:Y:S01]  /*b280*/  FMNMX.FTZ R15, R29, R30, !PT ;  /* 0x0000001e1d0f7209 */ /* 0x002fe20007810000 */
[----:B------:R-:W-:Y:S01]  /*b290*/  FFMA.FTZ R29, R31, R12, -R32 ;  /* 0x0000000c1f1d7223 */ /* 0x000fe20000010820 */
[----:B------:R-:W-:-:S02]  /*b2a0*/  @!P1 VIADD R31, R20, 0x28c40 ;  /* 0x00028c40141f9836 */ /* 0x000fc40000000000 */
[C---:B------:R-:W-:Y:S01]  /*b2b0*/  FSETP.NEU.FTZ.AND P2, PT, R15.reuse, -INF , PT ;  /* 0xff8000000f00780b */ /* 0x040fe20003f5d000 */
[-C--:B------:R-:W-:Y:S02]  /*b2c0*/  FMUL.FTZ R30, R15, R12.reuse ;  /* 0x0000000c0f1e7220 */ /* 0x080fe40000410000 */
[----:B------:R-:W-:Y:S01]  /*b2d0*/  @!P1 PRMT R31, RZ, 0x654, R31 ;  /* 0x00000654ff1f9816 */ /* 0x000fe2000000001f */
[----:B------:R-:W-:Y:S02]  /*b2e0*/  MUFU.EX2 R161, R36 ;  /* 0x0000002400a17308 */ /* 0x000fe40000000800 */
[----:B------:R-:W-:Y:S01]  /*b2f0*/  FSEL R32, R30, RZ, P2 ;  /* 0x000000ff1e207208 */ /* 0x000fe20001000000 */
[----:B------:R1:W-:Y:S04]  /*b300*/  @!P1 SYNCS.ARRIVE.TRANS64.RED.A1T0 RZ, [R31+URZ], RZ ;  /* 0x000000ff1fff99a7 */ /* 0x0003e8000810043f */
[-CC-:B------:R-:W-:Y:S01]  /*b310*/  FFMA.FTZ R35, R35, R12.reuse, -R32.reuse ;  /* 0x0000000c23237223 */ /* 0x180fe20000010820 */
        /* <DEDUP_REMOVED lines=14> */
[-CC-:B------:R-:W-:Y:S01]  /*b400*/  FFMA.FTZ R49, R49, R12.reuse, -R32.reuse ;  /* 0x0000000c31317223 */ /* 0x180fe20000010820 */
[-CC-:B------:R-:W-:Y:S01]  /*b410*/  FFMA.FTZ R25, R25, R12.reuse, -R32.reuse ;  /* 0x0000000c19197223 */ /* 0x180fe20000010820 */
[----:B------:R-:W-:Y:S01]  /*b420*/  FFMA.FTZ R32, R53, R12, -R32 ;  /* 0x0000000c35207223 */ /* 0x000fe20000010820 */
[----:B---3--:R-:W-:-:S04]  /*b430*/  F2FP.BF16.F32.PACK_AB R159, R42, R81 ;  /* 0x000000512a9f723e */ /* 0x008fc800000010ff */
[----:B------:R-:W3:Y:S08]  /*b440*/  MUFU.EX2 R39, R39 ;  /* 0x0000002700277308 */ /* 0x000ef00000000800 */
[----:B------:R-:W0:Y:S01]  /*b450*/  MUFU.EX2 R154, R59 ;  /* 0x0000003b009a7308 */ /* 0x000e220000000800 */
[----:B----45:R-:W-:-:S07]  /*b460*/  F2FP.BF16.F32.PACK_AB R152, R34, R35 ;  /* 0x000000232298723e */ /* 0x030fce00000010ff */
[----:B------:R-:W1:Y:S08]  /*b470*/  MUFU.EX2 R61, R61 ;  /* 0x0000003d003d7308 */ /* 0x000e700000000800 */
[----:B------:R4:W2:Y:S08]  /*b480*/  MUFU.EX2 R156, R33 ;  /* 0x00000021009c7308 */ /* 0x0008b00000000800 */
[----:B------:R-:W2:Y:S01]  /*b490*/  MUFU.EX2 R63, R63 ;  /* 0x0000003f003f7308 */ /* 0x000ea20000000800 */
[----:B----4-:R-:W-:Y:S01]  /*b4a0*/  FADD.FTZ R33, R155, R38 ;  /* 0x000000269b217221 */ /* 0x010fe20000010000 */
[----:B------:R-:W-:Y:S01]  /*b4b0*/  FADD.FTZ R38, R35, R34 ;  /* 0x0000002223267221 */ /* 0x000fe20000010000 */
[----:B------:R-:W-:-:S02]  /*b4c0*/  F2FP.BF16.F32.PACK_AB R155, R24, R155 ;  /* 0x0000009b189b723e */ /* 0x000fc400000010ff */
[----:B------:R-:W-:Y:S01]  /*b4d0*/  FADD.FTZ R46, R24, R33 ;  /* 0x00000021182e7221 */ /* 0x000fe20000010000 */
[----:B---3--:R-:W-:Y:S02]  /*b4e0*/  FADD.FTZ R33, R39, R38 ;  /* 0x0000002627217221 */ /* 0x008fe40000010000 */
[----:B------:R3:W4:Y:S08]  /*b4f0*/  MUFU.EX2 R158, R37 ;  /* 0x00000025009e7308 */ /* 0x0007300000000800 */
[----:B------:R-:W4:Y:S01]  /*b500*/  MUFU.EX2 R65, R65 ;  /* 0x0000004100417308 */ /* 0x000f220000000800 */
[----:B---3--:R-:W-:Y:S01]  /*b510*/  FADD.FTZ R37, R157, R46 ;  /* 0x0000002e9d257221 */ /* 0x008fe20000010000 */
[C---:B0-----:R-:W-:Y:S01]  /*b520*/  FADD.FTZ R46, R154.reuse, R33 ;  /* 0x000000219a2e7221 */ /* 0x041fe20000010000 */
[----:B------:R-:W-:Y:S01]  /*b530*/  F2FP.BF16.F32.PACK_AB R154, R154, R39 ;  /* 0x000000279a9a723e */ /* 0x000fe200000010ff */
[----:B------:R-:W-:Y:S01]  /*b540*/  BAR.SYNC.DEFER_BLOCKING 0xf, 0x100 ;  /* 0x03c4000000007b1d */ /* 0x000fe20000010000 */
[C---:B------:R-:W-:Y:S01]  /*b550*/  FADD.FTZ R48, R40.reuse, R37 ;  /* 0x0000002528307221 */ /* 0x040fe20000010000 */
[----:B-1----:R-:W-:Y:S01]  /*b560*/  FADD.FTZ R31, R61, R46 ;  /* 0x0000002e3d1f7221 */ /* 0x002fe20000010000 */
[----:B------:R-:W-:-:S02]  /*b570*/  F2FP.BF16.F32.PACK_AB R157, R40, R157 ;  /* 0x0000009d289d723e */ /* 0x000fc400000010ff */
[----:B------:R-:W-:Y:S01]  /*b580*/  FADD.FTZ R33, R81, R48 ;  /* 0x0000003051217221 */ /* 0x000fe20000010000 */
[----:B------:R-:W0:Y:S01]  /*b590*/  MUFU.EX2 R44, R43 ;  /* 0x0000002b002c7308 */ /* 0x000e220000000800 */
[C---:B--2---:R-:W-:Y:S01]  /*b5a0*/  FADD.FTZ R0, R156.reuse, R31 ;  /* 0x0000001f9c007221 */ /* 0x044fe20000010000 */
[----:B------:R-:W-:Y:S01]  /*b5b0*/  F2FP.BF16.F32.PACK_AB R156, R156, R61 ;  /* 0x0000003d9c9c723e */ /* 0x000fe200000010ff */
[----:B------:R-:W-:Y:S02]  /*b5c0*/  FADD.FTZ R46, R42, R33 ;  /* 0x000000212a2e7221 */ /* 0x000fe40000010000 */
[----:B------:R-:W-:Y:S02]  /*b5d0*/  FADD.FTZ R31, R63, R0 ;  /* 0x000000003f1f7221 */ /* 0x000fe40000010000 */
[----:B------:R-:W-:Y:S01]  /*b5e0*/  FADD.FTZ R33, R161, R46 ;  /* 0x0000002ea1217221 */ /* 0x000fe20000010000 */
[----:B------:R-:W1:Y:S01]  /*b5f0*/  MUFU.EX2 R160, R41 ;  /* 0x0000002900a07308 */ /* 0x000e620000000800 */
[C---:B----4-:R-:W-:Y:S01]  /*b600*/  FADD.FTZ R0, R158.reuse, R31 ;  /* 0x0000001f9e007221 */ /* 0x050fe20000010000 */
[----:B------:R-:W-:-:S03]  /*b610*/  F2FP.BF16.F32.PACK_AB R158, R158, R63 ;  /* 0x0000003f9e9e723e */ /* 0x000fc600000010ff */
[----:B------:R-:W-:-:S03]  /*b620*/  FADD.FTZ R31, R65, R0 ;  /* 0x00000000411f7221 */ /* 0x000fc60000010000 */
[----:B------:R-:W2:Y:S01]  /*b630*/  MUFU.EX2 R28, R28 ;  /* 0x0000001c001c7308 */ /* 0x000ea20000000800 */
[C---:B0-----:R-:W-:Y:S01]  /*b640*/  FADD.FTZ R33, R44.reuse, R33 ;  /* 0x000000212c217221 */ /* 0x041fe20000010000 */
[----:B------:R-:W-:Y:S01]  /*b650*/  F2FP.BF16.F32.PACK_AB R161, R44, R161 ;  /* 0x000000a12ca1723e */ /* 0x000fe200000010ff */
[----:B------:R0:W-:Y:S04]  /*b660*/  STSM.16.M88.4 [R197+0x26800], R152 ;  /* 0x02680098c5007844 */ /* 0x0001e80000000200 */
[----:B------:R0:W-:Y:S01]  /*b670*/  STSM.16.M88.4 [R198], R156 ;  /* 0x0000009cc6007844 */ /* 0x0001e20000000200 */
[----:B------:R-:W3:Y:S01]  /*b680*/  MUFU.EX2 R67, R67 ;  /* 0x0000004300437308 */ /* 0x000ee20000000800 */
[C---:B-1----:R-:W-:Y:S01]  /*b690*/  FADD.FTZ R0, R160.reuse, R31 ;  /* 0x0000001fa0007221 */ /* 0x042fe20000010000 */
[----:B------:R-:W-:-:S06]  /*b6a0*/  F2FP.BF16.F32.PACK_AB R160, R160, R65 ;  /* 0x00000041a0a0723e */ /* 0x000fcc00000010ff */
[----:B------:R-:W1:Y:S01]  /*b6b0*/  MUFU.EX2 R3, R3 ;  /* 0x0000000300037308 */ /* 0x000e620000000800 */
[----:B--2---:R-:W-:-:S07]  /*b6c0*/  FADD.FTZ R24, R28, R33 ;  /* 0x000000211c187221 */ /* 0x004fce0000010000 */
[----:B------:R-:W2:Y:S01]  /*b6d0*/  MUFU.EX2 R36, R45 ;  /* 0x0000002d00247308 */ /* 0x000ea20000000800 */
[----:B---3--:R-:W-:-:S07]  /*b6e0*/  FADD.FTZ R31, R67, R0 ;  /* 0x00000000431f7221 */ /* 0x008fce0000010000 */
[----:B------:R-:W-:Y:S01]  /*b6f0*/  MUFU.EX2 R26, R26 ;  /* 0x0000001a001a7308 */ /* 0x000fe20000000800 */
[C---:B-1----:R-:W-:Y:S01]  /*b700*/  F2FP.BF16.F32.PACK_AB R163, R3.reuse, R28 ;  /* 0x0000001c03a3723e */ /* 0x042fe200000010ff */
[----:B------:R-:W-:-:S06]  /*b710*/  FADD.FTZ R3, R3, R24 ;  /* 0x0000001803037221 */ /* 0x000fcc0000010000 */
[----:B------:R-:W1:Y:S01]  /*b720*/  MUFU.EX2 R27, R27 ;  /* 0x0000001b001b7308 */ /* 0x000e620000000800 */
[C---:B--2---:R-:W-:Y:S01]  /*b730*/  F2FP.BF16.F32.PACK_AB R162, R36.reuse, R67 ;  /* 0x0000004324a2723e */ /* 0x044fe200000010ff */
[----:B------:R-:W-:-:S04]  /*b740*/  FADD.FTZ R36, R36, R31 ;  /* 0x0000001f24247221 */ /* 0x000fc80000010000 */
[----:B------:R0:W-:Y:S02]  /*b750*/  STSM.16.M88.4 [R200], R160 ;  /* 0x000000a0c8007844 */ /* 0x0001e40000000200 */
[----:B------:R-:W-:Y:S08]  /*b760*/  MUFU.EX2 R69, R69 ;  /* 0x0000004500457308 */ /* 0x000ff00000000800 */
[----:B------:R-:W2:Y:S01]  /*b770*/  MUFU.EX2 R38, R49 ;  /* 0x0000003100267308 */ /* 0x000ea20000000800 */
[----:B-1----:R-:W-:Y:S01]  /*b780*/  F2FP.BF16.F32.PACK_AB R165, R27, R26 ;  /* 0x0000001a1ba5723e */ /* 0x002fe200000010ff */
[----:B------:R-:W-:-:S04]  /*b790*/  FADD.FTZ R26, R26, R3 ;  /* 0x000000031a1a7221 */ /* 0x000fc80000010000 */
[----:B------:R-:W-:Y:S02]  /*b7a0*/  FADD.FTZ R26, R27, R26 ;  /* 0x0000001a1b1a7221 */ /* 0x000fe40000010000 */
[----:B------:R-:W1:Y:S08]  /*b7b0*/  MUFU.EX2 R29, R29 ;  /* 0x0000001d001d7308 */ /* 0x000e700000000800 */
[----:B------:R-:W3:Y:S01]  /*b7c0*/  MUFU.EX2 R30, R55 ;  /* 0x00000037001e7308 */ /* 0x000ee20000000800 */
[----:B--2---:R-:W-:Y:S01]  /*b7d0*/  F2FP.BF16.F32.PACK_AB R164, R38, R69 ;  /* 0x0000004526a4723e */ /* 0x004fe200000010ff */
[----:B------:R-:W-:-:S04]  /*b7e0*/  FADD.FTZ R69, R69, R36 ;  /* 0x0000002445457221 */ /* 0x000fc80000010000 */
[----:B------:R-:W-:Y:S02]  /*b7f0*/  FADD.FTZ R38, R38, R69 ;  /* 0x0000004526267221 */ /* 0x000fe40000010000 */
[----:B------:R-:W-:Y:S01]  /*b800*/  MUFU.EX2 R25, R25 ;  /* 0x0000001900197308 */ /* 0x000fe20000000800 */
[----:B-1----:R-:W-:-:S07]  /*b810*/  FADD.FTZ R3, R29, R26 ;  /* 0x0000001a1d037221 */ /* 0x002fce0000010000 */
[----:B------:R-:W1:Y:S01]  /*b820*/  MUFU.EX2 R32, R32 ;  /* 0x0000002000207308 */ /* 0x000e620000000800 */
[C---:B---3--:R-:W-:Y:S01]  /*b830*/  F2FP.BF16.F32.PACK_AB R167, R30.reuse, R29 ;  /* 0x0000001d1ea7723e */ /* 0x048fe200000010ff */
[----:B------:R-:W-:Y:S01]  /*b840*/  FADD.FTZ R3, R30, R3 ;  /* 0x000000031e037221 */ /* 0x000fe20000010000 */
[----:B-1----:R-:W-:Y:S01]  /*b850*/  F2FP.BF16.F32.PACK_AB R166, R32, R25 ;  /* 0x0000001920a6723e */ /* 0x002fe200000010ff */
[----:B------:R-:W-:-:S04]  /*b860*/  FADD.FTZ R25, R25, R38 ;  /* 0x0000002619197221 */ /* 0x000fc80000010000 */
[----:B------:R0:W-:Y:S01]  /*b870*/  STSM.16.M88.4 [R199], R164 ;  /* 0x000000a4c7007844 */ /* 0x0001e20000000200 */
[----:B------:R-:W-:Y:S01]  /*b880*/  FADD.FTZ R0, R32, R25 ;  /* 0x0000001920007221 */ /* 0x000fe20000010000 */
[----:B------:R-:W-:Y:S06]  /*b890*/  @!P0 BRA `(.L_x_4785) ;  /* 0x0000000000048947 */ /* 0x000fec0003800000 */
[----:B------:R-:W-:Y:S01]  /*b8a0*/  BPT.TRAP 0x1 ;  /* 0x000000040000795c */ /* 0x000fe20000300000 */
.L_x_4785:
[----:B------:R1:W2:Y:S01]  /*b8b0*/  SYNCS.PHASECHK.TRANS64.TRYWAIT P2, [R20+URZ+0x28c50], R21 ;  /* 0x028c5015140075a7 */ /* 0x0002a2000804017f */
[----:B------:R-:W-:Y:S05]  /*b8c0*/  @!P0 BRA `(.L_x_4786) ;  /* 0x0000000000048947 */ /* 0x000fea0003800000 */
[----:B------:R-:W-:Y:S01]  /*b8d0*/  BPT.TRAP 0x1 ;  /* 0x000000040000795c */ /* 0x000fe20000300000 */
.L_x_4786:
[----:B------:R-:W3:Y:S01]  /*b8e0*/  @P5 LDC R26, c[0x0][0x44c] ;  /* 0x00011300ff1a5b82 */ /* 0x000ee20000000800 */
[----:B------:R-:W-:Y:S01]  /*b8f0*/  ULDC UR39, c[0x0][0x988] ;  /* 0x0002620000277ab9 */ /* 0x000fe20000000800 */
[----:B------:R-:W-:Y:S01]  /*b900*/  ULDC UR40, c[0x0][0x988] ;  /* 0x0002620000287ab9 */ /* 0x000fe20000000800 */
[----:B------:R-:W-:Y:S01]  /*b910*/  BSSY B0, `(.L_x_4787) ;  /* 0x0000006000007945 */ /* 0x000fe20003800000 */
[----:B------:R-:W-:-:S04]  /*b920*/  IMAD R28, R18, 0x1000, R191 ;  /* 0x00001000121c7824 */ /* 0x000fc800078e02bf */
[----:B------:R-:W4:Y:S01]  /*b930*/  @P5 LDC R30, c[0x0][0x450] ;  /* 0x00011400ff1e5b82 */ /* 0x000f220000000800 */
[----:B--2---:R-:W-:Y:S05]  /*b940*/  @P2 BRA `(.L_x_4788) ;  /* 0x0000000000082947 */ /* 0x004fea0003800000 */
[----:B------:R-:W2:Y:S02]  /*b950*/  SYNCS.PHASECHK.TRANS64.TRYWAIT P2, [R20+URZ+0x28c50], R21 ;  /* 0x028c5015140075a7 */ /* 0x000ea4000804017f */
[----:B--2---:R-:W-:Y:S05]  /*b960*/  @!P2 BRA `(.L_x_4789) ;  /* 0x000001380004a947 */ /* 0x004fea0003800000 */
.L_x_4788:
[----:B------:R-:W-:Y:S05]  /*b970*/  BSYNC B0 ;  /* 0x0000000000007941 */ /* 0x000fea0003800000 */
.L_x_4787:
[----:B------:R-:W5:Y:S01]  /*b980*/  LDC R24, c[0x0][0x448] ;  /* 0x00011200ff187b82 */ /* 0x000f620000000800 */
[----:B------:R-:W-:Y:S01]  /*b990*/  IMAD.MOV.U32 R25, RZ, RZ, 0x40000040 ;  /* 0x40000040ff197424 */ /* 0x000fe200078e00ff */
[----:B------:R-:W-:Y:S01]  /*b9a0*/  BSSY B0, `(.L_x_4790) ;  /* 0x000023c000007945 */ /* 0x000fe20003800000 */
[----:B-12---:R-:W-:Y:S02]  /*b9b0*/  IMAD.MOV.U32 R21, RZ, RZ, R195 ;  /* 0x000000ffff157224 */ /* 0x006fe400078e00c3 */
[----:B------:R-:W-:Y:S01]  /*b9c0*/  IMAD.MOV.U32 R29, RZ, RZ, 0x40000040 ;  /* 0x40000040ff1d7424 */ /* 0x000fe200078e00ff */
[C---:B------:R-:W-:Y:S01]  /*b9d0*/  R2UR UR7, R25.reuse ;  /* 0x00000000190772ca */ /* 0x040fe200000e0000 */
[----:B------:R-:W-:Y:S01]  /*b9e0*/  VIADD R216, R168, 0xfffffffe ;  /* 0xfffffffea8d87836 */ /* 0x000fe20000000000 */
[----:B------:R-:W-:Y:S01]  /*b9f0*/  R2UR UR11, R25 ;  /* 0x00000000190b72ca */ /* 0x000fe200000e0000 */
[----:B------:R-:W-:Y:S01]  /*ba00*/  @!P1 VIADD R20, R20, 0x28c60 ;  /* 0x00028c6014149836 */ /* 0x000fe20000000000 */
[----:B------:R-:W-:-:S04]  /*ba10*/  R2UR UR19, R29 ;  /* 0x000000001d1372ca */ /* 0x000fc800000e0000 */
[----:B------:R-:W-:Y:S02]  /*ba20*/  @!P1 PRMT R20, RZ, 0x654, R20 ;  /* 0x00000654ff149816 */ /* 0x000fe40000000014 */
[----:B-----5:R-:W-:Y:S01]  /*ba30*/  ISETP.NE.AND P2, PT, R24, 0x1, PT ;  /* 0x000000011800780c */ /* 0x020fe20003f45270 */
[----:B------:R-:W-:-:S05]  /*ba40*/  IMAD.MOV.U32 R24, RZ, RZ, R28 ;  /* 0x000000ffff187224 */ /* 0x000fca00078e001c */
[----:B------:R-:W-:Y:S01]  /*ba50*/  R2UR UR6, R24 ;  /* 0x00000000180672ca */ /* 0x000fe200000e0000 */
[----:B------:R-:W-:-:S05]  /*ba60*/  VIADD R24, R28, 0x80 ;  /* 0x000000801c187836 */ /* 0x000fca0000000000 */
[----:B------:R-:W-:Y:S01]  /*ba70*/  R2UR UR10, R24 ;  /* 0x00000000180a72ca */ /* 0x000fe200000e0000 */
[----:B---3--:R-:W-:-:S04]  /*ba80*/  @P2 IMAD.HI.U32 R27, R195, R26, RZ ;  /* 0x0000001ac31b2227 */ /* 0x008fc800078e00ff */
[C---:B------:R-:W-:Y:S01]  /*ba90*/  VIADD R26, R28.reuse, 0x100 ;  /* 0x000001001c1a7836 */ /* 0x040fe20000000000 */
[----:B----4-:R-:W-:Y:S01]  /*baa0*/  @P2 SHF.R.U32.HI R21, RZ, R30, R27 ;  /* 0x0000001eff152219 */ /* 0x010fe2000001161b */
[----:B------:R-:W-:Y:S02]  /*bab0*/  VIADD R28, R28, 0x180 ;  /* 0x000001801c1c7836 */ /* 0x000fe40000000000 */
[----:B------:R-:W-:Y:S01]  /*bac0*/  IMAD.MOV.U32 R27, RZ, RZ, 0x40000040 ;  /* 0x40000040ff1b7424 */ /* 0x000fe200078e00ff */
[----:B------:R-:W-:Y:S02]  /*bad0*/  R2UR UR14, R26 ;  /* 0x000000001a0e72ca */ /* 0x000fe400000e0000 */
[----:B------:R-:W-:Y:S02]  /*bae0*/  R2UR UR18, R28 ;  /* 0x000000001c1272ca */ /* 0x000fe400000e0000 */
[----:B------:R-:W-:Y:S02]  /*baf0*/  R2UR UR15, R27 ;  /* 0x000000001b0f72ca */ /* 0x000fe400000e0000 */
[----:B------:R-:W-:Y:S01]  /*bb00*/  WARPGROUP.ARRIVE ;  /* 0x00000000000079c5 */ /* 0x000fe20000000000 */
[----:B------:R-:W-:-:S05]  /*bb10*/  IADD3 R21, R21, R196, -R194 ;  /* 0x000000c415157210 */ /* 0x000fca0007ffe8c2 */
[----:B------:R-:W-:Y:S03]  /*bb20*/  HGMMA.64x256x16.F32.BF16 R24, R152, gdesc[UR4].tnspB, RZ, !UPT, gsb0 ;  /* 0x43e0000498187df0 */ /* 0x000fe6000c0018ff */
[----:B------:R-:W-:Y:S02]  /*bb30*/  WARPGROUP.DEPBAR.LE gsb0, 0x0 ;  /* 0x00008000000079c5 */ /* 0x000fe40000010000 */
[----:B------:R-:W-:Y:S01]  /*bb40*/  WARPGROUP.ARRIVE ;  /* 0x00000000000079c5 */ /* 0x000fe20000000000 */
[----:B0-----:R-:W-:-:S04]  /*bb50*/  SHF.R.S32.HI R152, RZ, 0x1f, R21 ;  /* 0x0000001fff987819 */ /* 0x001fc80000011415 */
[----:B------:R-:W-:-:S15]  /*bb60*/  LEA.HI R152, R152, R21, RZ, 0x6 ;  /* 0x0000001598987211 */ /* 0x000fde00078f30ff */
[----:B------:R-:W-:-:S03]  /*bb70*/  NOP ;  /* 0x0000000000007918 */ /* 0x000fc60000000000 */
[----:B------:R-:W-:Y:S01]  /*bb80*/  HGMMA.64x256x16.F32.BF16 R24, R156, gdesc[UR8].tnspB, R24, gsb0 ;  /* 0x43e000089c187df0 */ /* 0x000fe20008001818 */
[----:B------:R-:W-:-:S04]  /*bb90*/  SHF.R.S32.HI R152, RZ, 0x6, R152 ;  /* 0x00000006ff987819 */ /* 0x000fc80000011498 */
[----:B------:R-:W-:-:S04]  /*bba0*/  VIMNMX R215, R201, R152, !PT ;  /* 0x00000098c9d77248 */ /* 0x000fc80007fe0100 */
[----:B------:R-:W-:Y:S01]  /*bbb0*/  ISETP.GE.AND P2, PT, R216, R215, PT ;  /* 0x000000d7d800720c */ /* 0x000fe20003f46270 */
[----:B------:R-:W-:Y:S02]  /*bbc0*/  WARPGROUP.DEPBAR.LE gsb0, 0x0 ;  /* 0x00008000000079c5 */ /* 0x000fe40000010000 */
[----:B------:R-:W-:-:S15]  /*bbd0*/  WARPGROUP.ARRIVE ;  /* 0x00000000000079c5 */ /* 0x000fde0000000000 */
[----:B------:R-:W-:-:S01]  /*bbe0*/  NOP ;  /* 0x0000000000007918 */ /* 0x000fc20000000000 */
        /* <DEDUP_REMOVED lines=16> */
[----:B------:R-:W-:Y:S01]  /*bcf0*/  BSSY B1, `(.L_x_4791) ;  /* 0x0000206000017945 */ /* 0x000fe20003800000 */
[----:B------:R-:W-:Y:S02]  /*bd00*/  IMAD.MOV.U32 R227, RZ, RZ, R14 ;  /* 0x000000ffffe37224 */ /* 0x000fe400078e000e */
[----:B------:R-:W-:Y:S02]  /*bd10*/  IMAD.MOV.U32 R21, RZ, RZ, R15 ;  /* 0x000000ffff157224 */ /* 0x000fe400078e000f */
[----:B------:R-:W-:-:S07]  /*bd20*/  IMAD.MOV.U32 R226, RZ, RZ, R18 ;  /* 0x000000ffffe27224 */ /* 0x000fce00078e0012 */
.L_x_4802:
[----:B------:R-:W-:-:S05]  /*bd30*/  VIADD R18, R226, 0x1 ;  /* 0x00000001e2127836 */ /* 0x000fca0000000000 */
[----:B------:R-:W-:-:S04]  /*bd40*/  ISETP.NE.AND P2, PT, R18, 0x2, PT ;  /* 0x000000021200780c */ /* 0x000fc80003f45270 */
[----:B------:R-:W-:Y:S02]  /*bd50*/  SEL R12, RZ, 0x1, P2 ;  /* 0x00000001ff0c7807 */ /* 0x000fe40001000000 */
[----:B------:R-:W-:Y:S02]  /*bd60*/  SEL R18, R18, RZ, P2 ;  /* 0x000000ff12127207 */ /* 0x000fe40001000000 */
[----:B------:R-:W-:Y:S01]  /*bd70*/  LOP3.LUT R22, R22, R12, RZ, 0x3c, !PT ;  /* 0x0000000c16167212 */ /* 0x000fe200078e3cff */
[----:B-1----:R-:W-:Y:S06]  /*bd80*/  @!P0 BRA `(.L_x_4792) ;  /* 0x0000000000048947 */ /* 0x002fec0003800000 */
[----:B------:R-:W-:Y:S01]  /*bd90*/  BPT.TRAP 0x1 ;  /* 0x000000040000795c */ /* 0x000fe20000300000 */
.L_x_4792:
[----:B------:R-:W-:Y:S01]  /*bda0*/  IMAD R217, R18, 0x8, R2 ;  /* 0x0000000812d97824 */ /* 0x000fe200078e0202 */
[----:B0-----:R-:W-:-:S04]  /*bdb0*/  SHF.L.U32 R20, R22, 0x1f, RZ ;  /* 0x0000001f16147819 */ /* 0x001fc800000006ff */
[----:B------:R0:W1:Y:S01]  /*bdc0*/  SYNCS.PHASECHK.TRANS64.TRYWAIT P2, [R217+URZ+0x28c30], R20 ;  /* 0x028c3014d90075a7 */ /* 0x000062000804017f */
[----:B------:R-:W-:Y:S05]  /*bdd0*/  @!P0 BRA `(.L_x_4793) ;  /* 0x0000000000048947 */ /* 0x000fea0003800000 */
[----:B------:R-:W-:Y:S01]  /*bde0*/  BPT.TRAP 0x1 ;  /* 0x000000040000795c */ /* 0x000fe20000300000 */
.L_x_4793:
[----:B------:R-:W2:Y:S01]  /*bdf0*/  LDC R12, c[0x0][0x448] ;  /* 0x00011200ff0c7b82 */ /* 0x000ea20000000800 */
[----:B------:R-:W-:Y:S01]  /*be00*/  BSSY B2, `(.L_x_4794) ;  /* 0x000000a000027945 */ /* 0x000fe20003800000 */
[----:B--2---:R-:W-:Y:S01]  /*be10*/  ISETP.NE.AND P3, PT, R12, 0x1, PT ;  /* 0x000000010c00780c */ /* 0x004fe20003f65270 */
[----:B------:R-:W-:-:S12]  /*be20*/  IMAD.IADD R12, R204, 0x1, R195 ;  /* 0x00000001cc0c7824 */ /* 0x000fd800078e02c3 */
[----:B------:R-:W2:Y:S08]  /*be30*/  @P3 LDC R15, c[0x0][0x44c] ;  /* 0x00011300ff0f3b82 */ /* 0x000eb00000000800 */
[----:B------:R-:W3:Y:S01]  /*be40*/  @P3 LDC R14, c[0x0][0x450] ;  /* 0x00011400ff0e3b82 */ /* 0x000ee20000000800 */
[----:B--2---:R-:W-:-:S05]  /*be50*/  @P3 IMAD.HI.U32 R15, R12, R15, RZ ;  /* 0x0000000f0c0f3227 */ /* 0x004fca00078e00ff */
[----:B---3--:R-:W-:Y:S01]  /*be60*/  @P3 SHF.R.U32.HI R12, RZ, R14, R15 ;  /* 0x0000000eff0c3219 */ /* 0x008fe2000001160f */
[----:B-1----:R-:W-:Y:S06]  /*be70*/  @P2 BRA `(.L_x_4795) ;  /* 0x0000000000082947 */ /* 0x002fec0003800000 */
[----:B------:R-:W1:Y:S02]  /*be80*/  SYNCS.PHASECHK.TRANS64.TRYWAIT P2, [R217+URZ+0x28c30], R20 ;  /* 0x028c3014d90075a7 */ /* 0x000e64000804017f */
[----:B-1----:R-:W-:Y:S05]  /*be90*/  @!P2 BRA `(.L_x_4796) ;  /* 0x0000013000cca947 */ /* 0x002fea0003800000 */
.L_x_4795:
[----:B------:R-:W-:Y:S05]  /*bea0*/  BSYNC B2 ;  /* 0x0000000000027941 */ /* 0x000fea0003800000 */
.L_x_4794:
[----:B------:R-:W-:Y:S01]  /*beb0*/  IMAD.MOV.U32 R14, RZ, RZ, -0x40 ;  /* 0xffffffc0ff0e7424 */ /* 0x000fe200078e00ff */
[----:B------:R-:W-:Y:S01]  /*bec0*/  R2UR UR4, R4 ;  /* 0x00000000040472ca */ /* 0x000fe200000e0000 */
[----:B------:R-:W-:Y:S01]  /*bed0*/  IMAD R154, R18, 0x200, R13 ;  /* 0x00000200129a7824 */ /* 0x000fe200078e020d */
[----:B------:R-:W-:Y:S01]  /*bee0*/  R2UR UR5, R5 ;  /* 0x00000000050572ca */ /* 0x000fe200000e0000 */
[----:B------:R-:W-:Y:S01]  /*bef0*/  IMAD R14, R216, R14, 0x1 ;  /* 0x00000001d80e7424 */ /* 0x000fe200078e020e */
[----:B------:R-:W-:Y:S01]  /*bf00*/  R2UR UR8, R10 ;  /* 0x000000000a0872ca */ /* 0x000fe200000e0000 */
[----:B------:R-:W-:Y:S01]  /*bf10*/  IMAD.MOV.U32 R155, RZ, RZ, 0x40000040 ;  /* 0x40000040ff9b7424 */ /* 0x000fe200078e00ff */
[C---:B------:R-:W-:Y:S01]  /*bf20*/  R2UR UR6, R154.reuse ;  /* 0x000000009a0672ca */ /* 0x040fe200000e0000 */
[----:B------:R-:W-:Y:S01]  /*bf30*/  VIADD R152, R154, 0x2 ;  /* 0x000000029a987836 */ /* 0x000fe20000000000 */
[----:B------:R-:W-:Y:S01]  /*bf40*/  IADD3 R14, R196, R14, -R203 ;  /* 0x0000000ec40e7210 */ /* 0x000fe20007ffe8cb */
[----:B------:R-:W-:Y:S01]  /*bf50*/  IMAD.MOV.U32 R153, RZ, RZ, 0x40000040 ;  /* 0x40000040ff997424 */ /* 0x000fe200078e00ff */
[----:B------:R-:W-:Y:S01]  /*bf60*/  R2UR UR7, R155 ;  /* 0x000000009b0772ca */ /* 0x000fe200000e0000 */
[----:B------:R-:W2:Y:S01]  /*bf70*/  SHFL.IDX PT, R228, R12, RZ, 0x1c1f ;  /* 0x001c1fff0ce47589 */ /* 0x000ea200000e0000 */
[----:B------:R-:W-:Y:S01]  /*bf80*/  R2UR UR10, R152 ;  /* 0x00000000980a72ca */ /* 0x000fe200000e0000 */
[----:B------:R-:W-:Y:S01]  /*bf90*/  IMAD.IADD R15, R14, 0x1, -R194 ;  /* 0x000000010e0f7824 */ /* 0x000fe200078e0ac2 */
[----:B------:R-:W-:Y:S01]  /*bfa0*/  R2UR UR11, R153 ;  /* 0x00000000990b72ca */ /* 0x000fe200000e0000 */
[C---:B------:R-:W-:Y:S01]  /*bfb0*/  VIADD R14, R154.reuse, 0x4 ;  /* 0x000000049a0e7836 */ /* 0x040fe20000000000 */
[----:B------:R-:W-:Y:S01]  /*bfc0*/  R2UR UR19, R155 ;  /* 0x000000009b1372ca */ /* 0x000fe200000e0000 */
[----:B------:R-:W-:Y:S01]  /*bfd0*/  VIADD R154, R154, 0x6 ;  /* 0x000000069a9a7836 */ /* 0x000fe20000000000 */
[----:B------:R-:W-:Y:S01]  /*bfe0*/  R2UR UR9, R11 ;  /* 0x000000000b0972ca */ /* 0x000fe200000e0000 */
[----:B------:R-:W3:Y:S01]  /*bff0*/  SHFL.IDX PT, R12, R12, 0x1, 0x1c1f ;  /* 0x003c1f000c0c7f89 */ /* 0x000ee200000e0000 */
        /* <DEDUP_REMOVED lines=8> */
[----:B------:R-:W-:Y:S01]  /*c080*/  LOP3.LUT R19, R19, 0xdfffffff, RZ, 0xc0, !PT ;  /* 0xdfffffff13137812 */ /* 0x000fe200078ec0ff */
[----:B--2---:R-:W-:Y:S01]  /*c090*/  IMAD.IADD R228, R15, 0x1, R228 ;  /* 0x000000010fe47824 */ /* 0x004fe200078e02e4 */
[----:B------:R-:W-:-:S02]  /*c0a0*/  LOP3.LUT R231, R231, 0xfffffffe, RZ, 0xc0, !PT ;  /* 0xfffffffee7e77812 */ /* 0x000fc400078ec0ff */
[----:B------:R-:W-:-:S04]  /*c0b0*/  @P1 LOP3.LUT R19, R19, 0x20000000, RZ, 0xfc, !PT ;  /* 0x2000000013131812 */ /* 0x000fc800078efcff */
[----:B------:R-:W-:Y:S01]  /*c0c0*/  LOP3.LUT R19, R19, 0xefffffff, RZ, 0xc0, !PT ;  /* 0xefffffff13137812 */ /* 0x000fe200078ec0ff */
[----:B---3--:R-:W-:Y:S02]  /*c0d0*/  IMAD.IADD R12, R15, 0x1, R12 ;  /* 0x000000010f0c7824 */ /* 0x008fe400078e020c */
[----:B------:R-:W-:Y:S01]  /*c0e0*/  IMAD.MOV.U32 R15, RZ, RZ, 0x40000040 ;  /* 0x40000040ff0f7424 */ /* 0x000fe200078e00ff */
[----:B------:R-:W-:Y:S02]  /*c0f0*/  @P0 LOP3.LUT R19, R19, 0x10000000, RZ, 0xfc, !PT ;  /* 0x1000000013130812 */ /* 0x000fe400078efcff */
[C---:B------:R-:W-:Y:S02]  /*c100*/  ISETP.GT.AND P1, PT, R12.reuse, 0x21, PT ;  /* 0x000000210c00780c */ /* 0x040fe40003f24270 */
[----:B------:R-:W-:Y:S02]  /*c110*/  R2UR UR15, R15 ;  /* 0x000000000f0f72ca */ /* 0x000fe400000e0000 */
[----:B------:R-:W-:-:S02]  /*c120*/  ISETP.GT.AND P2, PT, R12, 0x29, PT ;  /* 0x000000290c00780c */ /* 0x000fc40003f44270 */
[C---:B------:R-:W-:Y:S02]  /*c130*/  ISETP.GT.AND P0, PT, R12.reuse, 0x28, PT ;  /* 0x000000280c00780c */ /* 0x040fe40003f04270 */
[C---:B------:R-:W-:Y:S02]  /*c140*/  ISETP.GT.AND P3, PT, R12.reuse, 0x30, PT ;  /* 0x000000300c00780c */ /* 0x040fe40003f64270 */
[----:B------:R-:W-:Y:S02]  /*c150*/  LOP3.LUT R19, R19, 0xbfffffff, RZ, 0xc0, !PT ;  /* 0xbfffffff13137812 */ /* 0x000fe400078ec0ff */
[----:B------:R-:W-:Y:S02]  /*c160*/  ISETP.GT.AND P4, PT, R12, 0x31, PT ;  /* 0x000000310c00780c */ /* 0x000fe40003f84270 */
[----:B------:R-:W-:Y:S02]  /*c170*/  @P1 LOP3.LUT R19, R19, 0x40000000, RZ, 0xfc, !PT ;  /* 0x4000000013131812 */ /* 0x000fe400078efcff */
[----:B------:R-:W-:-:S02]  /*c180*/  ISETP.GT.AND P1, PT, R228, RZ, PT ;  /* 0x000000ffe400720c */ /* 0x000fc40003f24270 */
[----:B------:R-:W-:Y:S02]  /*c190*/  @P2 LOP3.LUT R231, R231, 0x1, RZ, 0xfc, !PT ;  /* 0x00000001e7e72812 */ /* 0x000fe400078efcff */
[----:B------:R-:W-:Y:S02]  /*c1a0*/  LOP3.LUT R19, R19, 0x7fffffff, RZ, 0xc0, !PT ;  /* 0x7fffffff13137812 */ /* 0x000fe400078ec0ff */
[----:B------:R-:W-:Y:S02]  /*c1b0*/  LOP3.LUT R231, R231, 0xfffffffd, RZ, 0xc0, !PT ;  /* 0xfffffffde7e77812 */ /* 0x000fe400078ec0ff */
[----:B------:R-:W-:Y:S02]  /*c1c0*/  @P0 LOP3.LUT R19, R19, 0x80000000, RZ, 0xfc, !PT ;  /* 0x8000000013130812 */ /* 0x000fe400078efcff */
[----:B------:R-:W-:Y:S02]  /*c1d0*/  @P3 LOP3.LUT R231, R231, 0x2, RZ, 0xfc, !PT ;  /* 0x00000002e7e73812 */ /* 0x000fe400078efcff */
[----:B------:R-:W-:-:S02]  /*c1e0*/  ISETP.GT.AND P3, PT, R228, 0x1, PT ;  /* 0x00000001e400780c */ /* 0x000fc40003f64270 */
[C---:B------:R-:W-:Y:S02]  /*c1f0*/  ISETP.GT.AND P2, PT, R228.reuse, 0x8, PT ;  /* 0x00000008e400780c */ /* 0x040fe40003f44270 */
[----:B------:R-:W-:Y:S02]  /*c200*/  ISETP.GT.AND P0, PT, R228, 0x9, PT ;  /* 0x00000009e400780c */ /* 0x000fe40003f04270 */
        /* <DEDUP_REMOVED lines=20> */
[----:B------:R-:W-:Y:S02]  /*c350*/  ISETP.GT.AND P0, PT, R228, 0x19, PT ;  /* 0x00000019e400780c */ /* 0x000fe40003f04270 */
[----:B------:R-:W-:-:S02]  /*c360*/  ISETP.GT.AND P1, PT, R12, RZ, PT ;  /* 0x000000ff0c00720c */ /* 0x000fc40003f24270 */
[----:B------:R-:W-:Y:S02]  /*c370*/  FSEL R161, R161, -INF , P3 ;  /* 0xff800000a1a17808 */ /* 0x000fe40001800000 */
[----:B------:R-:W-:Y:S02]  /*c380*/  FSEL R164, R164, -INF , P2 ;  /* 0xff800000a4a47808 */ /* 0x000fe40001000000 */
[----:B------:R-:W-:Y:S02]  /*c390*/  FSEL R165, R165, -INF , P0 ;  /* 0xff800000a5a57808 */ /* 0x000fe40000000000 */
[----:B------:R-:W-:Y:S02]  /*c3a0*/  FSEL R154, R154, -INF , P1 ;  /* 0xff8000009a9a7808 */ /* 0x000fe40000800000 */
[C---:B------:R-:W-:Y:S02]  /*c3b0*/  ISETP.GT.AND P3, PT, R12.reuse, 0x1, PT ;  /* 0x000000010c00780c */ /* 0x040fe40003f64270 */
[----:B------:R-:W-:-:S02]  /*c3c0*/  ISETP.GT.AND P2, PT, R12, 0x8, PT ;  /* 0x000000080c00780c */ /* 0x000fc40003f44270 */
[C---:B------:R-:W-:Y:S02]  /*c3d0*/  ISETP.GT.AND P0, PT, R12.reuse, 0x9, PT ;  /* 0x000000090c00780c */ /* 0x040fe40003f04270 */
[----:B------:R-:W-:Y:S02]  /*c3e0*/  ISETP.GT.AND P1, PT, R12, 0x10, PT ;  /* 0x000000100c00780c */ /* 0x000fe40003f24270 */
[----:B------:R-:W-:Y:S02]  /*c3f0*/  FSEL R155, R155, -INF , P3 ;  /* 0xff8000009b9b7808 */ /* 0x000fe40001800000 */
[----:B------:R-:W-:Y:S02]  /*c400*/  FSEL R158, R158, -INF , P2 ;  /* 0xff8000009e9e7808 */ /* 0x000fe40001000000 */
[----:B------:R-:W-:Y:S02]  /*c410*/  FSEL R159, R159, -INF , P0 ;  /* 0xff8000009f9f7808 */ /* 0x000fe40000000000 */
[----:B------:R-:W-:-:S02]  /*c420*/  FSEL R162, R162, -INF , P1 ;  /* 0xff800000a2a27808 */ /* 0x000fc40000800000 */
[C---:B------:R-:W-:Y:S02]  /*c430*/  ISETP.GT.AND P3, PT, R12.reuse, 0x11, PT ;  /* 0x000000110c00780c */ /* 0x040fe40003f64270 */
[C---:B------:R-:W-:Y:S02]  /*c440*/  ISETP.GT.AND P2, PT, R12.reuse, 0x18, PT ;  /* 0x000000180c00780c */ /* 0x040fe40003f44270 */
[C---:B------:R-:W-:Y:S02]  /*c450*/  ISETP.GT.AND P0, PT, R12.reuse, 0x19, PT ;  /* 0x000000190c00780c */ /* 0x040fe40003f04270 */
[----:B------:R-:W-:Y:S02]  /*c460*/  ISETP.GT.AND P1, PT, R12, 0x20, PT ;  /* 0x000000200c00780c */ /* 0x000fe40003f24270 */
[----:B------:R-:W-:Y:S02]  /*c470*/  FMNMX.FTZ R12, R154, R227, !PT ;  /* 0x000000e39a0c7209 */ /* 0x000fe40007810000 */
[----:B------:R-:W-:-:S02]  /*c480*/  FSEL R163, R163, -INF , P3 ;  /* 0xff800000a3a37808 */ /* 0x000fc40001800000 */
[----:B------:R-:W-:Y:S02]  /*c490*/  FMNMX.FTZ R12, R155, R12, !PT ;  /* 0x0000000c9b0c7209 */ /* 0x000fe40007810000 */
[----:B------:R-:W-:Y:S02]  /*c4a0*/  FSEL R166, R166, -INF , P2 ;  /* 0xff800000a6a67808 */ /* 0x000fe40001000000 */
[----:B------:R-:W-:Y:S02]  /*c4b0*/  FMNMX.FTZ R12, R158, R12, !PT ;  /* 0x0000000c9e0c7209 */ /* 0x000fe40007810000 */
[----:B------:R-:W-:Y:S02]  /*c4c0*/  FSEL R167, R167, -INF , P0 ;  /* 0xff800000a7a77808 */ /* 0x000fe40000000000 */
[----:B------:R-:W-:Y:S02]  /*c4d0*/  FMNMX.FTZ R12, R159, R12, !PT ;  /* 0x0000000c9f0c7209 */ /* 0x000fe40007810000 */
[----:B------:R-:W-:-:S02]  /*c4e0*/  FSEL R170, R170, -INF , P1 ;  /* 0xff800000aaaa7808 */ /* 0x000fc40000800000 */
[----:B------:R-:W-:Y:S02]  /*c4f0*/  FMNMX.FTZ R12, R162, R12, !PT ;  /* 0x0000000ca20c7209 */ /* 0x000fe40007810000 */
[----:B------:R-:W-:Y:S02]  /*c500*/  LOP3.LUT P1, RZ, R19, 0x40000000, RZ, 0xc0, !PT ;  /* 0x4000000013ff7812 */ /* 0x000fe4000782c0ff */
[----:B------:R-:W-:Y:S02]  /*c510*/  FMNMX.FTZ R12, R163, R12, !PT ;  /* 0x0000000ca30c7209 */ /* 0x000fe40007810000 */
[----:B------:R-:W-:Y:S02]  /*c520*/  LOP3.LUT P0, RZ, R19, 0x80000000, RZ, 0xc0, !PT ;  /* 0x8000000013ff7812 */ /* 0x000fe4000780c0ff */
[----:B------:R-:W-:Y:S02]  /*c530*/  FMNMX.FTZ R12, R166, R12, !PT ;  /* 0x0000000ca60c7209 */ /* 0x000fe40007810000 */
[----:B------:R-:W-:-:S02]  /*c540*/  FSEL R171, R171, -INF , P1 ;  /* 0xff800000abab7808 */ /* 0x000fc40000800000 */
[----:B------:R-:W-:Y:S02]  /*c550*/  FMNMX.FTZ R12, R167, R12, !PT ;  /* 0x0000000ca70c7209 */ /* 0x000fe40007810000 */
[----:B------:R-:W-:Y:S02]  /*c560*/  LOP3.LUT P2, RZ, R231, 0x1, RZ, 0xc0, !PT ;  /* 0x00000001e7ff7812 */ /* 0x000fe4000784c0ff */
[----:B------:R-:W-:Y:S02]  /*c570*/  FMNMX.FTZ R12, R170, R12, !PT ;  /* 0x0000000caa0c7209 */ /* 0x000fe40007810000 */
[----:B------:R-:W-:Y:S02]  /*c580*/  FSEL R174, R174, -INF , P0 ;  /* 0xff800000aeae7808 */ /* 0x000fe40000000000 */
[----:B------:R-:W-:Y:S02]  /*c590*/  FMNMX.FTZ R12, R171, R12, !PT ;  /* 0x0000000cab0c7209 */ /* 0x000fe40007810000 */
[----:B------:R-:W-:-:S02]  /*c5a0*/  LOP3.LUT P3, RZ, R231, 0x2, RZ, 0xc0, !PT ;  /* 0x00000002e7ff7812 */ /* 0x000fc4000786c0ff */
[----:B------:R-:W-:Y:S02]  /*c5b0*/  FSEL R175, R175, -INF , P2 ;  /* 0xff800000afaf7808 */ /* 0x000fe40001000000 */
[----:B------:R-:W-:Y:S02]  /*c5c0*/  FMNMX.FTZ R12, R174, R12, !PT ;  /* 0x0000000cae0c7209 */ /* 0x000fe40007810000 */
        /* <DEDUP_REMOVED lines=8> */
[----:B------:R-:W-:Y:S02]  /*c650*/  LOP3.LUT P1, RZ, R19, 0x20000000, RZ, 0xc0, !PT ;  /* 0x2000000013ff7812 */ /* 0x000fe4000782c0ff */
[----:B------:R-:W-:-:S02]  /*c660*/  FMNMX.FTZ R12, R183, R12, !PT ;  /* 0x0000000cb70c7209 */ /* 0x000fc40007810000 */
[C---:B------:R-:W-:Y:S02]  /*c670*/  ISETP.GT.AND P6, PT, R228.reuse, 0x20, PT ;  /* 0x00000020e400780c */ /* 0x040fe40003fc4270 */
[----:B------:R-:W-:Y:S01]  /*c680*/  ISETP.GT.AND P5, PT, R228, 0x21, PT ;  /* 0x00000021e400780c */ /* 0x000fe20003fa4270 */
[----:B------:R-:W2:Y:S01]  /*c690*/  SHFL.BFLY PT, R14, R12, 0x2, 0x1f ;  /* 0x0c401f000c0e7f89 */ /* 0x000ea200000e0000 */
[----:B------:R-:W-:Y:S02]  /*c6a0*/  FSEL R168, R168, -INF , P6 ;  /* 0xff800000a8a87808 */ /* 0x000fe40003000000 */
[C---:B------:R-:W-:Y:S02]  /*c6b0*/  ISETP.GT.AND P4, PT, R228.reuse, 0x28, PT ;  /* 0x00000028e400780c */ /* 0x040fe40003f84270 */
[----:B------:R-:W-:Y:S02]  /*c6c0*/  FSEL R169, R169, -INF , P5 ;  /* 0xff800000a9a97808 */ /* 0x000fe40002800000 */
[----:B------:R-:W-:-:S02]  /*c6d0*/  ISETP.GT.AND P3, PT, R228, 0x29, PT ;  /* 0x00000029e400780c */ /* 0x000fc40003f64270 */
[----:B------:R-:W-:Y:S02]  /*c6e0*/  FSEL R172, R172, -INF , P4 ;  /* 0xff800000acac7808 */ /* 0x000fe40002000000 */
[----:B------:R-:W-:Y:S02]  /*c6f0*/  FSEL R173, R173, -INF , P3 ;  /* 0xff800000adad7808 */ /* 0x000fe40001800000 */
[C---:B------:R-:W-:Y:S02]  /*c700*/  ISETP.GT.AND P4, PT, R228.reuse, 0x30, PT ;  /* 0x00000030e400780c */ /* 0x040fe40003f84270 */
[----:B------:R-:W-:Y:S02]  /*c710*/  ISETP.GT.AND P3, PT, R228, 0x31, PT ;  /* 0x00000031e400780c */ /* 0x000fe40003f64270 */
[----:B------:R-:W-:Y:S02]  /*c720*/  FSEL R176, R176, -INF , P4 ;  /* 0xff800000b0b07808 */ /* 0x000fe40002000000 */
[----:B------:R-:W-:-:S02]  /*c730*/  ISETP.GT.AND P4, PT, R228, 0x38, PT ;  /* 0x00000038e400780c */ /* 0x000fc40003f84270 */
[----:B------:R-:W-:Y:S02]  /*c740*/  FSEL R177, R177, -INF , P3 ;  /* 0xff800000b1b17808 */ /* 0x000fe40001800000 */
[----:B------:R-:W-:Y:S02]  /*c750*/  ISETP.GT.AND P3, PT, R228, 0x39, PT ;  /* 0x00000039e400780c */ /* 0x000fe40003f64270 */
[----:B--2---:R-:W-:Y:S02]  /*c760*/  FMNMX.FTZ R14, R12, R14, !PT ;  /* 0x0000000e0c0e7209 */ /* 0x004fe40007810000 */
[----:B------:R-:W-:Y:S02]  /*c770*/  FSEL R180, R180, -INF , P4 ;  /* 0xff800000b4b47808 */ /* 0x000fe40002000000 */
[----:B------:R-:W-:Y:S01]  /*c780*/  FSEL R181, R181, -INF , P3 ;  /* 0xff800000b5b57808 */ /* 0x000fe20001800000 */
[----:B------:R-:W2:Y:S01]  /*c790*/  SHFL.BFLY PT, R12, R14, 0x1, 0x1f ;  /* 0x0c201f000e0c7f89 */ /* 0x000ea200000e0000 */
[----:B------:R-:W-:-:S02]  /*c7a0*/  LOP3.LUT P0, RZ, R19, 0x10000000, RZ, 0xc0, !PT ;  /* 0x1000000013ff7812 */ /* 0x000fc4000780c0ff */
[----:B--2---:R-:W-:Y:S01]  /*c7b0*/  FMNMX.FTZ R14, R14, R12, !PT ;  /* 0x0000000c0e0e7209 */ /* 0x004fe20007810000 */
[----:B------:R-:W-:-:S03]  /*c7c0*/  IMAD.U32 R12, RZ, RZ, UR40 ;  /* 0x00000028ff0c7e24 */ /* 0x000fc6000f8e00ff */
[C---:B------:R-:W-:Y:S01]  /*c7d0*/  FSETP.NEU.FTZ.AND P2, PT, R14.reuse, -INF , PT ;  /* 0xff8000000e00780b */ /* 0x040fe20003f5d000 */
[----:B------:R-:W-:-:S03]  /*c7e0*/  FMUL.FTZ R15, R14, R12 ;  /* 0x0000000c0e0f7220 */ /* 0x000fc60000410000 */
        /* <DEDUP_REMOVED lines=20> */
[----:B------:R-:W-:-:S02]  /*c930*/  @!P1 VIADD R15, R217, 0x28c40 ;  /* 0x00028c40d90f9836 */ /* 0x000fc40000000000 */
[----:B------:R-:W-:Y:S01]  /*c940*/  FMUL.FTZ R153, R153, R12 ;  /* 0x0000000c99997220 */ /* 0x000fe20000410000 */
[----:B------:R-:W-:Y:S02]  /*c950*/  MUFU.EX2 R154, R154 ;  /* 0x0000009a009a7308 */ /* 0x000fe40000000800 */
[----:B------:R-:W-:-:S04]  /*c960*/  @!P1 PRMT R15, RZ, 0x654, R15 ;  /* 0x00000654ff0f9816 */ /* 0x000fc8000000000f */
[----:B------:R2:W-:Y:S02]  /*c970*/  @!P1 SYNCS.ARRIVE.TRANS64.RED.A1T0 RZ, [R15+URZ], RZ ;  /* 0x000000ff0fff99a7 */ /* 0x0005e4000810043f */
[----:B------:R-:W3:Y:S01]  /*c980*/  MUFU.EX2 R170, R153 ;  /* 0x0000009900aa7308 */ /* 0x000ee20000000800 */
[----:B--2---:R-:W-:-:S07]  /*c990*/  FMNMX.FTZ R15, R152, R21, !PT ;  /* 0x00000015980f7209 */ /* 0x004fce0007810000 */
[----:B------:R-:W2:Y:S01]  /*c9a0*/  MUFU.EX2 R153, R155 ;  /* 0x0000009b00997308 */ /* 0x000ea20000000800 */
[----:B------:R-:W-:-:S04]  /*c9b0*/  FMNMX.FTZ R15, R234, R15, !PT ;  /* 0x0000000fea0f7209 */ /* 0x000fc80007810000 */
[----:B------:R-:W-:-:S03]  /*c9c0*/  FMNMX.FTZ R15, R156, R15, !PT ;  /* 0x0000000f9c0f7209 */ /* 0x000fc60007810000 */
[----:B------:R-:W4:Y:S01]  /*c9d0*/  MUFU.EX2 R155, R158 ;  /* 0x0000009e009b7308 */ /* 0x000f220000000800 */
[----:B---3--:R-:W-:Y:S01]  /*c9e0*/  FFMA.FTZ R3, R170, R3, R154 ;  /* 0x00000003aa037223 */ /* 0x008fe2000001009a */
[-C--:B------:R-:W-:Y:S01]  /*c9f0*/  FMUL.FTZ R26, R26, R170.reuse ;  /* 0x000000aa1a1a7220 */ /* 0x080fe20000410000 */
[----:B------:R-:W-:Y:S01]  /*ca00*/  FMNMX.FTZ R15, R157, R15, !PT ;  /* 0x0000000f9d0f7209 */ /* 0x000fe20007810000 */
[-C--:B------:R-:W-:Y:S01]  /*ca10*/  FMUL.FTZ R27, R27, R170.reuse ;  /* 0x000000aa1b1b7220 */ /* 0x080fe20000410000 */
[-C--:B------:R-:W-:Y:S01]  /*ca20*/  FMUL.FTZ R30, R30, R170.reuse ;  /* 0x000000aa1e1e7220 */ /* 0x080fe20000410000 */
[----:B------:R-:W-:Y:S01]  /*ca30*/  FMUL.FTZ R31, R31, R170 ;  /* 0x000000aa1f1f7220 */ /* 0x000fe20000410000 */
[----:B------:R-:W-:Y:S01]  /*ca40*/  FMNMX.FTZ R15, R160, R15, !PT ;  /* 0x0000000fa00f7209 */ /* 0x000fe20007810000 */
[----:B------:R-:W3:Y:S01]  /*ca50*/  MUFU.EX2 R159, R159 ;  /* 0x0000009f009f7308 */ /* 0x000ee20000000800 */
[C---:B--2---:R-:W-:Y:S01]  /*ca60*/  FADD.FTZ R3, R153.reuse, R3 ;  /* 0x0000000399037221 */ /* 0x044fe20000010000 */
[----:B------:R-:W-:Y:S01]  /*ca70*/  F2FP.BF16.F32.PACK_AB R153, R153, R154 ;  /* 0x0000009a9999723e */ /* 0x000fe200000010ff */
[-C--:B------:R-:W-:Y:S01]  /*ca80*/  FMUL.FTZ R34, R34, R170.reuse ;  /* 0x000000aa22227220 */ /* 0x080fe20000410000 */
[----:B------:R-:W-:Y:S01]  /*ca90*/  FMNMX.FTZ R15, R161, R15, !PT ;  /* 0x0000000fa10f7209 */ /* 0x000fe20007810000 */
[-C--:B------:R-:W-:Y:S01]  /*caa0*/  FMUL.FTZ R35, R35, R170.reuse ;  /* 0x000000aa23237220 */ /* 0x080fe20000410000 */
[-C--:B------:R-:W-:Y:S01]  /*cab0*/  FMUL.FTZ R38, R38, R170.reuse ;  /* 0x000000aa26267220 */ /* 0x080fe20000410000 */
[-C--:B------:R-:W-:Y:S01]  /*cac0*/  FMUL.FTZ R39, R39, R170.reuse ;  /* 0x000000aa27277220 */ /* 0x080fe20000410000 */
[----:B------:R-:W-:Y:S01]  /*cad0*/  FMNMX.FTZ R15, R164, R15, !PT ;  /* 0x0000000fa40f7209 */ /* 0x000fe20007810000 */
[----:B------:R-:W2:Y:S01]  /*cae0*/  MUFU.EX2 R162, R162 ;  /* 0x000000a200a27308 */ /* 0x000ea20000000800 */
[----:B----4-:R-:W-:Y:S01]  /*caf0*/  FADD.FTZ R3, R155, R3 ;  /* 0x000000039b037221 */ /* 0x010fe20000010000 */
[-C--:B------:R-:W-:Y:S01]  /*cb00*/  FMUL.FTZ R42, R42, R170.reuse ;  /* 0x000000aa2a2a7220 */ /* 0x080fe20000410000 */
[----:B------:R-:W-:Y:S01]  /*cb10*/  FMNMX.FTZ R15, R165, R15, !PT ;  /* 0x0000000fa50f7209 */ /* 0x000fe20007810000 */
[-C--:B------:R-:W-:Y:S01]  /*cb20*/  FMUL.FTZ R43, R43, R170.reuse ;  /* 0x000000aa2b2b7220 */ /* 0x080fe20000410000 */
[-C--:B------:R-:W-:Y:S01]  /*cb30*/  FMUL.FTZ R46, R46, R170.reuse ;  /* 0x000000aa2e2e7220 */ /* 0x080fe20000410000 */
[-C--:B------:R-:W-:Y:S01]  /*cb40*/  FMUL.FTZ R47, R47, R170.reuse ;  /* 0x000000aa2f2f7220 */ /* 0x080fe20000410000 */
[----:B------:R-:W-:Y:S01]  /*cb50*/  FMNMX.FTZ R15, R168, R15, !PT ;  /* 0x0000000fa80f7209 */ /* 0x000fe20007810000 */
[C---:B---3--:R-:W-:Y:S01]  /*cb60*/  FADD.FTZ R3, R159.reuse, R3 ;  /* 0x000000039f037221 */ /* 0x048fe20000010000 */
[----:B------:R-:W-:Y:S01]  /*cb70*/  F2FP.BF16.F32.PACK_AB R155, R159, R155 ;  /* 0x0000009b9f9b723e */ /* 0x000fe200000010ff */
[----:B------:R-:W-:Y:S01]  /*cb80*/  MUFU.EX2 R167, R167 ;  /* 0x000000a700a77308 */ /* 0x000fe20000000800 */
[----:B------:R-:W-:Y:S01]  /*cb90*/  FMNMX.FTZ R15, R169, R15, !PT ;  /* 0x0000000fa90f7209 */ /* 0x000fe20007810000 */
[-C--:B------:R-:W-:Y:S01]  /*cba0*/  FMUL.FTZ R50, R50, R170.reuse ;  /* 0x000000aa32327220 */ /* 0x080fe20000410000 */
[-C--:B------:R-:W-:Y:S01]  /*cbb0*/  FMUL.FTZ R51, R51, R170.reuse ;  /* 0x000000aa33337220 */ /* 0x080fe20000410000 */
[-C--:B------:R-:W-:Y:S01]  /*cbc0*/  FMUL.FTZ R54, R54, R170.reuse ;  /* 0x000000aa36367220 */ /* 0x080fe20000410000 */
[----:B------:R-:W-:Y:S01]  /*cbd0*/  FMNMX.FTZ R15, R172, R15, !PT ;  /* 0x0000000fac0f7209 */ /* 0x000fe20007810000 */
[-C--:B------:R-:W-:Y:S01]  /*cbe0*/  FMUL.FTZ R55, R55, R170.reuse ;  /* 0x000000aa37377220 */ /* 0x080fe20000410000 */
[----:B--2---:R-:W-:Y:S01]  /*cbf0*/  FADD.FTZ R3, R162, R3 ;  /* 0x00000003a2037221 */ /* 0x004fe20000010000 */
[----:B------:R-:W-:Y:S01]  /*cc00*/  MUFU.EX2 R159, R166 ;  /* 0x000000a6009f7308 */ /* 0x000fe20000000800 */
[----:B------:R-:W-:Y:S01]  /*cc10*/  FMNMX.FTZ R15, R173, R15, !PT ;  /* 0x0000000fad0f7209 */ /* 0x000fe20007810000 */
[-C--:B------:R-:W-:Y:S01]  /*cc20*/  FMUL.FTZ R58, R58, R170.reuse ;  /* 0x000000aa3a3a7220 */ /* 0x080fe20000410000 */
[-C--:B------:R-:W-:Y:S01]  /*cc30*/  FMUL.FTZ R59, R59, R170.reuse ;  /* 0x000000aa3b3b7220 */ /* 0x080fe20000410000 */
[-C--:B------:R-:W-:Y:S01]  /*cc40*/  FMUL.FTZ R62, R62, R170.reuse ;  /* 0x000000aa3e3e7220 */ /* 0x080fe20000410000 */
[----:B------:R-:W-:Y:S01]  /*cc50*/  FMNMX.FTZ R15, R176, R15, !PT ;  /* 0x0000000fb00f7209 */ /* 0x000fe20007810000 */
[-C--:B------:R-:W-:Y:S01]  /*cc60*/  FMUL.FTZ R63, R63, R170.reuse ;  /* 0x000000aa3f3f7220 */ /* 0x080fe20000410000 */
[-C--:B------:R-:W-:Y:S01]  /*cc70*/  FMUL.FTZ R66, R66, R170.reuse ;  /* 0x000000aa42427220 */ /* 0x080fe20000410000 */
        /* <DEDUP_REMOVED lines=13> */
[-C--:B------:R-:W-:Y:S01]  /*cd50*/  FMUL.FTZ R83, R83, R170.reuse ;  /* 0x000000aa53537220 */ /* 0x080fe20000410000 */
[----:B------:R-:W2:Y:S01]  /*cd60*/  SHFL.BFLY PT, R154, R15, 0x2, 0x1f ;  /* 0x0c401f000f9a7f89 */ /* 0x000ea200000e0000 */
        /* <DEDUP_REMOVED lines=23> */
[----:B--2---:R-:W-:Y:S01]  /*cee0*/  FMNMX.FTZ R15, R15, R154, !PT ;  /* 0x0000009a0f0f7209 */ /* 0x004fe20007810000 */
[-C--:B------:R-:W-:Y:S01]  /*cef0*/  FMUL.FTZ R126, R126, R170.reuse ;  /* 0x000000aa7e7e7220 */ /* 0x080fe20000410000 */
[----:B------:R-:W2:Y:S01]  /*cf00*/  MUFU.EX2 R154, R163 ;  /* 0x000000a3009a7308 */ /* 0x000ea20000000800 */
[-C--:B------:R-:W-:Y:S01]  /*cf10*/  FMUL.FTZ R127, R127, R170.reuse ;  /* 0x000000aa7f7f7220 */ /* 0x080fe20000410000 */
[-C--:B------:R-:W-:Y:S01]  /*cf20*/  FMUL.FTZ R130, R130, R170.reuse ;  /* 0x000000aa82827220 */ /* 0x080fe20000410000 */
[----:B------:R-:W3:Y:S01]  /*cf30*/  SHFL.BFLY PT, R158, R15, 0x1, 0x1f ;  /* 0x0c201f000f9e7f89 */ /* 0x000ee200000e0000 */
        /* <DEDUP_REMOVED lines=13> */
[----:B--2---:R-:W-:-:S04]  /*d010*/  FADD.FTZ R3, R154, R3 ;  /* 0x000000039a037221 */ /* 0x004fc80000010000 */
[----:B------:R-:W-:Y:S01]  /*d020*/  FADD.FTZ R3, R159, R3 ;  /* 0x000000039f037221 */ /* 0x000fe20000010000 */
[----:B------:R-:W-:Y:S02]  /*d030*/  F2FP.BF16.F32.PACK_AB R159, R167, R159 ;  /* 0x0000009fa79f723e */ /* 0x000fe400000010ff */
[----:B---3--:R-:W-:-:S04]  /*d040*/  FMNMX.FTZ R15, R15, R158, !PT ;  /* 0x0000009e0f0f7209 */ /* 0x008fc80007810000 */
[----:B------:R-:W-:-:S04]  /*d050*/  FSETP.NEU.FTZ.AND P3, PT, R15, -INF , PT ;  /* 0xff8000000f00780b */ /* 0x000fc80003f7d000 */
[----:B------:R-:W-:-:S05]  /*d060*/  FSEL R158, R15, RZ, P3 ;  /* 0x000000ff0f9e7208 */ /* 0x000fca0001800000 */
[----:B------:R-:W-:-:S04]  /*d070*/  FADD.FTZ R158, -R158, R21 ;  /* 0x000000159e9e7221 */ /* 0x000fc80000010100 */
[----:B------:R-:W-:Y:S01]  /*d080*/  FMUL.FTZ R21, R158, R12 ;  /* 0x0000000c9e157220 */ /* 0x000fe20000410000 */
[----:B------:R-:W-:-:S04]  /*d090*/  @!P2 IMAD R158, R226, 0x40, R189 ;  /* 0x00000040e29ea824 */ /* 0x000fc800078e02bd */
[----:B------:R-:W-:Y:S01]  /*d0a0*/  @!P2 IMAD R158, R158, 0x4, R2 ;  /* 0x000000049e9ea824 */ /* 0x000fe200078e0202 */
[----:B------:R-:W2:Y:S04]  /*d0b0*/  MUFU.EX2 R21, R21 ;  /* 0x0000001500157308 */ /* 0x000ea80000000800 */
[----:B------:R-:W-:Y:S04]  /*d0c0*/  @!P2 STS [R158+0x28820], R170 ;  /* 0x028820aa9e00a388 */ /* 0x000fe80000000800 */
        /* <DEDUP_REMOVED lines=28> */
[-CC-:B------:R-:W-:Y:S01]  /*d290*/  FFMA.FTZ R165, R165, R12.reuse, -R158.reuse ;  /* 0x0000000ca5a57223 */ /* 0x180fe2000001089e */
[-CC-:B------:R-:W-:Y:S01]  /*d2a0*/  FFMA.FTZ R168, R168, R12.reuse, -R158.reuse ;  /* 0x0000000ca8a87223 */ /* 0x180fe2000001089e */
[-CC-:B------:R-:W-:Y:S01]  /*d2b0*/  FFMA.FTZ R169, R169, R12.reuse, -R158.reuse ;  /* 0x0000000ca9a97223 */ /* 0x180fe2000001089e */
[-CC-:B------:R-:W-:Y:S01]  /*d2c0*/  FFMA.FTZ R172, R172, R12.reuse, -R158.reuse ;  /* 0x0000000cacac7223 */ /* 0x180fe2000001089e */
[-CC-:B------:R-:W-:Y:S01]  /*d2d0*/  FFMA.FTZ R173, R173, R12.reuse, -R158.reuse ;  /* 0x0000000cadad7223 */ /* 0x180fe2000001089e */
[-CC-:B------:R-:W-:Y:S01]  /*d2e0*/  FFMA.FTZ R176, R176, R12.reuse, -R158.reuse ;  /* 0x0000000cb0b07223 */ /* 0x180fe2000001089e */
[----:B------:R-:W3:Y:S01]  /*d2f0*/  MUFU.EX2 R234, R234 ;  /* 0x000000ea00ea7308 */ /* 0x000ee20000000800 */
[-CC-:B------:R-:W-:Y:S01]  /*d300*/  FFMA.FTZ R177, R177, R12.reuse, -R158.reuse ;  /* 0x0000000cb1b17223 */ /* 0x180fe2000001089e */
[-CC-:B------:R-:W-:Y:S01]  /*d310*/  FFMA.FTZ R180, R180, R12.reuse, -R158.reuse ;  /* 0x0000000cb4b47223 */ /* 0x180fe2000001089e */
[----:B------:R-:W-:Y:S01]  /*d320*/  FFMA.FTZ R181, R181, R12, -R158 ;  /* 0x0000000cb5b57223 */ /* 0x000fe2000001089e */
        /* <DEDUP_REMOVED lines=9> */
[-C--:B------:R-:W-:Y:S01]  /*d3c0*/  FMUL.FTZ R73, R73, R21.reuse ;  /* 0x0000001549497220 */ /* 0x080fe20000410000 */
[-C--:B------:R-:W-:Y:S01]  /*d3d0*/  FMUL.FTZ R76, R76, R21.reuse ;  /* 0x000000154c4c7220 */ /* 0x080fe20000410000 */
[-C--:B------:R-:W-:Y:S01]  /*d3e0*/  FMUL.FTZ R77, R77, R21.reuse ;  /* 0x000000154d4d7220 */ /* 0x080fe20000410000 */
[----:B------:R5:W0:Y:S01]  /*d3f0*/  MUFU.EX2 R158, R157 ;  /* 0x0000009d009e7308 */ /* 0x000a220000000800 */
        /* <DEDUP_REMOVED lines=8> */
[----:B-----5:R-:W-:Y:S01]  /*d480*/  F2FP.BF16.F32.PACK_AB R157, R154, R162 ;  /* 0x000000a29a9d723e */ /* 0x020fe200000010ff */
[----:B--2---:R-:W-:Y:S01]  /*d490*/  FFMA.FTZ R154, R21, R0, R152 ;  /* 0x00000000159a7223 */ /* 0x004fe20000010098 */
[----:B------:R-:W-:Y:S01]  /*d4a0*/  FADD.FTZ R0, R167, R3 ;  /* 0x00000003a7007221 */ /* 0x000fe20000010000 */
[C---:B---3--:R-:W-:Y:S01]  /*d4b0*/  F2FP.BF16.F32.PACK_AB R152, R234.reuse, R152 ;  /* 0x00000098ea98723e */ /* 0x048fe200000010ff */
[-C--:B------:R-:W-:Y:S01]  /*d4c0*/  FMUL.FTZ R93, R93, R21.reuse ;  /* 0x000000155d5d7220 */ /* 0x080fe20000410000 */
[----:B------:R-:W-:Y:S01]  /*d4d0*/  FADD.FTZ R154, R234, R154 ;  /* 0x0000009aea9a7221 */ /* 0x000fe20000010000 */
[-C--:B------:R-:W-:Y:S01]  /*d4e0*/  FMUL.FTZ R96, R96, R21.reuse ;  /* 0x0000001560607220 */ /* 0x080fe20000410000 */
[----:B------:R-:W2:Y:S01]  /*d4f0*/  MUFU.EX2 R161, R161 ;  /* 0x000000a100a17308 */ /* 0x000ea20000000800 */
[-C--:B------:R-:W-:Y:S01]  /*d500*/  FMUL.FTZ R97, R97, R21.reuse ;  /* 0x0000001561617220 */ /* 0x080fe20000410000 */
[----:B----4-:R-:W-:Y:S01]  /*d510*/  FADD.FTZ R154, R156, R154 ;  /* 0x0000009a9c9a7221 */ /* 0x010fe20000010000 */
[-C--:B------:R-:W-:Y:S01]  /*d520*/  FMUL.FTZ R100, R100, R21.reuse ;  /* 0x0000001564647220 */ /* 0x080fe20000410000 */
[-C--:B------:R-:W-:Y:S01]  /*d530*/  FMUL.FTZ R101, R101, R21.reuse ;  /* 0x0000001565657220 */ /* 0x080fe20000410000 */
[-C--:B------:R-:W-:Y:S01]  /*d540*/  FMUL.FTZ R104, R104, R21.reuse ;  /* 0x0000001568687220 */ /* 0x080fe20000410000 */
[----:B0-----:R-:W-:Y:S01]  /*d550*/  FADD.FTZ R154, R158, R154 ;  /* 0x0000009a9e9a7221 */ /* 0x001fe20000010000 */
[-C--:B------:R-:W-:Y:S01]  /*d560*/  FMUL.FTZ R105, R105, R21.reuse ;  /* 0x0000001569697220 */ /* 0x080fe20000410000 */
[----:B------:R-:W0:Y:S01]  /*d570*/  MUFU.EX2 R164, R164 ;  /* 0x000000a400a47308 */ /* 0x000e220000000800 */
[-C--:B------:R-:W-:Y:S01]  /*d580*/  FMUL.FTZ R108, R108, R21.reuse ;  /* 0x000000156c6c7220 */ /* 0x080fe20000410000 */
[----:B-1----:R-:W-:Y:S01]  /*d590*/  FADD.FTZ R3, R160, R154 ;  /* 0x0000009aa0037221 */ /* 0x002fe20000010000 */
[----:B------:R-:W-:Y:S01]  /*d5a0*/  F2FP.BF16.F32.PACK_AB R154, R158, R156 ;  /* 0x0000009c9e9a723e */ /* 0x000fe200000010ff */
[----:B------:R-:W-:Y:S01]  /*d5b0*/  BAR.SYNC.DEFER_BLOCKING 0xf, 0x100 ;  /* 0x03c4000000007b1d */ /* 0x000fe20000010000 */
[-C--:B------:R-:W-:Y:S01]  /*d5c0*/  FMUL.FTZ R109, R109, R21.reuse ;  /* 0x000000156d6d7220 */ /* 0x080fe20000410000 */
[-C--:B------:R-:W-:Y:S01]  /*d5d0*/  FMUL.FTZ R112, R112, R21.reuse ;  /* 0x0000001570707220 */ /* 0x080fe20000410000 */
[-C--:B------:R-:W-:Y:S01]  /*d5e0*/  FMUL.FTZ R113, R113, R21.reuse ;  /* 0x0000001571717220 */ /* 0x080fe20000410000 */
[-C--:B------:R-:W-:Y:S01]  /*d5f0*/  FMUL.FTZ R116, R116, R21.reuse ;  /* 0x0000001574747220 */ /* 0x080fe20000410000 */
[C---:B--2---:R-:W-:Y:S01]  /*d600*/  FADD.FTZ R3, R161.reuse, R3 ;  /* 0x00000003a1037221 */ /* 0x044fe20000010000 */
[----:B------:R-:W1:Y:S01]  /*d610*/  MUFU.EX2 R165, R165 ;  /* 0x000000a500a57308 */ /* 0x000e620000000800 */
[----:B------:R-:W-:Y:S01]  /*d620*/  F2FP.BF16.F32.PACK_AB R156, R161, R160 ;  /* 0x000000a0a19c723e */ /* 0x000fe200000010ff */
[----:B------:R-:W-:Y:S01]  /*d630*/  FMUL.FTZ R117, R117, R21 ;  /* 0x0000001575757220 */ /* 0x000fe20000410000 */
[----:B------:R-:W-:Y:S01]  /*d640*/  F2FP.BF16.F32.PACK_AB R161, R171, R227 ;  /* 0x000000e3aba1723e */ /* 0x000fe200000010ff */
[-C--:B------:R-:W-:Y:S01]  /*d650*/  FMUL.FTZ R120, R120, R21.reuse ;  /* 0x0000001578787220 */ /* 0x080fe20000410000 */
[-C--:B------:R-:W-:Y:S01]  /*d660*/  FMUL.FTZ R121, R121, R21.reuse ;  /* 0x0000001579797220 */ /* 0x080fe20000410000 */
[-C--:B------:R-:W-:Y:S01]  /*d670*/  FMUL.FTZ R124, R124, R21.reuse ;  /* 0x000000157c7c7220 */ /* 0x080fe20000410000 */
[----:B0-----:R-:W-:Y:S01]  /*d680*/  FADD.FTZ R3, R164, R3 ;  /* 0x00000003a4037221 */ /* 0x001fe20000010000 */
        /* <DEDUP_REMOVED lines=9> */
[C---:B-1----:R-:W-:Y:S01]  /*d720*/  FADD.FTZ R3, R165.reuse, R3 ;  /* 0x00000003a5037221 */ /* 0x042fe20000010000 */
[----:B------:R-:W-:Y:S01]  /*d730*/  F2FP.BF16.F32.PACK_AB R158, R165, R164 ;  /* 0x000000a4a59e723e */ /* 0x000fe200000010ff */
[----:B------:R1:W-:Y:S01]  /*d740*/  STSM.16.M88.4 [R197+0x26800], R152 ;  /* 0x02680098c5007844 */ /* 0x0003e20000000200 */
[----:B------:R-:W-:Y:S01]  /*d750*/  F2FP.BF16.F32.PACK_AB R165, R179, R178 ;  /* 0x000000b2b3a5723e */ /* 0x000fe200000010ff */
[-C--:B------:R-:W-:Y:S01]  /*d760*/  FMUL.FTZ R140, R140, R21.reuse ;  /* 0x000000158c8c7220 */ /* 0x080fe20000410000 */
[-C--:B------:R-:W-:Y:S01]  /*d770*/  FMUL.FTZ R141, R141, R21.reuse ;  /* 0x000000158d8d7220 */ /* 0x080fe20000410000 */
[----:B------:R1:W-:Y:S01]  /*d780*/  STSM.16.M88.4 [R198], R156 ;  /* 0x0000009cc6007844 */ /* 0x0003e20000000200 */
[----:B------:R-:W3:Y:S01]  /*d790*/  MUFU.EX2 R162, R172 ;  /* 0x000000ac00a27308 */ /* 0x000ee20000000800 */
[----:B0-----:R-:W-:Y:S01]  /*d7a0*/  FADD.FTZ R160, R168, R3 ;  /* 0x00000003a8a07221 */ /* 0x001fe20000010000 */
[----:B------:R-:W-:Y:S01]  /*d7b0*/  FADD.FTZ R3, R227, R0 ;  /* 0x00000000e3037221 */ /* 0x000fe20000010000 */
[-C--:B------:R-:W-:Y:S01]  /*d7c0*/  FMUL.FTZ R144, R144, R21.reuse ;  /* 0x0000001590907220 */ /* 0x080fe20000410000 */
[-C--:B------:R-:W-:Y:S01]  /*d7d0*/  FMUL.FTZ R145, R145, R21.reuse ;  /* 0x0000001591917220 */ /* 0x080fe20000410000 */
[-C--:B------:R-:W-:Y:S01]  /*d7e0*/  FMUL.FTZ R148, R148, R21.reuse ;  /* 0x0000001594947220 */ /* 0x080fe20000410000 */
[----:B------:R-:W-:Y:S01]  /*d7f0*/  FADD.FTZ R3, R171, R3 ;  /* 0x00000003ab037221 */ /* 0x000fe20000010000 */
[----:B------:R-:W-:Y:S01]  /*d800*/  FMUL.FTZ R149, R149, R21 ;  /* 0x0000001595957220 */ /* 0x000fe20000410000 */
[----:B------:R-:W0:Y:S01]  /*d810*/  MUFU.EX2 R173, R173 ;  /* 0x000000ad00ad7308 */ /* 0x000e220000000800 */
[----:B--2---:R-:W-:Y:S01]  /*d820*/  FADD.FTZ R0, R169, R160 ;  /* 0x000000a0a9007221 */ /* 0x004fe20000010000 */
[----:B------:R-:W-:Y:S01]  /*d830*/  FADD.FTZ R3, R163, R3 ;  /* 0x00000003a3037221 */ /* 0x000fe20000010000 */
[----:B------:R-:W-:-:S02]  /*d840*/  F2FP.BF16.F32.PACK_AB R160, R169, R168 ;  /* 0x000000a8a9a0723e */ /* 0x000fc400000010ff */
[C---:B------:R-:W-:Y:S01]  /*d850*/  F2FP.BF16.F32.PACK_AB R163, R175.reuse, R163 ;  /* 0x000000a3afa3723e */ /* 0x040fe200000010ff */
[----:B------:R-:W-:Y:S02]  /*d860*/  FADD.FTZ R3, R175, R3 ;  /* 0x00000003af037221 */ /* 0x000fe40000010000 */
[----:B------:R-:W2:Y:S01]  /*d870*/  MUFU.EX2 R176, R176 ;  /* 0x000000b000b07308 */ /* 0x000ea20000000800 */
[----:B---3--:R-:W-:Y:S01]  /*d880*/  FADD.FTZ R0, R162, R0 ;  /* 0x00000000a2007221 */ /* 0x008fe20000010000 */
[----:B------:R-:W-:-:S04]  /*d890*/  FADD.FTZ R3, R178, R3 ;  /* 0x00000003b2037221 */ /* 0x000fc80000010000 */
[----:B------:R-:W-:Y:S02]  /*d8a0*/  FADD.FTZ R3, R179, R3 ;  /* 0x00000003b3037221 */ /* 0x000fe40000010000 */
[----:B------:R-:W3:Y:S01]  /*d8b0*/  MUFU.EX2 R177, R177 ;  /* 0x000000b100b17308 */ /* 0x000ee20000000800 */
[C---:B0-----:R-:W-:Y:S01]  /*d8c0*/  FADD.FTZ R0, R173.reuse, R0 ;  /* 0x00000000ad007221 */ /* 0x041fe20000010000 */
[----:B------:R-:W-:Y:S01]  /*d8d0*/  FADD.FTZ R3, R182, R3 ;  /* 0x00000003b6037221 */ /* 0x000fe20000010000 */
[----:B------:R-:W-:-:S05]  /*d8e0*/  F2FP.BF16.F32.PACK_AB R162, R173, R162 ;  /* 0x000000a2ada2723e */ /* 0x000fca00000010ff */
[----:B------:R-:W0:Y:S01]  /*d8f0*/  MUFU.EX2 R166, R180 ;  /* 0x000000b400a67308 */ /* 0x000e220000000800 */
[----:B--2---:R-:W-:Y:S01]  /*d900*/  FADD.FTZ R0, R176, R0 ;  /* 0x00000000b0007221 */ /* 0x004fe20000010000 */
[----:B------:R1:W-:Y:S06]  /*d910*/  STSM.16.M88.4 [R200], R160 ;  /* 0x000000a0c8007844 */ /* 0x0003ec0000000200 */
[----:B------:R-:W2:Y:S01]  /*d920*/  MUFU.EX2 R167, R183 ;  /* 0x000000b700a77308 */ /* 0x000ea20000000800 */
[C---:B---3--:R-:W-:Y:S01]  /*d930*/  FADD.FTZ R0, R177.reuse, R0 ;  /* 0x00000000b1007221 */ /* 0x048fe20000010000 */
[----:B------:R-:W-:-:S06]  /*d940*/  F2FP.BF16.F32.PACK_AB R164, R177, R176 ;  /* 0x000000b0b1a4723e */ /* 0x000fcc00000010ff */
[----:B------:R-:W3:Y:S01]  /*d950*/  MUFU.EX2 R181, R181 ;  /* 0x000000b500b57308 */ /* 0x000ee20000000800 */
[----:B0-----:R-:W-:Y:S01]  /*d960*/  FADD.FTZ R0, R166, R0 ;  /* 0x00000000a6007221 */ /* 0x001fe20000010000 */
[C---:B--2---:R-:W-:Y:S01]  /*d970*/  FADD.FTZ R3, R167.reuse, R3 ;  /* 0x00000003a7037221 */ /* 0x044fe20000010000 */
[----:B------:R-:W-:Y:S02]  /*d980*/  F2FP.BF16.F32.PACK_AB R167, R167, R182 ;  /* 0x000000b6a7a7723e */ /* 0x000fe400000010ff */
[C---:B---3--:R-:W-:Y:S01]  /*d990*/  F2FP.BF16.F32.PACK_AB R166, R181.reuse, R166 ;  /* 0x000000a6b5a6723e */ /* 0x048fe200000010ff */
[----:B------:R-:W-:-:S04]  /*d9a0*/  FADD.FTZ R0, R181, R0 ;  /* 0x00000000b5007221 */ /* 0x000fc80000010000 */
[----:B------:R1:W-:Y:S01]  /*d9b0*/  STSM.16.M88.4 [R199], R164 ;  /* 0x000000a4c7007844 */ /* 0x0003e20000000200 */
[----:B------:R-:W-:Y:S05]  /*d9c0*/  @!P0 BRA `(.L_x_4797) ;  /* 0x0000000000048947 */ /* 0x000fea0003800000 */
[----:B------:R-:W-:Y:S01]  /*d9d0*/  BPT.TRAP 0x1 ;  /* 0x000000040000795c */ /* 0x000fe20000300000 */
.L_x_4797:
[----:B------:R0:W2:Y:S01]  /*d9e0*/  SYNCS.PHASECHK.TRANS64.TRYWAIT P2, [R217+URZ+0x28c50], R20 ;  /* 0x028c5014d90075a7 */ /* 0x0000a2000804017f */
[----:B------:R-:W-:Y:S05]  /*d9f0*/  @!P0 BRA `(.L_x_4798) ;  /* 0x0000000000048947 */ /* 0x000fea0003800000 */
[----:B------:R-:W-:Y:S01]  /*da00*/  BPT.TRAP 0x1 ;  /* 0x000000040000795c */ /* 0x000fe20000300000 */
.L_x_4798:
[----:B------:R-:W-:Y:S04]  /*da10*/  BSSY B2, `(.L_x_4799) ;  /* 0x0000004000027945 */ /* 0x000fe80003800000 */
[----:B--2---:R-:W-:Y:S05]  /*da20*/  @P2 BRA `(.L_x_4800) ;  /* 0x0000000000082947 */ /* 0x004fea0003800000 */
[----:B------:R-:W2:Y:S02]  /*da30*/  SYNCS.PHASECHK.TRANS64.TRYWAIT P2, [R217+URZ+0x28c50], R20 ;  /* 0x028c5014d90075a7 */ /* 0x000ea4000804017f */
[----:B--2---:R-:W-:Y:S05]  /*da40*/  @!P2 BRA `(.L_x_4801) ;  /* 0x0000011400f4a947 */ /* 0x004fea0003800000 */
.L_x_4800:
[----:B------:R-:W-:Y:S05]  /*da50*/  BSYNC B2 ;  /* 0x0000000000027941 */ /* 0x000fea0003800000 */
.L_x_4799:
[----:B0-2---:R-:W-:Y:S01]  /*da60*/  IMAD R20, R18, 0x1000, R191 ;  /* 0x0000100012147824 */ /* 0x005fe200078e02bf */
[----:B------:R-:W-:Y:S01]  /*da70*/  WARPGROUP.ARRIVE ;  /* 0x00000000000079c5 */ /* 0x000fe20000000000 */
[----:B------:R-:W-:Y:S01]  /*da80*/  IMAD.MOV.U32 R21, RZ, RZ, 0x40000040 ;  /* 0x40000040ff157424 */ /* 0x000fe200078e00ff */
[----:B------:R-:W-:Y:S01]  /*da90*/  ISETP.GT.AND P2, PT, R216, R215, PT ;  /* 0x000000d7d800720c */ /* 0x000fe20003f44270 */
[----:B------:R-:W-:Y:S01]  /*daa0*/  @!P1 VIADD R217, R217, 0x28c60 ;  /* 0x00028c60d9d99836 */ /* 0x000fe20000000000 */
[----:B------:R-:W-:Y:S01]  /*dab0*/  R2UR UR6, R20 ;  /* 0x00000000140672ca */ /* 0x000fe200000e0000 */
[----:B------:R-:W-:Y:S01]  /*dac0*/  VIADD R216, R216, 0xffffffff ;  /* 0xffffffffd8d87836 */ /* 0x000fe20000000000 */
[----:B------:R-:W-:Y:S01]  /*dad0*/  R2UR UR7, R21 ;  /* 0x00000000150772ca */ /* 0x000fe200000e0000 */
[----:B------:R-:W-:Y:S01]  /*dae0*/  IMAD.MOV.U32 R21, RZ, RZ, 0x40000040 ;  /* 0x40000040ff157424 */ /* 0x000fe200078e00ff */
[----:B------:R-:W-:Y:S01]  /*daf0*/  @!P1 PRMT R217, RZ, 0x654, R217 ;  /* 0x00000654ffd99816 */ /* 0x000fe200000000d9 */
[----:B------:R-:W-:-:S02]  /*db00*/  IMAD.MOV.U32 R227, RZ, RZ, R14 ;  /* 0x000000ffffe37224 */ /* 0x000fc400078e000e */
[----:B------:R-:W-:-:S08]  /*db10*/  IMAD.MOV.U32 R226, RZ, RZ, R18 ;  /* 0x000000ffffe27224 */ /* 0x000fd000078e0012 */
[----:B------:R-:W-:Y:S03]  /*db20*/  HGMMA.64x256x16.F32.BF16 R24, R152, gdesc[UR4].tnspB, R24, gsb0 ;  /* 0x43e0000498187df0 */ /* 0x000fe60008001818 */
[----:B------:R-:W-:Y:S02]  /*db30*/  WARPGROUP.DEPBAR.LE gsb0, 0x0 ;  /* 0x00008000000079c5 */ /* 0x000fe40000010000 */
[----:B-1----:R-:W-:Y:S01]  /*db40*/  VIADD R152, R20, 0x80 ;  /* 0x0000008014987836 */ /* 0x002fe20000000000 */
        /* <DEDUP_REMOVED lines=33> */
.L_x_4791:
[----:B------:R-:W-:Y:S05]  /*dd60*/  BSYNC B0 ;  /* 0x0000000000007941 */ /* 0x000fea0003800000 */
.L_x_4790:
[----:B------:R-:W-:Y:S01]  /*dd70*/  ISETP.GE.AND P2, PT, R216, R201, PT ;  /* 0x000000c9d800720c */ /* 0x000fe20003f46270 */
[----:B------:R-:W-:-:S12]  /*dd80*/  BSSY B0, `(.L_x_4803) ;  /* 0x00001a1000007945 */ /* 0x000fd80003800000 */
[----:B------:R-:W-:Y:S05]  /*dd90*/  @!P2 BRA `(.L_x_4804) ;  /* 0x00000018007ca947 */ /* 0x000fea0003800000 */
[----:B------:R-:W-:Y:S02]  /*dda0*/  IMAD.MOV.U32 R21, RZ, RZ, R14 ;  /* 0x000000ffff157224 */ /* 0x000fe400078e000e */
[----:B------:R-:W-:Y:S02]  /*ddb0*/  IMAD.MOV.U32 R215, RZ, RZ, R15 ;  /* 0x000000ffffd77224 */ /* 0x000fe400078e000f */
[----:B------:R-:W-:-:S07]  /*ddc0*/  IMAD.MOV.U32 R196, RZ, RZ, R18 ;  /* 0x000000ffffc47224 */ /* 0x000fce00078e0012 */
.L_x_4815:
[----:B------:R-:W-:-:S05]  /*ddd0*/  VIADD R18, R196, 0x1 ;  /* 0x00000001c4127836 */ /* 0x000fca0000000000 */
[----:B------:R-:W-:-:S04]  /*dde0*/  ISETP.NE.AND P2, PT, R18, 0x2, PT ;  /* 0x000000021200780c */ /* 0x000fc80003f45270 */
[----:B------:R-:W-:Y:S02]  /*ddf0*/  SEL R12, RZ, 0x1, P2 ;  /* 0x00000001ff0c7807 */ /* 0x000fe40001000000 */
[----:B------:R-:W-:Y:S02]  /*de00*/  SEL R18, R18, RZ, P2 ;  /* 0x000000ff12127207 */ /* 0x000fe40001000000 */
[----:B------:R-:W-:Y:S01]  /*de10*/  LOP3.LUT R22, R22, R12, RZ, 0x3c, !PT ;  /* 0x0000000c16167212 */ /* 0x000fe200078e3cff */
[----:B--2---:R-:W-:Y:S06]  /*de20*/  @!P0 BRA `(.L_x_4805) ;  /* 0x0000000000048947 */ /* 0x004fec0003800000 */
[----:B------:R-:W-:Y:S01]  /*de30*/  BPT.TRAP 0x1 ;  /* 0x000000040000795c */ /* 0x000fe20000300000 */
.L_x_4805:
[----:B------:R-:W-:Y:S01]  /*de40*/  IMAD R194, R18, 0x8, R2 ;  /* 0x0000000812c27824 */ /* 0x000fe200078e0202 */
[----:B0-----:R-:W-:-:S04]  /*de50*/  SHF.L.U32 R20, R22, 0x1f, RZ ;  /* 0x0000001f16147819 */ /* 0x001fc800000006ff */
[----:B------:R0:W2:Y:S01]  /*de60*/  SYNCS.PHASECHK.TRANS64.TRYWAIT P2, [R194+URZ+0x28c30], R20 ;  /* 0x028c3014c20075a7 */ /* 0x0000a2000804017f */
[----:B------:R-:W-:Y:S05]  /*de70*/  @!P0 BRA `(.L_x_4806) ;  /* 0x0000000000048947 */ /* 0x000fea0003800000 */
[----:B------:R-:W-:Y:S01]  /*de80*/  BPT.TRAP 0x1 ;  /* 0x000000040000795c */ /* 0x000fe20000300000 */
.L_x_4806:
[----:B------:R-:W-:Y:S01]  /*de90*/  BSSY B1, `(.L_x_4807) ;  /* 0x0000006000017945 */ /* 0x000fe20003800000 */
[----:B------:R-:W-:Y:S02]  /*dea0*/  IMAD R154, R18, 0x200, R13 ;  /* 0x00000200129a7824 */ /* 0x000fe400078e020d */
[----:B------:R-:W-:Y:S01]  /*deb0*/  IMAD.MOV.U32 R155, RZ, RZ, 0x40000040 ;  /* 0x40000040ff9b7424 */ /* 0x000fe200078e00ff */
[----:B--2---:R-:W-:Y:S06]  /*dec0*/  @P2 BRA `(.L_x_4808) ;  /* 0x0000000000082947 */ /* 0x004fec0003800000 */
[----:B------:R-:W2:Y:S02]  /*ded0*/  SYNCS.PHASECHK.TRANS64.TRYWAIT P2, [R194+URZ+0x28c30], R20 ;  /* 0x028c3014c20075a7 */ /* 0x000ea4000804017f */
[----:B--2---:R-:W-:Y:S05]  /*dee0*/  @!P2 BRA `(.L_x_4809) ;  /* 0x0000011000e0a947 */ /* 0x004fea0003800000 */
.L_x_4808:
[----:B------:R-:W-:Y:S05]  /*def0*/  BSYNC B1 ;  /* 0x0000000000017941 */ /* 0x000fea0003800000 */
.L_x_4807:
        /* <DEDUP_REMOVED lines=52> */
[----:B---3--:R-:W-:Y:S01]  /*e240*/  FMNMX.FTZ R14, R12, R14, !PT ;  /* 0x0000000e0c0e7209 */ /* 0x008fe20007810000 */
[----:B------:R-:W-:-:S04]  /*e250*/  IMAD.U32 R12, RZ, RZ, UR39 ;  /* 0x00000027ff0c7e24 */ /* 0x000fc8000f8e00ff */
[----:B------:R-:W3:Y:S02]  /*e260*/  SHFL.BFLY PT, R15, R14, 0x1, 0x1f ;  /* 0x0c201f000e0f7f89 */ /* 0x000ee400000e0000 */
[----:B---3--:R-:W-:-:S05]  /*e270*/  FMNMX.FTZ R15, R14, R15, !PT ;  /* 0x0000000f0e0f7209 */ /* 0x008fca0007810000 */
[C---:B------:R-:W-:Y:S01]  /*e280*/  FMUL.FTZ R14, R15.reuse, R12 ;  /* 0x0000000c0f0e7220 */ /* 0x040fe20000410000 */
[----:B------:R-:W-:-:S03]  /*e290*/  FADD.FTZ R215, -R15, R215 ;  /* 0x000000d70fd77221 */ /* 0x000fc60000010100 */
        /* <DEDUP_REMOVED lines=21> */
[----:B------:R-:W4:Y:S01]  /*e3f0*/  MUFU.EX2 R215, R215 ;  /* 0x000000d700d77308 */ /* 0x000f220000000800 */
[----:B---3--:R-:W-:-:S07]  /*e400*/  FMNMX.FTZ R14, R154, R21, !PT ;  /* 0x000000159a0e7209 */ /* 0x008fce0007810000 */
[----:B------:R-:W3:Y:S01]  /*e410*/  MUFU.EX2 R153, R153 ;  /* 0x0000009900997308 */ /* 0x000ee20000000800 */
[----:B------:R-:W-:-:S04]  /*e420*/  FMNMX.FTZ R14, R155, R14, !PT ;  /* 0x0000000e9b0e7209 */ /* 0x000fc80007810000 */
[----:B------:R-:W-:-:S03]  /*e430*/  FMNMX.FTZ R14, R158, R14, !PT ;  /* 0x0000000e9e0e7209 */ /* 0x000fc60007810000 */
[----:B------:R-:W5:Y:S01]  /*e440*/  MUFU.EX2 R156, R156 ;  /* 0x0000009c009c7308 */ /* 0x000f620000000800 */
[----:B----4-:R-:W-:Y:S01]  /*e450*/  FFMA.FTZ R0, R215, R0, R152 ;  /* 0x00000000d7007223 */ /* 0x010fe20000010098 */
[-C--:B------:R-:W-:Y:S01]  /*e460*/  FMUL.FTZ R24, R24, R215.reuse ;  /* 0x000000d718187220 */ /* 0x080fe20000410000 */
[----:B------:R-:W-:Y:S01]  /*e470*/  FMNMX.FTZ R14, R159, R14, !PT ;  /* 0x0000000e9f0e7209 */ /* 0x000fe20007810000 */
[-C--:B------:R-:W-:Y:S01]  /*e480*/  FMUL.FTZ R25, R25, R215.reuse ;  /* 0x000000d719197220 */ /* 0x080fe20000410000 */
[-C--:B------:R-:W-:Y:S01]  /*e490*/  FMUL.FTZ R28, R28, R215.reuse ;  /* 0x000000d71c1c7220 */ /* 0x080fe20000410000 */
[-C--:B------:R-:W-:Y:S01]  /*e4a0*/  FMUL.FTZ R29, R29, R215.reuse ;  /* 0x000000d71d1d7220 */ /* 0x080fe20000410000 */
[----:B------:R-:W-:Y:S01]  /*e4b0*/  FMNMX.FTZ R14, R162, R14, !PT ;  /* 0x0000000ea20e7209 */ /* 0x000fe20007810000 */
[----:B------:R-:W4:Y:S01]  /*e4c0*/  MUFU.EX2 R157, R157 ;  /* 0x0000009d009d7308 */ /* 0x000f220000000800 */
[C---:B---3--:R-:W-:Y:S01]  /*e4d0*/  FADD.FTZ R0, R153.reuse, R0 ;  /* 0x0000000099007221 */ /* 0x048fe20000010000 */
[----:B------:R-:W-:Y:S01]  /*e4e0*/  F2FP.BF16.F32.PACK_AB R152, R153, R152 ;  /* 0x000000989998723e */ /* 0x000fe200000010ff */
[----:B------:R-:W-:Y:S01]  /*e4f0*/  @!P2 IMAD R153, R196, 0x40, R189 ;  /* 0x00000040c499a824 */ /* 0x000fe200078e02bd */
[----:B------:R-:W-:Y:S01]  /*e500*/  FMNMX.FTZ R14, R163, R14, !PT ;  /* 0x0000000ea30e7209 */ /* 0x000fe20007810000 */
[-C--:B------:R-:W-:Y:S01]  /*e510*/  FMUL.FTZ R32, R32, R215.reuse ;  /* 0x000000d720207220 */ /* 0x080fe20000410000 */
[-C--:B------:R-:W-:Y:S01]  /*e520*/  FMUL.FTZ R33, R33, R215.reuse ;  /* 0x000000d721217220 */ /* 0x080fe20000410000 */
[----:B------:R-:W-:Y:S01]  /*e530*/  @!P2 IMAD R153, R153, 0x4, R2 ;  /* 0x000000049999a824 */ /* 0x000fe200078e0202 */
[----:B------:R-:W-:Y:S01]  /*e540*/  FMNMX.FTZ R14, R166, R14, !PT ;  /* 0x0000000ea60e7209 */ /* 0x000fe20007810000 */
[----:B------:R-:W3:Y:S01]  /*e550*/  MUFU.EX2 R160, R160 ;  /* 0x000000a000a07308 */ /* 0x000ee20000000800 */
[-C--:B------:R-:W-:Y:S01]  /*e560*/  FMUL.FTZ R36, R36, R215.reuse ;  /* 0x000000d724247220 */ /* 0x080fe20000410000 */
[-C--:B------:R-:W-:Y:S01]  /*e570*/  FMUL.FTZ R37, R37, R215.reuse ;  /* 0x000000d725257220 */ /* 0x080fe20000410000 */
[----:B------:R-:W-:Y:S01]  /*e580*/  FMNMX.FTZ R14, R167, R14, !PT ;  /* 0x0000000ea70e7209 */ /* 0x000fe20007810000 */
[----:B------:R-:W-:Y:S01]  /*e590*/  @!P2 STS [R153+0x28800], R215 ;  /* 0x028800d79900a388 */ /* 0x000fe20000000800 */
[-C--:B------:R-:W-:Y:S01]  /*e5a0*/  FMUL.FTZ R40, R40, R215.reuse ;  /* 0x000000d728287220 */ /* 0x080fe20000410000 */
[-C--:B------:R-:W-:Y:S01]  /*e5b0*/  FMUL.FTZ R41, R41, R215.reuse ;  /* 0x000000d729297220 */ /* 0x080fe20000410000 */
[----:B------:R-:W-:Y:S01]  /*e5c0*/  FMNMX.FTZ R14, R170, R14, !PT ;  /* 0x0000000eaa0e7209 */ /* 0x000fe20007810000 */
[----:B------:R-:W0:Y:S01]  /*e5d0*/  MUFU.EX2 R161, R161 ;  /* 0x000000a100a17308 */ /* 0x000e220000000800 */
[-C--:B------:R-:W-:Y:S01]  /*e5e0*/  FMUL.FTZ R44, R44, R215.reuse ;  /* 0x000000d72c2c7220 */ /* 0x080fe20000410000 */
[-C--:B------:R-:W-:Y:S01]  /*e5f0*/  FMUL.FTZ R45, R45, R215.reuse ;  /* 0x000000d72d2d7220 */ /* 0x080fe20000410000 */
[----:B------:R-:W-:Y:S01]  /*e600*/  FMNMX.FTZ R14, R171, R14, !PT ;  /* 0x0000000eab0e7209 */ /* 0x000fe20007810000 */
[-C--:B------:R-:W-:Y:S01]  /*e610*/  FMUL.FTZ R48, R48, R215.reuse ;  /* 0x000000d730307220 */ /* 0x080fe20000410000 */
        /* <DEDUP_REMOVED lines=51> */
[----:B-1----:R-:W-:Y:S01]  /*e950*/  FMNMX.FTZ R14, R14, R196, !PT ;  /* 0x000000c40e0e7209 */ /* 0x002fe20007810000 */
[-C--:B------:R-:W-:Y:S01]  /*e960*/  FMUL.FTZ R137, R137, R215.reuse ;  /* 0x000000d789897220 */ /* 0x080fe20000410000 */
[-C--:B------:R-:W-:Y:S01]  /*e970*/  FMUL.FTZ R140, R140, R215.reuse ;  /* 0x000000d78c8c7220 */ /* 0x080fe20000410000 */
[-C--:B------:R-:W-:Y:S01]  /*e980*/  FMUL.FTZ R141, R141, R215.reuse ;  /* 0x000000d78d8d7220 */ /* 0x080fe20000410000 */
[-C--:B------:R-:W-:Y:S01]  /*e990*/  FMUL.FTZ R144, R144, R215.reuse ;  /* 0x000000d790907220 */ /* 0x080fe20000410000 */
[----:B------:R-:W1:Y:S01]  /*e9a0*/  SHFL.BFLY PT, R196, R14, 0x1, 0x1f ;  /* 0x0c201f000ec47f89 */ /* 0x000e6200000e0000 */
[-C--:B------:R-:W-:Y:S01]  /*e9b0*/  FMUL.FTZ R145, R145, R215.reuse ;  /* 0x000000d791917220 */ /* 0x080fe20000410000 */
[-C--:B------:R-:W-:Y:S01]  /*e9c0*/  FMUL.FTZ R148, R148, R215.reuse ;  /* 0x000000d794947220 */ /* 0x080fe20000410000 */
[----:B------:R-:W-:Y:S01]  /*e9d0*/  FMUL.FTZ R149, R149, R215 ;  /* 0x000000d795957220 */ /* 0x000fe20000410000 */
[----:B------:R-:W2:Y:S01]  /*e9e0*/  MUFU.EX2 R164, R164 ;  /* 0x000000a400a47308 */ /* 0x000ea20000000800 */
[----:B-----5:R-:W-:-:S04]  /*e9f0*/  FADD.FTZ R0, R156, R0 ;  /* 0x000000009c007221 */ /* 0x020fc80000010000 */
[----:B----4-:R-:W-:-:S03]  /*ea00*/  FADD.FTZ R0, R157, R0 ;  /* 0x000000009d007221 */ /* 0x010fc60000010000 */
[----:B------:R-:W4:Y:S01]  /*ea10*/  MUFU.EX2 R165, R165 ;  /* 0x000000a500a57308 */ /* 0x000f220000000800 */
[----:B---3--:R-:W-:-:S04]  /*ea20*/  FADD.FTZ R0, R160, R0 ;  /* 0x00000000a0007221 */ /* 0x008fc80000010000 */
[----:B0-----:R-:W-:-:S03]  /*ea30*/  FADD.FTZ R0, R161, R0 ;  /* 0x00000000a1007221 */ /* 0x001fc60000010000 */
[----:B------:R-:W0:Y:S01]  /*ea40*/  MUFU.EX2 R168, R168 ;  /* 0x000000a800a87308 */ /* 0x000e220000000800 */
[----:B--2---:R-:W-:Y:S01]  /*ea50*/  FADD.FTZ R0, R164, R0 ;  /* 0x00000000a4007221 */ /* 0x004fe20000010000 */
[----:B-1----:R-:W-:-:S06]  /*ea60*/  FMNMX.FTZ R14, R14, R196, !PT ;  /* 0x000000c40e0e7209 */ /* 0x002fcc0007810000 */
[----:B------:R-:W1:Y:S01]  /*ea70*/  MUFU.EX2 R169, R169 ;  /* 0x000000a900a97308 */ /* 0x000e620000000800 */
[----:B------:R-:W-:Y:S01]  /*ea80*/  FADD.FTZ R21, -R14, R21 ;  /* 0x000000150e157221 */ /* 0x000fe20000010100 */
[----:B----4-:R-:W-:-:S03]  /*ea90*/  FADD.FTZ R0, R165, R0 ;  /* 0x00000000a5007221 */ /* 0x010fc60000010000 */
[----:B------:R-:W-:-:S03]  /*eaa0*/  FMUL.FTZ R21, R21, R12 ;  /* 0x0000000c15157220 */ /* 0x000fc60000410000 */
[----:B------:R-:W2:Y:S01]  /*eab0*/  MUFU.EX2 R172, R172 ;  /* 0x000000ac00ac7308 */ /* 0x000ea20000000800 */
[----:B0-----:R-:W-:-:S07]  /*eac0*/  FADD.FTZ R0, R168, R0 ;  /* 0x00000000a8007221 */ /* 0x001fce0000010000 */
[----:B------:R-:W0:Y:S01]  /*ead0*/  MUFU.EX2 R21, R21 ;  /* 0x0000001500157308 */ /* 0x000e220000000800 */
[----:B-1----:R-:W-:-:S07]  /*eae0*/  FADD.FTZ R0, R169, R0 ;  /* 0x00000000a9007221 */ /* 0x002fce0000010000 */
[----:B------:R-:W1:Y:S01]  /*eaf0*/  MUFU.EX2 R173, R173 ;  /* 0x000000ad00ad7308 */ /* 0x000e620000000800 */
[----:B--2---:R-:W-:-:S07]  /*eb00*/  FADD.FTZ R0, R172, R0 ;  /* 0x00000000ac007221 */ /* 0x004fce0000010000 */
        /* <DEDUP_REMOVED lines=11> */
[-C--:B0-----:R-:W-:Y:S01]  /*ebc0*/  FMUL.FTZ R153, R14, R12.reuse ;  /* 0x0000000c0e997220 */ /* 0x081fe20000410000 */
        /* <DEDUP_REMOVED lines=20> */
[----:B--2---:R-:W-:Y:S01]  /*ed10*/  FADD.FTZ R0, R176, R0 ;  /* 0x00000000b0007221 */ /* 0x004fe20000010000 */
[-C--:B------:R-:W-:Y:S01]  /*ed20*/  FMUL.FTZ R46, R46, R21.reuse ;  /* 0x000000152e2e7220 */ /* 0x080fe20000410000 */
[-C--:B------:R-:W-:Y:S01]  /*ed30*/  FMUL.FTZ R47, R47, R21.reuse ;  /* 0x000000152f2f7220 */ /* 0x080fe20000410000 */
[-C--:B------:R-:W-:Y:S01]  /*ed40*/  FMUL.FTZ R50, R50, R21.reuse ;  /* 0x0000001532327220 */ /* 0x080fe20000410000 */
[----:B---3--:R-:W-:Y:S01]  /*ed50*/  FADD.FTZ R0, R177, R0 ;  /* 0x00000000b1007221 */ /* 0x008fe20000010000 */
[-C--:B------:R-:W-:Y:S01]  /*ed60*/  FMUL.FTZ R51, R51, R21.reuse ;  /* 0x0000001533337220 */ /* 0x080fe20000410000 */
[-C--:B------:R-:W-:Y:S01]  /*ed70*/  FMUL.FTZ R54, R54, R21.reuse ;  /* 0x0000001536367220 */ /* 0x080fe20000410000 */
[----:B------:R0:W1:Y:S01]  /*ed80*/  MUFU.EX2 R153, R154 ;  /* 0x0000009a00997308 */ /* 0x0000620000000800 */
        /* <DEDUP_REMOVED lines=10> */
[----:B------:R-:W-:Y:S01]  /*ee30*/  F2FP.BF16.F32.PACK_AB R156, R161, R160 ;  /* 0x000000a0a19c723e */ /* 0x000fe200000010ff */
[-C--:B------:R-:W-:Y:S01]  /*ee40*/  FMUL.FTZ R71, R71, R21.reuse ;  /* 0x0000001547477220 */ /* 0x080fe20000410000 */
[----:B------:R-:W-:Y:S01]  /*ee50*/  F2FP.BF16.F32.PACK_AB R160, R169, R168 ;  /* 0x000000a8a9a0723e */ /* 0x000fe200000010ff */
[-C--:B------:R-:W-:Y:S01]  /*ee60*/  FMUL.FTZ R74, R74, R21.reuse ;  /* 0x000000154a4a7220 */ /* 0x080fe20000410000 */
[----:B------:R-:W-:Y:S01]  /*ee70*/  FMUL.FTZ R75, R75, R21 ;  /* 0x000000154b4b7220 */ /* 0x000fe20000410000 */
[----:B------:R0:W2:Y:S01]  /*ee80*/  MUFU.EX2 R181, R158 ;  /* 0x0000009e00b57308 */ /* 0x0000a20000000800 */
[----:B-1----:R-:W-:Y:S01]  /*ee90*/  FFMA.FTZ R3, R21, R3, R153 ;  /* 0x0000000315037223 */ /* 0x002fe20000010099 */
[----:B------:R-:W-:Y:S01]  /*eea0*/  F2FP.BF16.F32.PACK_AB R153, R155, R153 ;  /* 0x000000999b99723e */ /* 0x000fe200000010ff */
[-C--:B------:R-:W-:Y:S01]  /*eeb0*/  FMUL.FTZ R78, R78, R21.reuse ;  /* 0x000000154e4e7220 */ /* 0x080fe20000410000 */
[-C--:B------:R-:W-:Y:S01]  /*eec0*/  FMUL.FTZ R79, R79, R21.reuse ;  /* 0x000000154f4f7220 */ /* 0x080fe20000410000 */
[----:B------:R-:W-:Y:S01]  /*eed0*/  FADD.FTZ R3, R155, R3 ;  /* 0x000000039b037221 */ /* 0x000fe20000010000 */
[-C--:B------:R-:W-:Y:S01]  /*eee0*/  FMUL.FTZ R82, R82, R21.reuse ;  /* 0x0000001552527220 */ /* 0x080fe20000410000 */
[-C--:B------:R-:W-:Y:S01]  /*eef0*/  FMUL.FTZ R83, R83, R21.reuse ;  /* 0x0000001553537220 */ /* 0x080fe20000410000 */
[----:B------:R-:W1:Y:S01]  /*ef00*/  MUFU.EX2 R159, R159 ;  /* 0x0000009f009f7308 */ /* 0x000e620000000800 */
[----:B0-----:R-:W-:Y:S01]  /*ef10*/  F2FP.BF16.F32.PACK_AB R158, R165, R164 ;  /* 0x000000a4a59e723e */ /* 0x001fe200000010ff */
[-C--:B------:R-:W-:Y:S01]  /*ef20*/  FMUL.FTZ R86, R86, R21.reuse ;  /* 0x0000001556567220 */ /* 0x080fe20000410000 */
[----:B------:R-:W-:Y:S01]  /*ef30*/  F2FP.BF16.F32.PACK_AB R164, R177, R176 ;  /* 0x000000b0b1a4723e */ /* 0x000fe200000010ff */
[-C--:B------:R-:W-:Y:S01]  /*ef40*/  FMUL.FTZ R87, R87, R21.reuse ;  /* 0x0000001557577220 */ /* 0x080fe20000410000 */
[-C--:B------:R-:W-:Y:S01]  /*ef50*/  FMUL.FTZ R90, R90, R21.reuse ;  /* 0x000000155a5a7220 */ /* 0x080fe20000410000 */
[-C--:B------:R-:W-:Y:S01]  /*ef60*/  FMUL.FTZ R91, R91, R21.reuse ;  /* 0x000000155b5b7220 */ /* 0x080fe20000410000 */
[-C--:B------:R-:W-:Y:S01]  /*ef70*/  FMUL.FTZ R94, R94, R21.reuse ;  /* 0x000000155e5e7220 */ /* 0x080fe20000410000 */
[----:B------:R0:W3:Y:S01]  /*ef80*/  MUFU.EX2 R215, R162 ;  /* 0x000000a200d77308 */ /* 0x0000e20000000800 */
        /* <DEDUP_REMOVED lines=17> */
[----:B---3--:R-:W-:Y:S01]  /*f0a0*/  FADD.FTZ R3, R215, R3 ;  /* 0x00000003d7037221 */ /* 0x008fe20000010000 */
        /* <DEDUP_REMOVED lines=15> */
[----:B0-----:R-:W-:Y:S01]  /*f1a0*/  FADD.FTZ R3, R196, R3 ;  /* 0x00000003c4037221 */ /* 0x001fe20000010000 */
[----:B------:R0:W-:Y:S01]  /*f1b0*/  STSM.16.M88.4 [R197+0x26800], R152 ;  /* 0x02680098c5007844 */ /* 0x0001e20000000200 */
        /* <DEDUP_REMOVED lines=10> */
[----:B------:R-:W-:-:S02]  /*f260*/  FMUL.FTZ R151, R151, R21 ;  /* 0x0000001597977220 */ /* 0x000fc40000410000 */
        /* <DEDUP_REMOVED lines=9> */
[C---:B--2---:R-:W-:Y:S01]  /*f300*/  FADD.FTZ R3, R175.reuse, R3 ;  /* 0x00000003af037221 */ /* 0x044fe20000010000 */
[----:B------:R-:W-:-:S05]  /*f310*/  F2FP.BF16.F32.PACK_AB R163, R175, R174 ;  /* 0x000000aeafa3723e */ /* 0x000fca00000010ff */
[----:B------:R0:W-:Y:S01]  /*f320*/  STSM.16.M88.4 [R200], R160 ;  /* 0x000000a0c8007844 */ /* 0x0001e20000000200 */
[----:B------:R-:W2:Y:S01]  /*f330*/  MUFU.EX2 R179, R179 ;  /* 0x000000b300b37308 */ /* 0x000ea20000000800 */
[----:B---3--:R-:W-:-:S04]  /*f340*/  FADD.FTZ R0, R180, R0 ;  /* 0x00000000b4007221 */ /* 0x008fc80000010000 */
[C---:B------:R-:W-:Y:S01]  /*f350*/  FADD.FTZ R0, R166.reuse, R0 ;  /* 0x00000000a6007221 */ /* 0x040fe20000010000 */
[----:B------:R-:W-:Y:S02]  /*f360*/  F2FP.BF16.F32.PACK_AB R166, R166, R180 ;  /* 0x000000b4a6a6723e */ /* 0x000fe400000010ff */
[----:B------:R-:W3:Y:S01]  /*f370*/  MUFU.EX2 R182, R182 ;  /* 0x000000b600b67308 */ /* 0x000ee20000000800 */
[----:B-1----:R-:W-:-:S07]  /*f380*/  FADD.FTZ R3, R165, R3 ;  /* 0x00000003a5037221 */ /* 0x002fce0000010000 */
[----:B------:R-:W1:Y:S01]  /*f390*/  MUFU.EX2 R183, R183 ;  /* 0x000000b700b77308 */ /* 0x000e620000000800 */
[C---:B--2---:R-:W-:Y:S01]  /*f3a0*/  FADD.FTZ R3, R179.reuse, R3 ;  /* 0x00000003b3037221 */ /* 0x044fe20000010000 */
[----:B------:R-:W-:-:S03]  /*f3b0*/  F2FP.BF16.F32.PACK_AB R165, R179, R165 ;  /* 0x000000a5b3a5723e */ /* 0x000fc600000010ff */
[----:B---3--:R-:W-:Y:S01]  /*f3c0*/  FADD.FTZ R3, R182, R3 ;  /* 0x00000003b6037221 */ /* 0x008fe20000010000 */
[----:B-1----:R-:W-:-:S03]  /*f3d0*/  F2FP.BF16.F32.PACK_AB R167, R183, R182 ;  /* 0x000000b6b7a7723e */ /* 0x002fc600000010ff */
[----:B------:R-:W-:Y:S02]  /*f3e0*/  FADD.FTZ R3, R183, R3 ;  /* 0x00000003b7037221 */ /* 0x000fe40000010000 */
[----:B------:R0:W-:Y:S01]  /*f3f0*/  STSM.16.M88.4 [R199], R164 ;  /* 0x000000a4c7007844 */ /* 0x0001e20000000200 */
[----:B------:R-:W-:Y:S05]  /*f400*/  @!P0 BRA `(.L_x_4810) ;  /* 0x0000000000048947 */ /* 0x000fea0003800000 */
[----:B------:R-:W-:Y:S01]  /*f410*/  BPT.TRAP 0x1 ;  /* 0x000000040000795c */ /* 0x000fe20000300000 */
.L_x_4810:
[----:B------:R1:W2:Y:S01]  /*f420*/  SYNCS.PHASECHK.TRANS64.TRYWAIT P2, [R194+URZ+0x28c50], R20 ;  /* 0x028c5014c20075a7 */ /* 0x0002a2000804017f */
[----:B------:R-:W-:Y:S05]  /*f430*/  @!P0 BRA `(.L_x_4811) ;  /* 0x0000000000048947 */ /* 0x000fea0003800000 */
[----:B------:R-:W-:Y:S01]  /*f440*/  BPT.TRAP 0x1 ;  /* 0x000000040000795c */ /* 0x000fe20000300000 */
.L_x_4811:
[----:B------:R-:W-:Y:S04]  /*f450*/  BSSY B1, `(.L_x_4812) ;  /* 0x0000004000017945 */ /* 0x000fe80003800000 */
[----:B--2---:R-:W-:Y:S05]  /*f460*/  @P2 BRA `(.L_x_4813) ;  /* 0x0000000000082947 */ /* 0x004fea0003800000 */
[----:B------:R-:W2:Y:S02]  /*f470*/  SYNCS.PHASECHK.TRANS64.TRYWAIT P2, [R194+URZ+0x28c50], R20 ;  /* 0x028c5014c20075a7 */ /* 0x000ea4000804017f */
[----:B--2---:R-:W-:Y:S05]  /*f480*/  @!P2 BRA `(.L_x_4814) ;  /* 0x000000fc008ca947 */ /* 0x004fea0003800000 */
.L_x_4813:
[----:B------:R-:W-:Y:S05]  /*f490*/  BSYNC B1 ;  /* 0x0000000000017941 */ /* 0x000fea0003800000 */
.L_x_4812:
[----:B-12---:R-:W-:Y:S01]  /*f4a0*/  IMAD R20, R18, 0x1000, R191 ;  /* 0x0000100012147824 */ /* 0x006fe200078e02bf */
        /* <DEDUP_REMOVED lines=46> */
.L_x_4804:
[----:B------:R-:W-:Y:S05]  /*f790*/  BSYNC B0 ;  /* 0x0000000000007941 */ /* 0x000fea0003800000 */
.L_x_4803:
[----:B------:R-:W3:Y:S01]  /*f7a0*/  SHFL.BFLY PT, R4, R0, 0x2, 0x1f ;  /* 0x0c401f0000047f89 */ /* 0x000ee200000e0000 */
[----:B------:R-:W-:Y:S02]  /*f7b0*/  IMAD.MOV.U32 R154, RZ, RZ, -0x800000 ;  /* 0xff800000ff9a7424 */ /* 0x000fe400078e00ff */
[----:B------:R-:W-:Y:S01]  /*f7c0*/  VIADD R218, R218, 0x1 ;  /* 0x00000001dada7836 */ /* 0x000fe20000000000 */
[----:B------:R-:W-:Y:S08]  /*f7d0*/  BAR.ARV 0x8, 0x100 ;  /* 0x0204000000007b1d */ /* 0x000ff00000002000 */
[----:B------:R-:W-:Y:S01]  /*f7e0*/  BAR.SYNC.DEFER_BLOCKING 0xf, 0x100 ;  /* 0x03c4000000007b1d */ /* 0x000fe20000010000 */
[----:B---3--:R-:W-:-:S05]  /*f7f0*/  FADD.FTZ R4, R4, R0 ;  /* 0x0000000004047221 */ /* 0x008fca0000010000 */
[----:B------:R-:W3:Y:S02]  /*f800*/  SHFL.BFLY PT, R0, R4, 0x1, 0x1f ;  /* 0x0c201f0004007f89 */ /* 0x000ee400000e0000 */
[----:B---3--:R-:W-:Y:S01]  /*f810*/  FADD.FTZ R0, R4, R0 ;  /* 0x0000000004007221 */ /* 0x008fe20000010000 */
[----:B------:R-:W-:-:S04]  /*f820*/  IMAD.MOV.U32 R4, RZ, RZ, RZ ;  /* 0x000000ffff047224 */ /* 0x000fc800078e00ff */
[----:B------:R-:W-:-:S13]  /*f830*/  FSETP.NE.FTZ.AND P0, PT, R0, RZ, PT ;  /* 0x000000ff0000720b */ /* 0x000fda0003f15000 */
[----:B------:R-:W3:Y:S01]  /*f840*/  @P0 MUFU.RCP R4, R0 ;  /* 0x0000000000040308 */ /* 0x000ee20000001000 */
[----:B------:R-:W-:-:S07]  /*f850*/  @P0 FMUL.FTZ R5, R12, 0.69314718246459960938 ;  /* 0x3f3172180c050820 */ /* 0x000fce0000410000 */
[----:B------:R-:W4:Y:S01]  /*f860*/  @P0 MUFU.LG2 R0, R0 ;  /* 0x0000000000000308 */ /* 0x000f220000000c00 */
        /* <DEDUP_REMOVED lines=13> */
[-C--:B------:R-:W-:Y:S01]  /*f940*/  FMUL.FTZ R45, R45, R4.reuse ;  /* 0x000000042d2d7220 */ /* 0x080fe20000410000 */
[----:B------:R-:W3:Y:S01]  /*f950*/  SHFL.BFLY PT, R0, R3, 0x2, 0x1f ;  /* 0x0c401f0003007f89 */ /* 0x000ee200000e0000 */
        /* <DEDUP_REMOVED lines=23> */
[----:B---3--:R-:W-:Y:S01]  /*fad0*/  FADD.FTZ R0, R0, R3 ;  /* 0x0000000300007221 */ /* 0x008fe20000010000 */
[-C--:B------:R-:W-:Y:S01]  /*fae0*/  FMUL.FTZ R93, R93, R4.reuse ;  /* 0x000000045d5d7220 */ /* 0x080fe20000410000 */
[-C--:B------:R-:W-:Y:S01]  /*faf0*/  FMUL.FTZ R96, R96, R4.reuse ;  /* 0x0000000460607220 */ /* 0x080fe20000410000 */
[-C--:B------:R-:W-:Y:S01]  /*fb00*/  FMUL.FTZ R97, R97, R4.reuse ;  /* 0x0000000461617220 */ /* 0x080fe20000410000 */
        /* <DEDUP_REMOVED lines=26> */
[----:B------:R-:W-:-:S02]  /*fcb0*/  IMAD.MOV.U32 R0, RZ, RZ, RZ ;  /* 0x000000ffff007224 */ /* 0x000fc400078e00ff */
[-C--:B------:R-:W-:Y:S01]  /*fcc0*/  FMUL.FTZ R148, R148, R4.reuse ;  /* 0x0000000494947220 */ /* 0x080fe20000410000 */
[----:B------:R-:W-:Y:S01]  /*fcd0*/  FMUL.FTZ R149, R149, R4 ;  /* 0x0000000495957220 */ /* 0x000fe20000410000 */
        /* <DEDUP_REMOVED lines=11> */
[----:B------:R-:W-:Y:S01]  /*fd90*/  FMUL.FTZ R39, R39, R0 ;  /* 0x0000000027277220 */ /* 0x000fe20000410000 */
[----:B----4-:R-:W-:Y:S01]  /*fda0*/  @P0 FMUL.FTZ R5, R3, 0.69314718246459960938 ;  /* 0x3f31721803050820 */ /* 0x010fe20000410000 */
        /* <DEDUP_REMOVED lines=65> */
[----:B---3--:R-:W-:Y:S01]  /*101c0*/  SEL R0, RZ, 0x1, P1 ;  /* 0x00000001ff007807 */ /* 0x008fe20000800000 */
[----:B------:R-:W-:Y:S06]  /*101d0*/  BAR.ARV 0xe, 0x100 ;  /* 0x0384000000007b1d */ /* 0x000fec0000002000 */
[----:B------:R-:W-:-:S02]  /*101e0*/  PLOP3.LUT P0, PT, PT, PT, PT, 0x8, 0x0 ;  /* 0x000000000000781c */ /* 0x000fc40003f0e170 */
[----:B------:R-:W-:Y:S02]  /*101f0*/  LOP3.LUT R22, R22, R0, RZ, 0x3c, !PT ;  /* 0x0000000016167212 */ /* 0x000fe400078e3cff */
[----:B------:R-:W-:-:S09]  /*10200*/  SEL R18, R18, RZ, P1 ;  /* 0x000000ff12127207 */ /* 0x000fd20000800000 */
.L_x_4731:
[----:B------:R-:W-:Y:S05]  /*10210*/  BSYNC B7 ;  /* 0x0000000000077941 */ /* 0x000fea0003800000 */
.L_x_4727:
[----:B------:R-:W3:Y:S08]  /*10220*/  S2UR UR5, SR_CgaCtaId ;  /* 0x00000000000579c3 */ /* 0x000ef00000008800 */
[----:B------:R-:W-:Y:S06]  /*10230*/  BAR.SYNC.DEFER_BLOCKING 0x5, 0x180 ;  /* 0x0146000000007b1d */ /* 0x000fec0000010000 */
[----:B------:R-:W-:Y:S01]  /*10240*/  UMOV UR4, 0x400 ;  /* 0x0000040000047882 */ /* 0x000fe20000000000 */
[----:B------:R-:W-:Y:S01]  /*10250*/  BSSY B0, `(.L_x_4816) ;  /* 0x000049b000007945 */ /* 0x000fe20003800000 */
[----:B---3--:R-:W-:-:S06]  /*10260*/  ULEA UR4, UR5, UR4, 0x18 ;  /* 0x0000000405047291 */ /* 0x008fcc000f8ec03f */
[----:B------:R-:W-:-:S05]  /*10270*/  IMAD.U32 R2, RZ, RZ, UR4 ;  /* 0x00000004ff027e24 */ /* 0x000fca000f8e00ff */
[----:B0-----:R0:W3:Y:S01]  /*10280*/  LDS.128 R4, [R2+0x28cd0] ;  /* 0x028cd00002047984 */ /* 0x0010e20000000c00 */
        /* <DEDUP_REMOVED lines=15> */
[----:B----45:R-:W-:-:S04]  /*10380*/  IMAD.WIDE R152, R8, 0x2, R20 ;  /* 0x0000000208987825 */ /* 0x030fc800078e0214 */
        /* <DEDUP_REMOVED lines=158> */
[----:B---3--:R-:W-:Y:S02]  /*10d70*/  MOV R4, R8 ;  /* 0x0000000800047202 */ /* 0x008fe40000000f00 */
[----:B------:R-:W-:Y:S01]  /*10d80*/  F2FP.BF16.F32.PACK_AB R8, R137, R136 ;  /* 0x000000888908723e */ /* 0x000fe200000010ff */
[----:B------:R-:W-:Y:S01]  /*10d90*/  IMAD.X R153, RZ, RZ, R153, P0 ;  /* 0x000000ffff997224 */ /* 0x000fe200000e0699 */
[----:B------:R-:W-:-:S02]  /*10da0*/  F2FP.BF16.F32.PACK_AB R9, R139, R138 ;  /* 0x0000008a8b09723e */ /* 0x000fc400000010ff */
[----:B------:R-:W-:Y:S02]  /*10db0*/  F2FP.BF16.F32.PACK_AB R15, R151, R150 ;  /* 0x00000096970f723e */ /* 0x000fe400000010ff */
[----:B------:R-:W-:Y:S01]  /*10dc0*/  ISETP.NE.U32.AND P1, PT, RZ, UR6, PT ;  /* 0x00000006ff007c0c */ /* 0x000fe2000bf25070 */
[----:B------:R1:W-:Y:S03]  /*10dd0*/  STSM.16.M88.4 [R4], R8 ;  /* 0x0000000804007844 */ /* 0x0003e60000000200 */
[----:B------:R-:W-:Y:S02]  /*10de0*/  ISETP.NE.AND.EX P1, PT, RZ, UR7, PT, P1 ;  /* 0x00000007ff007c0c */ /* 0x000fe4000bf25310 */
[----:B-1----:R-:W-:Y:S02]  /*10df0*/  LOP3.LUT R4, R0, 0x380, RZ, 0xc0, !PT ;  /* 0x0000038000047812 */ /* 0x002fe400078ec0ff */
[----:B------:R-:W-:-:S02]  /*10e00*/  IADD3 R8, P0, R208, UR6, RZ ;  /* 0x00000006d0087c10 */ /* 0x000fc4000ff1e0ff */
[----:B------:R-:W-:Y:S02]  /*10e10*/  SHF.R.U64 R4, R4, 0x3, RZ ;  /* 0x0000000304047819 */ /* 0x000fe400000012ff */
[----:B------:R-:W-:Y:S02]  /*10e20*/  IADD3.X R9, R209, UR7, RZ, P0, !PT ;  /* 0x00000007d1097c10 */ /* 0x000fe400087fe4ff */
[----:B------:R-:W-:Y:S01]  /*10e30*/  LOP3.LUT R152, R4, R0, RZ, 0x3c, !PT ;  /* 0x0000000004987212 */ /* 0x000fe200078e3cff */
[----:B------:R-:W-:-:S03]  /*10e40*/  IMAD.MOV.U32 R0, RZ, RZ, RZ ;  /* 0x000000ffff007224 */ /* 0x000fc600078e00ff */
        /* <DEDUP_REMOVED lines=13> */
[----:B-----5:R-:W3:Y:S04]  /*10f20*/  LDG.E R4, desc[UR42][R8.64] ;  /* 0x0000002a08047981 */ /* 0x020ee8000c1e1900 */
[----:B-1----:R-:W3:Y:S02]  /*10f30*/  LDG.E R8, desc[UR42][R8.64+0x4] ;  /* 0x0000042a08087981 */ /* 0x002ee4000c1e1900 */
[----:B---3--:R-:W-:-:S07]  /*10f40*/  IMAD.IADD R4, R8, 0x1, -R4 ;  /* 0x0000000108047824 */ /* 0x008fce00078e0a04 */
.L_x_4818:
[----:B-1----:R-:W3:Y:S01]  /*10f50*/  LDL R8, [R1+0x48] ;  /* 0x0000480001087983 */ /* 0x002ee20000100800 */
[----:B------:R-:W-:Y:S01]  /*10f60*/  ISETP.NE.AND P1, PT, R206, RZ, PT ;  /* 0x000000ffce00720c */ /* 0x000fe20003f25270 */
[----:B------:R-:W-:-:S03]  /*10f70*/  ULDC UR4, c[0x0][0xad4] ;  /* 0x0002b50000047ab9 */ /* 0x000fc60000000800 */
[----:B------:R-:W-:Y:S01]  /*10f80*/  SEL R206, R206, UR4, P1 ;  /* 0x00000004cece7c07 */ /* 0x000fe20008800000 */
[----:B---3--:R-:W1:Y:S02]  /*10f90*/  SHFL.IDX PT, R8, R8, RZ, 0x1f ;  /* 0x00001fff08087589 */ /* 0x008e6400000e0000 */
[----:B-1----:R-:W-:Y:S02]  /*10fa0*/  ISETP.NE.AND P0, PT, R8, RZ, PT ;  /* 0x000000ff0800720c */ /* 0x002fe40003f05270 */
[----:B-----5:R-:W-:-:S11]  /*10fb0*/  SHF.R.S32.HI R8, RZ, 0x1f, R0 ;  /* 0x0000001fff087819 */ /* 0x020fd60000011400 */
[----:B------:R-:W-:Y:S05]  /*10fc0*/  @P0 BRA `(.L_x_4819) ;  /* 0x0000000000f80947 */ /* 0x000fea0003800000 */
[----:B------:R-:W3:Y:S01]  /*10fd0*/  LDL.LU R14, [R1+0x44] ;  /* 0x00004400010e7983 */ /* 0x000ee20000300800 */
[----:B------:R-:W-:Y:S01]  /*10fe0*/  IMAD.MOV.U32 R9, RZ, RZ, 0x9b8 ;  /* 0x000009b8ff097424 */ /* 0x000fe200078e00ff */
[----:B------:R-:W-:Y:S01]  /*10ff0*/  ISETP.GT.AND P1, PT, R206, 0x1, PT ;  /* 0x00000001ce00780c */ /* 0x000fe20003f24270 */
[----:B------:R-:W1:Y:S01]  /*11000*/  LDC R156, c[0x0][0xbe8] ;  /* 0x0002fa00ff9c7b82 */ /* 0x000e620000000800 */
[----:B------:R-:W4:Y:S01]  /*11010*/  LDL R157, [R1+0x68] ;  /* 0x00006800019d7983 */ /* 0x000f220000100800 */
[----:B------:R-:W-:Y:S02]  /*11020*/  ISETP.NE.U32.AND P0, PT, RZ, UR6, PT ;  /* 0x00000006ff007c0c */ /* 0x000fe4000bf05070 */
[----:B------:R-:W-:Y:S02]  /*11030*/  SEL R9, R9, 0x978, P1 ;  /* 0x0000097809097807 */ /* 0x000fe40000800000 */
[----:B------:R-:W-:Y:S02]  /*11040*/  ISETP.NE.AND.EX P0, PT, RZ, UR7, PT, P0 ;  /* 0x00000007ff007c0c */ /* 0x000fe4000bf05300 */
[----:B------:R-:W5:Y:S02]  /*11050*/  LDC.64 R12, c[0x0][R9+0x220] ;  /* 0x00008800090c7b82 */ /* 0x000f640000000a00 */
[----:B------:R-:W-:-:S06]  /*11060*/  SEL R15, R207, RZ, !P0 ;  /* 0x000000ffcf0f7207 */ /* 0x000fcc0004000000 */
[----:B------:R-:W0:Y:S01]  /*11070*/  LDC.64 R10, c[0x0][R9+0x218] ;  /* 0x00008600090a7b82 */ /* 0x000e220000000a00 */
[----:B------:R-:W-:Y:S02]  /*11080*/  IMAD.IADD R153, R204, 0x1, R195 ;  /* 0x00000001cc997824 */ /* 0x000fe400078e02c3 */
[----:B-----5:R-:W-:Y:S01]  /*11090*/  IMAD R13, R13, R15, RZ ;  /* 0x0000000f0d0d7224 */ /* 0x020fe200078e02ff */
[----:B------:R-:W-:Y:S02]  /*110a0*/  SEL R155, R219, RZ, P1 ;  /* 0x000000ffdb9b7207 */ /* 0x000fe40000800000 */
[----:B---3--:R-:W-:Y:S02]  /*110b0*/  SEL R14, R14, RZ, !P0 ;  /* 0x000000ff0e0e7207 */ /* 0x008fe40004000000 */
[----:B-1----:R-:W-:-:S03]  /*110c0*/  ISETP.NE.AND P0, PT, R156, 0x1, PT ;  /* 0x000000019c00780c */ /* 0x002fc60003f05270 */
[C---:B------:R-:W-:Y:S02]  /*110d0*/  IMAD R14, R12.reuse, R14, R13 ;  /* 0x0000000e0c0e7224 */ /* 0x040fe400078e020d */
[----:B------:R-:W-:-:S04]  /*110e0*/  IMAD.WIDE.U32 R12, R12, R15, RZ ;  /* 0x0000000f0c0c7225 */ /* 0x000fc800078e00ff */
[-C--:B0-----:R-:W-:Y:S02]  /*110f0*/  IMAD R15, R11, R205.reuse, RZ ;  /* 0x000000cd0b0f7224 */ /* 0x081fe400078e02ff */
[----:B------:R-:W-:-:S04]  /*11100*/  IMAD.WIDE.U32 R10, R10, R205, RZ ;  /* 0x000000cd0a0a7225 */ /* 0x000fc800078e00ff */
[----:B------:R-:W-:Y:S02]  /*11110*/  IMAD.IADD R15, R11, 0x1, R15 ;  /* 0x000000010b0f7824 */ /* 0x000fe400078e020f */
[----:B------:R-:W0:Y:S01]  /*11120*/  @P0 LDC R11, c[0x0][0xbec] ;  /* 0x0002fb00ff0b0b82 */ /* 0x000e220000000800 */
[----:B------:R-:W-:-:S07]  /*11130*/  IADD3 R152, P2, P3, R12, R10, R0 ;  /* 0x0000000a0c987210 */ /* 0x000fce0007b5e000 */
[----:B------:R-:W1:Y:S01]  /*11140*/  @P0 LDC R10, c[0x0][0xbf0] ;  /* 0x0002fc00ff0a0b82 */ /* 0x000e620000000800 */
        /* <DEDUP_REMOVED lines=23> */
[----:B------:R-:W-:Y:S01]  /*112c0*/  IMAD.IADD R14, R189, 0x1, R195 ;  /* 0x00000001bd0e7824 */ /* 0x000fe200078e02c3 */
[----:B0-----:R-:W-:Y:S01]  /*112d0*/  LEA R13, P0, R12, R10, 0x2 ;  /* 0x0000000a0c0d7211 */ /* 0x001fe200078010ff */
[----:B----4-:R-:W-:-:S03]  /*112e0*/  IMAD.MOV R10, RZ, RZ, -R157 ;  /* 0x000000ffff0a7224 */ /* 0x010fc600078e0a9d */
[----:B-1----:R-:W-:Y:S02]  /*112f0*/  LEA.HI.X R9, R12, R11, R9, 0x2, P0 ;  /* 0x0000000b0c097211 */ /* 0x002fe400000f1409 */
[----:B------:R-:W-:Y:S01]  /*11300*/  ISETP.NE.AND P0, PT, R203, R10, PT ;  /* 0x0000000acb00720c */ /* 0x000fe20003f05270 */
[----:B------:R-:W-:Y:S04]  /*11310*/  SHFL.IDX PT, R12, R13, 0x1, 0x1c1f ;  /* 0x003c1f000d0c7f89 */ /* 0x000fe800000e0000 */
[----:B------:R-:W-:Y:S04]  /*11320*/  SHFL.IDX PT, R10, R13, RZ, 0x1c1f ;  /* 0x001c1fff0d0a7589 */ /* 0x000fe800000e0000 */
        /* <DEDUP_REMOVED lines=8> */
.L_x_4819:
[----:B------:R-:W-:Y:S02]  /*113b0*/  ISETP.GT.AND P1, PT, R206, 0x1, PT ;  /* 0x00000001ce00780c */ /* 0x000fe40003f24270 */
[----:B------:R-:W-:-:S04]  /*113c0*/  ISETP.NE.U32.AND P0, PT, RZ, UR6, PT ;  /* 0x00000006ff007c0c */ /* 0x000fc8000bf05070 */
[----:B------:R-:W-:-:S04]  /*113d0*/  ISETP.NE.AND.EX P0, PT, RZ, UR7, PT, P0 ;  /* 0x00000007ff007c0c */ /* 0x000fc8000bf05300 */
[----:B------:R-:W-:-:S03]  /*113e0*/  SEL R207, R207, RZ, !P0 ;  /* 0x000000ffcfcf7207 */ /* 0x000fc60004000000 */
[----:B------:R-:W-:Y:S06]  /*113f0*/  @P1 BRA `(.L_x_4820) ;  /* 0x0000001000381947 */ /* 0x000fec0003800000 */
[----:B-1----:R-:W1:Y:S01]  /*11400*/  S2R R11, SR_TID.X ;  /* 0x00000000000b7919 */ /* 0x002e620000002100 */
[----:B------:R-:W3:Y:S01]  /*11410*/  LDC R87, c[0x0][0xbe8] ;  /* 0x0002fa00ff577b82 */ /* 0x000ee20000000800 */
[----:B------:R-:W-:Y:S01]  /*11420*/  ULDC.64 UR4, c[0x0][0xaa0] ;  /* 0x0002a80000047ab9 */ /* 0x000fe20000000a00 */
        /* <DEDUP_REMOVED lines=17> */
[----:B------:R-:W5:Y:S01]  /*11540*/  LD.E.128 R24, desc[UR42][R24.64] ;  /* 0x0000002a18187980 */ /* 0x000f62000c101d00 */
        /* <DEDUP_REMOVED lines=17> */
[----:B------:R-:W-:Y:S02]  /*11660*/  IADD3 R14, P3, R20, 0xf000, RZ ;  /* 0x0000f000140e7810 */ /* 0x000fe40007f7e0ff */
        /* <DEDUP_REMOVED lines=34> */
[----:B------:R-:W-:-:S02]  /*11890*/  SHF.R.U64 R3, R3, 0x3, RZ ;  /* 0x0000000303037819 */ /* 0x000fc400000012ff */
        /* <DEDUP_REMOVED lines=8> */
[----:B------:R-:W-:Y:S01]  /*11920*/  IMAD R3, R8, UR4, RZ ;  /* 0x0000000408037c24 */ /* 0x000fe2000f8e02ff */
        /* <DEDUP_REMOVED lines=14> */
[----:B---3--:R-:W-:Y:S01]  /*11a10*/  ISETP.NE.AND P3, PT, R87, 0x1, PT ;  /* 0x000000015700780c */ /* 0x008fe20003f65270 */
[----:B------:R-:W-:Y:S01]  /*11a20*/  IMAD R21, R0, UR5, R3 ;  /* 0x0000000500157c24 */ /* 0x000fe2000f8e0203 */
[----:B------:R-:W-:Y:S01]  /*11a30*/  LOP3.LUT R84, R84, 0xfffffff8, RZ, 0xc0, !PT ;  /* 0xfffffff854547812 */ /* 0x000fe200078ec0ff */
[----:B------:R-:W1:Y:S01]  /*11a40*/  LDC R3, c[0x0][0xac8] ;  /* 0x0002b200ff037b82 */ /* 0x000e620000000800 */
[----:B------:R-:W-:Y:S01]  /*11a50*/  IMAD.WIDE.U32 R8, R0, UR4, RZ ;  /* 0x0000000400087c25 */ /* 0x000fe2000f8e00ff */
[----:B------:R-:W-:Y:S01]  /*11a60*/  ULDC.64 UR4, c[0x0][0xae8] ;  /* 0x0002ba0000047ab9 */ /* 0x000fe20000000a00 */
[----:B------:R-:W5:Y:S02]  /*11a70*/  LD.E.128 R12, desc[UR42][R12.64] ;  /* 0x0000002a0c0c7980 */ /* 0x000f64000c101d00 */
[----:B------:R-:W-:-:S02]  /*11a80*/  IMAD.IADD R9, R9, 0x1, R21 ;  /* 0x0000000109097824 */ /* 0x000fc400078e0215 */
[----:B------:R-:W5:Y:S03]  /*11a90*/  LD.E.128 R56, desc[UR42][R56.64] ;  /* 0x0000002a38387980 */ /* 0x000f66000c101d00 */
[----:B------:R-:W3:Y:S01]  /*11aa0*/  @P3 LDC R89, c[0x0][0xbec] ;  /* 0x0002fb00ff593b82 */ /* 0x000ee20000000800 */
[----:B------:R-:W-:Y:S01]  /*11ab0*/  IMAD.WIDE.U32 R8, R205, UR4, R8 ;  /* 0x00000004cd087c25 */ /* 0x000fe2000f8e0008 */
[----:B------:R-:W5:Y:S03]  /*11ac0*/  LD.E.128 R60, desc[UR42][R60.64] ;  /* 0x0000002a3c3c7980 */ /* 0x000f66000c101d00 */
[----:B------:R-:W-:Y:S01]  /*11ad0*/  IMAD.IADD R21, R11, 0x1, -R84 ;  /* 0x000000010b157824 */ /* 0x000fe200078e0a54 */
[----:B------:R-:W5:Y:S02]  /*11ae0*/  LD.E.128 R64, desc[UR42][R64.64] ;  /* 0x0000002a40407980 */ /* 0x000f64000c101d00 */
[----:B------:R-:W4:Y:S01]  /*11af0*/  @P3 LDC R91, c[0x0][0xbf0] ;  /* 0x0002fc00ff5b3b82 */ /* 0x000f220000000800 */
[----:B------:R-:W-:Y:S01]  /*11b00*/  SHF.R.S32.HI R11, RZ, 0x1f, R207 ;  /* 0x0000001fff0b7819 */ /* 0x000fe200000114cf */
[----:B------:R-:W-:Y:S01]  /*11b10*/  IMAD R9, R205, UR5, R9 ;  /* 0x00000005cd097c24 */ /* 0x000fe2000f8e0209 */
[----:B------:R-:W-:Y:S01]  /*11b20*/  ULDC.64 UR4, c[0x0][0xaf0] ;  /* 0x0002bc0000047ab9 */ /* 0x000fe20000000a00 */
[----:B------:R-:W-:Y:S01]  /*11b30*/  IMAD R20, R21, 0x20, R10 ;  /* 0x0000002015147824 */ /* 0x000fe200078e020a */
[----:B------:R-:W5:Y:S01]  /*11b40*/  LD.E.128 R68, desc[UR42][R68.64] ;  /* 0x0000002a44447980 */ /* 0x000f62000c101d00 */
[----:B------:R-:W-:Y:S01]  /*11b50*/  IMAD.IADD R0, R10, 0x1, R195 ;  /* 0x000000010a007824 */ /* 0x000fe200078e02c3 */
[-C--:B-1----:R-:W-:Y:S01]  /*11b60*/  ISETP.GE.AND P1, PT, R214, R3.reuse, PT ;  /* 0x00000003d600720c */ /* 0x082fe20003f26270 */
[----:B------:R-:W-:Y:S01]  /*11b70*/  IMAD R10, R11, UR4, RZ ;  /* 0x000000040b0a7c24 */ /* 0x000fe2000f8e02ff */
[----:B------:R-:W5:Y:S03]  /*11b80*/  LD.E.128 R72, desc[UR42][R72.64] ;  /* 0x0000002a48487980 */ /* 0x000f66000c101d00 */
[----:B------:R-:W-:Y:S01]  /*11b90*/  IMAD R85, R207, UR5, R10 ;  /* 0x00000005cf557c24 */ /* 0x000fe2000f8e020a */
[----:B------:R-:W-:Y:S01]  /*11ba0*/  SEL R10, RZ, 0xffffffff, P1 ;  /* 0xffffffffff0a7807 */ /* 0x000fe20000800000 */
[----:B------:R-:W-:Y:S01]  /*11bb0*/  IMAD.IADD R84, R195, 0x1, R20 ;  /* 0x00000001c3547824 */ /* 0x000fe200078e0214 */
[----:B------:R-:W-:Y:S01]  /*11bc0*/  ISETP.GE.AND P0, PT, R213, R3, PT ;  /* 0x00000003d500720c */ /* 0x000fe20003f06270 */
[----:B------:R-:W5:Y:S02]  /*11bd0*/  LD.E.128 R76, desc[UR42][R76.64] ;  /* 0x0000002a4c4c7980 */ /* 0x000f64000c101d00 */
[----:B------:R-:W-:Y:S01]  /*11be0*/  IMAD.SHL.U32 R93, R10, 0x2, RZ ;  /* 0x000000020a5d7824 */ /* 0x000fe200078e00ff */
[----:B------:R-:W-:Y:S01]  /*11bf0*/  SEL R21, RZ, 0xffffffff, P0 ;  /* 0xffffffffff157807 */ /* 0x000fe20000000000 */
[----:B---3--:R-:W-:Y:S01]  /*11c00*/  @P3 IMAD.HI.U32 R10, R84, R89, RZ ;  /* 0x00000059540a3227 */ /* 0x008fe200078e00ff */
[-C--:B------:R-:W-:Y:S01]  /*11c10*/  ISETP.GE.AND P2, PT, R188, R3.reuse, PT ;  /* 0x00000003bc00720c */ /* 0x080fe20003f46270 */
[----:B------:R-:W5:Y:S01]  /*11c20*/  LD.E.128 R80, desc[UR42][R80.64] ;  /* 0x0000002a50507980 */ /* 0x000f62000c101d00 */
[----:B------:R-:W-:Y:S01]  /*11c30*/  ISETP.GE.AND P0, PT, R212, R3, PT ;  /* 0x00000003d400720c */ /* 0x000fe20003f06270 */
[----:B------:R-:W-:Y:S01]  /*11c40*/  IMAD.MOV.U32 R11, RZ, RZ, R84 ;  /* 0x000000ffff0b7224 */ /* 0x000fe200078e0054 */
[----:B----4-:R-:W-:Y:S01]  /*11c50*/  @P3 SHF.R.U32.HI R11, RZ, R91, R10 ;  /* 0x0000005bff0b3219 */ /* 0x010fe2000001160a */
[----:B------:R-:W-:Y:S01]  /*11c60*/  IMAD.WIDE.U32 R8, R207, UR4, R8 ;  /* 0x00000004cf087c25 */ /* 0x000fe2000f8e0008 */
[----:B------:R-:W-:Y:S01]  /*11c70*/  SEL R20, RZ, 0x1, P2 ;  /* 0x00000001ff147807 */ /* 0x000fe20001000000 */
[----:B------:R-:W-:Y:S01]  /*11c80*/  ULDC.64 UR4, c[0x0][0xae0] ;  /* 0x0002b80000047ab9 */ /* 0x000fe20000000a00 */
[----:B------:R-:W-:Y:S01]  /*11c90*/  SEL R10, RZ, 0xffffffff, P0 ;  /* 0xffffffffff0a7807 */ /* 0x000fe20000000000 */
[----:B------:R-:W-:Y:S01]  /*11ca0*/  IMAD.SHL.U32 R21, R21, 0x4, RZ ;  /* 0x0000000415157824 */ /* 0x000fe200078e00ff */
[----:B------:R-:W-:Y:S01]  /*11cb0*/  LOP3.LUT R20, R93, 0x2, R20, 0xe2, !PT ;  /* 0x000000025d147812 */ /* 0x000fe200078ee214 */
[----:B------:R-:W-:Y:S01]  /*11cc0*/  IMAD.IADD R9, R9, 0x1, R85 ;  /* 0x0000000109097824 */ /* 0x000fe200078e0255 */
[----:B------:R-:W-:Y:S01]  /*11cd0*/  ISETP.GE.AND P0, PT, R211, R3, PT ;  /* 0x00000003d300720c */ /* 0x000fe20003f06270 */
[----:B------:R-:W-:Y:S01]  /*11ce0*/  IMAD.SHL.U32 R85, R10, 0x8, RZ ;  /* 0x000000080a557824 */ /* 0x000fe200078e00ff */
[--C-:B------:R-:W-:Y:S01]  /*11cf0*/  SHF.R.S32.HI R10, RZ, 0x1f, R11.reuse ;  /* 0x0000001fff0a7819 */ /* 0x100fe2000001140b */
[----:B------:R-:W-:Y:S01]  /*11d00*/  IMAD R89, R4, R87, RZ ;  /* 0x0000005704597224 */ /* 0x000fe200078e02ff */
[----:B------:R-:W-:Y:S01]  /*11d10*/  LOP3.LUT R20, R21, 0x4, R20, 0xe2, !PT ;  /* 0x0000000415147812 */ /* 0x000fe200078ee214 */
[----:B------:R-:W-:Y:S01]  /*11d20*/  IMAD.MOV R21, RZ, RZ, -R11 ;  /* 0x000000ffff157224 */ /* 0x000fe200078e0a0b */
[----:B------:R-:W-:Y:S01]  /*11d30*/  SEL R4, RZ, 0xffffffff, P0 ;  /* 0xffffffffff047807 */ /* 0x000fe20000000000 */
[----:B------:R-:W-:Y:S01]  /*11d40*/  IMAD R10, R10, UR4, RZ ;  /* 0x000000040a0a7c24 */ /* 0x000fe2000f8e02ff */
[----:B------:R-:W-:Y:S01]  /*11d50*/  ISETP.GE.AND P0, PT, R210, R3, PT ;  /* 0x00000003d200720c */ /* 0x000fe20003f06270 */
[----:B------:R-:W-:Y:S01]  /*11d60*/  IMAD R21, R87, R21, R84 ;  /* 0x0000001557157224 */ /* 0x000fe200078e0254 */
[----:B------:R-:W-:Y:S01]  /*11d70*/  LOP3.LUT R20, R85, 0x8, R20, 0xe2, !PT ;  /* 0x0000000855147812 */ /* 0x000fe200078ee214 */
[----:B------:R-:W-:Y:S01]  /*11d80*/  IMAD.SHL.U32 R85, R4, 0x10, RZ ;  /* 0x0000001004557824 */ /* 0x000fe200078e00ff */
[----:B------:R-:W-:Y:S01]  /*11d90*/  SEL R4, RZ, 0xffffffff, P0 ;  /* 0xffffffffff047807 */ /* 0x000fe20000000000 */
[C---:B------:R-:W-:Y:S01]  /*11da0*/  IMAD.WIDE.U32 R8, R11.reuse, UR4, R8 ;  /* 0x000000040b087c25 */ /* 0x040fe2000f8e0008 */
[----:B------:R-:W-:Y:S01]  /*11db0*/  @!PT LDS RZ, [RZ] ;  /* 0x00000000fffff984 */ /* 0x000fe20000000800 */
[----:B------:R-:W-:Y:S01]  /*11dc0*/  @!PT LDS RZ, [RZ] ;  /* 0x00000000fffff984 */ /* 0x000fe20000000800 */
[----:B------:R-:W-:Y:S01]  /*11dd0*/  @!PT LDS RZ, [RZ] ;  /* 0x00000000fffff984 */ /* 0x000fe20000000800 */
[----:B------:R-:W-:Y:S01]  /*11de0*/  @!PT LDS RZ, [RZ] ;  /* 0x00000000fffff984 */ /* 0x000fe20000000800 */
[----:B------:R1:W-:Y:S06]  /*11df0*/  MEMBAR.ALL.CTA ;  /* 0x0000000000007992 */ /* 0x0003ec0000008000 */
[----:B-1----:R-:W1:Y:S01]  /*11e00*/  FENCE.VIEW.ASYNC.S ;  /* 0x00000000000073c6 */ /* 0x002e620000000000 */
[----:B------:R-:W-:Y:S01]  /*11e10*/  IMAD R11, R11, UR5, R10 ;  /* 0x000000050b0b7c24 */ /* 0x000fe2000f8e020a */
[----:B------:R-:W-:Y:S01]  /*11e20*/  SHF.R.S32.HI R10, RZ, 0x1f, R21 ;  /* 0x0000001fff0a7819 */ /* 0x000fe20000011415 */
[----:B------:R-:W-:Y:S01]  /*11e30*/  VIADD R93, R188, 0x180 ;  /* 0x00000180bc5d7836 */ /* 0x000fe20000000000 */
[----:B------:R-:W-:Y:S01]  /*11e40*/  LOP3.LUT R20, R85, 0x10, R20, 0xe2, !PT ;  /* 0x0000001055147812 */ /* 0x000fe200078ee214 */
[----:B------:R-:W-:Y:S01]  /*11e50*/  IMAD.IADD R9, R9, 0x1, R11 ;  /* 0x0000000109097824 */ /* 0x000fe200078e020b */
[----:B------:R-:W-:Y:S01]  /*11e60*/  ULDC.64 UR4, c[0x0][0xad8] ;  /* 0x0002b60000047ab9 */ /* 0x000fe20000000a00 */
[----:B------:R-:W-:Y:S01]  /*11e70*/  IMAD.SHL.U32 R11, R4, 0x20, RZ ;  /* 0x00000020040b7824 */ /* 0x000fe200078e00ff */
[----:B------:R-:W-:Y:S01]  /*11e80*/  ISETP.GE.AND P0, PT, R93, R3, PT ;  /* 0x000000035d00720c */ /* 0x000fe20003f06270 */
[----:B------:R-:W-:-:S02]  /*11e90*/  IMAD R10, R10, UR4, RZ ;  /* 0x000000040a0a7c24 */ /* 0x000fc4000f8e02ff */
        /* <DEDUP_REMOVED lines=8> */
[----:B------:R-:W-:Y:S01]  /*11f20*/  VIADD R4, R2, 0x28c20 ;  /* 0x00028c2002047836 */ /* 0x000fe20000000000 */
[----:B------:R-:W-:Y:S01]  /*11f30*/  ISETP.GE.AND P0, PT, R91, R3, PT ;  /* 0x000000035b00720c */ /* 0x000fe20003f06270 */
[----:B------:R-:W-:Y:S01]  /*11f40*/  IMAD.IADD R11, R9, 0x1, R85 ;  /* 0x00000001090b7824 */ /* 0x000fe200078e0255 */
[----:B------:R-:W-:-:S02]  /*11f50*/  LEA R87, P2, R8, UR4, 0x1 ;  /* 0x0000000408577c11 */ /* 0x000fc4000f8408ff */
[----:B------:R-:W-:Y:S02]  /*11f60*/  PRMT R4, RZ, 0x654, R4 ;  /* 0x00000654ff047816 */ /* 0x000fe40000000004 */
[----:B------:R-:W-:Y:S02]  /*11f70*/  SEL R9, RZ, 0x80, P0 ;  /* 0x00000080ff097807 */ /* 0x000fe40000000000 */
[----:B------:R-:W-:Y:S01]  /*11f80*/  LEA.HI.X R88, R8, UR5, R11, 0x1, P2 ;  /* 0x0000000508587c11 */ /* 0x000fe200090f0c0b */
[----:B-1----:R1:W-:Y:S01]  /*11f90*/  SYNCS.ARRIVE.TRANS64.RED.A1T0 RZ, [R4+URZ], RZ ;  /* 0x000000ff04ff79a7 */ /* 0x0023e2000810043f */
[----:B------:R3:W4:Y:S01]  /*11fa0*/  SHFL.IDX PT, R8, R87, RZ, 0x181f ;  /* 0x00181fff57087589 */ /* 0x00072200000e0000 */
[----:B------:R-:W-:Y:S01]  /*11fb0*/  BSSY B1, `(.L_x_4821) ;  /* 0x000002a000017945 */ /* 0x000fe20003800000 */
[----:B------:R-:W-:Y:S02]  /*11fc0*/  SHF.R.S32.HI R152, RZ, 0x1f, R210 ;  /* 0x0000001fff987819 */ /* 0x000fe400000114d2 */
[----:B-1----:R-:W-:-:S02]  /*11fd0*/  LOP3.LUT R4, R86, R9, RZ, 0xfc, !PT ;  /* 0x0000000956047212 */ /* 0x002fc400078efcff */
[----:B------:R3:W1:Y:S01]  /*11fe0*/  SHFL.IDX PT, R9, R88, RZ, 0x181f ;  /* 0x00181fff58097589 */ /* 0x00066200000e0000 */
[----:B------:R-:W-:Y:S02]  /*11ff0*/  SHF.R.S32.HI R153, RZ, 0x1f, R211 ;  /* 0x0000001fff997819 */ /* 0x000fe400000114d3 */
[----:B------:R-:W-:Y:S02]  /*12000*/  SHF.R.S32.HI R154, RZ, 0x1f, R212 ;  /* 0x0000001fff9a7819 */ /* 0x000fe400000114d4 */
[----:B------:R-:W-:Y:S02]  /*12010*/  SHF.R.S32.HI R155, RZ, 0x1f, R213 ;  /* 0x0000001fff9b7819 */ /* 0x000fe400000114d5 */
[----:B------:R-:W-:Y:S01]  /*12020*/  SHF.R.S32.HI R156, RZ, 0x1f, R214 ;  /* 0x0000001fff9c7819 */ /* 0x000fe200000114d6 */
[----:B---3--:R-:W-:Y:S06]  /*12030*/  @P1 BRA `(.L_x_4822) ;  /* 0x0000000000841947 */ /* 0x008fec0003800000 */
[-C--:B------:R-:W-:Y:S02]  /*12040*/  ISETP.GE.AND P2, PT, R188, R3.reuse, PT ;  /* 0x00000003bc00720c */ /* 0x080fe40003f46270 */
[-C--:B------:R-:W-:Y:S02]  /*12050*/  ISETP.GE.AND P4, PT, R214, R3.reuse, PT ;  /* 0x00000003d600720c */ /* 0x080fe40003f86270 */
[-C--:B------:R-:W-:Y:S02]  /*12060*/  ISETP.GE.AND P6, PT, R213, R3.reuse, PT ;  /* 0x00000003d500720c */ /* 0x080fe40003fc6270 */
[-C--:B------:R-:W-:Y:S02]  /*12070*/  ISETP.GE.AND P0, PT, R212, R3.reuse, PT ;  /* 0x00000003d400720c */ /* 0x080fe40003f06270 */
[----:B------:R-:W-:Y:S02]  /*12080*/  ISETP.GE.AND P1, PT, R211, R3, PT ;  /* 0x00000003d300720c */ /* 0x000fe40003f26270 */
[----:B------:R-:W-:-:S03]  /*12090*/  SHF.R.S32.HI R90, RZ, 0x1f, R93 ;  /* 0x0000001fff5a7819 */ /* 0x000fc6000001145d */
[----:B-1--4-:R-:W-:Y:S02]  /*120a0*/  @!P2 IMAD.WIDE R20, R188, 0x2, R8 ;  /* 0x00000002bc14a825 */ /* 0x012fe400078e0208 */
        /* <DEDUP_REMOVED lines=13> */
[CC--:B---3--:R-:W-:Y:S02]  /*12180*/  @!P0 LEA R10, P5, R212.reuse, R8.reuse, 0x1 ;  /* 0x00000008d40a8211 */ /* 0x0c8fe400078a08ff */
        /* <DEDUP_REMOVED lines=12> */
.L_x_4822:
[----:B------:R-:W-:Y:S05]  /*12250*/  BSYNC B1 ;  /* 0x0000000000017941 */ /* 0x000fea0003800000 */
.L_x_4821:
[----:B------:R-:W-:Y:S01]  /*12260*/  VIADD R0, R0, 0x20 ;  /* 0x0000002000007836 */ /* 0x000fe20000000000 */
[----:B-1--4-:R1:W3:Y:S04]  /*12270*/  SHFL.IDX PT, R9, R88, 0x1, 0x181f ;  /* 0x00381f0058097f89 */ /* 0x0122e800000e0000 */
[----:B------:R-:W-:Y:S01]  /*12280*/  ISETP.GE.AND P0, PT, R0, R89, PT ;  /* 0x000000590000720c */ /* 0x000fe20003f06270 */
[----:B------:R1:W4:-:S12]  /*12290*/  SHFL.IDX PT, R8, R87, 0x1, 0x181f ;  /* 0x00381f0057087f89 */ /* 0x00031800000e0000 */
        /* <DEDUP_REMOVED lines=8> */
[----:B----45:R-:W-:Y:S01]  /*12320*/  @!P5 LEA R12, P1, R214, R8, 0x1 ;  /* 0x00000008d60cd211 */ /* 0x030fe200078208ff */
[----:B---3--:R-:W-:-:S03]  /*12330*/  @!P6 IMAD.WIDE R10, R188, 0x2, R8 ;  /* 0x00000002bc0ae825 */ /* 0x008fc600078e0208 */
[----:B------:R-:W-:Y:S02]  /*12340*/  @!P5 LEA.HI.X R13, R214, R9, R156, 0x1, P1 ;  /* 0x00000009d60dd211 */ /* 0x000fe400008f0c9c */
[----:B------:R-:W-:Y:S01]  /*12350*/  ISETP.GE.AND P1, PT, R210, R3, PT ;  /* 0x00000003d200720c */ /* 0x000fe20003f26270 */
[----:B------:R1:W-:Y:S04]  /*12360*/  @!P6 ST.E.128 desc[UR42][R10.64], R24 ;  /* 0x000000180a00e985 */ /* 0x0003e8000c101d2a */
[----:B------:R3:W-:Y:S01]  /*12370*/  @!P5 ST.E.128 desc[UR42][R12.64], R32 ;  /* 0x000000200c00d985 */ /* 0x0007e2000c101d2a */
[----:B-1----:R-:W-:-:S04]  /*12380*/  @!P4 LEA R10, P6, R213, R8, 0x1 ;  /* 0x00000008d50ac211 */ /* 0x002fc800078c08ff */
[-C--:B------:R-:W-:Y:S02]  /*12390*/  @!P4 LEA.HI.X R11, R213, R9.reuse, R155, 0x1, P6 ;  /* 0x00000009d50bc211 */ /* 0x080fe400030f0c9b */
[CC--:B------:R-:W-:Y:S02]  /*123a0*/  @!P2 LEA R14, P6, R211.reuse, R8.reuse, 0x1 ;  /* 0x00000008d30ea211 */ /* 0x0c0fe400078c08ff */
[CC--:B---3--:R-:W-:Y:S01]  /*123b0*/  @!P3 LEA R12, P5, R212.reuse, R8.reuse, 0x1 ;  /* 0x00000008d40cb211 */ /* 0x0c8fe200078a08ff */
        /* <DEDUP_REMOVED lines=18> */
.L_x_4820:
[----:B-1----:R-:W1:Y:S01]  /*124e0*/  LDC R10, c[0x0][0xbe8] ;  /* 0x0002fa00ff0a7b82 */ /* 0x002e620000000800 */
        /* <DEDUP_REMOVED lines=21> */
[----:B-1----:R-:W-:Y:S01]  /*12640*/  ISETP.NE.AND P0, PT, R10, 0x1, PT ;  /* 0x000000010a00780c */ /* 0x002fe20003f05270 */
[----:B------:R-:W-:Y:S01]  /*12650*/  ULDC.64 UR4, c[0x0][0xb40] ;  /* 0x0002d00000047ab9 */ /* 0x000fe20000000a00 */
[----:B------:R-:W-:Y:S01]  /*12660*/  IMAD R4, R4, R10, RZ ;  /* 0x0000000a04047224 */ /* 0x000fe200078e02ff */
        /* <DEDUP_REMOVED lines=9> */
[----:B------:R-:W1:Y:S01]  /*12700*/  @P0 LDC R12, c[0x0][0xbec] ;  /* 0x0002fb00ff0c0b82 */ /* 0x000e620000000800 */
[----:B------:R-:W-:Y:S01]  /*12710*/  IMAD.IADD R9, R9, 0x1, R0 ;  /* 0x0000000109097824 */ /* 0x000fe200078e0200 */
[----:B------:R-:W-:Y:S01]  /*12720*/  SHF.R.S32.HI R164, RZ, 0x1f, R237 ;  /* 0x0000001fffa47819 */ /* 0x000fe200000114ed */
[----:B------:R-:W-:Y:S01]  /*12730*/  VIADD R168, R193, 0x88 ;  /* 0x00000088c1a87836 */ /* 0x000fe20000000000 */
[----:B------:R-:W-:Y:S01]  /*12740*/  SHF.R.S32.HI R166, RZ, 0x1f, R166 ;  /* 0x0000001fffa67819 */ /* 0x000fe200000114a6 */
[----:B------:R-:W-:-:S03]  /*12750*/  IMAD.WIDE.U32 R8, R219, UR4, R8 ;  /* 0x00000004db087c25 */ /* 0x000fc6000f8e0008 */
        /* <DEDUP_REMOVED lines=17> */
[----:B-1----:R-:W-:Y:S01]  /*12870*/  @P0 IMAD.HI.U32 R12, R11, R12, RZ ;  /* 0x0000000c0b0c0227 */ /* 0x002fe200078e00ff */
[----:B------:R-:W-:-:S02]  /*12880*/  SHF.R.S32.HI R180, RZ, 0x1f, R180 ;  /* 0x0000001fffb47819 */ /* 0x000fc400000114b4 */
[----:B------:R-:W-:Y:S01]  /*12890*/  SHF.R.S32.HI R182, RZ, 0x1f, R182 ;  /* 0x0000001fffb67819 */ /* 0x000fe200000114b6 */
[C---:B------:R-:W-:Y:S02]  /*128a0*/  VIADD R191, R193.reuse, 0x48 ;  /* 0x00000048c1bf7836 */ /* 0x040fe40000000000 */
[C---:B------:R-:W-:Y:S01]  /*128b0*/  VIADD R196, R193.reuse, 0x40 ;  /* 0x00000040c1c47836 */ /* 0x040fe20000000000 */
[----:B---3--:R-:W-:Y:S01]  /*128c0*/  @P0 SHF.R.U32.HI R3, RZ, R0, R12 ;  /* 0x00000000ff030219 */ /* 0x008fe2000001160c */
[C---:B------:R-:W-:Y:S01]  /*128d0*/  VIADD R206, R193.reuse, 0x38 ;  /* 0x00000038c1ce7836 */ /* 0x040fe20000000000 */
[----:B------:R-:W-:Y:S01]  /*128e0*/  SHF.R.S32.HI R191, RZ, 0x1f, R191 ;  /* 0x0000001fffbf7819 */ /* 0x000fe200000114bf */
[----:B------:R-:W-:Y:S01]  /*128f0*/  VIADD R209, R193, 0x30 ;  /* 0x00000030c1d17836 */ /* 0x000fe20000000000 */
[----:B------:R-:W-:Y:S01]  /*12900*/  SHF.R.S32.HI R196, RZ, 0x1f, R196 ;  /* 0x0000001fffc47819 */ /* 0x000fe200000114c4 */
[----:B------:R-:W-:Y:S01]  /*12910*/  IMAD.MOV R0, RZ, RZ, -R3 ;  /* 0x000000ffff007224 */ /* 0x000fe200078e0a03 */
[----:B------:R-:W-:Y:S01]  /*12920*/  SHF.R.S32.HI R206, RZ, 0x1f, R206 ;  /* 0x0000001fffce7819 */ /* 0x000fe200000114ce */
[----:B------:R-:W-:Y:S01]  /*12930*/  IMAD.WIDE.U32 R8, R3, UR4, R8 ;  /* 0x0000000403087c25 */ /* 0x000fe2000f8e0008 */
[----:B------:R-:W-:-:S03]  /*12940*/  SHF.R.S32.HI R209, RZ, 0x1f, R209 ;  /* 0x0000001fffd17819 */ /* 0x000fc600000114d1 */
[----:B------:R-:W-:Y:S01]  /*12950*/  IMAD R0, R10, R0, R11 ;  /* 0x000000000a007224 */ /* 0x000fe200078e020b */
[----:B------:R-:W-:Y:S01]  /*12960*/  SHF.R.S32.HI R10, RZ, 0x1f, R3 ;  /* 0x0000001fff0a7819 */ /* 0x000fe20000011403 */
[C---:B------:R-:W-:Y:S02]  /*12970*/  VIADD R216, R193.reuse, 0x28 ;  /* 0x00000028c1d87836 */ /* 0x040fe40000000000 */
[C---:B------:R-:W-:Y:S02]  /*12980*/  VIADD R226, R193.reuse, 0x20 ;  /* 0x00000020c1e27836 */ /* 0x040fe40000000000 */
[----:B------:R-:W-:Y:S01]  /*12990*/  IMAD R10, R10, UR4, RZ ;  /* 0x000000040a0a7c24 */ /* 0x000fe2000f8e02ff */
[----:B------:R-:W-:Y:S01]  /*129a0*/  SHF.R.S32.HI R216, RZ, 0x1f, R216 ;  /* 0x0000001fffd87819 */ /* 0x000fe200000114d8 */
[----:B------:R-:W-:Y:S01]  /*129b0*/  VIADD R228, R193, 0x18 ;  /* 0x00000018c1e47836 */ /* 0x000fe20000000000 */
[----:B------:R-:W-:Y:S01]  /*129c0*/  SHF.R.S32.HI R226, RZ, 0x1f, R226 ;  /* 0x0000001fffe27819 */ /* 0x000fe200000114e2 */
[----:B------:R-:W-:Y:S01]  /*129d0*/  IMAD R10, R3, UR5, R10 ;  /* 0x00000005030a7c24 */ /* 0x000fe2000f8e020a */
[----:B------:R-:W-:Y:S01]  /*129e0*/  SHF.R.S32.HI R3, RZ, 0x1f, R0 ;  /* 0x0000001fff037819 */ /* 0x000fe20000011400 */
[----:B------:R-:W-:Y:S01]  /*129f0*/  ULDC.64 UR4, c[0x0][0xb28] ;  /* 0x0002ca0000047ab9 */ /* 0x000fe20000000a00 */
[----:B------:R-:W-:Y:S01]  /*12a00*/  VIADD R234, R193, 0x10 ;  /* 0x00000010c1ea7836 */ /* 0x000fe20000000000 */
[----:B------:R-:W-:Y:S01]  /*12a10*/  SHF.R.S32.HI R228, RZ, 0x1f, R228 ;  /* 0x0000001fffe47819 */ /* 0x000fe200000114e4 */
[----:B------:R-:W-:-:S02]  /*12a20*/  IMAD.IADD R9, R9, 0x1, R10 ;  /* 0x0000000109097824 */ /* 0x000fc400078e020a */
[----:B------:R-:W-:Y:S01]  /*12a30*/  IMAD R3, R3, UR4, RZ ;  /* 0x0000000403037c24 */ /* 0x000fe2000f8e02ff */
[----:B------:R-:W-:Y:S01]  /*12a40*/  SHF.R.S32.HI R234, RZ, 0x1f, R234 ;  /* 0x0000001fffea7819 */ /* 0x000fe200000114ea */
[----:B------:R-:W-:-:S04]  /*12a50*/  IMAD.WIDE.U32 R8, R0, UR4, R8 ;  /* 0x0000000400087c25 */ /* 0x000fc8000f8e0008 */
[----:B------:R-:W-:Y:S01]  /*12a60*/  IMAD R3, R0, UR5, R3 ;  /* 0x0000000500037c24 */ /* 0x000fe2000f8e0203 */
[----:B------:R-:W-:Y:S01]  /*12a70*/  ULDC.64 UR4, c[0x0][0xb00] ;  /* 0x0002c00000047ab9 */ /* 0x000fe20000000a00 */
[----:B------:R-:W-:Y:S01]  /*12a80*/  VIADD R207, R193, 0x8 ;  /* 0x00000008c1cf7836 */ /* 0x000fe20000000000 */
[C---:B------:R-:W-:Y:S01]  /*12a90*/  LEA R0, P0, R8.reuse, UR4, 0x2 ;  /* 0x0000000408007c11 */ /* 0x040fe2000f8010ff */
[----:B------:R-:W-:Y:S02]  /*12aa0*/  IMAD.IADD R3, R9, 0x1, R3 ;  /* 0x0000000109037824 */ /* 0x000fe400078e0203 */
[----:B------:R-:W-:Y:S01]  /*12ab0*/  VIADD R165, R193, 0x90 ;  /* 0x00000090c1a57836 */ /* 0x000fe20000000000 */
[----:B------:R-:W-:Y:S01]  /*12ac0*/  SHF.R.S32.HI R207, RZ, 0x1f, R207 ;  /* 0x0000001fffcf7819 */ /* 0x000fe200000114cf */
[----:B------:R1:W3:Y:S01]  /*12ad0*/  SHFL.IDX PT, R15, R0, RZ, 0x1c1f ;  /* 0x001c1fff000f7589 */ /* 0x0002e200000e0000 */
[----:B------:R-:W-:Y:S01]  /*12ae0*/  LEA.HI.X R3, R8, UR5, R3, 0x2, P0 ;  /* 0x0000000508037c11 */ /* 0x000fe200080f1403 */
[----:B------:R-:W-:Y:S01]  /*12af0*/  VIADD R8, R2, 0x28c20 ;  /* 0x00028c2002087836 */ /* 0x000fe20000000000 */
[----:B------:R-:W-:Y:S01]  /*12b00*/  ISETP.GE.AND P0, PT, R195, R4, PT ;  /* 0x00000004c300720c */ /* 0x000fe20003f06270 */
[----:B------:R-:W-:-:S02]  /*12b10*/  VIADD R167, R193, 0x88 ;  /* 0x00000088c1a77836 */ /* 0x000fc40000000000 */
[----:B------:R1:W4:Y:S01]  /*12b20*/  SHFL.IDX PT, R14, R3, RZ, 0x1c1f ;  /* 0x001c1fff030e7589 */ /* 0x00032200000e0000 */
[----:B------:R-:W-:Y:S01]  /*12b30*/  PRMT R8, RZ, 0x654, R8 ;  /* 0x00000654ff087816 */ /* 0x000fe20000000008 */
[C---:B------:R-:W-:Y:S02]  /*12b40*/  VIADD R169, R193.reuse, 0x80 ;  /* 0x00000080c1a97836 */ /* 0x040fe40000000000 */
[C---:B------:R-:W-:Y:S01]  /*12b50*/  VIADD R171, R193.reuse, 0x78 ;  /* 0x00000078c1ab7836 */ /* 0x040fe20000000000 */
[----:B------:R1:W-:Y:S01]  /*12b60*/  SYNCS.ARRIVE.TRANS64.RED.A1T0 RZ, [R8+URZ], RZ ;  /* 0x000000ff08ff79a7 */ /* 0x0003e2000810043f */
[C---:B------:R-:W-:Y:S02]  /*12b70*/  VIADD R173, R193.reuse, 0x70 ;  /* 0x00000070c1ad7836 */ /* 0x040fe40000000000 */
[C---:B------:R-:W-:Y:S02]  /*12b80*/  VIADD R175, R193.reuse, 0x68 ;  /* 0x00000068c1af7836 */ /* 0x040fe40000000000 */
[----:B------:R-:W-:-:S02]  /*12b90*/  VIADD R177, R193, 0x60 ;  /* 0x00000060c1b17836 */ /* 0x000fc40000000000 */
[C---:B------:R-:W-:Y:S02]  /*12ba0*/  VIADD R179, R193.reuse, 0x58 ;  /* 0x00000058c1b37836 */ /* 0x040fe40000000000 */
[C---:B------:R-:W-:Y:S02]  /*12bb0*/  VIADD R181, R193.reuse, 0x50 ;  /* 0x00000050c1b57836 */ /* 0x040fe40000000000 */
[C---:B------:R-:W-:Y:S02]  /*12bc0*/  VIADD R183, R193.reuse, 0x48 ;  /* 0x00000048c1b77836 */ /* 0x040fe40000000000 */
[C---:B--2---:R-:W-:Y:S02]  /*12bd0*/  VIADD R194, R193.reuse, 0x40 ;  /* 0x00000040c1c27836 */ /* 0x044fe40000000000 */
[C---:B------:R-:W-:Y:S02]  /*12be0*/  VIADD R201, R193.reuse, 0x38 ;  /* 0x00000038c1c97836 */ /* 0x040fe40000000000 */
[----:B------:R-:W-:-:S02]  /*12bf0*/  VIADD R208, R193, 0x30 ;  /* 0x00000030c1d07836 */ /* 0x000fc40000000000 */
[C---:B------:R-:W-:Y:S02]  /*12c00*/  VIADD R215, R193.reuse, 0x28 ;  /* 0x00000028c1d77836 */ /* 0x040fe40000000000 */
[C---:B------:R-:W-:Y:S02]  /*12c10*/  VIADD R217, R193.reuse, 0x20 ;  /* 0x00000020c1d97836 */ /* 0x040fe40000000000 */
[C---:B------:R-:W-:Y:S02]  /*12c20*/  VIADD R227, R193.reuse, 0x18 ;  /* 0x00000018c1e37836 */ /* 0x040fe40000000000 */
[C---:B------:R-:W-:Y:S02]  /*12c30*/  VIADD R231, R193.reuse, 0x10 ;  /* 0x00000010c1e77836 */ /* 0x040fe40000000000 */
[----:B------:R-:W-:Y:S01]  /*12c40*/  VIADD R205, R193, 0x8 ;  /* 0x00000008c1cd7836 */ /* 0x000fe20000000000 */
[----:B-1-34-:R-:W-:Y:S06]  /*12c50*/  @P0 BRA `(.L_x_4825) ;  /* 0x0000000800040947 */ /* 0x01afec0003800000 */
[----:B------:R-:W-:Y:S02]  /*12c60*/  ULDC UR4, c[0x0][0xac8] ;  /* 0x0002b20000047ab9 */ /* 0x000fe40000000800 */
[----:B------:R-:W-:Y:S02]  /*12c70*/  ISETP.GE.AND P0, PT, R193, UR4, PT ;  /* 0x00000004c1007c0c */ /* 0x000fe4000bf06270 */
[----:B------:R-:W-:Y:S02]  /*12c80*/  ISETP.GE.AND P4, PT, R177, UR4, PT ;  /* 0x00000004b1007c0c */ /* 0x000fe4000bf86270 */
[----:B------:R-:W-:-:S09]  /*12c90*/  ISETP.GE.AND P5, PT, R175, UR4, PT ;  /* 0x00000004af007c0c */ /* 0x000fd2000bfa6270 */
[----:B------:R-:W-:-:S04]  /*12ca0*/  @!P0 LEA R8, P1, R193, R15, 0x2 ;  /* 0x0000000fc1088211 */ /* 0x000fc800078210ff */
[----:B------:R-:W-:-:S05]  /*12cb0*/  @!P0 LEA.HI.X R9, R193, R14, R219, 0x2, P1 ;  /* 0x0000000ec1098211 */ /* 0x000fca00008f14db */
        /* <DEDUP_REMOVED lines=33> */
[-C--:B------:R-:W-:Y:S02]  /*12ed0*/  @!P1 LEA R10, P6, R181, R15.reuse, 0x2 ;  /* 0x0000000fb50a9211 */ /* 0x080fe400078c10ff */
        /* <DEDUP_REMOVED lines=64> */
[-C--:B--2---:R-:W-:Y:S01]  /*132e0*/  @!P3 LEA R12, P6, R229, R15.reuse, 0x2 ;  /* 0x0000000fe50cb211 */ /* 0x084fe200078c10ff */
        /* <DEDUP_REMOVED lines=24> */
.L_x_4825:
[----:B------:R-:W-:Y:S05]  /*13470*/  BSYNC B1 ;  /* 0x0000000000017941 */ /* 0x000fea0003800000 */
.L_x_4824:
[----:B------:R-:W-:Y:S01]  /*13480*/  VIADD R195, R195, 0x8 ;  /* 0x00000008c3c37836 */ /* 0x000fe20000000000 */
[----:B------:R2:W3:Y:S04]  /*13490*/  SHFL.IDX PT, R28, R3, 0x1, 0x1c1f ;  /* 0x003c1f00031c7f89 */ /* 0x0004e800000e0000 */
[----:B------:R-:W-:Y:S01]  /*134a0*/  ISETP.GE.AND P0, PT, R195, R4, PT ;  /* 0x00000004c300720c */ /* 0x000fe20003f06270 */
[----:B------:R-:W4:-:S12]  /*134b0*/  SHFL.IDX PT, R0, R0, 0x1, 0x1c1f ;  /* 0x003c1f0000007f89 */ /* 0x000f1800000e0000 */
[----:B--2---:R-:W-:Y:S05]  /*134c0*/  @P0 BRA `(.L_x_4823) ;  /* 0x0000001400cc0947 */ /* 0x004fea0003800000 */
[----:B------:R-:W-:Y:S02]  /*134d0*/  ULDC UR4, c[0x0][0xac8] ;  /* 0x0002b20000047ab9 */ /* 0x000fe40000000800 */
[----:B------:R-:W-:Y:S02]  /*134e0*/  ISETP.GE.AND P4, PT, R193, UR4, PT ;  /* 0x00000004c1007c0c */ /* 0x000fe4000bf86270 */
[----:B------:R-:W-:Y:S02]  /*134f0*/  ISETP.GE.AND P2, PT, R205, UR4, PT ;  /* 0x00000004cd007c0c */ /* 0x000fe4000bf46270 */
[----:B------:R-:W-:Y:S02]  /*13500*/  ISETP.GE.AND P1, PT, R231, UR4, PT ;  /* 0x00000004e7007c0c */ /* 0x000fe4000bf26270 */
[----:B------:R-:W-:-:S07]  /*13510*/  ISETP.GE.AND P0, PT, R227, UR4, PT ;  /* 0x00000004e3007c0c */ /* 0x000fce000bf06270 */
[----:B-1--4-:R-:W-:-:S04]  /*13520*/  @!P4 LEA R8, P3, R193, R0, 0x2 ;  /* 0x00000000c108c211 */ /* 0x012fc800078610ff */
[----:B---3--:R-:W-:Y:S02]  /*13530*/  @!P4 LEA.HI.X R9, R193, R28, R219, 0x2, P3 ;  /* 0x0000001cc109c211 */ /* 0x008fe400018f14db */
[----:B------:R-:W-:Y:S02]  /*13540*/  ISETP.GE.AND P3, PT, R217, UR4, PT ;  /* 0x00000004d9007c0c */ /* 0x000fe4000bf66270 */
[----:B------:R-:W-:Y:S01]  /*13550*/  @!P1 LEA R10, P5, R231, R0, 0x2 ;  /* 0x00000000e70a9211 */ /* 0x000fe200078a10ff */
[----:B------:R1:W-:Y:S01]  /*13560*/  @!P4 ST.E.64 desc[UR42][R8.64], R26 ;  /* 0x0000001a0800c985 */ /* 0x0003e2000c101b2a */
[----:B------:R-:W-:Y:S02]  /*13570*/  ISETP.GE.AND P4, PT, R215, UR4, PT ;  /* 0x00000004d7007c0c */ /* 0x000fe4000bf86270 */
[----:B------:R-:W-:Y:S02]  /*13580*/  @!P1 LEA.HI.X R11, R231, R28, R234, 0x2, P5 ;  /* 0x0000001ce70b9211 */ /* 0x000fe400028f14ea */
[----:B------:R-:W-:-:S02]  /*13590*/  ISETP.GE.AND P5, PT, R208, UR4, PT ;  /* 0x00000004d0007c0c */ /* 0x000fc4000bfa6270 */
[----:B-1----:R-:W-:-:S04]  /*135a0*/  @!P2 LEA R8, P6, R205, R0, 0x2 ;  /* 0x00000000cd08a211 */ /* 0x002fc800078c10ff */
[----:B------:R-:W-:Y:S02]  /*135b0*/  @!P2 LEA.HI.X R9, R205, R28, R207, 0x2, P6 ;  /* 0x0000001ccd09a211 */ /* 0x000fe400030f14cf */
[----:B------:R-:W-:-:S03]  /*135c0*/  @!P0 LEA R12, P6, R227, R0, 0x2 ;  /* 0x00000000e30c8211 */ /* 0x000fc600078c10ff */
[----:B------:R1:W-:Y:S01]  /*135d0*/  @!P2 ST.E.64 desc[UR42][R8.64], R30 ;  /* 0x0000001e0800a985 */ /* 0x0003e2000c101b2a */
[----:B------:R-:W-:-:S03]  /*135e0*/  @!P0 LEA.HI.X R13, R227, R28, R228, 0x2, P6 ;  /* 0x0000001ce30d8211 */ /* 0x000fc600030f14e4 */
[----:B------:R2:W-:Y:S04]  /*135f0*/  @!P1 ST.E.64 desc[UR42][R10.64], R34 ;  /* 0x000000220a009985 */ /* 0x0005e8000c101b2a */
[----:B------:R3:W-:Y:S01]  /*13600*/  @!P0 ST.E.64 desc[UR42][R12.64], R38 ;  /* 0x000000260c008985 */ /* 0x0007e2000c101b2a */
[----:B------:R-:W-:Y:S02]  /*13610*/  ISETP.GE.AND P0, PT, R201, UR4, PT ;  /* 0x00000004c9007c0c */ /* 0x000fe4000bf06270 */
[-C--:B-1----:R-:W-:Y:S02]  /*13620*/  @!P3 LEA R8, P1, R217, R0.reuse, 0x2 ;  /* 0x00000000d908b211 */ /* 0x082fe400078210ff */
[----:B--2---:R-:W-:Y:S02]  /*13630*/  @!P4 LEA R10, P2, R215, R0, 0x2 ;  /* 0x00000000d70ac211 */ /* 0x004fe400078410ff */
[----:B------:R-:W-:-:S02]  /*13640*/  @!P3 LEA.HI.X R9, R217, R28, R226, 0x2, P1 ;  /* 0x0000001cd909b211 */ /* 0x000fc400008f14e2 */
[----:B------:R-:W-:Y:S02]  /*13650*/  ISETP.GE.AND P1, PT, R194, UR4, PT ;  /* 0x00000004c2007c0c */ /* 0x000fe4000bf26270 */
[----:B------:R-:W-:Y:S01]  /*13660*/  @!P4 LEA.HI.X R11, R215, R28, R216, 0x2, P2 ;  /* 0x0000001cd70bc211 */ /* 0x000fe200010f14d8 */
[----:B------:R1:W-:Y:S01]  /*13670*/  @!P3 ST.E.64 desc[UR42][R8.64], R42 ;  /* 0x0000002a0800b985 */ /* 0x0003e2000c101b2a */
[----:B------:R-:W-:Y:S02]  /*13680*/  ISETP.GE.AND P2, PT, R183, UR4, PT ;  /* 0x00000004b7007c0c */ /* 0x000fe4000bf46270 */
[C---:B---3--:R-:W-:Y:S01]  /*13690*/  @!P5 LEA R12, P6, R208.reuse, R0, 0x2 ;  /* 0x00000000d00cd211 */ /* 0x048fe200078c10ff */
[----:B------:R2:W-:Y:S01]  /*136a0*/  @!P4 ST.E.64 desc[UR42][R10.64], R46 ;  /* 0x0000002e0a00c985 */ /* 0x0005e2000c101b2a */
[----:B------:R-:W-:Y:S02]  /*136b0*/  ISETP.GE.AND P3, PT, R181, UR4, PT ;  /* 0x00000004b5007c0c */ /* 0x000fe4000bf66270 */
[----:B------:R-:W-:-:S02]  /*136c0*/  @!P5 LEA.HI.X R13, R208, R28, R209, 0x2, P6 ;  /* 0x0000001cd00dd211 */ /* 0x000fc400030f14d1 */
[----:B------:R-:W-:-:S03]  /*136d0*/  ISETP.GE.AND P4, PT, R179, UR4, PT ;  /* 0x00000004b3007c0c */ /* 0x000fc6000bf86270 */
[----:B------:R3:W-:Y:S01]  /*136e0*/  @!P5 ST.E.64 desc[UR42][R12.64], R50 ;  /* 0x000000320c00d985 */ /* 0x0007e2000c101b2a */
[CC--:B-1----:R-:W-:Y:S02]  /*136f0*/  @!P0 LEA R8, P6, R201.reuse, R0.reuse, 0x2 ;  /* 0x00000000c9088211 */ /* 0x0c2fe400078c10ff */
[C---:B--2---:R-:W-:Y:S02]  /*13700*/  @!P1 LEA R10, P5, R194.reuse, R0, 0x2 ;  /* 0x00000000c20a9211 */ /* 0x044fe400078a10ff */
        /* <DEDUP_REMOVED lines=10> */
[-C--:B-1----:R-:W-:Y:S02]  /*137b0*/  @!P3 LEA R8, P6, R181, R0.reuse, 0x2 ;  /* 0x00000000b508b211 */ /* 0x082fe400078c10ff */
[----:B--2---:R-:W-:Y:S02]  /*137c0*/  @!P4 LEA R10, P2, R179, R0, 0x2 ;  /* 0x00000000b30ac211 */ /* 0x004fe400078410ff */
        /* <DEDUP_REMOVED lines=10> */
[----:B------:R-:W-:Y:S02]  /*13870*/  @!P0 LEA.HI.X R9, R175, R28, R176, 0x2, P4 ;  /* 0x0000001caf098211 */ /* 0x000fe400020f14b0 */
        /* <DEDUP_REMOVED lines=16> */
[----:B------:R-:W-:Y:S02]  /*13980*/  @!P4 LEA.HI.X R11, R167, R28, R168, 0x2, P0 ;  /* 0x0000001ca70bc211 */ /* 0x000fe400000f14a8 */
[----:B------:R-:W-:Y:S02]  /*13990*/  ISETP.GE.AND P0, PT, R235, UR4, PT ;  /* 0x00000004eb007c0c */ /* 0x000fe4000bf06270 */
[C---:B---3--:R-:W-:Y:S01]  /*139a0*/  @!P3 LEA R12, P6, R165.reuse, R0, 0x2 ;  /* 0x00000000a50cb211 */ /* 0x048fe200078c10ff */
[----:B------:R2:W-:Y:S01]  /*139b0*/  @!P4 ST.E.64 desc[UR42][R10.64], R94 ;  /* 0x0000005e0a00c985 */ /* 0x0005e2000c101b2a */
[----:B------:R-:W-:Y:S02]  /*139c0*/  ISETP.GE.AND P4, PT, R232, UR4, PT ;  /* 0x00000004e8007c0c */ /* 0x000fe4000bf86270 */
[----:B------:R-:W-:-:S02]  /*139d0*/  @!P3 LEA.HI.X R13, R165, R28, R166, 0x2, P6 ;  /* 0x0000001ca50db211 */ /* 0x000fc400030f14a6 */
[----:B------:R-:W-:-:S03]  /*139e0*/  @!P2 LEA R14, P6, R237, R0, 0x2 ;  /* 0x00000000ed0ea211 */ /* 0x000fc600078c10ff */
[----:B------:R3:W-:Y:S01]  /*139f0*/  @!P3 ST.E.64 desc[UR42][R12.64], R98 ;  /* 0x000000620c00b985 */ /* 0x0007e2000c101b2a */
[C---:B------:R-:W-:Y:S02]  /*13a00*/  @!P1 LEA R20, P3, R236.reuse, R0, 0x2 ;  /* 0x00000000ec149211 */ /* 0x040fe400078610ff */
[----:B------:R-:W-:Y:S02]  /*13a10*/  @!P2 LEA.HI.X R15, R237, R28, R164, 0x2, P6 ;  /* 0x0000001ced0fa211 */ /* 0x000fe400030f14a4 */
[C---:B------:R-:W-:Y:S02]  /*13a20*/  @!P0 LEA R24, P6, R235.reuse, R0, 0x2 ;  /* 0x00000000eb188211 */ /* 0x040fe400078c10ff */
[-C--:B------:R-:W-:Y:S01]  /*13a30*/  @!P1 LEA.HI.X R21, R236, R28.reuse, R163, 0x2, P3 ;  /* 0x0000001cec159211 */ /* 0x080fe200018f14a3 */
[----:B------:R4:W-:Y:S01]  /*13a40*/  @!P2 ST.E.64 desc[UR42][R14.64], R102 ;  /* 0x000000660e00a985 */ /* 0x0009e2000c101b2a */
[----:B------:R-:W-:Y:S02]  /*13a50*/  ISETP.GE.AND P3, PT, R230, UR4, PT ;  /* 0x00000004e6007c0c */ /* 0x000fe4000bf66270 */
[----:B------:R-:W-:Y:S01]  /*13a60*/  @!P0 LEA.HI.X R25, R235, R28, R162, 0x2, P6 ;  /* 0x0000001ceb198211 */ /* 0x000fe200030f14a2 */
[----:B------:R5:W-:Y:S01]  /*13a70*/  @!P1 ST.E.64 desc[UR42][R20.64], R106 ;  /* 0x0000006a14009985 */ /* 0x000be2000c101b2a */
[----:B-1----:R-:W-:-:S02]  /*13a80*/  @!P5 LEA R8, P1, R233, R0, 0x2 ;  /* 0x00000000e908d211 */ /* 0x002fc400078210ff */
[----:B--2---:R-:W-:Y:S01]  /*13a90*/  @!P4 LEA R10, P2, R232, R0, 0x2 ;  /* 0x00000000e80ac211 */ /* 0x004fe200078410ff */
[----:B------:R-:W-:Y:S01]  /*13aa0*/  @!P0 ST.E.64 desc[UR42][R24.64], R110 ;  /* 0x0000006e18008985 */ /* 0x000fe2000c101b2a */
[----:B------:R-:W-:Y:S02]  /*13ab0*/  ISETP.GE.AND P0, PT, R229, UR4, PT ;  /* 0x00000004e5007c0c */ /* 0x000fe4000bf06270 */
[----:B------:R-:W-:Y:S02]  /*13ac0*/  @!P5 LEA.HI.X R9, R233, R28, R161, 0x2, P1 ;  /* 0x0000001ce909d211 */ /* 0x000fe400008f14a1 */
[----:B------:R-:W-:Y:S02]  /*13ad0*/  ISETP.GE.AND P1, PT, R225, UR4, PT ;  /* 0x00000004e1007c0c */ /* 0x000fe4000bf26270 */
[----:B---3--:R-:W-:Y:S01]  /*13ae0*/  @!P3 LEA R12, P6, R230, R0, 0x2 ;  /* 0x00000000e60cb211 */ /* 0x008fe200078c10ff */
[----:B------:R1:W-:Y:S01]  /*13af0*/  @!P5 ST.E.64 desc[UR42][R8.64], R114 ;  /* 0x000000720800d985 */ /* 0x0003e2000c101b2a */
[----:B------:R-:W-:-:S02]  /*13b00*/  @!P4 LEA.HI.X R11, R232, R28, R160, 0x2, P2 ;  /* 0x0000001ce80bc211 */ /* 0x000fc400010f14a0 */
[----:B------:R-:W-:Y:S02]  /*13b10*/  @!P3 LEA.HI.X R13, R230, R28, R159, 0x2, P6 ;  /* 0x0000001ce60db211 */ /* 0x000fe400030f149f */
[----:B------:R-:W-:Y:S01]  /*13b20*/  ISETP.GE.AND P2, PT, R222, UR4, PT ;  /* 0x00000004de007c0c */ /* 0x000fe2000bf46270 */
[----:B------:R2:W-:Y:S01]  /*13b30*/  @!P4 ST.E.64 desc[UR42][R10.64], R118 ;  /* 0x000000760a00c985 */ /* 0x0005e2000c101b2a */
[----:B------:R-:W-:Y:S02]  /*13b40*/  ISETP.GE.AND P4, PT, R224, UR4, PT ;  /* 0x00000004e0007c0c */ /* 0x000fe4000bf86270 */
[----:B----4-:R-:W-:Y:S01]  /*13b50*/  @!P0 LEA R14, P5, R229, R0, 0x2 ;  /* 0x00000000e50e8211 */ /* 0x010fe200078a10ff */
[----:B------:R3:W-:Y:S01]  /*13b60*/  @!P3 ST.E.64 desc[UR42][R12.64], R122 ;  /* 0x0000007a0c00b985 */ /* 0x0007e2000c101b2a */
[----:B------:R-:W-:Y:S02]  /*13b70*/  ISETP.GE.AND P3, PT, R223, UR4, PT ;  /* 0x00000004df007c0c */ /* 0x000fe4000bf66270 */
[----:B------:R-:W-:-:S02]  /*13b80*/  @!P0 LEA.HI.X R15, R229, R28, R158, 0x2, P5 ;  /* 0x0000001ce50f8211 */ /* 0x000fc400028f149e */
[----:B------:R-:W-:Y:S02]  /*13b90*/  ISETP.GE.AND P5, PT, R221, UR4, PT ;  /* 0x00000004dd007c0c */ /* 0x000fe4000bfa6270 */
[CC--:B-----5:R-:W-:Y:S01]  /*13ba0*/  @!P1 LEA R20, P6, R225.reuse, R0.reuse, 0x2 ;  /* 0x00000000e1149211 */ /* 0x0e0fe200078c10ff */
[----:B------:R4:W-:Y:S02]  /*13bb0*/  @!P0 ST.E.64 desc[UR42][R14.64], R126 ;  /* 0x0000007e0e008985 */ /* 0x0009e4000c101b2a */
[C---:B-1----:R-:W-:Y:S02]  /*13bc0*/  @!P4 LEA R8, P0, R224.reuse, R0, 0x2 ;  /* 0x00000000e008c211 */ /* 0x042fe400078010ff */
[----:B------:R-:W-:Y:S02]  /*13bd0*/  @!P1 LEA.HI.X R21, R225, R28, R157, 0x2, P6 ;  /* 0x0000001ce1159211 */ /* 0x000fe400030f149d */
[----:B--2---:R-:W-:Y:S02]  /*13be0*/  @!P3 LEA R10, P6, R223, R0, 0x2 ;  /* 0x00000000df0ab211 */ /* 0x004fe400078c10ff */
[----:B------:R-:W-:Y:S01]  /*13bf0*/  @!P4 LEA.HI.X R9, R224, R28, R156, 0x2, P0 ;  /* 0x0000001ce009c211 */ /* 0x000fe200000f149c */
[----:B------:R4:W-:Y:S01]  /*13c00*/  @!P1 ST.E.64 desc[UR42][R20.64], R130 ;  /* 0x0000008214009985 */ /* 0x0009e2000c101b2a */
[----:B---3--:R-:W-:-:S02]  /*13c10*/  @!P2 LEA R12, P1, R222, R0, 0x2 ;  /* 0x00000000de0ca211 */ /* 0x008fc400078210ff */
        /* <DEDUP_REMOVED lines=14> */
.L_x_4817:
[----:B------:R-:W-:Y:S01]  /*13d00*/  ULDC.64 UR6, c[0x0][0xc08] ;  /* 0x0003020000067ab9 */ /* 0x000fe20000000a00 */
[----:B------:R-:W-:Y:S01]  /*13d10*/  ULDC.64 UR4, c[0x0][0xc00] ;  /* 0x0003000000047ab9 */ /* 0x000fe20000000a00 */
[----:B------:R-:W-:Y:S01]  /*13d20*/  ISETP.NE.U32.AND P1, PT, RZ, UR6, PT ;  /* 0x00000006ff007c0c */ /* 0x000fe2000bf25070 */
[----:B------:R-:W-:Y:S01]  /*13d30*/  IMAD.MOV.U32 R3, RZ, RZ, RZ ;  /* 0x000000ffff037224 */ /* 0x000fe200078e00ff */
[----:B------:R-:W-:Y:S02]  /*13d40*/  ISETP.NE.U32.AND P0, PT, RZ, UR4, PT ;  /* 0x00000004ff007c0c */ /* 0x000fe4000bf05070 */
[----:B------:R-:W-:Y:S02]  /*13d50*/  ISETP.NE.AND.EX P1, PT, RZ, UR7, PT, P1 ;  /* 0x00000007ff007c0c */ /* 0x000fe4000bf25310 */
[----:B------:R-:W-:Y:S02]  /*13d60*/  IADD3 R8, P2, R208, UR4, RZ ;  /* 0x00000004d0087c10 */ /* 0x000fe4000ff5e0ff */
        /* <DEDUP_REMOVED lines=9> */
[----:B---3--:R-:W3:-:S12]  /*13e00*/  S2R R4, SR_TID.X ;  /* 0x0000000000047919 */ /* 0x008ed80000002100 */
[----:B------:R-:W1:Y:S01]  /*13e10*/  @!P2 LDC R206, c[0x0][0xad4] ;  /* 0x0002b500ffceab82 */ /* 0x000e620000000800 */
[----:B---3--:R-:W-:Y:S01]  /*13e20*/  VIADD R32, R4, 0xffffff80 ;  /* 0xffffff8004207836 */ /* 0x008fe20000000000 */
[----:B-1----:R-:W-:-:S04]  /*13e30*/  ISETP.GT.AND P2, PT, R206, 0x1, PT ;  /* 0x00000001ce00780c */ /* 0x002fc80003f44270 */
[----:B------:R-:W-:Y:S01]  /*13e40*/  ISETP.GT.AND P3, PT, R32, 0x3f, PT ;  /* 0x0000003f2000780c */ /* 0x000fe20003f64270 */
[----:B----4-:R-:W-:-:S12]  /*13e50*/  @P1 BRA `(.L_x_4826) ;  /* 0x0000000000101947 */ /* 0x010fd80003800000 */
[----:B------:R-:W-:Y:S05]  /*13e60*/  @!P0 BRA `(.L_x_4826) ;  /* 0x00000000000c8947 */ /* 0x000fea0003800000 */
[----:B------:R-:W3:Y:S04]  /*13e70*/  LDG.E R11, desc[UR42][R8.64] ;  /* 0x0000002a080b7981 */ /* 0x000ee8000c1e1900 */
[----:B-----5:R-:W3:Y:S02]  /*13e80*/  LDG.E R0, desc[UR42][R8.64+0x4] ;  /* 0x0000042a08007981 */ /* 0x020ee4000c1e1900 */
[----:B---3--:R-:W-:-:S07]  /*13e90*/  IMAD.IADD R0, R0, 0x1, -R11 ;  /* 0x0000000100007824 */ /* 0x008fce00078e0a0b */
.L_x_4826:
[----:B------:R-:W3:Y:S01]  /*13ea0*/  LDL.LU R4, [R1+0x44] ;  /* 0x0000440001047983 */ /* 0x000ee20000300800 */
[----:B------:R-:W-:Y:S01]  /*13eb0*/  BSSY B1, `(.L_x_4827) ;  /* 0x0000036000017945 */ /* 0x000fe20003800000 */
[----:B------:R-:W-:Y:S02]  /*13ec0*/  SEL R207, R207, RZ, !P0 ;  /* 0x000000ffcfcf7207 */ /* 0x000fe40004000000 */
[----:B-----5:R-:W-:Y:S02]  /*13ed0*/  SHF.R.S32.HI R28, RZ, 0x1f, R3 ;  /* 0x0000001fff1c7819 */ /* 0x020fe40000011403 */
[----:B---3--:R-:W-:Y:S01]  /*13ee0*/  SEL R30, R4, RZ, !P0 ;  /* 0x000000ff041e7207 */ /* 0x008fe20004000000 */
[----:B------:R-:W-:Y:S06]  /*13ef0*/  @P3 BRA `(.L_x_4828) ;  /* 0x0000000000c43947 */ /* 0x000fec0003800000 */
[----:B------:R-:W1:Y:S01]  /*13f00*/  S2R R8, SR_TID.X ;  /* 0x0000000000087919 */ /* 0x000e620000002100 */
[----:B------:R-:W3:Y:S02]  /*13f10*/  LDC R33, c[0x0][0xbe8] ;  /* 0x0002fa00ff217b82 */ /* 0x000ee40000000800 */
[----:B---3--:R-:W-:Y:S01]  /*13f20*/  IMAD R4, R0, R33, RZ ;  /* 0x0000002100047224 */ /* 0x008fe200078e02ff */
[----:B-1----:R-:W-:-:S04]  /*13f30*/  IADD3 R31, R195, -0x80, R8 ;  /* 0xffffff80c31f7810 */ /* 0x002fc80007ffe008 */
[----:B------:R-:W-:-:S13]  /*13f40*/  ISETP.GE.AND P0, PT, R31, R4, PT ;  /* 0x000000041f00720c */ /* 0x000fda0003f06270 */
[----:B------:R-:W-:Y:S05]  /*13f50*/  @P0 BRA `(.L_x_4828) ;  /* 0x0000000000ac0947 */ /* 0x000fea0003800000 */
[----:B------:R-:W-:Y:S01]  /*13f60*/  IMAD.MOV.U32 R26, RZ, RZ, 0x9b8 ;  /* 0x000009b8ff1a7424 */ /* 0x000fe200078e00ff */
[----:B------:R-:W-:Y:S01]  /*13f70*/  ISETP.GT.AND P0, PT, R206, 0x1, PT ;  /* 0x00000001ce00780c */ /* 0x000fe20003f04270 */
[----:B------:R-:W1:Y:S01]  /*13f80*/  LDC.64 R8, c[0x0][0xba8] ;  /* 0x0002ea00ff087b82 */ /* 0x000e620000000a00 */
[----:B------:R-:W-:Y:S01]  /*13f90*/  ISETP.NE.AND P1, PT, R33, 0x1, PT ;  /* 0x000000012100780c */ /* 0x000fe20003f25270 */
[----:B------:R-:W-:Y:S01]  /*13fa0*/  IMAD.MOV.U32 R27, RZ, RZ, R31 ;  /* 0x000000ffff1b7224 */ /* 0x000fe200078e001f */
[----:B------:R-:W-:Y:S02]  /*13fb0*/  SEL R26, R26, 0x978, P0 ;  /* 0x000009781a1a7807 */ /* 0x000fe40000000000 */
[----:B------:R-:W-:-:S03]  /*13fc0*/  SEL R219, R219, RZ, P0 ;  /* 0x000000ffdbdb7207 */ /* 0x000fc60000000000 */
[----:B------:R-:W3:Y:S08]  /*13fd0*/  LDC.64 R14, c[0x0][R26+0x220] ;  /* 0x000088001a0e7b82 */ /* 0x000ef00000000a00 */
[----:B------:R-:W4:Y:S08]  /*13fe0*/  LDC.64 R24, c[0x0][R26+0x218] ;  /* 0x000086001a187b82 */ /* 0x000f300000000a00 */
[----:B------:R-:W5:Y:S08]  /*13ff0*/  LDC.64 R12, c[0x0][R26+0x228] ;  /* 0x00008a001a0c7b82 */ /* 0x000f700000000a00 */
[----:B------:R-:W0:Y:S08]  /*14000*/  LDC.64 R10, c[0x0][R26+0x210] ;  /* 0x000084001a0a7b82 */ /* 0x000e300000000a00 */
[----:B------:R-:W2:Y:S08]  /*14010*/  @P1 LDC R4, c[0x0][0xbec] ;  /* 0x0002fb00ff041b82 */ /* 0x000eb00000000800 */
[----:B------:R-:W5:Y:S01]  /*14020*/  @P1 LDC R35, c[0x0][0xbf0] ;  /* 0x0002fc00ff231b82 */ /* 0x000f620000000800 */
[----:B---3--:R-:W-:-:S07]  /*14030*/  IMAD R15, R15, R207, RZ ;  /* 0x000000cf0f0f7224 */ /* 0x008fce00078e02ff */
[----:B-1----:R-:W1:Y:S01]  /*14040*/  @!P0 LDC R8, c[0x0][0xb50] ;  /* 0x0002d400ff088b82 */ /* 0x002e620000000800 */
[----:B------:R-:W-:-:S04]  /*14050*/  IMAD.WIDE.U32 R20, R14, R207, RZ ;  /* 0x000000cf0e147225 */ /* 0x000fc800078e00ff */
[----:B------:R-:W-:Y:S02]  /*14060*/  IMAD R15, R14, R30, R15 ;  /* 0x0000001e0e0f7224 */ /* 0x000fe400078e020f */
[----:B--2---:R-:W-:Y:S01]  /*14070*/  @P1 IMAD.HI.U32 R4, R31, R4, RZ ;  /* 0x000000041f041227 */ /* 0x004fe200078e00ff */
        /* <DEDUP_REMOVED lines=13> */
[----:B------:R-:W-:Y:S02]  /*14150*/  IADD3 R12, P0, P1, R27, R24, R12 ;  /* 0x000000181b0c7210 */ /* 0x000fe4000791e00c */
[----:B------:R-:W-:-:S04]  /*14160*/  SHF.R.S32.HI R27, RZ, 0x1f, R27 ;  /* 0x0000001fff1b7819 */ /* 0x000fc8000001141b */
[----:B------:R-:W-:Y:S01]  /*14170*/  IADD3.X R13, R27, R4, R21, P0, P1 ;  /* 0x000000041b0d7210 */ /* 0x000fe200007e2415 */
[-C--:B0-----:R-:W-:Y:S01]  /*14180*/  IMAD R4, R11, R15.reuse, RZ ;  /* 0x0000000f0b047224 */ /* 0x081fe200078e02ff */
[----:B------:R-:W-:Y:S01]  /*14190*/  SHF.R.S32.HI R21, RZ, 0x1f, R15 ;  /* 0x0000001fff157819 */ /* 0x000fe2000001140f */
[----:B------:R-:W-:Y:S02]  /*141a0*/  IMAD.MOV.U32 R11, RZ, RZ, -0x800000 ;  /* 0xff800000ff0b7424 */ /* 0x000fe400078e00ff */
[----:B------:R-:W-:-:S04]  /*141b0*/  IMAD.WIDE.U32 R12, R10, R15, R12 ;  /* 0x0000000f0a0c7225 */ /* 0x000fc800078e000c */
[----:B------:R-:W-:Y:S01]  /*141c0*/  IMAD R21, R10, R21, R4 ;  /* 0x000000150a157224 */ /* 0x000fe200078e0204 */
[----:B-1----:R-:W-:-:S03]  /*141d0*/  LEA R8, P0, R12, R8, 0x2 ;  /* 0x000000080c087211 */ /* 0x002fc600078010ff */
[----:B------:R-:W-:-:S05]  /*141e0*/  IMAD.IADD R4, R13, 0x1, R21 ;  /* 0x000000010d047824 */ /* 0x000fca00078e0215 */
[----:B--2---:R-:W-:-:S05]  /*141f0*/  LEA.HI.X R9, R12, R9, R4, 0x2, P0 ;  /* 0x000000090c097211 */ /* 0x004fca00000f1404 */
[----:B------:R1:W-:Y:S02]  /*14200*/  STG.E desc[UR42][R8.64], R11 ;  /* 0x0000000b08007986 */ /* 0x0003e4000c10192a */
.L_x_4828:
[----:B------:R-:W-:Y:S05]  /*14210*/  BSYNC B1 ;  /* 0x0000000000017941 */ /* 0x000fea0003800000 */
.L_x_4827:
[----:B------:R-:W-:Y:S05]  /*14220*/  @P2 BRA `(.L_x_4823) ;  /* 0x0000000800742947 */ /* 0x000fea0003800000 */
[----:B------:R-:W3:Y:S01]  /*14230*/  LDC R13, c[0x0][0xbe8] ;  /* 0x0002fa00ff0d7b82 */ /* 0x000ee20000000800 */
[----:B------:R-:W-:Y:S01]  /*14240*/  ULDC.64 UR4, c[0x0][0xaa0] ;  /* 0x0002a80000047ab9 */ /* 0x000fe20000000a00 */
[----:B-1----:R-:W-:Y:S01]  /*14250*/  SHF.R.S32.HI R11, RZ, 0x1f, R32 ;  /* 0x0000001fff0b7819 */ /* 0x002fe20000011420 */
[----:B------:R-:W-:Y:S01]  /*14260*/  IMAD R4, R28, UR4, RZ ;  /* 0x000000041c047c24 */ /* 0x000fe2000f8e02ff */
[----:B------:R-:W-:Y:S01]  /*14270*/  BSSY B1, `(.L_x_4829) ;  /* 0x0000074000017945 */ /* 0x000fe20003800000 */
[----:B------:R-:W-:Y:S01]  /*14280*/  IMAD.WIDE.U32 R8, R3, UR4, RZ ;  /* 0x0000000403087c25 */ /* 0x000fe2000f8e00ff */
[----:B------:R-:W-:Y:S02]  /*14290*/  LEA.HI R11, R11, R32, RZ, 0x3 ;  /* 0x000000200b0b7211 */ /* 0x000fe400078f18ff */
[----:B------:R-:W1:Y:S01]  /*142a0*/  LDC R27, c[0x0][0xac8] ;  /* 0x0002b200ff1b7b82 */ /* 0x000e620000000800 */
        /* <DEDUP_REMOVED lines=15> */
[----:B---3--:R-:W-:Y:S01]  /*143a0*/  ISETP.NE.AND P0, PT, R13, 0x1, PT ;  /* 0x000000010d00780c */ /* 0x008fe20003f05270 */
[----:B------:R-:W-:Y:S01]  /*143b0*/  IMAD R4, R3, 0x20, R12 ;  /* 0x0000002003047824 */ /* 0x000fe200078e020c */
[----:B------:R-:W-:Y:S01]  /*143c0*/  ULDC.64 UR4, c[0x0][0xaf0] ;  /* 0x0002bc0000047ab9 */ /* 0x000fe20000000a00 */
[----:B------:R-:W-:Y:S01]  /*143d0*/  IMAD R29, R0, R13, RZ ;  /* 0x0000000d001d7224 */ /* 0x000fe200078e02ff */
[----:B------:R-:W-:Y:S01]  /*143e0*/  SHF.R.S32.HI R38, RZ, 0x1f, R213 ;  /* 0x0000001fff267819 */ /* 0x000fe200000114d5 */
[----:B------:R-:W-:Y:S01]  /*143f0*/  IMAD.IADD R10, R195, 0x1, R4 ;  /* 0x00000001c30a7824 */ /* 0x000fe200078e0204 */
[----:B------:R-:W-:Y:S01]  /*14400*/  SHF.R.S32.HI R39, RZ, 0x1f, R214 ;  /* 0x0000001fff277819 */ /* 0x000fe200000114d6 */
[----:B------:R-:W-:Y:S01]  /*14410*/  IMAD R3, R30, UR4, RZ ;  /* 0x000000041e037c24 */ /* 0x000fe2000f8e02ff */
[-C--:B-1----:R-:W-:Y:S01]  /*14420*/  ISETP.GE.AND P1, PT, R214, R27.reuse, PT ;  /* 0x0000001bd600720c */ /* 0x082fe20003f26270 */
[----:B------:R-:W-:Y:S01]  /*14430*/  IMAD.WIDE.U32 R8, R207, UR4, R8 ;  /* 0x00000004cf087c25 */ /* 0x000fe2000f8e0008 */
[----:B------:R-:W-:-:S03]  /*14440*/  ISETP.GE.AND P2, PT, R188, R27, PT ;  /* 0x0000001bbc00720c */ /* 0x000fc60003f46270 */
[----:B------:R-:W1:Y:S01]  /*14450*/  @P0 LDC R15, c[0x0][0xbec] ;  /* 0x0002fb00ff0f0b82 */ /* 0x000e620000000800 */
[----:B------:R-:W-:Y:S01]  /*14460*/  IMAD R11, R207, UR5, R3 ;  /* 0x00000005cf0b7c24 */ /* 0x000fe2000f8e0203 */
[----:B------:R-:W-:Y:S01]  /*14470*/  ULDC.64 UR4, c[0x0][0xae0] ;  /* 0x0002b80000047ab9 */ /* 0x000fe20000000a00 */
[----:B------:R-:W-:Y:S01]  /*14480*/  IMAD.MOV.U32 R3, RZ, RZ, R10 ;  /* 0x000000ffff037224 */ /* 0x000fe200078e000a */
[----:B------:R-:W-:Y:S01]  /*14490*/  SEL R0, RZ, 0x1, P2 ;  /* 0x00000001ff007807 */ /* 0x000fe20001000000 */
[----:B------:R-:W-:Y:S01]  /*144a0*/  IMAD.IADD R9, R9, 0x1, R11 ;  /* 0x0000000109097824 */ /* 0x000fe200078e020b */
[----:B------:R-:W-:Y:S01]  /*144b0*/  ISETP.GE.AND P2, PT, R31, R27, PT ;  /* 0x0000001b1f00720c */ /* 0x000fe20003f46270 */
[----:B------:R-:W-:Y:S01]  /*144c0*/  IMAD.IADD R30, R12, 0x1, R195 ;  /* 0x000000010c1e7824 */ /* 0x000fe200078e02c3 */
[----:B------:R-:W3:Y:S01]  /*144d0*/  @P0 LDC R21, c[0x0][0xbf0] ;  /* 0x0002fc00ff150b82 */ /* 0x000ee20000000800 */
[----:B-1----:R-:W-:-:S05]  /*144e0*/  @P0 IMAD.HI.U32 R4, R10, R15, RZ ;  /* 0x0000000f0a040227 */ /* 0x002fca00078e00ff */
[----:B---3--:R-:W-:Y:S02]  /*144f0*/  @P0 SHF.R.U32.HI R3, RZ, R21, R4 ;  /* 0x00000015ff030219 */ /* 0x008fe40000011604 */
        /* <DEDUP_REMOVED lines=10> */
[----:B------:R-:W-:Y:S01]  /*145a0*/  ISETP.GE.AND P0, PT, R212, R27, PT ;  /* 0x0000001bd400720c */ /* 0x000fe20003f06270 */
[----:B------:R-:W-:Y:S02]  /*145b0*/  IMAD.SHL.U32 R15, R10, 0x2, RZ ;  /* 0x000000020a0f7824 */ /* 0x000fe400078e00ff */
[----:B------:R-:W-:Y:S01]  /*145c0*/  IMAD.SHL.U32 R3, R3, 0x4, RZ ;  /* 0x0000000403037824 */ /* 0x000fe200078e00ff */
[----:B------:R-:W-:Y:S01]  /*145d0*/  SEL R4, RZ, 0xffffffff, P0 ;  /* 0xffffffffff047807 */ /* 0x000fe20000000000 */
[----:B------:R-:W-:Y:S01]  /*145e0*/  IMAD.IADD R9, R9, 0x1, R13 ;  /* 0x0000000109097824 */ /* 0x000fe200078e020d */
[----:B------:R-:W-:-:S02]  /*145f0*/  LOP3.LUT R0, R15, 0x2, R0, 0xe2, !PT ;  /* 0x000000020f007812 */ /* 0x000fc400078ee200 */
[-C--:B------:R-:W-:Y:S01]  /*14600*/  ISETP.GE.AND P0, PT, R211, R27.reuse, PT ;  /* 0x0000001bd300720c */ /* 0x080fe20003f06270 */
[----:B------:R-:W-:Y:S01]  /*14610*/  IMAD.SHL.U32 R10, R4, 0x8, RZ ;  /* 0x00000008040a7824 */ /* 0x000fe200078e00ff */
[----:B------:R-:W-:Y:S01]  /*14620*/  LOP3.LUT R3, R3, 0x4, R0, 0xe2, !PT ;  /* 0x0000000403037812 */ /* 0x000fe200078ee200 */
[----:B------:R-:W-:Y:S01]  /*14630*/  IMAD.WIDE.U32 R8, R11, UR4, R8 ;  /* 0x000000040b087c25 */ /* 0x000fe2000f8e0008 */
[----:B------:R-:W-:Y:S02]  /*14640*/  SEL R4, RZ, 0xffffffff, P0 ;  /* 0xffffffffff047807 */ /* 0x000fe40000000000 */
[----:B------:R-:W-:Y:S02]  /*14650*/  ISETP.GE.AND P0, PT, R210, R27, PT ;  /* 0x0000001bd200720c */ /* 0x000fe40003f06270 */
[----:B------:R-:W-:Y:S01]  /*14660*/  SHF.R.S32.HI R0, RZ, 0x1f, R11 ;  /* 0x0000001fff007819 */ /* 0x000fe2000001140b */
[----:B------:R-:W-:Y:S01]  /*14670*/  IMAD.SHL.U32 R4, R4, 0x10, RZ ;  /* 0x0000001004047824 */ /* 0x000fe200078e00ff */
        /* <DEDUP_REMOVED lines=17> */
[----:B------:R1:W3:Y:S04]  /*14790*/  SHFL.IDX PT, R8, R4, RZ, 0x181f ;  /* 0x00181fff04087589 */ /* 0x0002e800000e0000 */
[----:B------:R1:W4:Y:S01]  /*147a0*/  SHFL.IDX PT, R9, R3, RZ, 0x181f ;  /* 0x00181fff03097589 */ /* 0x00032200000e0000 */
[----:B------:R-:W-:Y:S05]  /*147b0*/  @P0 BRA `(.L_x_4830) ;  /* 0x00000000007c0947 */ /* 0x000fea0003800000 */
[-C--:B------:R-:W-:Y:S02]  /*147c0*/  ISETP.GE.AND P2, PT, R214, R27.reuse, PT ;  /* 0x0000001bd600720c */ /* 0x080fe40003f46270 */
[-C--:B------:R-:W-:Y:S02]  /*147d0*/  ISETP.GE.AND P1, PT, R188, R27.reuse, PT ;  /* 0x0000001bbc00720c */ /* 0x080fe40003f26270 */
[-C--:B------:R-:W-:Y:S02]  /*147e0*/  ISETP.GE.AND P5, PT, R213, R27.reuse, PT ;  /* 0x0000001bd500720c */ /* 0x080fe40003fa6270 */
[----:B------:R-:W-:-:S07]  /*147f0*/  ISETP.GE.AND P3, PT, R212, R27, PT ;  /* 0x0000001bd400720c */ /* 0x000fce0003f66270 */
[-C--:B---3--:R-:W-:Y:S02]  /*14800*/  @!P2 LEA R12, P0, R214, R8.reuse, 0x1 ;  /* 0x00000008d60ca211 */ /* 0x088fe400078008ff */
        /* <DEDUP_REMOVED lines=13> */
[----:B---3--:R-:W-:-:S02]  /*148e0*/  @!P1 LEA R12, P6, R210, R8, 0x1 ;  /* 0x00000008d20c9211 */ /* 0x008fc400078c08ff */
        /* <DEDUP_REMOVED lines=12> */
.L_x_4830:
[----:B------:R-:W-:Y:S05]  /*149b0*/  BSYNC B1 ;  /* 0x0000000000017941 */ /* 0x000fea0003800000 */
.L_x_4829:
[----:B------:R-:W-:Y:S01]  /*149c0*/  VIADD R0, R30, 0x20 ;  /* 0x000000201e007836 */ /* 0x000fe20000000000 */
[----:B----4-:R4:W0:Y:S04]  /*149d0*/  SHFL.IDX PT, R9, R3, 0x1, 0x181f ;  /* 0x00381f0003097f89 */ /* 0x01082800000e0000 */
[----:B------:R-:W-:Y:S01]  /*149e0*/  ISETP.GE.AND P0, PT, R0, R29, PT ;  /* 0x0000001d0000720c */ /* 0x000fe20003f06270 */
[----:B---3--:R4:W3:-:S12]  /*149f0*/  SHFL.IDX PT, R8, R4, 0x1, 0x181f ;  /* 0x00381f0004087f89 */ /* 0x0088d800000e0000 */
[----:B----4-:R-:W-:Y:S05]  /*14a00*/  @P0 BRA `(.L_x_4823) ;  /* 0x00000000007c0947 */ /* 0x010fea0003800000 */
[-C--:B------:R-:W-:Y:S02]  /*14a10*/  ISETP.GE.AND P5, PT, R214, R27.reuse, PT ;  /* 0x0000001bd600720c */ /* 0x080fe40003fa6270 */
[-C--:B------:R-:W-:Y:S02]  /*14a20*/  ISETP.GE.AND P4, PT, R188, R27.reuse, PT ;  /* 0x0000001bbc00720c */ /* 0x080fe40003f86270 */
[-C--:B------:R-:W-:Y:S02]  /*14a30*/  ISETP.GE.AND P0, PT, R213, R27.reuse, PT ;  /* 0x0000001bd500720c */ /* 0x080fe40003f06270 */
[----:B------:R-:W-:Y:S02]  /*14a40*/  ISETP.GE.AND P1, PT, R212, R27, PT ;  /* 0x0000001bd400720c */ /* 0x000fe40003f26270 */
[----:B------:R-:W-:-:S05]  /*14a50*/  LOP3.LUT P2, RZ, R26, 0x40, RZ, 0xc0, !PT ;  /* 0x000000401aff7812 */ /* 0x000fca000784c0ff */
[-C--:B---3--:R-:W-:Y:S02]  /*14a60*/  @!P5 LEA R12, P3, R214, R8.reuse, 0x1 ;  /* 0x00000008d60cd211 */ /* 0x088fe400078608ff */
        /* <DEDUP_REMOVED lines=25> */
.L_x_4823:
[----:B------:R-:W-:Y:S05]  /*14c00*/  BSYNC B0 ;  /* 0x0000000000007941 */ /* 0x000fea0003800000 */
.L_x_4816:
[----:B------:R-:W-:Y:S02]  /*14c10*/  ULDC UR4, c[0x0][0xc3c] ;  /* 0x00030f0000047ab9 */ /* 0x000fe40000000800 */
[----:B------:R-:W-:-:S13]  /*14c20*/  ISETP.GE.AND P0, PT, R7, UR4, PT ;  /* 0x0000000407007c0c */ /* 0x000fda000bf06270 */
[----:B------:R-:W-:Y:S05]  /*14c30*/  @!P0 BRA `(.L_x_4831) ;  /* 0xfffffec800688947 */ /* 0x000fea000383ffff */
[----:B------:R-:W-:Y:S05]  /*14c40*/  BRA `(.L_x_4684) ;  /* 0x0000009800bc7947 */ /* 0x000fea0003800000 */
.L_x_4682:
        /* <DEDUP_REMOVED lines=18> */
.L_x_4832:
        /* <DEDUP_REMOVED lines=43> */
.L_x_4836:
        /* <DEDUP_REMOVED lines=39> */
.L_x_4834:
        /* <DEDUP_REMOVED lines=12> */
.L_x_4837:
        /* <DEDUP_REMOVED lines=63> */
.L_x_4838:
        /* <DEDUP_REMOVED lines=61> */
.L_x_4839:
[----:B01----:R-:W-:-:S05]  /*15b10*/  LOP3.LUT R3, RZ, R2, RZ, 0x33, !PT ;  /* 0x00000002ff037212 */ /* 0x003fca00078e33ff */
[----:B------:R-:W-:-:S05]  /*15b20*/  IMAD.IADD R2, R4, 0x1, R3 ;  /* 0x0000000104027824 */ /* 0x000fca00078e0203 */
[----:B------:R1:W-:Y:S01]  /*15b30*/  STL [R1+0x4], R2 ;  /* 0x0000040201007387 */ /* 0x0003e20000100800 */
[----:B------:R-:W-:Y:S05]  /*15b40*/  BRA `(.L_x_4840) ;  /* 0x0000000000107947 */ /* 0x000fea0003800000 */
.L_x_4835:
[----:B------:R-:W-:Y:S01]  /*15b50*/  IMAD.U32 R2, RZ, RZ, UR6 ;  /* 0x00000006ff027e24 */ /* 0x000fe2000f8e00ff */
[----:B------:R0:W-:Y:S04]  /*15b60*/  STL [R1+0x4], RZ ;  /* 0x000004ff01007387 */ /* 0x0001e80000100800 */
[----:B------:R0:W-:Y:S04]  /*15b70*/  STL [R1+0x8], RZ ;  /* 0x000008ff01007387 */ /* 0x0001e80000100800 */
[----:B------:R0:W-:Y:S02]  /*15b80*/  STL [R1], R2 ;  /* 0x0000000201007387 */ /* 0x0001e40000100800 */
.L_x_4840:
        /* <DEDUP_REMOVED lines=10> */
.L_x_4833:
        /* <DEDUP_REMOVED lines=13> */
[----:B------:R-:W-:Y:S01]  /*15d00*/  ULDC.64 UR40, c[0x0][0x198] ;  /* 0x0000660000287ab9 */ /* 0x000fe20000000a00 */
[----:B------:R-:W-:Y:S01]  /*15d10*/  LOP3.LUT R3, R0, 0x1f8, RZ, 0xc0, !PT ;  /* 0x000001f800037812 */ /* 0x000fe200078ec0ff */
[----:B01----:R-:W-:Y:S01]  /*15d20*/  IMAD.SHL.U32 R2, R4, 0x8, RZ ;  /* 0x0000000804027824 */ /* 0x003fe200078e00ff */
[----:B------:R-:W-:Y:S01]  /*15d30*/  ULDC UR37, c[0x0][0xc] ;  /* 0x0000030000257ab9 */ /* 0x000fe20000000800 */
        /* <DEDUP_REMOVED lines=12> */
[----:B------:R0:W-:Y:S04]  /*15e00*/  STL [R1+0x14], RZ ;  /* 0x000014ff01007387 */ /* 0x0001e80000100800 */
[----:B------:R0:W-:Y:S04]  /*15e10*/  STL [R1+0x10], RZ ;  /* 0x000010ff01007387 */ /* 0x0001e80000100800 */
[----:B------:R0:W-:Y:S02]  /*15e20*/  STL [R1+0x18], R0 ;  /* 0x0000180001007387 */ /* 0x0001e40000100800 */
.L_x_5009:
[----:B0-2---:R-:W2:Y:S01]  /*15e30*/  LDL R0, [R1+0xc] ;  /* 0x00000c0001007983 */ /* 0x005ea20000100800 */
[----:B-1----:R-:W2:Y:S01]  /*15e40*/  LDC.64 R2, c[0x0][0xc88] ;  /* 0x00032200ff027b82 */ /* 0x002ea20000000a00 */
        /* <DEDUP_REMOVED lines=30> */
[----:B------:R-:W-:Y:S02]  /*16030*/  IADD3.X R3, R15, UR5, RZ, P4, !PT ;  /* 0x000000050f037c10 */ /* 0x000fe4000a7fe4ff */
        /* <DEDUP_REMOVED lines=9> */
[----:B------:R0:W5:Y:S04]  /*160d0*/  @P0 LDG.E R12, desc[UR42][R6.64] ;  /* 0x0000002a060c0981 */ /* 0x000168000c1e1900 */
[----:B------:R0:W5:Y:S04]  /*160e0*/  @P1 LDG.E R0, desc[UR42][R4.64] ;  /* 0x0000002a04001981 */ /* 0x000168000c1e1900 */
[----:B--2---:R1:W-:Y:S02]  /*160f0*/  STL [R1+0x40], R9 ;  /* 0x0000400901007387 */ /* 0x0043e40000100800 */
[----:B-1----:R-:W-:Y:S01]  /*16100*/  IMAD.U32 R9, RZ, RZ, UR4 ;  /* 0x00000004ff097e24 */ /* 0x002fe2000f8e00ff */
        /* <DEDUP_REMOVED lines=12> */
[----:B-1----:R-:W-:Y:S01]  /*161d0*/  IMAD.U32 R9, RZ, RZ, UR4 ;  /* 0x00000004ff097e24 */ /* 0x002fe2000f8e00ff */
[----:B0-----:R-:W-:Y:S06]  /*161e0*/  @P3 BRA `(.L_x_4842) ;  /* 0x0000000000143947 */ /* 0x001fec0003800000 */
[----:B------:R-:W-:Y:S05]  /*161f0*/  @!P2 BRA `(.L_x_4842) ;  /* 0x000000000010a947 */ /* 0x000fea0003800000 */
[----:B------:R-:W2:Y:S04]  /*16200*/  LDG.E R10, desc[UR42][R2.64] ;  /* 0x0000002a020a7981 */ /* 0x000ea8000c1e1900 */
[----:B------:R-:W2:Y:S02]  /*16210*/  LDG.E R2, desc[UR42][R2.64+0x4] ;  /* 0x0000042a02027981 */ /* 0x000ea4000c1e1900 */
[----:B--2--5:R-:W-:-:S05]  /*16220*/  IMAD.IADD R14, R2, 0x1, -R10 ;  /* 0x00000001020e7824 */ /* 0x024fca00078e0a0a */
[----:B------:R0:W-:Y:S02]  /*16230*/  STL [R1+0x44], R14 ;  /* 0x0000440e01007387 */ /* 0x0001e40000100800 */
.L_x_4842:
[----:B------:R-:W2:Y:S01]  /*16240*/  LDL.LU R3, [R1+0x8] ;  /* 0x0000080001037983 */ /* 0x000ea20000300800 */
[----:B------:R-:W-:Y:S02]  /*16250*/  ULDC.64 UR4, c[0x0][0xa20] ;  /* 0x0002880000047ab9 */ /* 0x000fe40000000a00 */
[----:B------:R-:W-:Y:S01]  /*16260*/  ISETP.NE.U32.AND P2, PT, RZ, UR4, PT ;  /* 0x00000004ff007c0c */ /* 0x000fe2000bf45070 */
[----:B------:R1:W-:Y:S03]  /*16270*/  STL [R1+0x8], R13 ;  /* 0x0000080d01007387 */ /* 0x0003e60000100800 */
[----:B------:R-:W-:Y:S02]  /*16280*/  ISETP.NE.AND.EX P2, PT, RZ, UR5, PT, P2 ;  /* 0x00000005ff007c0c */ /* 0x000fe4000bf45320 */
[C---:B--2---:R-:W-:Y:S02]  /*16290*/  LOP3.LUT R10, R3.reuse, 0xff000000, RZ, 0xc0, !PT ;  /* 0xff000000030a7812 */ /* 0x044fe400078ec0ff */
[----:B------:R-:W-:-:S02]  /*162a0*/  LOP3.LUT R2, R3, 0xff0000, RZ, 0xc0, !PT ;  /* 0x00ff000003027812 */ /* 0x000fc400078ec0ff */
        /* <DEDUP_REMOVED lines=10> */
.L_x_4843:
[----:B------:R-:W-:Y:S05]  /*16350*/  @!P0 BRA `(.L_x_4844) ;  /* 0x00000000000c8947 */ /* 0x000fea0003800000 */
[----:B------:R-:W2:Y:S04]  /*16360*/  LDG.E R9, desc[UR42][R6.64] ;  /* 0x0000002a06097981 */ /* 0x000ea8000c1e1900 */
[----:B------:R-:W2:Y:S02]  /*16370*/  LDG.E R6, desc[UR42][R6.64+0x4] ;  /* 0x0000042a06067981 */ /* 0x000ea4000c1e1900 */
[----:B--2---:R-:W-:-:S07]  /*16380*/  IMAD.IADD R9, R6, 0x1, -R9 ;  /* 0x0000000106097824 */ /* 0x004fce00078e0a09 */
.L_x_4844:
[----:B------:R-:W3:Y:S01]  /*16390*/  LDL R7, [R1+0x4] ;  /* 0x0000040001077983 */ /* 0x000ee20000100800 */
[----:B--2---:R-:W2:Y:S03]  /*163a0*/  LDC R3, c[0x0][0x448] ;  /* 0x00011200ff037b82 */ /* 0x004ea60000000800 */
[----:B-1----:R-:W4:Y:S04]  /*163b0*/  @P1 LDG.E R2, desc[UR42][R4.64] ;  /* 0x0000002a04021981 */ /* 0x002f28000c1e1900 */
[----:B------:R1:W4:Y:S01]  /*163c0*/  @P1 LDG.E R4, desc[UR42][R4.64+0x4] ;  /* 0x0000042a04041981 */ /* 0x000322000c1e1900 */
[----:B------:R-:W-:Y:S01]  /*163d0*/  LOP3.LUT R12, R10, 0xff, RZ, 0xc0, !PT ;  /* 0x000000ff0a0c7812 */ /* 0x000fe200078ec0ff */
[----:B------:R-:W-:Y:S01]  /*163e0*/  BSSY B0, `(.L_x_4845) ;  /* 0x0000037000007945 */ /* 0x000fe20003800000 */
[----:B------:R-:W-:-:S03]  /*163f0*/  SHF.R.U32.HI R10, RZ, 0x10, R10 ;  /* 0x00000010ff0a7819 */ /* 0x000fc6000001160a */
[----:B------:R0:W-:Y:S01]  /*16400*/  STL [R1+0x58], R12 ;  /* 0x0000580c01007387 */ /* 0x0001e20000100800 */
[----:B--2---:R-:W-:-:S13]  /*16410*/  ISETP.NE.AND P0, PT, R3, 0x1, PT ;  /* 0x000000010300780c */ /* 0x004fda0003f05270 */
[----:B-1----:R-:W1:Y:S08]  /*16420*/  @P0 LDC R5, c[0x0][0x44c] ;  /* 0x00011300ff050b82 */ /* 0x002e700000000800 */
[----:B------:R-:W2:Y:S01]  /*16430*/  @P0 LDC R6, c[0x0][0x450] ;  /* 0x00011400ff060b82 */ /* 0x000ea20000000800 */
[----:B---3--:R-:W-:Y:S02]  /*16440*/  IMAD.SHL.U32 R3, R7, 0x40, RZ ;  /* 0x0000004007037824 */ /* 0x008fe400078e00ff */
[----:B-----5:R-:W-:-:S02]  /*16450*/  IMAD.IADD R7, R9, 0x1, -R8 ;  /* 0x0000000109077824 */ /* 0x020fc400078e0a08 */
[----:B------:R-:W-:Y:S02]  /*16460*/  VIADD R3, R3, 0x3f ;  /* 0x0000003f03037836 */ /* 0x000fe40000000000 */
[----:B----4-:R-:W-:Y:S02]  /*16470*/  @P1 IMAD.IADD R11, R4, 0x1, -R2 ;  /* 0x00000001040b1824 */ /* 0x010fe400078e0a02 */
[----:B-1----:R-:W-:-:S05]  /*16480*/  @P0 IMAD.HI.U32 R2, R3, R5, RZ ;  /* 0x0000000503020227 */ /* 0x002fca00078e00ff */
[----:B--2---:R-:W-:Y:S01]  /*16490*/  @P0 SHF.R.U32.HI R3, RZ, R6, R2 ;  /* 0x00000006ff030219 */ /* 0x004fe20000011602 */
[----:B------:R-:W-:-:S04]  /*164a0*/  IMAD.IADD R2, R7, 0x1, R11 ;  /* 0x0000000107027824 */ /* 0x000fc800078e020b */
[C---:B------:R-:W-:Y:S01]  /*164b0*/  VIADD R4, R2.reuse, 0x3f ;  /* 0x0000003f02047836 */ /* 0x040fe20000000000 */
[----:B------:R-:W-:-:S05]  /*164c0*/  IADD3 R21, R2, 0x40, -R14 ;  /* 0x0000004002157810 */ /* 0x000fca0007ffe80e */
[----:B------:R-:W-:Y:S01]  /*164d0*/  IMAD.IADD R2, R21, 0x1, R3 ;  /* 0x0000000115027824 */ /* 0x000fe200078e0203 */
[----:B------:R-:W-:-:S04]  /*164e0*/  SHF.R.S32.HI R3, RZ, 0x1f, R4 ;  /* 0x0000001fff037819 */ /* 0x000fc80000011404 */
[----:B------:R-:W-:Y:S02]  /*164f0*/  SHF.R.S32.HI R6, RZ, 0x1f, R2 ;  /* 0x0000001fff067819 */ /* 0x000fe40000011402 */
[----:B------:R-:W-:Y:S01]  /*16500*/  LEA.HI R3, R3, R4, RZ, 0x6 ;  /* 0x0000000403037211 */ /* 0x000fe200078f30ff */
[----:B------:R-:W-:Y:S01]  /*16510*/  IMAD.MOV.U32 R4, RZ, RZ, RZ ;  /* 0x000000ffff047224 */ /* 0x000fe200078e00ff */
[----:B------:R-:W-:Y:S02]  /*16520*/  LEA.HI R6, R6, R2, RZ, 0x6 ;  /* 0x0000000206067211 */ /* 0x000fe400078f30ff */
[----:B------:R-:W-:Y:S02]  /*16530*/  SHF.R.S32.HI R20, RZ, 0x6, R3 ;  /* 0x00000006ff147819 */ /* 0x000fe40000011403 */
[----:B------:R-:W-:-:S04]  /*16540*/  SHF.R.S32.HI R6, RZ, 0x6, R6 ;  /* 0x00000006ff067819 */ /* 0x000fc80000011406 */
[----:B------:R-:W-:-:S04]  /*16550*/  VIMNMX R6, R20, R6, PT ;  /* 0x0000000614067248 */ /* 0x000fc80003fe0100 */
[----:B------:R-:W-:-:S13]  /*16560*/  ISETP.GE.AND P0, PT, R6, 0x1, PT ;  /* 0x000000010600780c */ /* 0x000fda0003f06270 */
[----:B0-----:R-:W-:Y:S05]  /*16570*/  @!P0 BRA `(.L_x_4846) ;  /* 0x0000000000748947 */ /* 0x001fea0003800000 */
        /* <DEDUP_REMOVED lines=29> */
.L_x_4846:
[----:B------:R-:W-:Y:S05]  /*16750*/  BSYNC B0 ;  /* 0x0000000000007941 */ /* 0x000fea0003800000 */
.L_x_4845:
        /* <DEDUP_REMOVED lines=23> */
[----:B------:R0:W1:Y:S02]  /*168d0*/  SHFL.IDX PT, R14, R4, RZ, 0x1f ;  /* 0x00001fff040e7589 */ /* 0x00006400000e0000 */
.L_x_5053:
[----:B-1----:R-:W-:Y:S02]  /*168e0*/  ISETP.NE.AND P0, PT, R14, RZ, PT ;  /* 0x000000ff0e00720c */ /* 0x002fe40003f05270 */
[----:B------:R-:W-:-:S11]  /*168f0*/  PLOP3.LUT P6, PT, PT, PT, PT, 0x8, 0x0 ;  /* 0x000000000000781c */ /* 0x000fd60003fce170 */
[----:B------:R-:W-:Y:S05]  /*16900*/  @P0 BRA `(.L_x_4850) ;  /* 0x00000000000c0947 */ /* 0x000fea0003800000 */
[----:B------:R-:W-:-:S03]  /*16910*/  UMOV UR4, 0xffffffff ;  /* 0xffffffff00047882 */ /* 0x000fc60000000000 */
[----:B------:R-:W-:Y:S05]  /*16920*/  BRA.DIV UR4, `(.L_x_4851) ;  /* 0x0000008a04ac7947 */ /* 0x000fea000b800000 */
[----:B------:R-:W-:-:S13]  /*16930*/  ELECT P6, URZ, PT ;  /* 0x00000000003f782f */ /* 0x000fda00038c0000 */
.L_x_4850:
        /* <DEDUP_REMOVED lines=9> */
.L_x_5056:
[----:B------:R-:W-:Y:S05]  /*169d0*/  BSYNC B1 ;  /* 0x0000000000017941 */ /* 0x000fea0003800000 */
.L_x_4852:
        /* <DEDUP_REMOVED lines=12> */
.L_x_5057:
[----:B------:R-:W-:Y:S05]  /*16aa0*/  BSYNC B2 ;  /* 0x0000000000027941 */ /* 0x000fea0003800000 */
.L_x_4856:
        /* <DEDUP_REMOVED lines=9> */
.L_x_4859:
[----:B------:R-:W-:Y:S05]  /*16b40*/  BSYNC B2 ;  /* 0x0000000000027941 */ /* 0x000fea0003800000 */
.L_x_4858:
        /* <DEDUP_REMOVED lines=13> */
.L_x_4860:
        /* <DEDUP_REMOVED lines=13> */
.L_x_5058:
[----:B------:R-:W-:Y:S05]  /*16cf0*/  BSYNC B2 ;  /* 0x0000000000027941 */ /* 0x000fea0003800000 */
.L_x_4861:
        /* <DEDUP_REMOVED lines=11> */
.L_x_4864:
[----:B------:R-:W-:Y:S05]  /*16db0*/  BSYNC B2 ;  /* 0x0000000000027941 */ /* 0x000fea0003800000 */
.L_x_4863:
        /* <DEDUP_REMOVED lines=10> */
.L_x_4865:
        /* <DEDUP_REMOVED lines=15> */
.L_x_4866:
        /* <DEDUP_REMOVED lines=15> */
.L_x_4867:
        /* <DEDUP_REMOVED lines=15> */
.L_x_4868:
        /* <DEDUP_REMOVED lines=15> */
.L_x_4869:
        /* <DEDUP_REMOVED lines=15> */
.L_x_4870:
        /* <DEDUP_REMOVED lines=15> */
.L_x_4871:
        /* <DEDUP_REMOVED lines=15> */
.L_x_4872:
        /* <DEDUP_REMOVED lines=10> */
.L_x_4855:
[----:B------:R-:W-:Y:S05]  /*17590*/  BSYNC B1 ;  /* 0x0000000000017941 */ /* 0x000fea0003800000 */
.L_x_4854:
        /* <DEDUP_REMOVED lines=13> */
.L_x_4892:
        /* <DEDUP_REMOVED lines=13> */
.L_x_5059:
[----:B------:R-:W-:Y:S05]  /*17740*/  BSYNC B2 ;  /* 0x0000000000027941 */ /* 0x000fea0003800000 */
.L_x_4875:
        /* <DEDUP_REMOVED lines=9> */
.L_x_4878:
[----:B------:R-:W-:Y:S05]  /*177e0*/  BSYNC B2 ;  /* 0x0000000000027941 */ /* 0x000fea0003800000 */
.L_x_4877:
        /* <DEDUP_REMOVED lines=12> */
.L_x_4879:
        /* <DEDUP_REMOVED lines=13> */
.L_x_5060:
[----:B------:R-:W-:Y:S05]  /*17980*/  BSYNC B2 ;  /* 0x0000000000027941 */ /* 0x000fea0003800000 */
.L_x_4880:
        /* <DEDUP_REMOVED lines=11> */
.L_x_4883:
[----:B------:R-:W-:Y:S05]  /*17a40*/  BSYNC B2 ;  /* 0x0000000000027941 */ /* 0x000fea0003800000 */
.L_x_4882:
        /* <DEDUP_REMOVED lines=10> */
.L_x_4884:
        /* <DEDUP_REMOVED lines=15> */
.L_x_4885:
        /* <DEDUP_REMOVED lines=15> */
.L_x_4886:
        /* <DEDUP_REMOVED lines=15> */
.L_x_4887:
        /* <DEDUP_REMOVED lines=15> */
.L_x_4888:
        /* <DEDUP_REMOVED lines=15> */
.L_x_4889:
        /* <DEDUP_REMOVED lines=15> */
.L_x_4890:
        /* <DEDUP_REMOVED lines=15> */
.L_x_4891:
        /* <DEDUP_REMOVED lines=10> */
.L_x_4874:
[----:B------:R-:W-:Y:S05]  /*18220*/  BSYNC B1 ;  /* 0x0000000000017941 */ /* 0x000fea0003800000 */
.L_x_4873:
        /* <DEDUP_REMOVED lines=12> */
.L_x_4848:
[----:B------:R-:W-:Y:S05]  /*182f0*/  BSYNC B0 ;  /* 0x0000000000007941 */ /* 0x000fea0003800000 */
.L_x_4847:
[----:B01----:R-:W2:Y:S01]  /*18300*/  LDL R5, [R1+0x4] ;  /* 0x0000040001057983 */ /* 0x003ea20000100800 */
[----:B------:R-:W0:Y:S01]  /*18310*/  LDC R0, c[0x0][0x448] ;  /* 0x00011200ff007b82 */ /* 0x000e220000000800 */
[----:B------:R-:W-:Y:S01]  /*18320*/  ISETP.NE.AND P2, PT, R10, RZ, PT ;  /* 0x000000ff0a00720c */ /* 0x000fe20003f45270 */
[----:B------:R-:W-:Y:S05]  /*18330*/  @!P0 WARPSYNC.ALL ;  /* 0x0000000000008948 */ /* 0x000fea0003800000 */
[----:B------:R-:W-:Y:S07]  /*18340*/  BSSY B0, `(.L_x_4893) ;  /* 0x000002d000007945 */ /* 0x000fee0003800000 */
[----:B------:R-:W1:Y:S08]  /*18350*/  @!P2 LDC R10, c[0x0][0x9f0] ;  /* 0x00027c00ff0aab82 */ /* 0x000e700000000800 */
[----:B------:R-:W-:Y:S01]  /*18360*/  @!P0 BAR.SYNC.DEFER_BLOCKING 0xc, 0x180 ;  /* 0x0306000000008b1d */ /* 0x000fe20000010000 */
[----:B0-----:R-:W-:-:S13]  /*18370*/  ISETP.NE.AND P1, PT, R0, 0x1, PT ;  /* 0x000000010000780c */ /* 0x001fda0003f25270 */
[----:B------:R-:W0:Y:S08]  /*18380*/  @P1 LDC R2, c[0x0][0x44c] ;  /* 0x00011300ff021b82 */ /* 0x000e300000000800 */
[----:B------:R-:W3:Y:S01]  /*18390*/  @P1 LDC R3, c[0x0][0x450] ;  /* 0x00011400ff031b82 */ /* 0x000ee20000000800 */
[----:B--2---:R-:W-:-:S05]  /*183a0*/  LEA R0, R5, 0x3f, 0x6 ;  /* 0x0000003f05007811 */ /* 0x004fca00078e30ff */
[----:B0-----:R-:W-:-:S05]  /*183b0*/  @P1 IMAD.HI.U32 R2, R0, R2, RZ ;  /* 0x0000000200021227 */ /* 0x001fca00078e00ff */
[----:B---3--:R-:W-:-:S05]  /*183c0*/  @P1 SHF.R.U32.HI R0, RZ, R3, R2 ;  /* 0x00000003ff001219 */ /* 0x008fca0000011602 */
[----:B------:R-:W-:-:S05]  /*183d0*/  IMAD.IADD R0, R21, 0x1, R0 ;  /* 0x0000000115007824 */ /* 0x000fca00078e0200 */
[----:B------:R-:W-:-:S04]  /*183e0*/  SHF.R.S32.HI R2, RZ, 0x1f, R0 ;  /* 0x0000001fff027819 */ /* 0x000fc80000011400 */
[----:B------:R-:W-:-:S04]  /*183f0*/  LEA.HI R0, R2, R0, RZ, 0x6 ;  /* 0x0000000002007211 */ /* 0x000fc800078f30ff */
[----:B------:R-:W-:-:S04]  /*18400*/  SHF.R.S32.HI R0, RZ, 0x6, R0 ;  /* 0x00000006ff007819 */ /* 0x000fc80000011400 */
[----:B------:R-:W-:-:S04]  /*18410*/  VIMNMX R7, R20, R0, PT ;  /* 0x0000000014077248 */ /* 0x000fc80003fe0100 */
[----:B------:R-:W-:Y:S01]  /*18420*/  ISETP.GE.AND P1, PT, R7, 0x1, PT ;  /* 0x000000010700780c */ /* 0x000fe20003f26270 */
[----:B------:R0:W-:Y:S04]  /*18430*/  STL [R1+0x38], R7 ;  /* 0x0000380701007387 */ /* 0x0001e80000100800 */
[----:B------:R0:W-:Y:S08]  /*18440*/  STL [R1+0x3c], RZ ;  /* 0x00003cff01007387 */ /* 0x0001f00000100800 */
[----:B01----:R-:W-:Y:S05]  /*18450*/  @!P1 BRA `(.L_x_4894) ;  /* 0x00000000006c9947 */ /* 0x003fea0003800000 */
        /* <DEDUP_REMOVED lines=27> */
.L_x_4894:
[----:B------:R-:W-:Y:S05]  /*18610*/  BSYNC B0 ;  /* 0x0000000000007941 */ /* 0x000fea0003800000 */
.L_x_4893:
[----:B------:R-:W2:Y:S04]  /*18620*/  LDL R0, [R1+0x3c] ;  /* 0x00003c0001007983 */ /* 0x000ea80000100800 */
[----:B0-----:R-:W2:Y:S01]  /*18630*/  LDL R2, [R1+0x58] ;  /* 0x0000580001027983 */ /* 0x001ea20000100800 */
[----:B------:R-:W-:Y:S01]  /*18640*/  BSSY B7, `(.L_x_4895) ;  /* 0x00004b7000077945 */ /* 0x000fe20003800000 */
[----:B--2---:R-:W-:-:S05]  /*18650*/  IMAD R2, R2, R0, RZ ;  /* 0x0000000002027224 */ /* 0x004fca00078e02ff */
[----:B------:R-:W-:Y:S01]  /*18660*/  VIADDMNMX R0, R2, R0, R7, PT ;  /* 0x0000000002007246 */ /* 0x000fe20003800107 */
[----:B------:R0:W-:Y:S03]  /*18670*/  STL [R1+0x28], R2 ;  /* 0x0000280201007387 */ /* 0x0001e60000100800 */
[----:B------:R-:W-:Y:S01]  /*18680*/  ISETP.GT.AND P0, PT, R0, R2, PT ;  /* 0x000000020000720c */ /* 0x000fe20003f04270 */
[----:B------:R0:W-:-:S12]  /*18690*/  STL [R1+0x34], R0 ;  /* 0x0000340001007387 */ /* 0x0001d80000100800 */
[----:B0-----:R-:W-:Y:S05]  /*186a0*/  @P0 BRA `(.L_x_4896) ;  /* 0x0000000000480947 */ /* 0x001fea0003800000 */
[----:B------:R-:W0:Y:S02]  /*186b0*/  S2R R0, SR_TID.X ;  /* 0x0000000000007919 */ /* 0x000e240000002100 */
[----:B0-----:R-:W-:-:S04]  /*186c0*/  LOP3.LUT R0, R0, 0x7f, RZ, 0xc0, !PT ;  /* 0x0000007f00007812 */ /* 0x001fc800078ec0ff */
[----:B------:R-:W-:-:S13]  /*186d0*/  ISETP.NE.AND P0, PT, R0, RZ, PT ;  /* 0x000000ff0000720c */ /* 0x000fda0003f05270 */
[----:B------:R-:W-:Y:S05]  /*186e0*/  @P0 BRA `(.L_x_4897) ;  /* 0x0000004800b00947 */ /* 0x000fea0003800000 */
[----:B------:R-:W0:Y:S01]  /*186f0*/  S2R R5, SR_LANEID ;  /* 0x0000000000057919 */ /* 0x000e220000000000 */
[----:B------:R-:W-:Y:S01]  /*18700*/  VOTEU.ANY UR4, UPT, PT ;  /* 0x0000000000047886 */ /* 0x000fe200038e0100 */
[----:B------:R-:W1:Y:S01]  /*18710*/  LDC.64 R2, c[0x0][0xc60] ;  /* 0x00031800ff027b82 */ /* 0x000e620000000a00 */
[----:B------:R-:W0:Y:S02]  /*18720*/  FLO.U32 R0, UR4 ;  /* 0x0000000400007d00 */ /* 0x000e2400080e0000 */
[----:B0-----:R-:W-:-:S06]  /*18730*/  ISETP.EQ.U32.AND P0, PT, R0, R5, PT ;  /* 0x000000050000720c */ /* 0x001fcc0003f02070 */
[----:B------:R-:W1:Y:S07]  /*18740*/  POPC R5, UR4 ;  /* 0x0000000400057d09 */ /* 0x000e6e0008000000 */
[----:B-1----:R-:W2:Y:S01]  /*18750*/  @P0 ATOMG.E.ADD.STRONG.GPU PT, R3, desc[UR42][R2.64], R5 ;  /* 0x00000005020309a8 */ /* 0x002ea200081ee1ea */
[----:B------:R-:W0:Y:S02]  /*18760*/  S2R R4, SR_LTMASK ;  /* 0x0000000000047919 */ /* 0x000e240000003900 */
[----:B0-----:R-:W-:-:S04]  /*18770*/  LOP3.LUT R4, R4, UR4, RZ, 0xc0, !PT ;  /* 0x0000000404047c12 */ /* 0x001fc8000f8ec0ff */
[----:B------:R-:W0:Y:S01]  /*18780*/  POPC R7, R4 ;  /* 0x0000000400077309 */ /* 0x000e220000000000 */
[----:B--2---:R-:W0:Y:S02]  /*18790*/  SHFL.IDX PT, R0, R3, R0, 0x1f ;  /* 0x00001f0003007589 */ /* 0x004e2400000e0000 */
[----:B0-----:R-:W-:-:S05]  /*187a0*/  IADD3 R0, R0, UR37, R7 ;  /* 0x0000002500007c10 */ /* 0x001fca000fffe007 */
[----:B------:R4:W-:Y:S01]  /*187b0*/  STL [R1], R0 ;  /* 0x0000000001007387 */ /* 0x0009e20000100800 */
[----:B------:R-:W-:Y:S05]  /*187c0*/  BRA `(.L_x_4897) ;  /* 0x0000004800787947 */ /* 0x000fea0003800000 */
.L_x_4896:
        /* <DEDUP_REMOVED lines=20> */
.L_x_4899:
[----:B------:R-:W-:Y:S05]  /*18910*/  BSYNC B6 ;  /* 0x0000000000067941 */ /* 0x000fea0003800000 */
.L_x_4898:
        /* <DEDUP_REMOVED lines=20> */
.L_x_4902:
        /* <DEDUP_REMOVED lines=16> */
.L_x_4901:
[----:B------:R-:W-:Y:S05]  /*18b60*/  BSYNC B6 ;  /* 0x0000000000067941 */ /* 0x000fea0003800000 */
.L_x_4900:
        /* <DEDUP_REMOVED lines=10> */
[----:B0-----:R-:W0:Y:S01]  /*18c10*/  LDC.64 R2, c[0x0][0x418] ;  /* 0x00010600ff027b82 */ /* 0x001e220000000a00 */
[----:B----4-:R-:W-:Y:S01]  /*18c20*/  VIADD R0, R0, 0xffffffff ;  /* 0xffffffff00007836 */ /* 0x010fe20000000000 */
        /* <DEDUP_REMOVED lines=11> */
[----:B------:R0:W1:Y:S02]  /*18ce0*/  SHFL.IDX PT, R14, R4, RZ, 0x1f ;  /* 0x00001fff040e7589 */ /* 0x00006400000e0000 */
.L_x_5063:
        /* <DEDUP_REMOVED lines=9> */
.L_x_5066:
        /* <DEDUP_REMOVED lines=24> */
.L_x_4906:
[----:B------:R-:W2:Y:S04]  /*18f00*/  LDL R0, [R1+0x10] ;  /* 0x0000100001007983 */ /* 0x000ea80000100800 */
[----:B-1----:R-:W3:Y:S01]  /*18f10*/  LDL R2, [R1+0x18] ;  /* 0x0000180001027983 */ /* 0x002ee20000100800 */
[----:B--2---:R-:W-:Y:S01]  /*18f20*/  IMAD R0, R0, 0x8, R18 ;  /* 0x0000000800007824 */ /* 0x004fe200078e0212 */
[----:B---3--:R-:W-:-:S04]  /*18f30*/  SHF.L.U32 R2, R2, 0x1f, RZ ;  /* 0x0000001f02027819 */ /* 0x008fc800000006ff */
[----:B------:R-:W1:Y:S02]  /*18f40*/  SYNCS.PHASECHK.TRANS64.TRYWAIT P0, [R0+URZ+0x28c40], R2 ;  /* 0x028c4002000075a7 */ /* 0x000e64000800017f */
[----:B-1----:R-:W-:Y:S05]  /*18f50*/  @!P0 BRA `(.L_x_4907) ;  /* 0x0000006400f88947 */ /* 0x002fea0003800000 */
.L_x_5067:
        /* <DEDUP_REMOVED lines=11> */
.L_x_4908:
[----:B------:R-:W2:Y:S04]  /*19010*/  LDL R3, [R1+0x10] ;  /* 0x0000100001037983 */ /* 0x000ea80000100800 */
[----:B0-----:R-:W3:Y:S04]  /*19020*/  LDL R4, [R1+0x30] ;  /* 0x0000300001047983 */ /* 0x001ee80000100800 */
[----:B-1----:R-:W4:Y:S01]  /*19030*/  LDL R2, [R1+0x24] ;  /* 0x0000240001027983 */ /* 0x002f220000100800 */
        /* <DEDUP_REMOVED lines=11> */
[----:B--2---:R-:W-:Y:S01]  /*190f0*/  IMAD R0, R3, 0x2000, R18 ;  /* 0x0000200003007824 */ /* 0x004fe200078e0212 */
[----:B---3--:R-:W-:-:S04]  /*19100*/  R2UR UR11, R4 ;  /* 0x00000000040b72ca */ /* 0x008fc800000e0000 */
[----:B------:R-:W-:Y:S02]  /*19110*/  R2UR UR8, R0 ;  /* 0x00000000000872ca */ /* 0x000fe400000e0000 */
[----:B----4-:R-:W-:-:S11]  /*19120*/  R2UR UR4, R2 ;  /* 0x00000000020472ca */ /* 0x010fd600000e0000 */
[----:B------:R-:W-:Y:S02]  /*19130*/  UIADD3 UR8, UR8, 0x22400, URZ ;  /* 0x0002240008087890 */ /* 0x000fe4000fffe03f */
[----:B------:R-:W-:-:S03]  /*19140*/  ULEA UR11, UR11, UR4, 0x6 ;  /* 0x000000040b0b7291 */ /* 0x000fc6000f8e303f */
[----:B------:R-:W-:-:S06]  /*19150*/  UMOV UR4, 0x0 ;  /* 0x0000000000047882 */ /* 0x000fcc0000000000 */
[----:B------:R1:W-:Y:S02]  /*19160*/  UTMALDG.4D [UR8], [UR6], desc[UR4] ;  /* 0x00000408060075b4 */ /* 0x0003e40008019000 */
[----:B-1----:R-:W-:Y:S01]  /*19170*/  NOP ;  /* 0x0000000000007918 */ /* 0x002fe20000000000 */
.L_x_4904:
[----:B------:R-:W2:Y:S04]  /*19180*/  LDL.LU R3, [R1+0x40] ;  /* 0x0000400001037983 */ /* 0x000ea80000300800 */
[----:B------:R-:W3:Y:S04]  /*19190*/  LDL.LU R5, [R1+0x2c] ;  /* 0x00002c0001057983 */ /* 0x000ee80000300800 */
[----:B0-----:R-:W4:Y:S01]  /*191a0*/  LDL.LU R4, [R1+0x48] ;  /* 0x0000480001047983 */ /* 0x001f220000300800 */
        /* <DEDUP_REMOVED lines=37> */
.L_x_4910:
[----:B------:R-:W-:Y:S05]  /*19400*/  BSYNC B6 ;  /* 0x0000000000067941 */ /* 0x000fea0003800000 */
.L_x_4909:
        /* <DEDUP_REMOVED lines=89> */
.L_x_5076:
        /* <DEDUP_REMOVED lines=10> */
.L_x_4912:
        /* <DEDUP_REMOVED lines=18> */
.L_x_5077:
[----:B------:R-:W-:Y:S05]  /*19b60*/  BSYNC B0 ;  /* 0x0000000000007941 */ /* 0x000fea0003800000 */
.L_x_4913:
[----:B------:R-:W-:Y:S01]  /*19b70*/  LOP3.LUT P0, RZ, R19, 0x1, RZ, 0xc0, !PT ;  /* 0x0000000113ff7812 */ /* 0x000fe2000780c0ff */
[----:B------:R-:W-:-:S12]  /*19b80*/  BSSY B0, `(.L_x_4915) ;  /* 0x0000097000007945 */ /* 0x000fd80003800000 */
[----:B------:R-:W-:Y:S05]  /*19b90*/  @!P0 BRA `(.L_x_4916) ;  /* 0x0000000800548947 */ /* 0x000fea0003800000 */
[----:B------:R-:W0:Y:S04]  /*19ba0*/  LDL R4, [R1+0x10] ;  /* 0x0000100001047983 */ /* 0x000e280000100800 */
        /* <DEDUP_REMOVED lines=9> */
.L_x_5078:
[----:B------:R-:W-:Y:S05]  /*19c40*/  BSYNC B1 ;  /* 0x0000000000017941 */ /* 0x000fea0003800000 */
.L_x_4917:
        /* <DEDUP_REMOVED lines=9> */
.L_x_4920:
[----:B------:R-:W-:Y:S05]  /*19ce0*/  BSYNC B1 ;  /* 0x0000000000017941 */ /* 0x000fea0003800000 */
.L_x_4919:
        /* <DEDUP_REMOVED lines=13> */
.L_x_4921:
        /* <DEDUP_REMOVED lines=15> */
.L_x_4922:
        /* <DEDUP_REMOVED lines=15> */
.L_x_4923:
        /* <DEDUP_REMOVED lines=15> */
.L_x_4924:
        /* <DEDUP_REMOVED lines=15> */
.L_x_4925:
        /* <DEDUP_REMOVED lines=15> */
.L_x_4926:
        /* <DEDUP_REMOVED lines=15> */
.L_x_4927:
        /* <DEDUP_REMOVED lines=15> */
.L_x_4928:
        /* <DEDUP_REMOVED lines=10> */
.L_x_4916:
[----:B------:R-:W-:Y:S05]  /*1a4f0*/  BSYNC B0 ;  /* 0x0000000000007941 */ /* 0x000fea0003800000 */
.L_x_4915:
        /* <DEDUP_REMOVED lines=55> */
.L_x_4935:
        /* <DEDUP_REMOVED lines=8> */
.L_x_5079:
[----:B------:R-:W-:Y:S05]  /*1a8f0*/  BSYNC B3 ;  /* 0x0000000000037941 */ /* 0x000fea0003800000 */
.L_x_4936:
        /* <DEDUP_REMOVED lines=9> */
.L_x_4939:
[----:B------:R-:W-:Y:S05]  /*1a990*/  BSYNC B3 ;  /* 0x0000000000037941 */ /* 0x000fea0003800000 */
.L_x_4938:
        /* <DEDUP_REMOVED lines=13> */
.L_x_4940:
        /* <DEDUP_REMOVED lines=13> */
.L_x_5080:
[----:B------:R-:W-:Y:S05]  /*1ab40*/  BSYNC B3 ;  /* 0x0000000000037941 */ /* 0x000fea0003800000 */
.L_x_4941:
        /* <DEDUP_REMOVED lines=11> */
.L_x_4944:
[----:B------:R-:W-:Y:S05]  /*1ac00*/  BSYNC B3 ;  /* 0x0000000000037941 */ /* 0x000fea0003800000 */
.L_x_4943:
        /* <DEDUP_REMOVED lines=10> */
.L_x_4945:
        /* <DEDUP_REMOVED lines=15> */
.L_x_4946:
        /* <DEDUP_REMOVED lines=15> */
.L_x_4947:
        /* <DEDUP_REMOVED lines=15> */
.L_x_4948:
        /* <DEDUP_REMOVED lines=15> */
.L_x_4949:
        /* <DEDUP_REMOVED lines=15> */
.L_x_4950:
        /* <DEDUP_REMOVED lines=15> */
.L_x_4951:
        /* <DEDUP_REMOVED lines=15> */
.L_x_4952:
        /* <DEDUP_REMOVED lines=10> */
.L_x_4934:
[----:B------:R-:W-:Y:S05]  /*1b3e0*/  BSYNC B1 ;  /* 0x0000000000017941 */ /* 0x000fea0003800000 */
.L_x_4933:
[----:B------:R-:W2:Y:S02]  /*1b3f0*/  LDL.LU R5, [R1+0x34] ;  /* 0x0000340001057983 */ /* 0x000ea40000300800 */
[----:B--2---:R-:W-:-:S07]  /*1b400*/  VIADD R0, R5, 0xfffffffd ;  /* 0xfffffffd05007836 */ /* 0x004fce0000000000 */
.L_x_4932:
[----:B------:R-:W-:Y:S05]  /*1b410*/  BSYNC B2 ;  /* 0x0000000000027941 */ /* 0x000fea0003800000 */
.L_x_4931:
[----:B------:R-:W-:Y:S01]  /*1b420*/  VIADD R8, R8, 0xfffffffe ;  /* 0xfffffffe08087836 */ /* 0x000fe20000000000 */
[----:B------:R-:W-:-:S04]  /*1b430*/  LOP3.LUT R4, RZ, R4, RZ, 0x33, !PT ;  /* 0x00000004ff047212 */ /* 0x000fc800078e33ff */
[----:B------:R-:W-:-:S13]  /*1b440*/  ISETP.NE.AND P0, PT, R8, R4, PT ;  /* 0x000000040800720c */ /* 0x000fda0003f05270 */
[----:B------:R-:W-:Y:S05]  /*1b450*/  @!P0 BRA `(.L_x_4930) ;  /* 0x0000001800e08947 */ /* 0x000fea0003800000 */
.L_x_4993:
        /* <DEDUP_REMOVED lines=35> */
.L_x_4955:
        /* <DEDUP_REMOVED lines=8> */
.L_x_5081:
[----:B------:R-:W-:Y:S05]  /*1b710*/  BSYNC B2 ;  /* 0x0000000000027941 */ /* 0x000fea0003800000 */
.L_x_4956:
        /* <DEDUP_REMOVED lines=9> */
.L_x_4959:
[----:B------:R-:W-:Y:S05]  /*1b7b0*/  BSYNC B2 ;  /* 0x0000000000027941 */ /* 0x000fea0003800000 */
.L_x_4958:
        /* <DEDUP_REMOVED lines=12> */
.L_x_4960:
        /* <DEDUP_REMOVED lines=13> */
.L_x_5082:
[----:B------:R-:W-:Y:S05]  /*1b950*/  BSYNC B2 ;  /* 0x0000000000027941 */ /* 0x000fea0003800000 */
.L_x_4961:
        /* <DEDUP_REMOVED lines=11> */
.L_x_4964:
[----:B------:R-:W-:Y:S05]  /*1ba10*/  BSYNC B2 ;  /* 0x0000000000027941 */ /* 0x000fea0003800000 */
.L_x_4963:
        /* <DEDUP_REMOVED lines=9> */
.L_x_4965:
        /* <DEDUP_REMOVED lines=15> */
.L_x_4966:
        /* <DEDUP_REMOVED lines=15> */
.L_x_4967:
        /* <DEDUP_REMOVED lines=15> */
.L_x_4968:
        /* <DEDUP_REMOVED lines=15> */
.L_x_4969:
        /* <DEDUP_REMOVED lines=15> */
.L_x_4970:
        /* <DEDUP_REMOVED lines=15> */
.L_x_4971:
        /* <DEDUP_REMOVED lines=15> */
.L_x_4972:
        /* <DEDUP_REMOVED lines=10> */
.L_x_4954:
[----:B------:R-:W-:Y:S05]  /*1c1e0*/  BSYNC B1 ;  /* 0x0000000000017941 */ /* 0x000fea0003800000 */
.L_x_4953:
        /* <DEDUP_REMOVED lines=35> */
.L_x_4975:
        /* <DEDUP_REMOVED lines=8> */
.L_x_5083:
[----:B------:R-:W-:Y:S05]  /*1c4a0*/  BSYNC B2 ;  /* 0x0000000000027941 */ /* 0x000fea0003800000 */
.L_x_4976:
        /* <DEDUP_REMOVED lines=9> */
.L_x_4979:
[----:B------:R-:W-:Y:S05]  /*1c540*/  BSYNC B2 ;  /* 0x0000000000027941 */ /* 0x000fea0003800000 */
.L_x_4978:
        /* <DEDUP_REMOVED lines=13> */
.L_x_4980:
        /* <DEDUP_REMOVED lines=13> */
.L_x_5084:
[----:B------:R-:W-:Y:S05]  /*1c6f0*/  BSYNC B2 ;  /* 0x0000000000027941 */ /* 0x000fea0003800000 */
.L_x_4981:
        /* <DEDUP_REMOVED lines=11> */
.L_x_4984:
[----:B------:R-:W-:Y:S05]  /*1c7b0*/  BSYNC B2 ;  /* 0x0000000000027941 */ /* 0x000fea0003800000 */
.L_x_4983:
        /* <DEDUP_REMOVED lines=10> */
.L_x_4985:
        /* <DEDUP_REMOVED lines=15> */
.L_x_4986:
        /* <DEDUP_REMOVED lines=15> */
.L_x_4987:
        /* <DEDUP_REMOVED lines=15> */
.L_x_4988:
        /* <DEDUP_REMOVED lines=15> */
.L_x_4989:
        /* <DEDUP_REMOVED lines=15> */
.L_x_4990:
        /* <DEDUP_REMOVED lines=15> */
.L_x_4991:
        /* <DEDUP_REMOVED lines=15> */
.L_x_4992:
        /* <DEDUP_REMOVED lines=10> */
.L_x_4974:
[----:B------:R-:W-:Y:S05]  /*1cf90*/  BSYNC B1 ;  /* 0x0000000000017941 */ /* 0x000fea0003800000 */
.L_x_4973:
[----:B------:R-:W2:Y:S01]  /*1cfa0*/  LDL R5, [R1+0x28] ;  /* 0x0000280001057983 */ /* 0x000ea20000100800 */
[----:B------:R-:W-:Y:S01]  /*1cfb0*/  VIADD R0, R0, 0xfffffffe ;  /* 0xfffffffe00007836 */ /* 0x000fe20000000000 */
[----:B--2---:R-:W-:-:S13]  /*1cfc0*/  ISETP.GT.AND P0, PT, R6, R5, PT ;  /* 0x000000050600720c */ /* 0x004fda0003f04270 */
[----:B------:R-:W-:Y:S05]  /*1cfd0*/  @P0 BRA `(.L_x_4993) ;  /* 0xffffffe400200947 */ /* 0x000fea000383ffff */
.L_x_4930:
[----:B------:R-:W-:Y:S05]  /*1cfe0*/  BSYNC B0 ;  /* 0x0000000000007941 */ /* 0x000fea0003800000 */
.L_x_4929:
        /* <DEDUP_REMOVED lines=25> */
.L_x_4995:
[----:B------:R-:W-:Y:S05]  /*1d180*/  BSYNC B0 ;  /* 0x0000000000007941 */ /* 0x000fea0003800000 */
.L_x_4994:
[----:B------:R-:W-:-:S05]  /*1d190*/  SEL R0, R0, RZ, P0 ;  /* 0x000000ff00007207 */ /* 0x000fca0000000000 */
[----:B------:R3:W-:Y:S02]  /*1d1a0*/  STL [R1+0x10], R0 ;  /* 0x0000100001007387 */ /* 0x0007e40000100800 */
.L_x_4897:
[----:B------:R-:W-:Y:S05]  /*1d1b0*/  BSYNC B7 ;  /* 0x0000000000077941 */ /* 0x000fea0003800000 */
.L_x_4895:
        /* <DEDUP_REMOVED lines=8> */
[----:B------:R-:W5:Y:S04]  /*1d240*/  LDS.128 R4, [R18+0x28cd0] ;  /* 0x028cd00012047984 */ /* 0x000f680000000c00 */
[----:B-----5:R0:W-:Y:S04]  /*1d250*/  STL.64 [R1], R4 ;  /* 0x0000000401007387 */ /* 0x0201e80000100a00 */
[----:B------:R0:W-:Y:S01]  /*1d260*/  STL.64 [R1+0x8], R6 ;  /* 0x0000080601007387 */ /* 0x0001e20000100a00 */
[----:B------:R-:W-:Y:S06]  /*1d270*/  BAR.ARV 0x4, 0x180 ;  /* 0x0106000000007b1d */ /* 0x000fec0000002000 */
[----:B------:R-:W-:Y:S05]  /*1d280*/  BRA `(.L_x_4997) ;  /* 0x0000001000307947 */ /* 0x000fea0003800000 */
.L_x_4996:
[----:B------:R-:W5:Y:S01]  /*1d290*/  S2R R16, SR_TID.X ;  /* 0x0000000000107919 */ /* 0x000f620000002100 */
[----:B------:R-:W-:Y:S01]  /*1d2a0*/  UMOV UR4, 0xffffffff ;  /* 0xffffffff00047882 */ /* 0x000fe20000000000 */
[----:B-----5:R-:W-:-:S04]  /*1d2b0*/  LOP3.LUT R16, R16, 0x1f, RZ, 0xc0, !PT ;  /* 0x0000001f10107812 */ /* 0x020fc800078ec0ff */
[----:B------:R-:W-:Y:S01]  /*1d2c0*/  ISETP.NE.AND P0, PT, R16, 0x1f, PT ;  /* 0x0000001f1000780c */ /* 0x000fe20003f05270 */
[----:B------:R-:W-:-:S12]  /*1d2d0*/  BRA.DIV UR4, `(.L_x_4998) ;  /* 0x0000002e04187947 */ /* 0x000fd8000b800000 */
[----:B--2---:R-:W0:Y:S01]  /*1d2e0*/  LDL.LU R2, [R1] ;  /* 0x0000000001027983 */ /* 0x004e220000300800 */
[----:B------:R-:W-:-:S03]  /*1d2f0*/  ULDC UR4, c[0x0][0xc3c] ;  /* 0x00030f0000047ab9 */ /* 0x000fc60000000800 */
[----:B------:R-:W3:Y:S01]  /*1d300*/  LDL R7, [R1+0xc] ;  /* 0x00000c0001077983 */ /* 0x000ee20000100800 */
[----:B0-----:R-:W-:Y:S02]  /*1d310*/  IMAD.MOV.U32 R10, RZ, RZ, R2 ;  /* 0x000000ffff0a7224 */ /* 0x001fe400078e0002 */
[----:B---34-:R-:W-:-:S05]  /*1d320*/  IMAD.IADD R0, R7, 0x1, R16 ;  /* 0x0000000107007824 */ /* 0x018fca00078e0210 */
[----:B------:R-:W-:-:S13]  /*1d330*/  ISETP.GE.OR P1, PT, R0, UR4, !P0 ;  /* 0x0000000400007c0c */ /* 0x000fda000c726670 */
[----:B-1----:R-:W0:Y:S08]  /*1d340*/  @!P1 LDC.64 R2, c[0x0][0xc80] ;  /* 0x00032000ff029b82 */ /* 0x002e300000000a00 */
        /* <DEDUP_REMOVED lines=9> */
[----:B------:R-:W-:Y:S01]  /*1d3e0*/  SHFL.IDX PT, R0, R10, 0x1, 0x1f ;  /* 0x00201f000a007f89 */ /* 0x000fe200000e0000 */
[C---:B------:R-:W-:Y:S02]  /*1d3f0*/  ISETP.GE.U32.AND P4, PT, R16.reuse, 0x8, PT ;  /* 0x000000081000780c */ /* 0x040fe40003f86070 */
[----:B------:R-:W-:Y:S01]  /*1d400*/  ISETP.GE.U32.AND P5, PT, R16, 0x10, PT ;  /* 0x000000101000780c */ /* 0x000fe20003fa6070 */
[----:B--2---:R-:W-:Y:S02]  /*1d410*/  @!P1 IMAD.MOV.U32 R4, RZ, RZ, R8 ;  /* 0x000000ffff049224 */ /* 0x004fe400078e0008 */
[----:B------:R-:W-:-:S02]  /*1d420*/  IMAD.MOV.U32 R8, RZ, RZ, RZ ;  /* 0x000000ffff087224 */ /* 0x000fc400078e00ff */
[----:B---3--:R-:W-:Y:S01]  /*1d430*/  @!P1 IMAD.MOV.U32 R6, RZ, RZ, R2 ;  /* 0x000000ffff069224 */ /* 0x008fe200078e0002 */
[----:B------:R-:W-:-:S03]  /*1d440*/  ISETP.NE.AND P1, PT, R16, RZ, PT ;  /* 0x000000ff1000720c */ /* 0x000fc60003f25270 */
[----:B------:R-:W-:-:S05]  /*1d450*/  IMAD R2, R6, R4, RZ ;  /* 0x0000000406027224 */ /* 0x000fca00078e02ff */
[----:B------:R-:W0:Y:S02]  /*1d460*/  SHFL.UP PT, R3, R2, 0x1, RZ ;  /* 0x0420000002037989 */ /* 0x000e2400000e00ff */
[----:B0-----:R-:W-:-:S05]  /*1d470*/  SEL R5, R3, RZ, P1 ;  /* 0x000000ff03057207 */ /* 0x001fca0000800000 */
[----:B------:R-:W-:Y:S02]  /*1d480*/  IMAD.IADD R2, R2, 0x1, R5 ;  /* 0x0000000102027824 */ /* 0x000fe400078e0205 */
[----:B------:R-:W-:Y:S04]  /*1d490*/  SHFL.IDX PT, R5, R10, RZ, 0x1f ;  /* 0x00001fff0a057589 */ /* 0x000fe800000e0000 */
        /* <DEDUP_REMOVED lines=13> */
.L_x_5094:
[----:B------:R-:W-:Y:S02]  /*1d570*/  ULDC UR4, c[0x0][0xc38] ;  /* 0x00030e0000047ab9 */ /* 0x000fe40000000800 */
[----:B------:R-:W-:-:S04]  /*1d580*/  IMAD.U32 R2, RZ, RZ, UR4 ;  /* 0x00000004ff027e24 */ /* 0x000fc8000f8e00ff */
[----:B-1----:R-:W-:-:S04]  /*1d590*/  IMAD R9, R9, R2, RZ ;  /* 0x0000000209097224 */ /* 0x002fc800078e02ff */
[----:B------:R-:W-:-:S05]  /*1d5a0*/  IMAD.IADD R0, R0, 0x1, R9 ;  /* 0x0000000100007824 */ /* 0x000fca00078e0209 */
[----:B------:R-:W-:-:S13]  /*1d5b0*/  ISETP.GT.AND P6, PT, R0, R5, PT ;  /* 0x000000050000720c */ /* 0x000fda0003fc4270 */
[----:B------:R-:W-:Y:S05]  /*1d5c0*/  @P6 BRA `(.L_x_4999) ;  /* 0x0000000000ac6947 */ /* 0x000fea0003800000 */
.L_x_5002:
        /* <DEDUP_REMOVED lines=37> */
.L_x_5102:
[----:B------:R-:W-:Y:S02]  /*1d820*/  ULDC UR4, c[0x0][0xc38] ;  /* 0x00030e0000047ab9 */ /* 0x000fe40000000800 */
[----:B------:R-:W-:-:S04]  /*1d830*/  IMAD.U32 R2, RZ, RZ, UR4 ;  /* 0x00000004ff027e24 */ /* 0x000fc8000f8e00ff */
[----:B-1----:R-:W-:-:S04]  /*1d840*/  IMAD R9, R9, R2, RZ ;  /* 0x0000000209097224 */ /* 0x002fc800078e02ff */
[----:B------:R-:W-:-:S05]  /*1d850*/  IMAD.IADD R0, R9, 0x1, R0 ;  /* 0x0000000109007824 */ /* 0x000fca00078e0200 */
[----:B------:R-:W-:-:S13]  /*1d860*/  ISETP.GT.AND P6, PT, R0, R5, PT ;  /* 0x000000050000720c */ /* 0x000fda0003fc4270 */
[----:B------:R-:W-:Y:S05]  /*1d870*/  @!P6 BRA `(.L_x_5002) ;  /* 0xfffffffc0054e947 */ /* 0x000fea000383ffff */
.L_x_4999:
        /* <DEDUP_REMOVED lines=12> */
.L_x_5107:
[----:B------:R-:W-:-:S13]  /*1d940*/  ISETP.NE.AND P0, PT, R0, RZ, PT ;  /* 0x000000ff0000720c */ /* 0x000fda0003f05270 */
[----:B------:R-:W-:Y:S05]  /*1d950*/  @!P0 BRA `(.L_x_5004) ;  /* 0x0000000000108947 */ /* 0x000fea0003800000 */
[----:B------:R-:W-:Y:S01]  /*1d960*/  UMOV UR4, 0xffffffff ;  /* 0xffffffff00047882 */ /* 0x000fe20000000000 */
[----:B-1----:R-:W-:Y:S02]  /*1d970*/  VIADD R7, R7, 0xffffffff ;  /* 0xffffffff07077836 */ /* 0x002fe40000000000 */
[----:B------:R-:W-:Y:S05]  /*1d980*/  BRA.DIV UR4, `(.L_x_5005) ;  /* 0x00000032040c7947 */ /* 0x000fea000b800000 */
[----:B------:R2:W3:Y:S02]  /*1d990*/  SHFL.IDX PT, R8, R3, R7, 0x1f ;  /* 0x00001f0703087589 */ /* 0x0004e400000e0000 */
.L_x_5004:
[----:B------:R-:W-:Y:S01]  /*1d9a0*/  ISETP.NE.AND P0, PT, R6, 0x1, PT ;  /* 0x000000010600780c */ /* 0x000fe20003f05270 */
[----:B---3--:R-:W-:-:S05]  /*1d9b0*/  IMAD R0, R8, R2, R9 ;  /* 0x0000000208007224 */ /* 0x008fca00078e0209 */
[----:B------:R3:W-:Y:S02]  /*1d9c0*/  STL [R1], R0 ;  /* 0x0000000001007387 */ /* 0x0007e40000100800 */
[----:B---3--:R-:W-:-:S05]  /*1d9d0*/  IMAD.IADD R0, R5, 0x1, -R0 ;  /* 0x0000000105007824 */ /* 0x008fca00078e0a00 */
[----:B------:R-:W-:Y:S05]  /*1d9e0*/  @!P0 BRA `(.L_x_5006) ;  /* 0x0000000000e48947 */ /* 0x000fea0003800000 */
[----:B------:R-:W-:-:S04]  /*1d9f0*/  IABS R5, R4 ;  /* 0x0000000400057213 */ /* 0x000fc80000000000 */
[----:B-12---:R-:W1:Y:S08]  /*1da00*/  I2F.RP R7, R5 ;  /* 0x0000000500077306 */ /* 0x006e700000209400 */
        /* <DEDUP_REMOVED lines=55> */
.L_x_5006:
[----:B0-2---:R-:W2:Y:S01]  /*1dd80*/  LDL R3, [R1+0xc] ;  /* 0x00000c0001037983 */ /* 0x005ea20000100800 */
[----:B-1----:R-:W2:Y:S02]  /*1dd90*/  LDC.64 R6, c[0x0][0xc90] ;  /* 0x00032400ff067b82 */ /* 0x002ea40000000a00 */
        /* <DEDUP_REMOVED lines=61> */
.L_x_5007:
[----:B------:R-:W-:-:S05]  /*1e170*/  LOP3.LUT R3, RZ, R0, RZ, 0x33, !PT ;  /* 0x00000000ff037212 */ /* 0x000fca00078e33ff */
[----:B------:R-:W-:-:S05]  /*1e180*/  IMAD.IADD R0, R4, 0x1, R3 ;  /* 0x0000000104007824 */ /* 0x000fca00078e0203 */
[----:B------:R2:W-:Y:S01]  /*1e190*/  STL [R1+0x4], R0 ;  /* 0x0000040001007387 */ /* 0x0005e20000100800 */
[----:B------:R-:W-:Y:S05]  /*1e1a0*/  BRA `(.L_x_5008) ;  /* 0x0000000000287947 */ /* 0x000fea0003800000 */
.L_x_5000:
        /* <DEDUP_REMOVED lines=10> */
.L_x_5008:
[----:B---3--:R-:W3:Y:S04]  /*1e250*/  LDL R3, [R1+0x8] ;  /* 0x0000080001037983 */ /* 0x008ee80000100800 */
[----:B01----:R-:W4:Y:S04]  /*1e260*/  LDL R2, [R1+0xc] ;  /* 0x00000c0001027983 */ /* 0x003f280000100800 */
        /* <DEDUP_REMOVED lines=14> */
.L_x_4997:
[----:B---34-:R-:W3:Y:S01]  /*1e350*/  LDL R0, [R1+0xc] ;  /* 0x00000c0001007983 */ /* 0x018ee20000100800 */
[----:B------:R-:W-:Y:S02]  /*1e360*/  ULDC UR4, c[0x0][0xc3c] ;  /* 0x00030f0000047ab9 */ /* 0x000fe40000000800 */
[----:B---3--:R-:W-:-:S13]  /*1e370*/  ISETP.GE.AND P0, PT, R0, UR4, PT ;  /* 0x0000000400007c0c */ /* 0x008fda000bf06270 */
[----:B------:R-:W-:Y:S05]  /*1e380*/  @!P0 BRA `(.L_x_5009) ;  /* 0xffffff7800a88947 */ /* 0x000fea000383ffff */
[----:B------:R-:W-:Y:S05]  /*1e390*/  BSYNC B8 ;  /* 0x0000000000087941 */ /* 0x000fea0003800000 */
.L_x_4841:
[----:B---3--:R-:W3:Y:S01]  /*1e3a0*/  LDL.LU R0, [R1+0x5c] ;  /* 0x00005c0001007983 */ /* 0x008ee20000300800 */
[----:B------:R-:W-:Y:S01]  /*1e3b0*/  BSSY B0, `(.L_x_5010) ;  /* 0x000000b000007945 */ /* 0x000fe20003800000 */
[----:B0-----:R-:W0:Y:S01]  /*1e3c0*/  S2R R5, SR_CgaCtaId ;  /* 0x0000000000057919 */ /* 0x001e220000008800 */
[----:B---3--:R-:W-:-:S05]  /*1e3d0*/  VIADD R0, R0, 0x1 ;  /* 0x0000000100007836 */ /* 0x008fca0000000000 */
[----:B-12---:R-:W-:-:S04]  /*1e3e0*/  LEA.HI R2, R0, R0, RZ, 0x1 ;  /* 0x0000000000027211 */ /* 0x006fc800078f08ff */
[----:B------:R-:W-:-:S05]  /*1e3f0*/  LOP3.LUT R3, R2, 0xfffffffe, RZ, 0xc0, !PT ;  /* 0xfffffffe02037812 */ /* 0x000fca00078ec0ff */
[----:B------:R-:W-:Y:S01]  /*1e400*/  IMAD.IADD R3, R0, 0x1, -R3 ;  /* 0x0000000100037824 */ /* 0x000fe200078e0a03 */
[----:B------:R-:W-:-:S04]  /*1e410*/  MOV R0, 0x400 ;  /* 0x0000040000007802 */ /* 0x000fc80000000f00 */
[----:B0-----:R-:W-:Y:S02]  /*1e420*/  LEA R0, R5, R0, 0x18 ;  /* 0x0000000005007211 */ /* 0x001fe400078ec0ff */
[----:B------:R-:W-:-:S04]  /*1e430*/  SHF.L.U32 R3, R3, 0x1f, RZ ;  /* 0x0000001f03037819 */ /* 0x000fc800000006ff */
[----:B------:R-:W0:Y:S02]  /*1e440*/  SYNCS.PHASECHK.TRANS64.TRYWAIT P0, [R0+URZ+0x28c20], R3 ;  /* 0x028c2003000075a7 */ /* 0x000e24000800017f */
[----:B0-----:R-:W-:Y:S05]  /*1e450*/  @!P0 BRA `(.L_x_5011) ;  /* 0x0000002400848947 */ /* 0x001fea0003800000 */
.L_x_5110:
[----:B------:R-:W-:Y:S05]  /*1e460*/  BSYNC B0 ;  /* 0x0000000000007941 */ /* 0x000fea0003800000 */
.L_x_5010:
[----:B------:R-:W-:-:S03]  /*1e470*/  UMOV UR4, 0xffffffff ;  /* 0xffffffff00047882 */ /* 0x000fc60000000000 */
[----:B------:R-:W-:Y:S05]  /*1e480*/  BRA.DIV UR4, `(.L_x_5012) ;  /* 0x00000026048c7947 */ /* 0x000fea000b800000 */
[----:B------:R-:W1:Y:S02]  /*1e490*/  S2R R2, SR_TID.X ;  /* 0x0000000000027919 */ /* 0x000e640000002100 */
[----:B-1----:R-:W-:-:S04]  /*1e4a0*/  SHF.R.U32.HI R2, RZ, 0x5, R2 ;  /* 0x00000005ff027819 */ /* 0x002fc80000011602 */
[----:B------:R-:W-:-:S05]  /*1e4b0*/  LOP3.LUT R2, R2, 0x3, RZ, 0xc0, !PT ;  /* 0x0000000302027812 */ /* 0x000fca00078ec0ff */
[----:B------:R1:W2:Y:S02]  /*1e4c0*/  SHFL.IDX PT, R14, R2, RZ, 0x1f ;  /* 0x00001fff020e7589 */ /* 0x0002a400000e0000 */
.L_x_5113:
[----:B--2---:R-:W-:-:S13]  /*1e4d0*/  ISETP.NE.AND P0, PT, R14, RZ, PT ;  /* 0x000000ff0e00720c */ /* 0x004fda0003f05270 */
[----:B------:R-:W-:Y:S05]  /*1e4e0*/  @P0 BRA `(.L_x_4684) ;  /* 0x0000000000940947 */ /* 0x000fea0003800000 */
[----:B------:R-:W-:-:S03]  /*1e4f0*/  UMOV UR4, 0xffffffff ;  /* 0xffffffff00047882 */ /* 0x000fc60000000000 */
[----:B------:R-:W-:Y:S05]  /*1e500*/  BRA.DIV UR4, `(.L_x_5013) ;  /* 0x0000002604a07947 */ /* 0x000fea000b800000 */
[----:B------:R-:W-:-:S13]  /*1e510*/  ELECT P6, URZ, PT ;  /* 0x00000000003f782f */ /* 0x000fda00038c0000 */
.L_x_5116:
[----:B------:R-:W-:Y:S05]  /*1e520*/  @!P6 BRA `(.L_x_4684) ;  /* 0x000000000084e947 */ /* 0x000fea0003800000 */
[----:B------:R-:W-:-:S06]  /*1e530*/  ULOP3.LUT UR4, UR36, 0x2, URZ, 0xfc, !UPT ;  /* 0x0000000224047892 */ /* 0x000fcc000f8efc3f */
[----:B-1----:R-:W-:-:S05]  /*1e540*/  IMAD.U32 R2, RZ, RZ, UR4 ;  /* 0x00000004ff027e24 */ /* 0x002fca000f8e00ff */
[----:B------:R-:W-:-:S13]  /*1e550*/  ISETP.NE.AND P2, PT, R2, 0x3, PT ;  /* 0x000000030200780c */ /* 0x000fda0003f45270 */
[----:B------:R-:W-:Y:S05]  /*1e560*/  @!P2 BRA `(.L_x_5014) ;  /* 0x000000000004a947 */ /* 0x000fea0003800000 */
[----:B------:R-:W-:Y:S01]  /*1e570*/  BPT.TRAP 0x1 ;  /* 0x000000040000795c */ /* 0x000fe20000300000 */
.L_x_5014:
        /* <DEDUP_REMOVED lines=14> */
.L_x_5117:
[----:B------:R-:W1:Y:S02]  /*1e660*/  SYNCS.PHASECHK.TRANS64.TRYWAIT P0, [R7+URZ], R2 ;  /* 0x00000002070075a7 */ /* 0x000e64000800017f */
[----:B-1----:R-:W-:Y:S05]  /*1e670*/  @!P0 BRA `(.L_x_5016) ;  /* 0x0000002400788947 */ /* 0x002fea0003800000 */
.L_x_5118:
[----:B------:R-:W-:Y:S05]  /*1e680*/  @!P2 BRA `(.L_x_5017) ;  /* 0x000000000004a947 */ /* 0x000fea0003800000 */
[----:B------:R-:W-:Y:S01]  /*1e690*/  BPT.TRAP 0x1 ;  /* 0x000000040000795c */ /* 0x000fe20000300000 */
.L_x_5017:
[----:B------:R-:W2:Y:S01]  /*1e6a0*/  LDL.LU R4, [R1+0x10] ;  /* 0x0000100001047983 */ /* 0x000ea20000300800 */
[----:B------:R-:W-:-:S04]  /*1e6b0*/  VIADD R0, R0, 0x28c60 ;  /* 0x00028c6000007836 */ /* 0x000fc80000000000 */
[----:B--2---:R-:W-:-:S04]  /*1e6c0*/  IMAD R4, R4, 0x8, R0 ;  /* 0x0000000804047824 */ /* 0x004fc800078e0200 */
[----:B------:R-:W2:Y:S02]  /*1e6d0*/  SYNCS.PHASECHK.TRANS64.TRYWAIT P0, [R4+URZ], R5 ;  /* 0x00000005040075a7 */ /* 0x000ea4000800017f */
[----:B--2---:R-:W-:Y:S05]  /*1e6e0*/  @!P0 BRA `(.L_x_5018) ;  /* 0x0000002400708947 */ /* 0x004fea0003800000 */
.L_x_5119:
[----:B------:R-:W-:-:S07]  /*1e6f0*/  IMAD R3, R3, 0x8, R0 ;  /* 0x0000000803037824 */ /* 0x000fce00078e0200 */
.L_x_5019:
[----:B---3--:R3:W4:Y:S02]  /*1e700*/  SYNCS.PHASECHK.TRANS64.TRYWAIT P0, [R3+URZ], R2 ;  /* 0x00000002030075a7 */ /* 0x008724000800017f */
[----:B----4-:R-:W-:Y:S05]  /*1e710*/  @!P0 NANOSLEEP.SYNCS 0x989680 ;  /* 0x009896800000895d */ /* 0x010fea0003900000 */
[----:B------:R-:W4:Y:S02]  /*1e720*/  @!P0 SYNCS.PHASECHK.TRANS64 P0, [R3+URZ], R2 ;  /* 0x00000002030085a7 */ /* 0x000f24000800007f */
[----:B----4-:R-:W-:Y:S05]  /*1e730*/  @!P0 BRA `(.L_x_5019) ;  /* 0xfffffffc00f08947 */ /* 0x010fea000383ffff */
.L_x_4684:
[----:B------:R-:W-:Y:S05]  /*1e740*/  BSYNC B9 ;  /* 0x0000000000097941 */ /* 0x000fea0003800000 */
.L_x_4681:
[----:B------:R-:W-:Y:S05]  /*1e750*/  EXIT ;  /* 0x000000000000794d */ /* 0x000fea0003800000 */
.L_x_4702:
[----:B0-----:R0:W1:Y:S02]  /*1e760*/  SYNCS.PHASECHK.TRANS64.TRYWAIT P5, [R75+URZ+0x28c90], R78 ;  /* 0x028c904e4b0075a7 */ /* 0x00106400080a017f */
[----:B-1----:R-:W-:Y:S05]  /*1e770*/  @!P5 NANOSLEEP.SYNCS 0x989680 ;  /* 0x009896800000d95d */ /* 0x002fea0003900000 */
[----:B------:R-:W1:Y:S02]  /*1e780*/  @!P5 SYNCS.PHASECHK.TRANS64 P5, [R75+URZ+0x28c90], R78 ;  /* 0x028c904e4b00d5a7 */ /* 0x000e6400080a007f */
[----:B-1----:R-:W-:Y:S05]  /*1e790*/  @!P5 BRA `(.L_x_4702) ;  /* 0xfffffffc00f0d947 */ /* 0x002fea000383ffff */
[----:B------:R-:W-:Y:S05]  /*1e7a0*/  BRA `(.L_x_5020) ;  /* 0xfffffe4400887947 */ /* 0x000fea000383ffff */
.L_x_4712:
[----:B0-----:R0:W1:Y:S02]  /*1e7b0*/  SYNCS.PHASECHK.TRANS64.TRYWAIT P5, [R75+URZ+0x28c90], R78 ;  /* 0x028c904e4b0075a7 */ /* 0x00106400080a017f */
[----:B-1----:R-:W-:Y:S05]  /*1e7c0*/  @!P5 NANOSLEEP.SYNCS 0x989680 ;  /* 0x009896800000d95d */ /* 0x002fea0003900000 */
[----:B------:R-:W1:Y:S02]  /*1e7d0*/  @!P5 SYNCS.PHASECHK.TRANS64 P5, [R75+URZ+0x28c90], R78 ;  /* 0x028c904e4b00d5a7 */ /* 0x000e6400080a007f */
[----:B-1----:R-:W-:Y:S05]  /*1e7e0*/  @!P5 BRA `(.L_x_4712) ;  /* 0xfffffffc00f0d947 */ /* 0x002fea000383ffff */
[----:B------:R-:W-:Y:S05]  /*1e7f0*/  BRA `(.L_x_5021) ;  /* 0xfffffe5000087947 */ /* 0x000fea000383ffff */
.L_x_4717:
[----:B0-----:R0:W1:Y:S02]  /*1e800*/  SYNCS.PHASECHK.TRANS64.TRYWAIT P5, [R75+URZ+0x28c90], R78 ;  /* 0x028c904e4b0075a7 */ /* 0x00106400080a017f */
[----:B-1----:R-:W-:Y:S05]  /*1e810*/  @!P5 NANOSLEEP.SYNCS 0x989680 ;  /* 0x009896800000d95d */ /* 0x002fea0003900000 */
[----:B------:R-:W1:Y:S02]  /*1e820*/  @!P5 SYNCS.PHASECHK.TRANS64 P5, [R75+URZ+0x28c90], R78 ;  /* 0x028c904e4b00d5a7 */ /* 0x000e6400080a007f */
[----:B-1----:R-:W-:Y:S05]  /*1e830*/  @!P5 BRA `(.L_x_4717) ;  /* 0xfffffffc00f0d947 */ /* 0x002fea000383ffff */
[----:B------:R-:W-:Y:S05]  /*1e840*/  BRA `(.L_x_5022) ;  /* 0xfffffe5800447947 */ /* 0x000fea000383ffff */
.L_x_4721:
[----:B--2---:R2:W0:Y:S02]  /*1e850*/  SYNCS.PHASECHK.TRANS64.TRYWAIT P5, [R75+URZ+0x28cb0], R78 ;  /* 0x028cb04e4b0075a7 */ /* 0x00442400080a017f */
[----:B0-----:R-:W-:Y:S05]  /*1e860*/  @!P5 NANOSLEEP.SYNCS 0x989680 ;  /* 0x009896800000d95d */ /* 0x001fea0003900000 */
[----:B------:R-:W0:Y:S02]  /*1e870*/  @!P5 SYNCS.PHASECHK.TRANS64 P5, [R75+URZ+0x28cb0], R78 ;  /* 0x028cb04e4b00d5a7 */ /* 0x000e2400080a007f */
[----:B0-----:R-:W-:Y:S05]  /*1e880*/  @!P5 BRA `(.L_x_4721) ;  /* 0xfffffffc00f0d947 */ /* 0x001fea000383ffff */
[----:B------:R-:W-:Y:S05]  /*1e890*/  BRA `(.L_x_5023) ;  /* 0xfffffe5800c07947 */ /* 0x000fea000383ffff */
.L_x_4734:
[----:B0-----:R0:W1:Y:S02]  /*1e8a0*/  SYNCS.PHASECHK.TRANS64.TRYWAIT P1, [R5+URZ+0x28c50], R10 ;  /* 0x028c500a050075a7 */ /* 0x001064000802017f */
[----:B-1----:R-:W-:Y:S05]  /*1e8b0*/  @!P1 NANOSLEEP.SYNCS 0x989680 ;  /* 0x009896800000995d */ /* 0x002fea0003900000 */
[----:B------:R-:W1:Y:S02]  /*1e8c0*/  @!P1 SYNCS.PHASECHK.TRANS64 P1, [R5+URZ+0x28c50], R10 ;  /* 0x028c500a050095a7 */ /* 0x000e64000802007f */
[----:B-1----:R-:W-:Y:S05]  /*1e8d0*/  @!P1 BRA `(.L_x_4734) ;  /* 0xfffffffc00f09947 */ /* 0x002fea000383ffff */
[----:B------:R-:W-:Y:S05]  /*1e8e0*/  BRA `(.L_x_5024) ;  /* 0xfffffe68009c7947 */ /* 0x000fea000383ffff */
.L_x_4741:
[----:B-1----:R1:W2:Y:S02]  /*1e8f0*/  SYNCS.PHASECHK.TRANS64.TRYWAIT P2, [R21+URZ+0x28c50], R4 ;  /* 0x028c5004150075a7 */ /* 0x0022a4000804017f */
[----:B--2---:R-:W-:Y:S05]  /*1e900*/  @!P2 NANOSLEEP.SYNCS 0x989680 ;  /* 0x009896800000a95d */ /* 0x004fea0003900000 */
[----:B------:R-:W2:Y:S02]  /*1e910*/  @!P2 SYNCS.PHASECHK.TRANS64 P2, [R21+URZ+0x28c50], R4 ;  /* 0x028c50041500a5a7 */ /* 0x000ea4000804007f */
[----:B--2---:R-:W-:Y:S05]  /*1e920*/  @!P2 BRA `(.L_x_4741) ;  /* 0xfffffffc00f0a947 */ /* 0x004fea000383ffff */
[----:B------:R-:W-:Y:S05]  /*1e930*/  BRA `(.L_x_4740) ;  /* 0xfffffe7400cc7947 */ /* 0x000fea000383ffff */
.L_x_4756:
        /* <DEDUP_REMOVED lines=8> */
.L_x_5026:
[----:B------:R-:W-:Y:S05]  /*1e9c0*/  BSYNC B1 ;  /* 0x0000000000017941 */ /* 0x000fea0003800000 */
.L_x_5025:
        /* <DEDUP_REMOVED lines=8> */
.L_x_5027:
[----:B------:R-:W-:Y:S02]  /*1ea50*/  IMAD.MOV.U32 R13, RZ, RZ, R33 ;  /* 0x000000ffff0d7224 */ /* 0x000fe400078e0021 */
[----:B------:R-:W-:-:S07]  /*1ea60*/  IMAD.MOV.U32 R4, RZ, RZ, R14 ;  /* 0x000000ffff047224 */ /* 0x000fce00078e000e */
[----:B------:R-:W-:Y:S05]  /*1ea70*/  WARPSYNC.COLLECTIVE R15, `(.L_x_5028) ;  /* 0x000000000f087348 */ /* 0x000fea0003c00000 */
[----:B------:R0:W1:Y:S02]  /*1ea80*/  SHFL.IDX P6, R14, R13, R12, R11 ;  /* 0x0000000c0d0e7389 */ /* 0x00006400000c000b */
[----:B01----:R-:W-:Y:S01]  /*1ea90*/  ENDCOLLECTIVE ;  /* 0x000000000000791b */ /* 0x003fe20003800000 */
.L_x_5028:
[----:B------:R-:W-:Y:S02]  /*1eaa0*/  IMAD.MOV.U32 R13, RZ, RZ, R30 ;  /* 0x000000ffff0d7224 */ /* 0x000fe400078e001e */
[----:B------:R-:W-:-:S07]  /*1eab0*/  IMAD.MOV.U32 R0, RZ, RZ, R14 ;  /* 0x000000ffff007224 */ /* 0x000fce00078e000e */
[----:B------:R-:W-:Y:S05]  /*1eac0*/  WARPSYNC.COLLECTIVE R15, `(.L_x_5029) ;  /* 0x000000000f087348 */ /* 0x000fea0003c00000 */
[----:B------:R0:W1:Y:S02]  /*1ead0*/  SHFL.IDX P6, R14, R13, R12, R11 ;  /* 0x0000000c0d0e7389 */ /* 0x00006400000c000b */
[----:B01----:R-:W-:Y:S01]  /*1eae0*/  ENDCOLLECTIVE ;  /* 0x000000000000791b */ /* 0x003fe20003800000 */
.L_x_5029:
[----:B------:R-:W-:Y:S01]  /*1eaf0*/  IMAD.MOV.U32 R8, RZ, RZ, R14 ;  /* 0x000000ffff087224 */ /* 0x000fe200078e000e */
[----:B------:R-:W-:Y:S06]  /*1eb00*/  BRA `(.L_x_5030) ;  /* 0xfffffe9000187947 */ /* 0x000fec000383ffff */
.L_x_4759:
[----:B------:R-:W-:Y:S01]  /*1eb10*/  BSSY B1, `(.L_x_5031) ;  /* 0x0000008000017945 */ /* 0x000fe20003800000 */
[----:B------:R-:W-:Y:S02]  /*1eb20*/  IMAD.MOV.U32 R13, RZ, RZ, R32 ;  /* 0x000000ffff0d7224 */ /* 0x000fe400078e0020 */
[----:B------:R-:W-:Y:S02]  /*1eb30*/  IMAD.MOV.U32 R12, RZ, RZ, 0x1 ;  /* 0x00000001ff0c7424 */ /* 0x000fe400078e00ff */
[----:B------:R-:W-:Y:S02]  /*1eb40*/  IMAD.MOV.U32 R11, RZ, RZ, 0x1c1f ;  /* 0x00001c1fff0b7424 */ /* 0x000fe400078e00ff */
[----:B------:R-:W-:-:S07]  /*1eb50*/  IMAD.MOV.U32 R15, RZ, RZ, -0x1 ;  /* 0xffffffffff0f7424 */ /* 0x000fce00078e00ff */
[----:B0-----:R-:W-:Y:S05]  /*1eb60*/  WARPSYNC.COLLECTIVE R15, `(.L_x_5032) ;  /* 0x000000000f087348 */ /* 0x001fea0003c00000 */
[----:B------:R1:W2:Y:S02]  /*1eb70*/  SHFL.IDX P6, R14, R13, R12, R11 ;  /* 0x0000000c0d0e7389 */ /* 0x0002a400000c000b */
[----:B012---:R-:W-:Y:S01]  /*1eb80*/  ENDCOLLECTIVE ;  /* 0x000000000000791b */ /* 0x007fe20003800000 */
.L_x_5032:
[----:B------:R-:W-:Y:S05]  /*1eb90*/  BSYNC B1 ;  /* 0x0000000000017941 */ /* 0x000fea0003800000 */
.L_x_5031:
        /* <DEDUP_REMOVED lines=8> */
.L_x_5033:
[----:B------:R-:W-:Y:S02]  /*1ec20*/  IMAD.MOV.U32 R13, RZ, RZ, R33 ;  /* 0x000000ffff0d7224 */ /* 0x000fe400078e0021 */
[----:B------:R-:W-:-:S07]  /*1ec30*/  IMAD.MOV.U32 R3, RZ, RZ, R14 ;  /* 0x000000ffff037224 */ /* 0x000fce00078e000e */
[----:B------:R-:W-:Y:S05]  /*1ec40*/  WARPSYNC.COLLECTIVE R15, `(.L_x_5034) ;  /* 0x000000000f087348 */ /* 0x000fea0003c00000 */
[----:B------:R0:W1:Y:S02]  /*1ec50*/  SHFL.IDX P6, R14, R13, R12, R11 ;  /* 0x0000000c0d0e7389 */ /* 0x00006400000c000b */
[----:B01----:R-:W-:Y:S01]  /*1ec60*/  ENDCOLLECTIVE ;  /* 0x000000000000791b */ /* 0x003fe20003800000 */
.L_x_5034:
[----:B------:R-:W-:Y:S02]  /*1ec70*/  IMAD.MOV.U32 R13, RZ, RZ, R30 ;  /* 0x000000ffff0d7224 */ /* 0x000fe400078e001e */
[----:B------:R-:W-:-:S07]  /*1ec80*/  IMAD.MOV.U32 R7, RZ, RZ, R14 ;  /* 0x000000ffff077224 */ /* 0x000fce00078e000e */
[----:B------:R-:W-:Y:S05]  /*1ec90*/  WARPSYNC.COLLECTIVE R15, `(.L_x_5035) ;  /* 0x000000000f087348 */ /* 0x000fea0003c00000 */
[----:B------:R0:W1:Y:S02]  /*1eca0*/  SHFL.IDX P6, R14, R13, R12, R11 ;  /* 0x0000000c0d0e7389 */ /* 0x00006400000c000b */
[----:B01----:R-:W-:Y:S01]  /*1ecb0*/  ENDCOLLECTIVE ;  /* 0x000000000000791b */ /* 0x003fe20003800000 */
.L_x_5035:
[----:B------:R-:W-:Y:S01]  /*1ecc0*/  IMAD.MOV.U32 R30, RZ, RZ, R14 ;  /* 0x000000ffff1e7224 */ /* 0x000fe200078e000e */
[----:B------:R-:W-:Y:S06]  /*1ecd0*/  BRA `(.L_x_5036) ;  /* 0xfffffe9000707947 */ /* 0x000fec000383ffff */
.L_x_4763:
[----:B0-----:R0:W1:Y:S02]  /*1ece0*/  SYNCS.PHASECHK.TRANS64.TRYWAIT P0, [R2+URZ+0x28c00], R35 ;  /* 0x028c0023020075a7 */ /* 0x001064000800017f */
[----:B-1----:R-:W-:Y:S05]  /*1ecf0*/  @!P0 NANOSLEEP.SYNCS 0x989680 ;  /* 0x009896800000895d */ /* 0x002fea0003900000 */
[----:B------:R-:W1:Y:S02]  /*1ed00*/  @!P0 SYNCS.PHASECHK.TRANS64 P0, [R2+URZ+0x28c00], R35 ;  /* 0x028c0023020085a7 */ /* 0x000e64000800007f */
[----:B-1----:R-:W-:Y:S05]  /*1ed10*/  @!P0 BRA `(.L_x_4763) ;  /* 0xfffffffc00f08947 */ /* 0x002fea000383ffff */
[----:B------:R-:W-:Y:S05]  /*1ed20*/  BRA `(.L_x_5037) ;  /* 0xfffffe9400587947 */ /* 0x000fea000383ffff */
.L_x_4771:
        /* <DEDUP_REMOVED lines=8> */
.L_x_5039:
[----:B------:R-:W-:Y:S05]  /*1edb0*/  BSYNC B1 ;  /* 0x0000000000017941 */ /* 0x000fea0003800000 */
.L_x_5038:
        /* <DEDUP_REMOVED lines=8> */
.L_x_5040:
[----:B------:R-:W-:Y:S02]  /*1ee40*/  IMAD.MOV.U32 R13, RZ, RZ, R9 ;  /* 0x000000ffff0d7224 */ /* 0x000fe400078e0009 */
[----:B------:R-:W-:-:S07]  /*1ee50*/  IMAD.MOV.U32 R4, RZ, RZ, R14 ;  /* 0x000000ffff047224 */ /* 0x000fce00078e000e */
[----:B------:R-:W-:Y:S05]  /*1ee60*/  WARPSYNC.COLLECTIVE R15, `(.L_x_5041) ;  /* 0x000000000f087348 */ /* 0x000fea0003c00000 */
[----:B------:R0:W1:Y:S02]  /*1ee70*/  SHFL.IDX P6, R14, R13, R12, R11 ;  /* 0x0000000c0d0e7389 */ /* 0x00006400000c000b */
[----:B01----:R-:W-:Y:S01]  /*1ee80*/  ENDCOLLECTIVE ;  /* 0x000000000000791b */ /* 0x003fe20003800000 */
.L_x_5041:
[----:B------:R-:W-:Y:S02]  /*1ee90*/  IMAD.MOV.U32 R13, RZ, RZ, R8 ;  /* 0x000000ffff0d7224 */ /* 0x000fe400078e0008 */
[----:B------:R-:W-:-:S07]  /*1eea0*/  IMAD.MOV.U32 R7, RZ, RZ, R14 ;  /* 0x000000ffff077224 */ /* 0x000fce00078e000e */
[----:B------:R-:W-:Y:S05]  /*1eeb0*/  WARPSYNC.COLLECTIVE R15, `(.L_x_5042) ;  /* 0x000000000f087348 */ /* 0x000fea0003c00000 */
[----:B------:R0:W1:Y:S02]  /*1eec0*/  SHFL.IDX P6, R14, R13, R12, R11 ;  /* 0x0000000c0d0e7389 */ /* 0x00006400000c000b */
[----:B01----:R-:W-:Y:S01]  /*1eed0*/  ENDCOLLECTIVE ;  /* 0x000000000000791b */ /* 0x003fe20003800000 */
.L_x_5042:
[----:B------:R-:W-:Y:S01]  /*1eee0*/  IMAD.MOV.U32 R6, RZ, RZ, R14 ;  /* 0x000000ffff067224 */ /* 0x000fe200078e000e */
[----:B------:R-:W-:Y:S06]  /*1eef0*/  BRA `(.L_x_5043) ;  /* 0xfffffea000ac7947 */ /* 0x000fec000383ffff */
.L_x_4774:
        /* <DEDUP_REMOVED lines=8> */
.L_x_5045:
[----:B------:R-:W-:Y:S05]  /*1ef80*/  BSYNC B1 ;  /* 0x0000000000017941 */ /* 0x000fea0003800000 */
.L_x_5044:
        /* <DEDUP_REMOVED lines=8> */
.L_x_5046:
[----:B------:R-:W-:Y:S02]  /*1f010*/  IMAD.MOV.U32 R13, RZ, RZ, R9 ;  /* 0x000000ffff0d7224 */ /* 0x000fe400078e0009 */
[----:B------:R-:W-:-:S07]  /*1f020*/  IMAD.MOV.U32 R3, RZ, RZ, R14 ;  /* 0x000000ffff037224 */ /* 0x000fce00078e000e */
[----:B------:R-:W-:Y:S05]  /*1f030*/  WARPSYNC.COLLECTIVE R15, `(.L_x_5047) ;  /* 0x000000000f087348 */ /* 0x000fea0003c00000 */
[----:B------:R0:W1:Y:S02]  /*1f040*/  SHFL.IDX P6, R14, R13, R12, R11 ;  /* 0x0000000c0d0e7389 */ /* 0x00006400000c000b */
[----:B01----:R-:W-:Y:S01]  /*1f050*/  ENDCOLLECTIVE ;  /* 0x000000000000791b */ /* 0x003fe20003800000 */
.L_x_5047:
[----:B------:R-:W-:Y:S02]  /*1f060*/  IMAD.MOV.U32 R13, RZ, RZ, R8 ;  /* 0x000000ffff0d7224 */ /* 0x000fe400078e0008 */
[----:B------:R-:W-:-:S07]  /*1f070*/  IMAD.MOV.U32 R6, RZ, RZ, R14 ;  /* 0x000000ffff067224 */ /* 0x000fce00078e000e */
[----:B------:R-:W-:Y:S05]  /*1f080*/  WARPSYNC.COLLECTIVE R15, `(.L_x_5048) ;  /* 0x000000000f087348 */ /* 0x000fea0003c00000 */
[----:B------:R0:W1:Y:S02]  /*1f090*/  SHFL.IDX P6, R14, R13, R12, R11 ;  /* 0x0000000c0d0e7389 */ /* 0x00006400000c000b */
[----:B01----:R-:W-:Y:S01]  /*1f0a0*/  ENDCOLLECTIVE ;  /* 0x000000000000791b */ /* 0x003fe20003800000 */
.L_x_5048:
[----:B------:R-:W-:Y:S02]  /*1f0b0*/  IMAD.MOV.U32 R12, RZ, RZ, R3 ;  /* 0x000000ffff0c7224 */ /* 0x000fe400078e0003 */
[----:B------:R-:W-:Y:S01]  /*1f0c0*/  IMAD.MOV.U32 R13, RZ, RZ, R0 ;  /* 0x000000ffff0d7224 */ /* 0x000fe200078e0000 */
[----:B------:R-:W-:Y:S06]  /*1f0d0*/  BRA `(.L_x_5049) ;  /* 0xfffffea000d47947 */ /* 0x000fec000383ffff */
.L_x_4778:
[----:B0-----:R0:W1:Y:S02]  /*1f0e0*/  SYNCS.PHASECHK.TRANS64.TRYWAIT P1, [R2+URZ+0x28c00], R33 ;  /* 0x028c0021020075a7 */ /* 0x001064000802017f */
[----:B-1----:R-:W-:Y:S05]  /*1f0f0*/  @!P1 NANOSLEEP.SYNCS 0x989680 ;  /* 0x009896800000995d */ /* 0x002fea0003900000 */
[----:B------:R-:W1:Y:S02]  /*1f100*/  @!P1 SYNCS.PHASECHK.TRANS64 P1, [R2+URZ+0x28c00], R33 ;  /* 0x028c0021020095a7 */ /* 0x000e64000802007f */
[----:B-1----:R-:W-:Y:S05]  /*1f110*/  @!P1 BRA `(.L_x_4778) ;  /* 0xfffffffc00f09947 */ /* 0x002fea000383ffff */
[----:B------:R-:W-:Y:S05]  /*1f120*/  BRA `(.L_x_5050) ;  /* 0xfffffea400747947 */ /* 0x000fea000383ffff */
.L_x_4784:
[----:B0-----:R0:W1:Y:S02]  /*1f130*/  SYNCS.PHASECHK.TRANS64.TRYWAIT P2, [R20+URZ+0x28c30], R21 ;  /* 0x028c3015140075a7 */ /* 0x001064000804017f */
[----:B-1----:R-:W-:Y:S05]  /*1f140*/  @!P2 NANOSLEEP.SYNCS 0x989680 ;  /* 0x009896800000a95d */ /* 0x002fea0003900000 */
[----:B------:R-:W1:Y:S02]  /*1f150*/  @!P2 SYNCS.PHASECHK.TRANS64 P2, [R20+URZ+0x28c30], R21 ;  /* 0x028c30151400a5a7 */ /* 0x000e64000804007f */
[----:B-1----:R-:W-:Y:S05]  /*1f160*/  @!P2 BRA `(.L_x_4784) ;  /* 0xfffffffc00f0a947 */ /* 0x002fea000383ffff */
[----:B------:R-:W-:Y:S05]  /*1f170*/  BRA `(.L_x_4783) ;  /* 0xfffffeb400287947 */ /* 0x000fea000383ffff */
.L_x_4789:
[----:B--2---:R2:W0:Y:S02]  /*1f180*/  SYNCS.PHASECHK.TRANS64.TRYWAIT P2, [R20+URZ+0x28c50], R21 ;  /* 0x028c5015140075a7 */ /* 0x004424000804017f */
[----:B0-----:R-:W-:Y:S05]  /*1f190*/  @!P2 NANOSLEEP.SYNCS 0x989680 ;  /* 0x009896800000a95d */ /* 0x001fea0003900000 */
[----:B------:R-:W0:Y:S02]  /*1f1a0*/  @!P2 SYNCS.PHASECHK.TRANS64 P2, [R20+URZ+0x28c50], R21 ;  /* 0x028c50151400a5a7 */ /* 0x000e24000804007f */
[----:B0-----:R-:W-:Y:S05]  /*1f1b0*/  @!P2 BRA `(.L_x_4789) ;  /* 0xfffffffc00f0a947 */ /* 0x001fea000383ffff */
[----:B------:R-:W-:Y:S05]  /*1f1c0*/  BRA `(.L_x_4788) ;  /* 0xfffffec400e87947 */ /* 0x000fea000383ffff */
.L_x_4796:
[----:B-1----:R1:W2:Y:S02]  /*1f1d0*/  SYNCS.PHASECHK.TRANS64.TRYWAIT P2, [R217+URZ+0x28c30], R20 ;  /* 0x028c3014d90075a7 */ /* 0x0022a4000804017f */
[----:B--2---:R-:W-:Y:S05]  /*1f1e0*/  @!P2 NANOSLEEP.SYNCS 0x989680 ;  /* 0x009896800000a95d */ /* 0x004fea0003900000 */
[----:B------:R-:W2:Y:S02]  /*1f1f0*/  @!P2 SYNCS.PHASECHK.TRANS64 P2, [R217+URZ+0x28c30], R20 ;  /* 0x028c3014d900a5a7 */ /* 0x000ea4000804007f */
[----:B--2---:R-:W-:Y:S05]  /*1f200*/  @!P2 BRA `(.L_x_4796) ;  /* 0xfffffffc00f0a947 */ /* 0x004fea000383ffff */
[----:B------:R-:W-:Y:S05]  /*1f210*/  BRA `(.L_x_4795) ;  /* 0xfffffecc00207947 */ /* 0x000fea000383ffff */
.L_x_4801:
[----:B--2---:R2:W3:Y:S02]  /*1f220*/  SYNCS.PHASECHK.TRANS64.TRYWAIT P2, [R217+URZ+0x28c50], R20 ;  /* 0x028c5014d90075a7 */ /* 0x0044e4000804017f */
[----:B---3--:R-:W-:Y:S05]  /*1f230*/  @!P2 NANOSLEEP.SYNCS 0x989680 ;  /* 0x009896800000a95d */ /* 0x008fea0003900000 */
[----:B------:R-:W3:Y:S02]  /*1f240*/  @!P2 SYNCS.PHASECHK.TRANS64 P2, [R217+URZ+0x28c50], R20 ;  /* 0x028c5014d900a5a7 */ /* 0x000ee4000804007f */
[----:B---3--:R-:W-:Y:S05]  /*1f250*/  @!P2 BRA `(.L_x_4801) ;  /* 0xfffffffc00f0a947 */ /* 0x008fea000383ffff */
[----:B------:R-:W-:Y:S05]  /*1f260*/  BRA `(.L_x_4800) ;  /* 0xfffffee400f87947 */ /* 0x000fea000383ffff */
.L_x_4809:
[----:B--2---:R2:W3:Y:S02]  /*1f270*/  SYNCS.PHASECHK.TRANS64.TRYWAIT P2, [R194+URZ+0x28c30], R20 ;  /* 0x028c3014c20075a7 */ /* 0x0044e4000804017f */
[----:B---3--:R-:W-:Y:S05]  /*1f280*/  @!P2 NANOSLEEP.SYNCS 0x989680 ;  /* 0x009896800000a95d */ /* 0x008fea0003900000 */
[----:B------:R-:W3:Y:S02]  /*1f290*/  @!P2 SYNCS.PHASECHK.TRANS64 P2, [R194+URZ+0x28c30], R20 ;  /* 0x028c3014c200a5a7 */ /* 0x000ee4000804007f */
[----:B---3--:R-:W-:Y:S05]  /*1f2a0*/  @!P2 BRA `(.L_x_4809) ;  /* 0xfffffffc00f0a947 */ /* 0x008fea000383ffff */
[----:B------:R-:W-:Y:S05]  /*1f2b0*/  BRA `(.L_x_4808) ;  /* 0xfffffeec000c7947 */ /* 0x000fea000383ffff */
.L_x_4814:
[----:B--2---:R2:W3:Y:S02]  /*1f2c0*/  SYNCS.PHASECHK.TRANS64.TRYWAIT P2, [R194+URZ+0x28c50], R20 ;  /* 0x028c5014c20075a7 */ /* 0x0044e4000804017f */
[----:B---3--:R-:W-:Y:S05]  /*1f2d0*/  @!P2 NANOSLEEP.SYNCS 0x989680 ;  /* 0x009896800000a95d */ /* 0x008fea0003900000 */
[----:B------:R-:W3:Y:S02]  /*1f2e0*/  @!P2 SYNCS.PHASECHK.TRANS64 P2, [R194+URZ+0x28c50], R20 ;  /* 0x028c5014c200a5a7 */ /* 0x000ee4000804007f */
[----:B---3--:R-:W-:Y:S05]  /*1f2f0*/  @!P2 BRA `(.L_x_4814) ;  /* 0xfffffffc00f0a947 */ /* 0x008fea000383ffff */
[----:B------:R-:W-:Y:S05]  /*1f300*/  BRA `(.L_x_4813) ;  /* 0xffffff0000607947 */ /* 0x000fea000383ffff */
.L_x_4849:
        /* <DEDUP_REMOVED lines=11> */
.L_x_5052:
[----:B------:R-:W-:Y:S05]  /*1f3c0*/  BSYNC B1 ;  /* 0x0000000000017941 */ /* 0x000fea0003800000 */
.L_x_5051:
[----:B------:R-:W-:Y:S05]  /*1f3d0*/  BRA `(.L_x_5053) ;  /* 0xffffff7400407947 */ /* 0x000fea000383ffff */
.L_x_4851:
[----:B------:R-:W-:Y:S01]  /*1f3e0*/  BSSY B1, `(.L_x_5054) ;  /* 0x0000006000017945 */ /* 0x000fe20003800000 */
[----:B------:R-:W-:-:S07]  /*1f3f0*/  IMAD.MOV.U32 R15, RZ, RZ, -0x1 ;  /* 0xffffffffff0f7424 */ /* 0x000fce00078e00ff */
[----:B0-----:R-:W-:Y:S05]  /*1f400*/  WARPSYNC.COLLECTIVE R15, `(.L_x_5055) ;  /* 0x000000000f0c7348 */ /* 0x001fea0003c00000 */
[----:B------:R-:W-:Y:S02]  /*1f410*/  ELECT P6, UR62, PT ;  /* 0x00000000003e782f */ /* 0x000fe400038c0000 */
[----:B------:R-:W-:Y:S01]  /*1f420*/  MOV R14, UR62 ;  /* 0x0000003e000e7c02 */ /* 0x000fe20008000f00 */
[----:B0-----:R-:W-:Y:S10]  /*1f430*/  ENDCOLLECTIVE ;  /* 0x000000000000791b */ /* 0x001ff40003800000 */
.L_x_5055:
[----:B------:R-:W-:Y:S05]  /*1f440*/  BSYNC B1 ;  /* 0x0000000000017941 */ /* 0x000fea0003800000 */
.L_x_5054:
[----:B------:R-:W-:Y:S05]  /*1f450*/  BRA `(.L_x_4850) ;  /* 0xffffff7400387947 */ /* 0x000fea000383ffff */
.L_x_4853:
[----:B0-----:R0:W1:Y:S02]  /*1f460*/  SYNCS.PHASECHK.TRANS64.TRYWAIT P0, [R18+URZ+0x28c20], R4 ;  /* 0x028c2004120075a7 */ /* 0x001064000800017f */
[----:B-1----:R-:W-:Y:S05]  /*1f470*/  @!P0 NANOSLEEP.SYNCS 0x989680 ;  /* 0x009896800000895d */ /* 0x002fea0003900000 */
[----:B------:R-:W1:Y:S02]  /*1f480*/  @!P0 SYNCS.PHASECHK.TRANS64 P0, [R18+URZ+0x28c20], R4 ;  /* 0x028c2004120085a7 */ /* 0x000e64000800007f */
[----:B-1----:R-:W-:Y:S05]  /*1f490*/  @!P0 BRA `(.L_x_4853) ;  /* 0xfffffffc00f08947 */ /* 0x002fea000383ffff */
[----:B------:R-:W-:Y:S05]  /*1f4a0*/  BRA `(.L_x_5056) ;  /* 0xffffff7400487947 */ /* 0x000fea000383ffff */
.L_x_4857:
[----:B-1----:R1:W2:Y:S02]  /*1f4b0*/  SYNCS.PHASECHK.TRANS64.TRYWAIT P0, [R5+URZ+0x28ca0], R9 ;  /* 0x028ca009050075a7 */ /* 0x0022a4000800017f */
[----:B--2---:R-:W-:Y:S05]  /*1f4c0*/  @!P0 NANOSLEEP.SYNCS 0x989680 ;  /* 0x009896800000895d */ /* 0x004fea0003900000 */
[----:B------:R-:W2:Y:S02]  /*1f4d0*/  @!P0 SYNCS.PHASECHK.TRANS64 P0, [R5+URZ+0x28ca0], R9 ;  /* 0x028ca009050085a7 */ /* 0x000ea4000800007f */
[----:B--2---:R-:W-:Y:S05]  /*1f4e0*/  @!P0 BRA `(.L_x_4857) ;  /* 0xfffffffc00f08947 */ /* 0x004fea000383ffff */
[----:B------:R-:W-:Y:S05]  /*1f4f0*/  BRA `(.L_x_5057) ;  /* 0xffffff7400687947 */ /* 0x000fea000383ffff */
.L_x_4862:
[----:B0-----:R0:W2:Y:S02]  /*1f500*/  SYNCS.PHASECHK.TRANS64.TRYWAIT P0, [R5+URZ+0x28cc0], R9 ;  /* 0x028cc009050075a7 */ /* 0x0010a4000800017f */
[----:B--2---:R-:W-:Y:S05]  /*1f510*/  @!P0 NANOSLEEP.SYNCS 0x989680 ;  /* 0x009896800000895d */ /* 0x004fea0003900000 */
[----:B------:R-:W2:Y:S02]  /*1f520*/  @!P0 SYNCS.PHASECHK.TRANS64 P0, [R5+URZ+0x28cc0], R9 ;  /* 0x028cc009050085a7 */ /* 0x000ea4000800007f */
[----:B--2---:R-:W-:Y:S05]  /*1f530*/  @!P0 BRA `(.L_x_4862) ;  /* 0xfffffffc00f08947 */ /* 0x004fea000383ffff */
[----:B------:R-:W-:Y:S05]  /*1f540*/  BRA `(.L_x_5058) ;  /* 0xffffff7400e87947 */ /* 0x000fea000383ffff */
.L_x_4876:
[----:B0-----:R0:W1:Y:S02]  /*1f550*/  SYNCS.PHASECHK.TRANS64.TRYWAIT P1, [R5+URZ+0x28ca0], R6 ;  /* 0x028ca006050075a7 */ /* 0x001064000802017f */
[----:B-1----:R-:W-:Y:S05]  /*1f560*/  @!P1 NANOSLEEP.SYNCS 0x989680 ;  /* 0x009896800000995d */ /* 0x002fea0003900000 */
[----:B------:R-:W1:Y:S02]  /*1f570*/  @!P1 SYNCS.PHASECHK.TRANS64 P1, [R5+URZ+0x28ca0], R6 ;  /* 0x028ca006050095a7 */ /* 0x000e64000802007f */
[----:B-1----:R-:W-:Y:S05]  /*1f580*/  @!P1 BRA `(.L_x_4876) ;  /* 0xfffffffc00f09947 */ /* 0x002fea000383ffff */
[----:B------:R-:W-:Y:S05]  /*1f590*/  BRA `(.L_x_5059) ;  /* 0xffffff8000687947 */ /* 0x000fea000383ffff */
.L_x_4881:
[----:B-1----:R1:W2:Y:S02]  /*1f5a0*/  SYNCS.PHASECHK.TRANS64.TRYWAIT P1, [R5+URZ+0x28cc0], R6 ;  /* 0x028cc006050075a7 */ /* 0x0022a4000802017f */
[----:B--2---:R-:W-:Y:S05]  /*1f5b0*/  @!P1 NANOSLEEP.SYNCS 0x989680 ;  /* 0x009896800000995d */ /* 0x004fea0003900000 */
[----:B------:R-:W2:Y:S02]  /*1f5c0*/  @!P1 SYNCS.PHASECHK.TRANS64 P1, [R5+URZ+0x28cc0], R6 ;  /* 0x028cc006050095a7 */ /* 0x000ea4000802007f */
[----:B--2---:R-:W-:Y:S05]  /*1f5d0*/  @!P1 BRA `(.L_x_4881) ;  /* 0xfffffffc00f09947 */ /* 0x004fea000383ffff */
[----:B------:R-:W-:Y:S05]  /*1f5e0*/  BRA `(.L_x_5060) ;  /* 0xffffff8000e47947 */ /* 0x000fea000383ffff */
.L_x_4903:
        /* <DEDUP_REMOVED lines=11> */
.L_x_5062:
[----:B------:R-:W-:Y:S05]  /*1f6a0*/  BSYNC B0 ;  /* 0x0000000000007941 */ /* 0x000fea0003800000 */
.L_x_5061:
[----:B------:R-:W-:Y:S05]  /*1f6b0*/  BRA `(.L_x_5063) ;  /* 0xffffff94008c7947 */ /* 0x000fea000383ffff */
.L_x_4905:
[----:B------:R-:W-:Y:S01]  /*1f6c0*/  BSSY B0, `(.L_x_5064) ;  /* 0x0000006000007945 */ /* 0x000fe20003800000 */
[----:B------:R-:W-:-:S07]  /*1f6d0*/  IMAD.MOV.U32 R15, RZ, RZ, -0x1 ;  /* 0xffffffffff0f7424 */ /* 0x000fce00078e00ff */
[----:B0-----:R-:W-:Y:S05]  /*1f6e0*/  WARPSYNC.COLLECTIVE R15, `(.L_x_5065) ;  /* 0x000000000f0c7348 */ /* 0x001fea0003c00000 */
[----:B------:R-:W-:Y:S02]  /*1f6f0*/  ELECT P6, UR62, PT ;  /* 0x00000000003e782f */ /* 0x000fe400038c0000 */
[----:B------:R-:W-:Y:S01]  /*1f700*/  MOV R14, UR62 ;  /* 0x0000003e000e7c02 */ /* 0x000fe20008000f00 */
[----:B0-----:R-:W-:Y:S10]  /*1f710*/  ENDCOLLECTIVE ;  /* 0x000000000000791b */ /* 0x001ff40003800000 */
.L_x_5065:
[----:B------:R-:W-:Y:S05]  /*1f720*/  BSYNC B0 ;  /* 0x0000000000007941 */ /* 0x000fea0003800000 */
.L_x_5064:
[----:B------:R-:W-:Y:S05]  /*1f730*/  BRA `(.L_x_5066) ;  /* 0xffffff9400907947 */ /* 0x000fea000383ffff */
.L_x_4907:
[----:B-1----:R1:W2:Y:S02]  /*1f740*/  SYNCS.PHASECHK.TRANS64.TRYWAIT P0, [R0+URZ+0x28c40], R2 ;  /* 0x028c4002000075a7 */ /* 0x0022a4000800017f */
[----:B--2---:R-:W-:Y:S05]  /*1f750*/  @!P0 NANOSLEEP.SYNCS 0x989680 ;  /* 0x009896800000895d */ /* 0x004fea0003900000 */
[----:B------:R-:W2:Y:S02]  /*1f760*/  @!P0 SYNCS.PHASECHK.TRANS64 P0, [R0+URZ+0x28c40], R2 ;  /* 0x028c4002000085a7 */ /* 0x000ea4000800007f */
[----:B--2---:R-:W-:Y:S05]  /*1f770*/  @!P0 BRA `(.L_x_4907) ;  /* 0xfffffffc00f08947 */ /* 0x004fea000383ffff */
[----:B------:R-:W-:Y:S05]  /*1f780*/  BRA `(.L_x_5067) ;  /* 0xffffff9400f47947 */ /* 0x000fea000383ffff */
.L_x_4911:
        /* <DEDUP_REMOVED lines=15> */
.L_x_5068:
[----:B------:R-:W-:Y:S02]  /*1f880*/  IMAD.MOV.U32 R13, RZ, RZ, R4 ;  /* 0x000000ffff0d7224 */ /* 0x000fe400078e0004 */
[----:B------:R-:W-:-:S07]  /*1f890*/  IMAD.MOV.U32 R6, RZ, RZ, R14 ;  /* 0x000000ffff067224 */ /* 0x000fce00078e000e */
[----:B------:R-:W-:Y:S05]  /*1f8a0*/  WARPSYNC.COLLECTIVE R15, `(.L_x_5069) ;  /* 0x000000000f087348 */ /* 0x000fea0003c00000 */
[----:B------:R0:W1:Y:S02]  /*1f8b0*/  SHFL.IDX P6, R14, R13, R12, R11 ;  /* 0x0000000c0d0e7389 */ /* 0x00006400000c000b */
[----:B01----:R-:W-:Y:S01]  /*1f8c0*/  ENDCOLLECTIVE ;  /* 0x000000000000791b */ /* 0x003fe20003800000 */
.L_x_5069:
[----:B------:R-:W-:Y:S02]  /*1f8d0*/  IMAD.MOV.U32 R13, RZ, RZ, R3 ;  /* 0x000000ffff0d7224 */ /* 0x000fe400078e0003 */
[----:B------:R-:W-:Y:S02]  /*1f8e0*/  IMAD.MOV.U32 R12, RZ, RZ, 0x1 ;  /* 0x00000001ff0c7424 */ /* 0x000fe400078e00ff */
[----:B------:R-:W-:-:S07]  /*1f8f0*/  IMAD.MOV.U32 R7, RZ, RZ, R14 ;  /* 0x000000ffff077224 */ /* 0x000fce00078e000e */
[----:B------:R-:W-:Y:S05]  /*1f900*/  WARPSYNC.COLLECTIVE R15, `(.L_x_5070) ;  /* 0x000000000f087348 */ /* 0x000fea0003c00000 */
[----:B------:R0:W1:Y:S02]  /*1f910*/  SHFL.IDX P6, R14, R13, R12, R11 ;  /* 0x0000000c0d0e7389 */ /* 0x00006400000c000b */
[----:B01----:R-:W-:Y:S01]  /*1f920*/  ENDCOLLECTIVE ;  /* 0x000000000000791b */ /* 0x003fe20003800000 */
.L_x_5070:
        /* <DEDUP_REMOVED lines=15> */
.L_x_5071:
[----:B------:R-:W-:Y:S02]  /*1fa20*/  IMAD.MOV.U32 R13, RZ, RZ, R3 ;  /* 0x000000ffff0d7224 */ /* 0x000fe400078e0003 */
[----:B------:R-:W-:Y:S02]  /*1fa30*/  IMAD.MOV.U32 R12, RZ, RZ, 0x2 ;  /* 0x00000002ff0c7424 */ /* 0x000fe400078e00ff */
[----:B------:R-:W-:-:S07]  /*1fa40*/  IMAD.MOV.U32 R5, RZ, RZ, R14 ;  /* 0x000000ffff057224 */ /* 0x000fce00078e000e */
[----:B------:R-:W-:Y:S05]  /*1fa50*/  WARPSYNC.COLLECTIVE R15, `(.L_x_5072) ;  /* 0x000000000f087348 */ /* 0x000fea0003c00000 */
[----:B------:R0:W1:Y:S02]  /*1fa60*/  SHFL.IDX P6, R14, R13, R12, R11 ;  /* 0x0000000c0d0e7389 */ /* 0x00006400000c000b */
[----:B01----:R-:W-:Y:S01]  /*1fa70*/  ENDCOLLECTIVE ;  /* 0x000000000000791b */ /* 0x003fe20003800000 */
.L_x_5072:
        /* <DEDUP_REMOVED lines=15> */
.L_x_5073:
[----:B------:R-:W-:Y:S02]  /*1fb70*/  IMAD.MOV.U32 R13, RZ, RZ, R3 ;  /* 0x000000ffff0d7224 */ /* 0x000fe400078e0003 */
[----:B------:R-:W-:Y:S02]  /*1fb80*/  IMAD.MOV.U32 R12, RZ, RZ, 0x3 ;  /* 0x00000003ff0c7424 */ /* 0x000fe400078e00ff */
[----:B------:R-:W-:-:S07]  /*1fb90*/  IMAD.MOV.U32 R5, RZ, RZ, R14 ;  /* 0x000000ffff057224 */ /* 0x000fce00078e000e */
[----:B------:R-:W-:Y:S05]  /*1fba0*/  WARPSYNC.COLLECTIVE R15, `(.L_x_5074) ;  /* 0x000000000f087348 */ /* 0x000fea0003c00000 */
[----:B------:R0:W1:Y:S02]  /*1fbb0*/  SHFL.IDX P6, R14, R13, R12, R11 ;  /* 0x0000000c0d0e7389 */ /* 0x00006400000c000b */
[----:B01----:R-:W-:Y:S01]  /*1fbc0*/  ENDCOLLECTIVE ;  /* 0x000000000000791b */ /* 0x003fe20003800000 */
.L_x_5074:
        /* <DEDUP_REMOVED lines=13> */
.L_x_5075:
[----:B------:R-:W-:Y:S01]  /*1fca0*/  IMAD.MOV.U32 R3, RZ, RZ, R14 ;  /* 0x000000ffff037224 */ /* 0x000fe200078e000e */
[----:B------:R-:W-:Y:S06]  /*1fcb0*/  BRA `(.L_x_5076) ;  /* 0xffffff9c00387947 */ /* 0x000fec000383ffff */
.L_x_4914:
[----:B0-----:R0:W1:Y:S02]  /*1fcc0*/  SYNCS.PHASECHK.TRANS64.TRYWAIT P0, [R18+URZ+0x28c20], R0 ;  /* 0x028c2000120075a7 */ /* 0x001064000800017f */
[----:B-1----:R-:W-:Y:S05]  /*1fcd0*/  @!P0 NANOSLEEP.SYNCS 0x989680 ;  /* 0x009896800000895d */ /* 0x002fea0003900000 */
[----:B------:R-:W1:Y:S02]  /*1fce0*/  @!P0 SYNCS.PHASECHK.TRANS64 P0, [R18+URZ+0x28c20], R0 ;  /* 0x028c2000120085a7 */ /* 0x000e64000800007f */
[----:B-1----:R-:W-:Y:S05]  /*1fcf0*/  @!P0 BRA `(.L_x_4914) ;  /* 0xfffffffc00f08947 */ /* 0x002fea000383ffff */
[----:B------:R-:W-:Y:S05]  /*1fd00*/  BRA `(.L_x_5077) ;  /* 0xffffff9c00947947 */ /* 0x000fea000383ffff */
.L_x_4918:
[----:B0-----:R0:W1:Y:S02]  /*1fd10*/  SYNCS.PHASECHK.TRANS64.TRYWAIT P0, [R0+URZ+0x28c60], R2 ;  /* 0x028c6002000075a7 */ /* 0x001064000800017f */
[----:B-1----:R-:W-:Y:S05]  /*1fd20*/  @!P0 NANOSLEEP.SYNCS 0x989680 ;  /* 0x009896800000895d */ /* 0x002fea0003900000 */
[----:B------:R-:W1:Y:S02]  /*1fd30*/  @!P0 SYNCS.PHASECHK.TRANS64 P0, [R0+URZ+0x28c60], R2 ;  /* 0x028c6002000085a7 */ /* 0x000e64000800007f */
[----:B-1----:R-:W-:Y:S05]  /*1fd40*/  @!P0 BRA `(.L_x_4918) ;  /* 0xfffffffc00f08947 */ /* 0x002fea000383ffff */
[----:B------:R-:W-:Y:S05]  /*1fd50*/  BRA `(.L_x_5078) ;  /* 0xffffff9c00b87947 */ /* 0x000fea000383ffff */
.L_x_4937:
[----:B-1----:R1:W2:Y:S02]  /*1fd60*/  SYNCS.PHASECHK.TRANS64.TRYWAIT P0, [R2+URZ+0x28c40], R6 ;  /* 0x028c4006020075a7 */ /* 0x0022a4000800017f */
[----:B--2---:R-:W-:Y:S05]  /*1fd70*/  @!P0 NANOSLEEP.SYNCS 0x989680 ;  /* 0x009896800000895d */ /* 0x004fea0003900000 */
[----:B------:R-:W2:Y:S02]  /*1fd80*/  @!P0 SYNCS.PHASECHK.TRANS64 P0, [R2+URZ+0x28c40], R6 ;  /* 0x028c4006020085a7 */ /* 0x000ea4000800007f */
[----:B--2---:R-:W-:Y:S05]  /*1fd90*/  @!P0 BRA `(.L_x_4937) ;  /* 0xfffffffc00f08947 */ /* 0x004fea000383ffff */
[----:B------:R-:W-:Y:S05]  /*1fda0*/  BRA `(.L_x_5079) ;  /* 0xffffffa800d07947 */ /* 0x000fea000383ffff */
.L_x_4942:
[----:B0-----:R0:W2:Y:S02]  /*1fdb0*/  SYNCS.PHASECHK.TRANS64.TRYWAIT P0, [R2+URZ+0x28c60], R6 ;  /* 0x028c6006020075a7 */ /* 0x0010a4000800017f */
[----:B--2---:R-:W-:Y:S05]  /*1fdc0*/  @!P0 NANOSLEEP.SYNCS 0x989680 ;  /* 0x009896800000895d */ /* 0x004fea0003900000 */
[----:B------:R-:W2:Y:S02]  /*1fdd0*/  @!P0 SYNCS.PHASECHK.TRANS64 P0, [R2+URZ+0x28c60], R6 ;  /* 0x028c6006020085a7 */ /* 0x000ea4000800007f */
[----:B--2---:R-:W-:Y:S05]  /*1fde0*/  @!P0 BRA `(.L_x_4942) ;  /* 0xfffffffc00f08947 */ /* 0x004fea000383ffff */
[----:B------:R-:W-:Y:S05]  /*1fdf0*/  BRA `(.L_x_5080) ;  /* 0xffffffac00507947 */ /* 0x000fea000383ffff */
.L_x_4957:
[----:B-1----:R1:W2:Y:S02]  /*1fe00*/  SYNCS.PHASECHK.TRANS64.TRYWAIT P0, [R2+URZ+0x28c40], R3 ;  /* 0x028c4003020075a7 */ /* 0x0022a4000800017f */
[----:B--2---:R-:W-:Y:S05]  /*1fe10*/  @!P0 NANOSLEEP.SYNCS 0x989680 ;  /* 0x009896800000895d */ /* 0x004fea0003900000 */
[----:B------:R-:W2:Y:S02]  /*1fe20*/  @!P0 SYNCS.PHASECHK.TRANS64 P0, [R2+URZ+0x28c40], R3 ;  /* 0x028c4003020085a7 */ /* 0x000ea4000800007f */
[----:B--2---:R-:W-:Y:S05]  /*1fe30*/  @!P0 BRA `(.L_x_4957) ;  /* 0xfffffffc00f08947 */ /* 0x004fea000383ffff */
[----:B------:R-:W-:Y:S05]  /*1fe40*/  BRA `(.L_x_5081) ;  /* 0xffffffb800307947 */ /* 0x000fea000383ffff */
.L_x_4962:
[----:B0-----:R0:W2:Y:S02]  /*1fe50*/  SYNCS.PHASECHK.TRANS64.TRYWAIT P0, [R2+URZ+0x28c60], R3 ;  /* 0x028c6003020075a7 */ /* 0x0010a4000800017f */
[----:B--2---:R-:W-:Y:S05]  /*1fe60*/  @!P0 NANOSLEEP.SYNCS 0x989680 ;  /* 0x009896800000895d */ /* 0x004fea0003900000 */
[----:B------:R-:W2:Y:S02]  /*1fe70*/  @!P0 SYNCS.PHASECHK.TRANS64 P0, [R2+URZ+0x28c60], R3 ;  /* 0x028c6003020085a7 */ /* 0x000ea4000800007f */
[----:B--2---:R-:W-:Y:S05]  /*1fe80*/  @!P0 BRA `(.L_x_4962) ;  /* 0xfffffffc00f08947 */ /* 0x004fea000383ffff */
[----:B------:R-:W-:Y:S05]  /*1fe90*/  BRA `(.L_x_5082) ;  /* 0xffffffb800ac7947 */ /* 0x000fea000383ffff */
.L_x_4977:
[----:B-1----:R1:W2:Y:S02]  /*1fea0*/  SYNCS.PHASECHK.TRANS64.TRYWAIT P0, [R3+URZ+0x28c40], R2 ;  /* 0x028c4002030075a7 */ /* 0x0022a4000800017f */
[----:B--2---:R-:W-:Y:S05]  /*1feb0*/  @!P0 NANOSLEEP.SYNCS 0x989680 ;  /* 0x009896800000895d */ /* 0x004fea0003900000 */
[----:B------:R-:W2:Y:S02]  /*1fec0*/  @!P0 SYNCS.PHASECHK.TRANS64 P0, [R3+URZ+0x28c40], R2 ;  /* 0x028c4002030085a7 */ /* 0x000ea4000800007f */
[----:B--2---:R-:W-:Y:S05]  /*1fed0*/  @!P0 BRA `(.L_x_4977) ;  /* 0xfffffffc00f08947 */ /* 0x004fea000383ffff */
[----:B------:R-:W-:Y:S05]  /*1fee0*/  BRA `(.L_x_5083) ;  /* 0xffffffc4006c7947 */ /* 0x000fea000383ffff */
.L_x_4982:
[----:B--2---:R2:W3:Y:S02]  /*1fef0*/  SYNCS.PHASECHK.TRANS64.TRYWAIT P0, [R3+URZ+0x28c60], R2 ;  /* 0x028c6002030075a7 */ /* 0x0044e4000800017f */
[----:B---3--:R-:W-:Y:S05]  /*1ff00*/  @!P0 NANOSLEEP.SYNCS 0x989680 ;  /* 0x009896800000895d */ /* 0x008fea0003900000 */
[----:B------:R-:W3:Y:S02]  /*1ff10*/  @!P0 SYNCS.PHASECHK.TRANS64 P0, [R3+URZ+0x28c60], R2 ;  /* 0x028c6002030085a7 */ /* 0x000ee4000800007f */
[----:B---3--:R-:W-:Y:S05]  /*1ff20*/  @!P0 BRA `(.L_x_4982) ;  /* 0xfffffffc00f08947 */ /* 0x008fea000383ffff */
[----:B------:R-:W-:Y:S05]  /*1ff30*/  BRA `(.L_x_5084) ;  /* 0xffffffc400ec7947 */ /* 0x000fea000383ffff */
.L_x_4998:
        /* <DEDUP_REMOVED lines=9> */
.L_x_5086:
[----:B------:R-:W-:Y:S05]  /*1ffd0*/  BSYNC B0 ;  /* 0x0000000000007941 */ /* 0x000fea0003800000 */
.L_x_5085:
        /* <DEDUP_REMOVED lines=9> */
.L_x_5087:
        /* <DEDUP_REMOVED lines=26> */
.L_x_5088:
        /* <DEDUP_REMOVED lines=8> */
.L_x_5089:
        /* <DEDUP_REMOVED lines=8> */
.L_x_5090:
        /* <DEDUP_REMOVED lines=8> */
.L_x_5091:
        /* <DEDUP_REMOVED lines=8> */
.L_x_5092:
        /* <DEDUP_REMOVED lines=9> */
.L_x_5093:
[----:B------:R-:W-:Y:S01]  /*204a0*/  IMAD.MOV.U32 R9, RZ, RZ, R14 ;  /* 0x000000ffff097224 */ /* 0x000fe200078e000e */
[----:B------:R-:W-:Y:S06]  /*204b0*/  BRA `(.L_x_5094) ;  /* 0xffffffd0002c7947 */ /* 0x000fec000383ffff */
.L_x_5001:
        /* <DEDUP_REMOVED lines=8> */
.L_x_5096:
[----:B------:R-:W-:Y:S05]  /*20540*/  BSYNC B0 ;  /* 0x0000000000007941 */ /* 0x000fea0003800000 */
.L_x_5095:
        /* <DEDUP_REMOVED lines=10> */
.L_x_5097:
        /* <DEDUP_REMOVED lines=8> */
.L_x_5098:
        /* <DEDUP_REMOVED lines=8> */
.L_x_5099:
        /* <DEDUP_REMOVED lines=8> */
.L_x_5100:
        /* <DEDUP_REMOVED lines=9> */
.L_x_5101:
[----:B------:R-:W-:Y:S01]  /*20800*/  IMAD.MOV.U32 R9, RZ, RZ, R14 ;  /* 0x000000ffff097224 */ /* 0x000fe200078e000e */
[----:B------:R-:W-:Y:S06]  /*20810*/  BRA `(.L_x_5102) ;  /* 0xffffffd000007947 */ /* 0x000fec000383ffff */
.L_x_5003:
[----:B------:R-:W-:Y:S01]  /*20820*/  BSSY B0, `(.L_x_5103) ;  /* 0x0000006000007945 */ /* 0x000fe20003800000 */
[----:B------:R-:W-:Y:S01]  /*20830*/  PLOP3.LUT P6, PT, P6, PT, PT, 0x8, 0x0 ;  /* 0x000000000000781c */ /* 0x000fe200037ce170 */
[----:B------:R-:W-:-:S12]  /*20840*/  IMAD.MOV.U32 R15, RZ, RZ, -0x1 ;  /* 0xffffffffff0f7424 */ /* 0x000fd800078e00ff */
[----:B0-----:R-:W-:Y:S05]  /*20850*/  WARPSYNC.COLLECTIVE R15, `(.L_x_5104) ;  /* 0x000000000f087348 */ /* 0x001fea0003c00000 */
[----:B------:R-:W-:Y:S01]  /*20860*/  VOTE.ANY R14, PT, P6 ;  /* 0x00000000000e7806 */ /* 0x000fe200030e0100 */
[----:B0-----:R-:W-:Y:S06]  /*20870*/  ENDCOLLECTIVE ;  /* 0x000000000000791b */ /* 0x001fec0003800000 */
.L_x_5104:
[----:B------:R-:W-:Y:S05]  /*20880*/  BSYNC B0 ;  /* 0x0000000000007941 */ /* 0x000fea0003800000 */
.L_x_5103:
        /* <DEDUP_REMOVED lines=10> */
.L_x_5105:
[----:B------:R-:W-:Y:S02]  /*20930*/  IMAD.MOV.U32 R13, RZ, RZ, R6 ;  /* 0x000000ffff0d7224 */ /* 0x000fe400078e0006 */
[----:B------:R-:W-:-:S07]  /*20940*/  IMAD.MOV.U32 R4, RZ, RZ, R14 ;  /* 0x000000ffff047224 */ /* 0x000fce00078e000e */
[----:B------:R-:W-:Y:S05]  /*20950*/  WARPSYNC.COLLECTIVE R15, `(.L_x_5106) ;  /* 0x000000000f087348 */ /* 0x000fea0003c00000 */
[----:B------:R0:W1:Y:S02]  /*20960*/  SHFL.IDX P6, R14, R13, R12, R11 ;  /* 0x0000000c0d0e7389 */ /* 0x00006400000c000b */
[----:B01----:R-:W-:Y:S01]  /*20970*/  ENDCOLLECTIVE ;  /* 0x000000000000791b */ /* 0x003fe20003800000 */
.L_x_5106:
[----:B------:R-:W-:Y:S02]  /*20980*/  IMAD.MOV.U32 R6, RZ, RZ, R14 ;  /* 0x000000ffff067224 */ /* 0x000fe400078e000e */
[----:B------:R-:W-:-:S05]  /*20990*/  IMAD.IADD R10, R7, 0x1, R10 ;  /* 0x00000001070a7824 */ /* 0x000fca00078e020a */
[----:B------:R0:W-:Y:S01]  /*209a0*/  STL [R1+0xc], R10 ;  /* 0x00000c0a01007387 */ /* 0x0001e20000100800 */
[----:B------:R-:W-:Y:S05]  /*209b0*/  BRA `(.L_x_5107) ;  /* 0xffffffcc00e07947 */ /* 0x000fea000383ffff */
.L_x_5005:
[----:B------:R-:W-:Y:S01]  /*209c0*/  BSSY B0, `(.L_x_5108) ;  /* 0x0000008000007945 */ /* 0x000fe20003800000 */
[----:B------:R-:W-:Y:S02]  /*209d0*/  IMAD.MOV.U32 R13, RZ, RZ, R3 ;  /* 0x000000ffff0d7224 */ /* 0x000fe400078e0003 */
[----:B------:R-:W-:Y:S02]  /*209e0*/  IMAD.MOV.U32 R12, RZ, RZ, R7 ;  /* 0x000000ffff0c7224 */ /* 0x000fe400078e0007 */
[----:B------:R-:W-:Y:S02]  /*209f0*/  IMAD.MOV.U32 R11, RZ, RZ, 0x1f ;  /* 0x0000001fff0b7424 */ /* 0x000fe400078e00ff */
[----:B------:R-:W-:-:S07]  /*20a00*/  IMAD.MOV.U32 R15, RZ, RZ, -0x1 ;  /* 0xffffffffff0f7424 */ /* 0x000fce00078e00ff */
[----:B0-----:R-:W-:Y:S05]  /*20a10*/  WARPSYNC.COLLECTIVE R15, `(.L_x_5109) ;  /* 0x000000000f087348 */ /* 0x001fea0003c00000 */
[----:B------:R1:W2:Y:S02]  /*20a20*/  SHFL.IDX P6, R14, R13, R12, R11 ;  /* 0x0000000c0d0e7389 */ /* 0x0002a400000c000b */
[----:B012---:R-:W-:Y:S01]  /*20a30*/  ENDCOLLECTIVE ;  /* 0x000000000000791b */ /* 0x007fe20003800000 */
.L_x_5109:
[----:B------:R-:W-:Y:S05]  /*20a40*/  BSYNC B0 ;  /* 0x0000000000007941 */ /* 0x000fea0003800000 */
.L_x_5108:
[----:B------:R-:W-:Y:S01]  /*20a50*/  IMAD.MOV.U32 R8, RZ, RZ, R14 ;  /* 0x000000ffff087224 */ /* 0x000fe200078e000e */
[----:B------:R-:W-:Y:S06]  /*20a60*/  BRA `(.L_x_5004) ;  /* 0xffffffcc00cc7947 */ /* 0x000fec000383ffff */
.L_x_5011:
[----:B0-----:R0:W1:Y:S02]  /*20a70*/  SYNCS.PHASECHK.TRANS64.TRYWAIT P0, [R0+URZ+0x28c20], R3 ;  /* 0x028c2003000075a7 */ /* 0x001064000800017f */
[----:B-1----:R-:W-:Y:S05]  /*20a80*/  @!P0 NANOSLEEP.SYNCS 0x989680 ;  /* 0x009896800000895d */ /* 0x002fea0003900000 */
[----:B------:R-:W1:Y:S02]  /*20a90*/  @!P0 SYNCS.PHASECHK.TRANS64 P0, [R0+URZ+0x28c20], R3 ;  /* 0x028c2003000085a7 */ /* 0x000e64000800007f */
[----:B-1----:R-:W-:Y:S05]  /*20aa0*/  @!P0 BRA `(.L_x_5011) ;  /* 0xfffffffc00f08947 */ /* 0x002fea000383ffff */
[----:B------:R-:W-:Y:S05]  /*20ab0*/  BRA `(.L_x_5110) ;  /* 0xffffffd800687947 */ /* 0x000fea000383ffff */
.L_x_5012:
        /* <DEDUP_REMOVED lines=11> */
.L_x_5112:
[----:B------:R-:W-:Y:S05]  /*20b70*/  BSYNC B0 ;  /* 0x0000000000007941 */ /* 0x000fea0003800000 */
.L_x_5111:
[----:B------:R-:W-:Y:S05]  /*20b80*/  BRA `(.L_x_5113) ;  /* 0xffffffd800507947 */ /* 0x000fea000383ffff */
.L_x_5013:
[----:B------:R-:W-:Y:S01]  /*20b90*/  BSSY B0, `(.L_x_5114) ;  /* 0x0000006000007945 */ /* 0x000fe20003800000 */
[----:B------:R-:W-:-:S07]  /*20ba0*/  IMAD.MOV.U32 R15, RZ, RZ, -0x1 ;  /* 0xffffffffff0f7424 */ /* 0x000fce00078e00ff */
[----:B01----:R-:W-:Y:S05]  /*20bb0*/  WARPSYNC.COLLECTIVE R15, `(.L_x_5115) ;  /* 0x000000000f0c7348 */ /* 0x003fea0003c00000 */
[----:B------:R-:W-:Y:S02]  /*20bc0*/  ELECT P6, UR62, PT ;  /* 0x00000000003e782f */ /* 0x000fe400038c0000 */
[----:B------:R-:W-:Y:S01]  /*20bd0*/  MOV R14, UR62 ;  /* 0x0000003e000e7c02 */ /* 0x000fe20008000f00 */
[----:B01----:R-:W-:Y:S10]  /*20be0*/  ENDCOLLECTIVE ;  /* 0x000000000000791b */ /* 0x003ff40003800000 */
.L_x_5115:
[----:B------:R-:W-:Y:S05]  /*20bf0*/  BSYNC B0 ;  /* 0x0000000000007941 */ /* 0x000fea0003800000 */
.L_x_5114:
[----:B------:R-:W-:Y:S05]  /*20c00*/  BRA `(.L_x_5116) ;  /* 0xffffffd800447947 */ /* 0x000fea000383ffff */
.L_x_5015:
[----:B0-----:R0:W1:Y:S02]  /*20c10*/  SYNCS.PHASECHK.TRANS64.TRYWAIT P0, [R6+URZ], R5 ;  /* 0x00000005060075a7 */ /* 0x001064000800017f */
[----:B-1----:R-:W-:Y:S05]  /*20c20*/  @!P0 NANOSLEEP.SYNCS 0x989680 ;  /* 0x009896800000895d */ /* 0x002fea0003900000 */
[----:B------:R-:W1:Y:S02]  /*20c30*/  @!P0 SYNCS.PHASECHK.TRANS64 P0, [R6+URZ], R5 ;  /* 0x00000005060085a7 */ /* 0x000e64000800007f */
[----:B-1----:R-:W-:Y:S05]  /*20c40*/  @!P0 BRA `(.L_x_5015) ;  /* 0xfffffffc00f08947 */ /* 0x002fea000383ffff */
[----:B------:R-:W-:Y:S05]  /*20c50*/  BRA `(.L_x_5117) ;  /* 0xffffffd800807947 */ /* 0x000fea000383ffff */
.L_x_5016:
[----:B-1----:R1:W2:Y:S02]  /*20c60*/  SYNCS.PHASECHK.TRANS64.TRYWAIT P0, [R7+URZ], R2 ;  /* 0x00000002070075a7 */ /* 0x0022a4000800017f */
[----:B--2---:R-:W-:Y:S05]  /*20c70*/  @!P0 NANOSLEEP.SYNCS 0x989680 ;  /* 0x009896800000895d */ /* 0x004fea0003900000 */
[----:B------:R-:W2:Y:S02]  /*20c80*/  @!P0 SYNCS.PHASECHK.TRANS64 P0, [R7+URZ], R2 ;  /* 0x00000002070085a7 */ /* 0x000ea4000800007f */
[----:B--2---:R-:W-:Y:S05]  /*20c90*/  @!P0 BRA `(.L_x_5016) ;  /* 0xfffffffc00f08947 */ /* 0x004fea000383ffff */
[----:B------:R-:W-:Y:S05]  /*20ca0*/  BRA `(.L_x_5118) ;  /* 0xffffffd800747947 */ /* 0x000fea000383ffff */
.L_x_5018:
[----:B--2---:R2:W3:Y:S02]  /*20cb0*/  SYNCS.PHASECHK.TRANS64.TRYWAIT P0, [R4+URZ], R5 ;  /* 0x00000005040075a7 */ /* 0x0044e4000800017f */
[----:B---3--:R-:W-:Y:S05]  /*20cc0*/  @!P0 NANOSLEEP.SYNCS 0x989680 ;  /* 0x009896800000895d */ /* 0x008fea0003900000 */
[----:B------:R-:W3:Y:S02]  /*20cd0*/  @!P0 SYNCS.PHASECHK.TRANS64 P0, [R4+URZ], R5 ;  /* 0x00000005040085a7 */ /* 0x000ee4000800007f */
[----:B---3--:R-:W-:Y:S05]  /*20ce0*/  @!P0 BRA `(.L_x_5018) ;  /* 0xfffffffc00f08947 */ /* 0x008fea000383ffff */
[----:B------:R-:W-:Y:S05]  /*20cf0*/  BRA `(.L_x_5119) ;  /* 0xffffffd8007c7947 */ /* 0x000fea000383ffff */
.L_x_5120:
        /* <DEDUP_REMOVED lines=16> */
.L_x_5881:


//--------------------- .text._ZN7cutlass13device_kernelIN5flash11enable_sm90INS1_16FlashAttnFwdSm90INS1_25CollectiveMainloopFwdSm90ILi2EN4cute5tupleIJNS5_1CILi1EEES8_S8_EEENS6_IJNS7_ILi64EEESA_SA_EEELi512ENS_10bfloat16_tEfNS_4arch4Sm90ELb1ELb0ELb0ELb1ELb0ELb0ELb1ELb0ELb0ELb1ELb1ELb0EEENS1_21CollectiveEpilogueFwdINS6_IJSA_NS7_ILi512EEESA_EEES9_SC_SE_Li256ELb1ELb1ELb1ELb0EEENS1_36VarlenDynamicPersistentTileSchedulerILi64ELi64ELi256ELi128ELb1ELb1ELb1ELb1ELb1ELb1EEEEEEEEEvNT_6ParamsE --------------------------
	.section	.text._ZN7cutlass13device_kernelIN5flash11enable_sm90INS1_16FlashAttnFwdSm90INS1_25CollectiveMainloopFwdSm90ILi2EN4cute5tupleIJNS5_1CILi1EEES8_S8_EEENS6_IJNS7_ILi64EEESA_SA_EEELi512ENS_10bfloat16_tEfNS_4arch4Sm90ELb1ELb0ELb0ELb1ELb0ELb0ELb1ELb0ELb0ELb1ELb1ELb0EEENS1_21CollectiveEpilogueFwdINS6_IJSA_NS7_ILi512EEESA_EEES9_SC_SE_Li256ELb1ELb1ELb1ELb0EEENS1_36VarlenDynamicPersistentTileSchedulerILi64ELi64ELi256ELi128ELb1ELb1ELb1ELb1ELb1ELb1EEEEEEEEEvNT_6ParamsE,"ax",@progbits
	.align	128
.text._ZN7cutlass13device_kernelIN5flash11enable_sm90INS1_16FlashAttnFwdSm90INS1_25CollectiveMainloopFwdSm90ILi2EN4cute5tupleIJNS5_1CILi1EEES8_S8_EEENS6_IJNS7_ILi64EEESA_SA_EEELi512ENS_10bfloat16_tEfNS_4arch4Sm90ELb1ELb0ELb0ELb1ELb0ELb0ELb1ELb0ELb0ELb1ELb1ELb0EEENS1_21CollectiveEpilogueFwdINS6_IJSA_NS7_ILi512EEESA_EEES9_SC_SE_Li256ELb1ELb1ELb1ELb0EEENS1_36VarlenDynamicPersistentTileSchedulerILi64ELi64ELi256ELi128ELb1ELb1ELb1ELb1ELb1ELb1EEEEEEEEEvNT_6ParamsE:
        .type           _ZN7cutlass13device_kernelIN5flash11enable_sm90INS1_16FlashAttnFwdSm90INS1_25CollectiveMainloopFwdSm90ILi2EN4cute5tupleIJNS5_1CILi1EEES8_S8_EEENS6_IJNS7_ILi64EEESA_SA_EEELi512ENS_10bfloat16_tEfNS_4arch4Sm90ELb1ELb0ELb0ELb1ELb0ELb0ELb1ELb0ELb0ELb1ELb1ELb0EEENS1_21CollectiveEpilogueFwdINS6_IJSA_NS7_ILi512EEESA_EEES9_SC_SE_Li256ELb1ELb1ELb1ELb0EEENS1_36VarlenDynamicPersistentTileSchedulerILi64ELi64ELi256ELi128ELb1ELb1ELb1ELb1ELb1ELb1EEEEEEEEEvNT_6ParamsE,@function
        .size           _ZN7cutlass13device_kernelIN5flash11enable_sm90INS1_16FlashAttnFwdSm90INS1_25CollectiveMainloopFwdSm90ILi2EN4cute5tupleIJNS5_1CILi1EEES8_S8_EEENS6_IJNS7_ILi64EEESA_SA_EEELi512ENS_10bfloat16_tEfNS_4arch4Sm90ELb1ELb0ELb0ELb1ELb0ELb0ELb1ELb0ELb0ELb1ELb1ELb0EEENS1_21CollectiveEpilogueFwdINS6_IJSA_NS7_ILi512EEESA_EEES9_SC_SE_Li256ELb1ELb1ELb1ELb0EEENS1_36VarlenDynamicPersistentTileSchedulerILi64ELi64ELi256ELi128ELb1ELb1ELb1ELb1ELb1ELb1EEEEEEEEEvNT_6ParamsE,(.L_x_5882 - _ZN7cutlass13device_kernelIN5flash11enable_sm90INS1_16FlashAttnFwdSm90INS1_25CollectiveMainloopFwdSm90ILi2EN4cute5tupleIJNS5_1CILi1EEES8_S8_EEENS6_IJNS7_ILi64EEESA_SA_EEELi512ENS_10bfloat16_tEfNS_4arch4Sm90ELb1ELb0ELb0ELb1ELb0ELb0ELb1ELb0ELb0ELb1ELb1ELb0EEENS1_21CollectiveEpilogueFwdINS6_IJSA_NS7_ILi512EEESA_EEES9_SC_SE_Li256ELb1ELb1ELb1ELb0EEENS1_36VarlenDynamicPersistentTileSchedulerILi64ELi64ELi256ELi128ELb1ELb1ELb1ELb1ELb1ELb1EEEEEEEEEvNT_6ParamsE)
        .other          _ZN7cutlass13device_kernelIN5flash11enable_sm90INS1_16FlashAttnFwdSm90INS1_25CollectiveMainloopFwdSm90ILi2EN4cute5tupleIJNS5_1CILi1EEES8_S8_EEENS6_IJNS7_ILi64EEESA_SA_EEELi512ENS_10bfloat16_tEfNS_4arch4Sm90ELb1ELb0ELb0ELb1ELb0ELb0ELb1ELb0ELb0ELb1ELb1ELb0EEENS1_21CollectiveEpilogueFwdINS6_IJSA_NS7_ILi512EEESA_EEES9_SC_SE_Li256ELb1ELb1ELb1ELb0EEENS1_36VarlenDynamicPersistentTileSchedulerILi64ELi64ELi256ELi128ELb1ELb1ELb1ELb1ELb1ELb1EEEEEEEEEvNT_6ParamsE,@"STO_CUDA_ENTRY STV_DEFAULT"
_ZN7cutlass13device_kernelIN5flash11enable_sm90INS1_16FlashAttnFwdSm90INS1_25CollectiveMainloopFwdSm90ILi2EN4cute5tupleIJNS5_1CILi1EEES8_S8_EEENS6_IJNS7_ILi64EEESA_SA_EEELi512ENS_10bfloat16_tEfNS_4arch4Sm90ELb1ELb0ELb0ELb1ELb0ELb0ELb1ELb0ELb0ELb1ELb1ELb0EEENS1_21CollectiveEpilogueFwdINS6_IJSA_NS7_ILi512EEESA_EEES9_SC_SE_Li256ELb1ELb1ELb1ELb0EEENS1_36VarlenDynamicPersistentTileSchedulerILi64ELi64ELi256ELi128ELb1ELb1ELb1ELb1ELb1ELb1EEEEEEEEEvNT_6ParamsE:
        /* <DEDUP_REMOVED lines=18> */
.L_x_5122:
[----:B------:R-:W-:Y:S05]  /*0120*/  BSYNC B0 ;  /* 0x0000000000007941 */ /* 0x000fea0003800000 */
.L_x_5121:
        /* <DEDUP_REMOVED lines=39> */
.L_x_5123:
        /* <DEDUP_REMOVED lines=22> */
.L_x_5124:
        /* <DEDUP_REMOVED lines=18> */
.L_x_5125:
        /* <DEDUP_REMOVED lines=22> */
.L_x_5126:
        /* <DEDUP_REMOVED lines=22> */
.L_x_5127:
[----:B------:R-:W-:Y:S01]  /*08e0*/  PLOP3.LUT P0, PT, PT, PT, UP0, 0x80, 0x0 ;  /* 0x000000000000781c */ /* 0x000fe20003f0f008 */
[----:B------:R-:W-:Y:S01]  /*08f0*/  UMOV UR36, 0x1 ;  /* 0x0000000100247882 */ /* 0x000fe20000000000 */
[----:B------:R-:W-:Y:S01]  /*0900*/  NOP ;  /* 0x0000000000007918 */ /* 0x000fe20000000000 */
[----:B------:R-:W-:Y:S01]  /*0910*/  USEL UR36, UR36, 0x2, !UP0 ;  /* 0x0000000224247887 */ /* 0x000fe2000c000000 */
[----:B------:R-:W-:Y:S01]  /*0920*/  ULDC.64 UR38, c[0x0][0x208] ;  /* 0x0000820000267ab9 */ /* 0x000fe20000000a00 */
[----:B0123--:R-:W-:Y:S08]  /*0930*/  BAR.SYNC.DEFER_BLOCKING 0x0 ;  /* 0x0000000000007b1d */ /* 0x00fff00000010000 */
[----:B------:R-:W-:Y:S05]  /*0940*/  @!P0 BRA `(.L_x_5128) ;  /* 0x0000011400ac8947 */ /* 0x000fea0003800000 */
.L_x_5129:
        /* <DEDUP_REMOVED lines=25> */
[----:B------:R-:W-:-:S03]  /*0ae0*/  UMOV UR40, URZ ;  /* 0x0000003f00287c82 */ /* 0x000fc60008000000 */
        /* <DEDUP_REMOVED lines=8> */
[----:B------:R-:W-:Y:S01]  /*0b70*/  LEA.HI R0, R0, R7, RZ, 0x1 ;  /* 0x0000000700007211 */ /* 0x000fe200078f08ff */
[----:B------:R-:W-:Y:S01]  /*0b80*/  IMAD.IADD R3, R6, 0x1, -R3 ;  /* 0x0000000106037824 */ /* 0x000fe200078e0a03 */
[----:B------:R-:W-:Y:S01]  /*0b90*/  LOP3.LUT R13, R8, 0xfffffff8, RZ, 0xc0, !PT ;  /* 0xfffffff8080d7812 */ /* 0x000fe200078ec0ff */
[C---:B------:R-:W-:Y:S01]  /*0ba0*/  IMAD.IADD R15, R6.reuse, 0x1, -R15 ;  /* 0x00000001060f7824 */ /* 0x040fe200078e0a0f */
[----:B------:R-:W-:Y:S02]  /*0bb0*/  LOP3.LUT R11, R5, 0xffffff80, RZ, 0xc0, !PT ;  /* 0xffffff80050b7812 */ /* 0x000fe400078ec0ff */
[--C-:B------:R-:W-:Y:S01]  /*0bc0*/  SHF.R.S32.HI R4, RZ, 0x5, R2.reuse ;  /* 0x00000005ff047819 */ /* 0x100fe20000011402 */
[C---:B------:R-:W-:Y:S01]  /*0bd0*/  IMAD.IADD R13, R6.reuse, 0x1, -R13 ;  /* 0x00000001060d7824 */ /* 0x040fe200078e0a0d */
[----:B------:R-:W-:Y:S01]  /*0be0*/  SHF.R.S32.HI R9, RZ, 0x1f, R2 ;  /* 0x0000001fff097819 */ /* 0x000fe20000011402 */
[----:B------:R-:W-:Y:S01]  /*0bf0*/  IMAD.IADD R11, R6, 0x1, -R11 ;  /* 0x00000001060b7824 */ /* 0x000fe200078e0a0b */
[----:B------:R-:W-:-:S02]  /*0c00*/  LOP3.LUT R0, R0, 0x1ffffffe, RZ, 0xc0, !PT ;  /* 0x1ffffffe00007812 */ /* 0x000fc400078ec0ff */
[----:B------:R-:W-:Y:S02]  /*0c10*/  SHF.R.S32.HI R2, RZ, 0x1f, R3 ;  /* 0x0000001fff027819 */ /* 0x000fe40000011403 */
[----:B------:R-:W-:Y:S01]  /*0c20*/  LEA.HI R9, R9, R4, RZ, 0x2 ;  /* 0x0000000409097211 */ /* 0x000fe200078f10ff */
[----:B------:R-:W-:Y:S01]  /*0c30*/  IMAD.IADD R0, R7, 0x1, -R0 ;  /* 0x0000000107007824 */ /* 0x000fe200078e0a00 */
[----:B------:R-:W-:Y:S02]  /*0c40*/  LEA.HI R6, R15, R15, RZ, 0x1 ;  /* 0x0000000f0f067211 */ /* 0x000fe400078f08ff */
[----:B------:R-:W-:Y:S01]  /*0c50*/  LEA.HI R7, R2, R3, RZ, 0x3 ;  /* 0x0000000302077211 */ /* 0x000fe200078f18ff */
[----:B------:R-:W-:Y:S01]  /*0c60*/  IMAD.SHL.U32 R0, R0, 0x8, RZ ;  /* 0x0000000800007824 */ /* 0x000fe200078e00ff */
[----:B------:R-:W-:Y:S02]  /*0c70*/  SHF.R.S32.HI R230, RZ, 0x7, R5 ;  /* 0x00000007ffe67819 */ /* 0x000fe40000011405 */
[----:B------:R-:W-:-:S02]  /*0c80*/  LOP3.LUT R9, R9, 0x3ffffc, RZ, 0xc0, !PT ;  /* 0x003ffffc09097812 */ /* 0x000fc400078ec0ff */
[----:B------:R-:W-:Y:S01]  /*0c90*/  LOP3.LUT R6, R6, 0x1ffffffe, RZ, 0xc0, !PT ;  /* 0x1ffffffe06067812 */ /* 0x000fe200078ec0ff */
[----:B------:R-:W-:Y:S01]  /*0ca0*/  IMAD R10, R230, 0x100, R3 ;  /* 0x00000100e60a7824 */ /* 0x000fe200078e0203 */
[----:B------:R-:W-:Y:S01]  /*0cb0*/  SHF.R.S32.HI R2, RZ, 0x1f, R11 ;  /* 0x0000001fff027819 */ /* 0x000fe2000001140b */
[----:B------:R-:W-:Y:S01]  /*0cc0*/  IMAD.IADD R9, R4, 0x1, -R9 ;  /* 0x0000000104097824 */ /* 0x000fe200078e0a09 */
[C---:B------:R-:W-:Y:S01]  /*0cd0*/  LOP3.LUT R8, R7.reuse, 0xfffffff8, RZ, 0xc0, !PT ;  /* 0xfffffff807087812 */ /* 0x040fe200078ec0ff */
[----:B------:R-:W-:Y:S01]  /*0ce0*/  IMAD.SHL.U32 R7, R7, 0x40, RZ ;  /* 0x0000004007077824 */ /* 0x000fe200078e00ff */
[----:B------:R-:W-:Y:S01]  /*0cf0*/  LEA.HI R5, R5, R230, RZ, 0x1 ;  /* 0x000000e605057211 */ /* 0x000fe200078f08ff */
[----:B------:R-:W-:Y:S01]  /*0d00*/  IMAD.IADD R15, R15, 0x1, -R6 ;  /* 0x000000010f0f7824 */ /* 0x000fe200078e0a06 */
[CC--:B------:R-:W-:Y:S01]  /*0d10*/  LEA.HI R6, R2.reuse, R11.reuse, RZ, 0x2 ;  /* 0x0000000b02067211 */ /* 0x0c0fe200078f10ff */
[----:B------:R-:W-:Y:S01]  /*0d20*/  IMAD.IADD R8, R3, 0x1, -R8 ;  /* 0x0000000103087824 */ /* 0x000fe200078e0a08 */
[----:B------:R-:W-:Y:S01]  /*0d30*/  LEA.HI R3, R2, R11, RZ, 0x5 ;  /* 0x0000000b02037211 */ /* 0x000fe200078f28ff */
[----:B------:R-:W-:Y:S01]  /*0d40*/  IMAD R17, R9, 0x10, R10 ;  /* 0x0000001009117824 */ /* 0x000fe200078e020a */
[----:B------:R-:W-:-:S02]  /*0d50*/  LOP3.LUT R9, R7, 0x7ffffe00, RZ, 0xc0, !PT ;  /* 0x7ffffe0007097812 */ /* 0x000fc400078ec0ff */
[----:B------:R-:W-:Y:S02]  /*0d60*/  LOP3.LUT R10, R6, 0x7ffffffc, RZ, 0xc0, !PT ;  /* 0x7ffffffc060a7812 */ /* 0x000fe400078ec0ff */
[--C-:B------:R-:W-:Y:S01]  /*0d70*/  SHF.R.S32.HI R2, RZ, 0x2, R6.reuse ;  /* 0x00000002ff027819 */ /* 0x100fe20000011406 */
[----:B------:R-:W-:Y:S01]  /*0d80*/  IMAD R4, R4, 0x400, R9 ;  /* 0x0000040004047824 */ /* 0x000fe200078e0209 */
[----:B------:R-:W-:Y:S01]  /*0d90*/  SHF.R.S32.HI R7, RZ, 0x1f, R6 ;  /* 0x0000001fff077819 */ /* 0x000fe20000011406 */
[----:B------:R-:W-:Y:S01]  /*0da0*/  IMAD.SHL.U32 R6, R8, 0x40, RZ ;  /* 0x0000004008067824 */ /* 0x000fe200078e00ff */
[----:B------:R-:W-:Y:S01]  /*0db0*/  LOP3.LUT R5, R5, 0xfffffe, RZ, 0xc0, !PT ;  /* 0x00fffffe05057812 */ /* 0x000fe200078ec0ff */
[----:B------:R-:W-:Y:S01]  /*0dc0*/  IMAD.IADD R10, R11, 0x1, -R10 ;  /* 0x000000010b0a7824 */ /* 0x000fe200078e0a0a */
[----:B------:R-:W-:Y:S02]  /*0dd0*/  LEA.HI R7, R7, R2, RZ, 0x3 ;  /* 0x0000000207077211 */ /* 0x000fe400078f18ff */
[----:B------:R-:W-:Y:S01]  /*0de0*/  LOP3.LUT R9, R6, 0x1c0, RZ, 0xc0, !PT ;  /* 0x000001c006097812 */ /* 0x000fe200078ec0ff */
[----:B------:R-:W-:Y:S01]  /*0df0*/  IMAD.IADD R5, R230, 0x1, -R5 ;  /* 0x00000001e6057824 */ /* 0x000fe200078e0a05 */
[----:B------:R-:W-:Y:S01]  /*0e00*/  LOP3.LUT R7, R7, 0xfffffff8, RZ, 0xc0, !PT ;  /* 0xfffffff807077812 */ /* 0x000fe200078ec0ff */
[--C-:B------:R-:W-:Y:S01]  /*0e10*/  IMAD.U32 R6, R17, 0x40, R0.reuse ;  /* 0x0000004011067824 */ /* 0x100fe200078e0000 */
[----:B------:R-:W-:Y:S01]  /*0e20*/  LOP3.LUT R0, R9, 0x8, R0, 0xf8, !PT ;  /* 0x0000000809007812 */ /* 0x000fe200078ef800 */
[----:B------:R-:W-:Y:S01]  /*0e30*/  IMAD.SHL.U32 R11, R5, 0x100, RZ ;  /* 0x00000100050b7824 */ /* 0x000fe200078e00ff */
[----:B------:R-:W-:Y:S01]  /*0e40*/  SHF.R.U32.HI R9, RZ, 0x3, R9 ;  /* 0x00000003ff097819 */ /* 0x000fe20000011609 */
[----:B------:R-:W-:Y:S01]  /*0e50*/  IMAD.SHL.U32 R189, R10, 0x2, RZ ;  /* 0x000000020abd7824 */ /* 0x000fe200078e00ff */
[----:B------:R0:W-:Y:S01]  /*0e60*/  STL [R1+0x6c], R6 ;  /* 0x00006c0601007387 */ /* 0x0001e20000100800 */
[----:B------:R-:W-:Y:S01]  /*0e70*/  R2P PR, R8, 0x6 ;  /* 0x0000000608007804 */ /* 0x000fe20000000000 */
[----:B------:R-:W-:Y:S01]  /*0e80*/  IMAD.SHL.U32 R17, R13, 0x8, RZ ;  /* 0x000000080d117824 */ /* 0x000fe200078e00ff */
[----:B------:R-:W-:Y:S01]  /*0e90*/  LOP3.LUT R9, R0, R9, RZ, 0x3c, !PT ;  /* 0x0000000900097212 */ /* 0x000fe200078e3cff */
[----:B------:R1:W-:Y:S01]  /*0ea0*/  STL [R1+0x68], R11 ;  /* 0x0000680b01007387 */ /* 0x0003e20000100800 */
[----:B------:R-:W-:Y:S01]  /*0eb0*/  IMAD.IADD R22, R189, 0x1, R11 ;  /* 0x00000001bd167824 */ /* 0x000fe200078e020b */
[----:B------:R-:W-:Y:S01]  /*0ec0*/  SHF.R.S32.HI R3, RZ, 0x5, R3 ;  /* 0x00000005ff037819 */ /* 0x000fe20000011403 */
[----:B------:R-:W-:Y:S01]  /*0ed0*/  IMAD.IADD R18, R2, 0x1, -R7 ;  /* 0x0000000102127824 */ /* 0x000fe200078e0a07 */
[----:B------:R-:W-:Y:S01]  /*0ee0*/  SEL R185, R185, 0xffffffc0, !P2 ;  /* 0xffffffc0b9b97807 */ /* 0x000fe20005000000 */
[----:B------:R-:W-:Y:S01]  /*0ef0*/  IMAD.IADD R9, R4, 0x1, R9 ;  /* 0x0000000104097824 */ /* 0x000fe200078e0209 */
[----:B------:R-:W-:Y:S01]  /*0f00*/  SHF.R.S32.HI R0, RZ, 0x1f, R22 ;  /* 0x0000001fff007819 */ /* 0x000fe20000011416 */
[----:B------:R-:W-:-:S02]  /*0f10*/  VIADD R194, R17, 0x40 ;  /* 0x0000004011c27836 */ /* 0x000fc40000000000 */
[C---:B------:R-:W-:Y:S02]  /*0f20*/  VIADD R227, R22.reuse, 0x8 ;  /* 0x0000000816e37836 */ /* 0x040fe40000000000 */
[C---:B------:R-:W-:Y:S02]  /*0f30*/  VIADD R226, R22.reuse, 0x10 ;  /* 0x0000001016e27836 */ /* 0x040fe40000000000 */
[C---:B------:R-:W-:Y:S01]  /*0f40*/  VIADD R224, R22.reuse, 0x20 ;  /* 0x0000002016e07836 */ /* 0x040fe20000000000 */
[----:B------:R-:W-:Y:S01]  /*0f50*/  SHF.R.S32.HI R0, RZ, 0x1f, R227 ;  /* 0x0000001fff007819 */ /* 0x000fe200000114e3 */
[----:B------:R-:W-:Y:S02]  /*0f60*/  IMAD R23, R9, 0x2, R16 ;  /* 0x0000000209177824 */ /* 0x000fe400078e0210 */
[C---:B------:R-:W-:Y:S01]  /*0f70*/  VIADD R225, R22.reuse, 0x18 ;  /* 0x0000001816e17836 */ /* 0x040fe20000000000 */
[----:B------:R-:W-:Y:S01]  /*0f80*/  SHF.R.S32.HI R0, RZ, 0x1f, R224 ;  /* 0x0000001fff007819 */ /* 0x000fe200000114e0 */
[----:B------:R-:W-:-:S02]  /*0f90*/  VIADD R223, R22, 0x28 ;  /* 0x0000002816df7836 */ /* 0x000fc40000000000 */
        /* <DEDUP_REMOVED lines=61> */
[----:B0-----:R-:W-:-:S02]  /*1370*/  IMAD.MOV.U32 R6, RZ, RZ, R14 ;  /* 0x000000ffff067224 */ /* 0x001fc400078e000e */
[----:B------:R-:W-:Y:S02]  /*1380*/  IMAD.MOV.U32 R2, RZ, RZ, RZ ;  /* 0x000000ffff027224 */ /* 0x000fe400078e00ff */
[----:B------:R-:W-:Y:S02]  /*1390*/  VIADD R193, R17, 0x80 ;  /* 0x0000008011c17836 */ /* 0x000fe40000000000 */
[----:B------:R-:W-:Y:S02]  /*13a0*/  IMAD R190, R15, 0x8, R18 ;  /* 0x000000080fbe7824 */ /* 0x000fe400078e0212 */
[----:B-1----:R-:W-:-:S07]  /*13b0*/  IMAD.IADD R185, R185, 0x1, R184 ;  /* 0x00000001b9b97824 */ /* 0x002fce00078e02b8 */
.L_x_5185:
[----:B------:R-:W-:Y:S01]  /*13c0*/  ULDC.64 UR6, c[0x0][0xd88] ;  /* 0x0003620000067ab9 */ /* 0x000fe20000000a00 */
[----:B------:R-:W-:Y:S01]  /*13d0*/  ULDC.64 UR8, c[0x0][0xb10] ;  /* 0x0002c40000087ab9 */ /* 0x000fe20000000a00 */
[----:B------:R-:W-:Y:S01]  /*13e0*/  UIMAD.WIDE UR6, UR5, 0x4, UR6 ;  /* 0x00000004050678a5 */ /* 0x000fe2000f8e0206 */
[----:B0-----:R-:W0:Y:S05]  /*13f0*/  LDC R188, c[0x0][0x288] ;  /* 0x0000a200ffbc7b82 */ /* 0x001e2a0000000800 */
[----:B-1234-:R-:W-:Y:S02]  /*1400*/  IMAD.U32 R8, RZ, RZ, UR6 ;  /* 0x00000006ff087e24 */ /* 0x01efe4000f8e00ff */
[----:B------:R-:W-:Y:S01]  /*1410*/  IMAD.U32 R9, RZ, RZ, UR7 ;  /* 0x00000007ff097e24 */ /* 0x000fe2000f8e00ff */
[----:B------:R-:W-:Y:S01]  /*1420*/  ULDC.64 UR6, c[0x0][0xb20] ;  /* 0x0002c80000067ab9 */ /* 0x000fe20000000a00 */
[----:B-----5:R-:W1:Y:S03]  /*1430*/  LDC.64 R12, c[0x0][0x418] ;  /* 0x00010600ff0c7b82 */ /* 0x020e660000000a00 */
[----:B------:R-:W2:Y:S01]  /*1440*/  LDG.E R191, desc[UR38][R8.64] ;  /* 0x0000002608bf7981 */ /* 0x000ea2000c1e1900 */
[----:B------:R-:W-:Y:S01]  /*1450*/  ISETP.NE.U32.AND P1, PT, RZ, UR6, PT ;  /* 0x00000006ff007c0c */ /* 0x000fe2000bf25070 */
[----:B------:R-:W-:Y:S01]  /*1460*/  IMAD.MOV.U32 R10, RZ, RZ, RZ ;  /* 0x000000ffff0a7224 */ /* 0x000fe200078e00ff */
[----:B------:R-:W-:-:S02]  /*1470*/  ISETP.NE.U32.AND P0, PT, RZ, UR8, PT ;  /* 0x00000008ff007c0c */ /* 0x000fc4000bf05070 */
[----:B------:R-:W-:Y:S01]  /*1480*/  ISETP.NE.AND.EX P1, PT, RZ, UR7, PT, P1 ;  /* 0x00000007ff007c0c */ /* 0x000fe2000bf25310 */
[----:B------:R-:W3:Y:S01]  /*1490*/  LDC R3, c[0x0][0x424] ;  /* 0x00010900ff037b82 */ /* 0x000ee20000000800 */
[----:B------:R-:W-:-:S07]  /*14a0*/  ISETP.NE.AND.EX P0, PT, RZ, UR9, PT, P0 ;  /* 0x00000009ff007c0c */ /* 0x000fce000bf05300 */
[----:B------:R-:W4:Y:S01]  /*14b0*/  LDC R14, c[0x0][0x2f0] ;  /* 0x0000bc00ff0e7b82 */ /* 0x000f220000000800 */
[----:B--2---:R-:W-:-:S03]  /*14c0*/  SHF.R.S32.HI R196, RZ, 0x1f, R191 ;  /* 0x0000001fffc47819 */ /* 0x004fc600000114bf */
[----:B------:R-:W-:-:S04]  /*14d0*/  @P1 LEA R4, P2, R191, UR6, 0x2 ;  /* 0x00000006bf041c11 */ /* 0x000fc8000f8410ff */
[C---:B------:R-:W-:Y:S02]  /*14e0*/  @P1 LEA.HI.X R5, R191.reuse, UR7, R196, 0x2, P2 ;  /* 0x00000007bf051c11 */ /* 0x040fe400090f14c4 */
[----:B------:R-:W-:-:S03]  /*14f0*/  @P0 LEA R8, P2, R191, UR8, 0x2 ;  /* 0x00000008bf080c11 */ /* 0x000fc6000f8410ff */
[----:B------:R2:W5:Y:S01]  /*1500*/  @P1 LDG.E R10, desc[UR38][R4.64] ;  /* 0x00000026040a1981 */ /* 0x000562000c1e1900 */
[----:B------:R-:W-:Y:S01]  /*1510*/  @P0 LEA.HI.X R9, R191, UR9, R196, 0x2, P2 ;  /* 0x00000009bf090c11 */ /* 0x000fe200090f14c4 */
[----:B------:R-:W-:-:S04]  /*1520*/  ULDC.64 UR8, c[0x0][0xb18] ;  /* 0x0002c60000087ab9 */ /* 0x000fc80000000a00 */
[----:B0-----:R2:W5:Y:S01]  /*1530*/  @P0 LDG.E R188, desc[UR38][R8.64] ;  /* 0x0000002608bc0981 */ /* 0x001562000c1e1900 */
[----:B-1----:R-:W-:Y:S02]  /*1540*/  ISETP.NE.U32.AND P1, PT, R12, RZ, PT ;  /* 0x000000ff0c00720c */ /* 0x002fe40003f25070 */
[----:B------:R-:W-:Y:S02]  /*1550*/  ISETP.NE.U32.AND P2, PT, RZ, UR8, PT ;  /* 0x00000008ff007c0c */ /* 0x000fe4000bf45070 */
[C---:B------:R-:W-:Y:S02]  /*1560*/  LOP3.LUT R0, R6.reuse, 0xff000000, RZ, 0xc0, !PT ;  /* 0xff00000006007812 */ /* 0x040fe400078ec0ff */
[----:B------:R-:W-:Y:S02]  /*1570*/  ISETP.NE.AND.EX P1, PT, R13, RZ, PT, P1 ;  /* 0x000000ff0d00720c */ /* 0x000fe40003f25310 */
[----:B------:R-:W-:Y:S02]  /*1580*/  ISETP.NE.AND.EX P2, PT, RZ, UR9, PT, P2 ;  /* 0x00000009ff007c0c */ /* 0x000fe4000bf45320 */
[----:B------:R-:W-:-:S02]  /*1590*/  LOP3.LUT R192, R6, 0xffff, RZ, 0xc0, !PT ;  /* 0x0000ffff06c07812 */ /* 0x000fc400078ec0ff */
[----:B------:R-:W-:Y:S02]  /*15a0*/  LOP3.LUT R195, R6, 0xff0000, RZ, 0xc0, !PT ;  /* 0x00ff000006c37812 */ /* 0x000fe400078ec0ff */
[----:B------:R-:W-:Y:S02]  /*15b0*/  SHF.R.U32.HI R0, RZ, 0x8, R0 ;  /* 0x00000008ff007819 */ /* 0x000fe40000011600 */
[----:B---3--:R-:W-:Y:S01]  /*15c0*/  SEL R3, R3, 0x1, P1 ;  /* 0x0000000103037807 */ /* 0x008fe20000800000 */
[----:B--2-4-:R-:W-:Y:S06]  /*15d0*/  @P0 BRA `(.L_x_5130) ;  /* 0x0000000000240947 */ /* 0x014fec0003800000 */
        /* <DEDUP_REMOVED lines=9> */
.L_x_5130:
[----:B------:R-:W-:Y:S01]  /*1670*/  LEA.HI R195, R195, R0, RZ, 0x10 ;  /* 0x00000000c3c37211 */ /* 0x000fe200078f80ff */
[----:B------:R-:W-:Y:S01]  /*1680*/  IMAD R187, R3, R14, RZ ;  /* 0x0000000e03bb7224 */ /* 0x000fe200078e02ff */
[----:B------:R-:W-:Y:S06]  /*1690*/  @!P2 BRA `(.L_x_5131) ;  /* 0x000000000010a947 */ /* 0x000fec0003800000 */
[----:B------:R-:W-:-:S04]  /*16a0*/  LEA R4, P0, R191, UR8, 0x2 ;  /* 0x00000008bf047c11 */ /* 0x000fc8000f8010ff */
[----:B------:R-:W-:-:S05]  /*16b0*/  LEA.HI.X R5, R191, UR9, R196, 0x2, P0 ;  /* 0x00000009bf057c11 */ /* 0x000fca00080f14c4 */
[----:B------:R0:W5:Y:S01]  /*16c0*/  LDG.E R187, desc[UR38][R4.64] ;  /* 0x0000002604bb7981 */ /* 0x000162000c1e1900 */
[----:B------:R-:W-:Y:S05]  /*16d0*/  BRA `(.L_x_5132) ;  /* 0x0000000000247947 */ /* 0x000fea0003800000 */
.L_x_5131:
[----:B------:R-:W-:Y:S02]  /*16e0*/  ULDC.64 UR6, c[0x0][0xb00] ;  /* 0x0002c00000067ab9 */ /* 0x000fe40000000a00 */
[----:B------:R-:W-:-:S04]  /*16f0*/  ISETP.NE.U32.AND P0, PT, RZ, UR6, PT ;  /* 0x00000006ff007c0c */ /* 0x000fc8000bf05070 */
[----:B------:R-:W-:-:S13]  /*1700*/  ISETP.NE.AND.EX P0, PT, RZ, UR7, PT, P0 ;  /* 0x00000007ff007c0c */ /* 0x000fda000bf05300 */
[----:B------:R-:W-:Y:S05]  /*1710*/  @!P0 BRA `(.L_x_5132) ;  /* 0x0000000000148947 */ /* 0x000fea0003800000 */
[----:B------:R-:W0:Y:S02]  /*1720*/  LDC.64 R4, c[0x0][0xb00] ;  /* 0x0002c000ff047b82 */ /* 0x000e240000000a00 */
[----:B0-----:R-:W-:-:S05]  /*1730*/  IMAD.WIDE R4, R191, 0x4, R4 ;  /* 0x00000004bf047825 */ /* 0x001fca00078e0204 */
[----:B------:R-:W2:Y:S04]  /*1740*/  LDG.E R187, desc[UR38][R4.64] ;  /* 0x0000002604bb7981 */ /* 0x000ea8000c1e1900 */
[----:B------:R-:W2:Y:S02]  /*1750*/  LDG.E R0, desc[UR38][R4.64+0x4] ;  /* 0x0000042604007981 */ /* 0x000ea4000c1e1900 */
[----:B--2---:R-:W-:-:S07]  /*1760*/  IMAD.IADD R187, R0, 0x1, -R187 ;  /* 0x0000000100bb7824 */ /* 0x004fce00078e0abb */
.L_x_5132:
[----:B------:R-:W-:Y:S01]  /*1770*/  UISETP.NE.AND UP0, UPT, UR41, 0x1, UPT ;  /* 0x000000012900788c */ /* 0x000fe2000bf05270 */
[----:B-----5:R-:W-:Y:S01]  /*1780*/  IMAD.IADD R187, R187, 0x1, -R10 ;  /* 0x00000001bbbb7824 */ /* 0x020fe200078e0a0a */
[----:B------:R-:W-:-:S03]  /*1790*/  USHF.L.U32 UR42, UR4, 0x6, URZ ;  /* 0x00000006042a7899 */ /* 0x000fc6000800063f */
[----:B------:R-:W-:Y:S01]  /*17a0*/  VIADD R0, R187, 0x3f ;  /* 0x0000003fbb007836 */ /* 0x000fe20000000000 */
[----:B------:R-:W-:-:S04]  /*17b0*/  PLOP3.LUT P0, PT, PT, PT, UP0, 0x80, 0x0 ;  /* 0x000000000000781c */ /* 0x000fc80003f0f008 */
[----:B------:R-:W-:-:S04]  /*17c0*/  SHF.R.S32.HI R3, RZ, 0x1f, R0 ;  /* 0x0000001fff037819 */ /* 0x000fc80000011400 */
[----:B------:R-:W-:-:S04]  /*17d0*/  LEA.HI R3, R3, R0, RZ, 0x6 ;  /* 0x0000000003037211 */ /* 0x000fc800078f30ff */
[----:B------:R-:W-:Y:S01]  /*17e0*/  SHF.R.S32.HI R6, RZ, 0x6, R3 ;  /* 0x00000006ff067819 */ /* 0x000fe20000011403 */
[----:B------:R-:W-:Y:S06]  /*17f0*/  @!P0 BRA `(.L_x_5133) ;  /* 0x0000001c00d88947 */ /* 0x000fec0003800000 */
[----:B------:R-:W1:Y:S01]  /*1800*/  LDC R0, c[0x0][0x448] ;  /* 0x00011200ff007b82 */ /* 0x000e620000000800 */
[----:B------:R-:W-:Y:S01]  /*1810*/  UIADD3 UR4, UR42, 0x3f, URZ ;  /* 0x0000003f2a047890 */ /* 0x000fe2000fffe03f */
[----:B------:R-:W-:Y:S02]  /*1820*/  IADD3 R187, R187, 0x40, -R188 ;  /* 0x00000040bbbb7810 */ /* 0x000fe40007ffe8bc */
[----:B------:R-:W-:Y:S02]  /*1830*/  LOP3.LUT R8, R195, 0xff, RZ, 0xc0, !PT ;  /* 0x000000ffc3087812 */ /* 0x000fe400078ec0ff */
[----:B-1----:R-:W-:Y:S01]  /*1840*/  ISETP.NE.AND P0, PT, R0, 0x1, PT ;  /* 0x000000010000780c */ /* 0x002fe20003f05270 */
[----:B------:R-:W-:-:S12]  /*1850*/  IMAD.U32 R0, RZ, RZ, UR4 ;  /* 0x00000004ff007e24 */ /* 0x000fd8000f8e00ff */
[----:B------:R-:W1:Y:S08]  /*1860*/  @P0 LDC R3, c[0x0][0x44c] ;  /* 0x00011300ff030b82 */ /* 0x000e700000000800 */
[----:B0-----:R-:W0:Y:S01]  /*1870*/  @P0 LDC R4, c[0x0][0x450] ;  /* 0x00011400ff040b82 */ /* 0x001e220000000800 */
[----:B-1----:R-:W-:-:S05]  /*1880*/  @P0 IMAD.HI.U32 R3, R3, UR4, RZ ;  /* 0x0000000403030c27 */ /* 0x002fca000f8e00ff */
[----:B0-----:R-:W-:-:S05]  /*1890*/  @P0 SHF.R.U32.HI R0, RZ, R4, R3 ;  /* 0x00000004ff000219 */ /* 0x001fca0000011603 */
[----:B------:R-:W-:-:S05]  /*18a0*/  IMAD.IADD R0, R187, 0x1, R0 ;  /* 0x00000001bb007824 */ /* 0x000fca00078e0200 */
[----:B------:R-:W-:-:S04]  /*18b0*/  SHF.R.S32.HI R3, RZ, 0x1f, R0 ;  /* 0x0000001fff037819 */ /* 0x000fc80000011400 */
[----:B------:R-:W-:-:S04]  /*18c0*/  LEA.HI R3, R3, R0, RZ, 0x6 ;  /* 0x0000000003037211 */ /* 0x000fc800078f30ff */
[----:B------:R-:W-:-:S04]  /*18d0*/  SHF.R.S32.HI R3, RZ, 0x6, R3 ;  /* 0x00000006ff037819 */ /* 0x000fc80000011403 */
[----:B------:R-:W-:Y:S01]  /*18e0*/  VIMNMX R11, R6, R3, PT ;  /* 0x00000003060b7248 */ /* 0x000fe20003fe0100 */
[----:B------:R-:W-:-:S03]  /*18f0*/  IMAD.MOV.U32 R3, RZ, RZ, RZ ;  /* 0x000000ffff037224 */ /* 0x000fc600078e00ff */
[----:B------:R-:W-:-:S13]  /*1900*/  ISETP.GE.AND P0, PT, R11, 0x1, PT ;  /* 0x000000010b00780c */ /* 0x000fda0003f06270 */
[----:B------:R-:W-:Y:S05]  /*1910*/  @!P0 BRA `(.L_x_5134) ;  /* 0x0000000000788947 */ /* 0x000fea0003800000 */
[----:B------:R-:W-:-:S04]  /*1920*/  SHF.R.U32.HI R0, RZ, 0x10, R195 ;  /* 0x00000010ff007819 */ /* 0x000fc800000116c3 */
[----:B------:R-:W-:-:S13]  /*1930*/  ISETP.NE.AND P0, PT, R0, RZ, PT ;  /* 0x000000ff0000720c */ /* 0x000fda0003f05270 */
[----:B------:R-:W0:Y:S02]  /*1940*/  @!P0 LDC R0, c[0x0][0xae8] ;  /* 0x0002ba00ff008b82 */ /* 0x000e240000000800 */
        /* <DEDUP_REMOVED lines=27> */
.L_x_5134:
        /* <DEDUP_REMOVED lines=82> */
[----:B0-----:R-:W-:-:S04]  /*2020*/  LEA.HI R4, R3, R3, RZ, 0x1 ;  /* 0x0000000303047211 */ /* 0x001fc800078f08ff */
[----:B------:R-:W-:Y:S01]  /*2030*/  LOP3.LUT R4, R4, 0x1fffe, RZ, 0xc0, !PT ;  /* 0x0001fffe04047812 */ /* 0x000fe200078ec0ff */
[----:B------:R-:W-:-:S04]  /*2040*/  WARPGROUP.ARRIVE ;  /* 0x00000000000079c5 */ /* 0x000fc80000000000 */
        /* <DEDUP_REMOVED lines=11> */
[----:B------:R-:W-:-:S02]  /*2100*/  LOP3.LUT R3, R3, 0x2000000, RZ, 0xfc, !PT ;  /* 0x0200000003037812 */ /* 0x000fc400078efcff */
[----:B-1----:R-:W-:Y:S02]  /*2110*/  LOP3.LUT R9, R9, 0x7f, RZ, 0xc0, !PT ;  /* 0x0000007f09097812 */ /* 0x002fe400078ec0ff */
[----:B------:R-:W-:Y:S01]  /*2120*/  R2UR UR12, R7 ;  /* 0x00000000070c72ca */ /* 0x000fe200000e0000 */
[----:B------:R-:W-:Y:S01]  /*2130*/  IMAD R4, R2, 0x1000, R3 ;  /* 0x0000100002047824 */ /* 0x000fe200078e0203 */
[----:B------:R-:W-:Y:S01]  /*2140*/  ISETP.NE.AND P1, PT, R9, RZ, PT ;  /* 0x000000ff0900720c */ /* 0x000fe20003f25270 */
[C---:B------:R-:W-:Y:S02]  /*2150*/  VIADD R7, R5.reuse, 0x4 ;  /* 0x0000000405077836 */ /* 0x040fe40000000000 */
[C---:B------:R-:W-:Y:S01]  /*2160*/  VIADD R6, R4.reuse, 0x80 ;  /* 0x0000008004067836 */ /* 0x040fe20000000000 */
[----:B------:R-:W-:Y:S01]  /*2170*/  R2UR UR18, R4 ;  /* 0x00000000041272ca */ /* 0x000fe200000e0000 */
[----:B------:R-:W-:Y:S01]  /*2180*/  VIADD R5, R5, 0x6 ;  /* 0x0000000605057836 */ /* 0x000fe20000000000 */
[----:B------:R-:W-:-:S02]  /*2190*/  R2UR UR8, R7 ;  /* 0x00000000070872ca */ /* 0x000fc400000e0000 */
[----:B------:R-:W-:Y:S01]  /*21a0*/  R2UR UR14, R6 ;  /* 0x00000000060e72ca */ /* 0x000fe200000e0000 */
[C---:B------:R-:W-:Y:S01]  /*21b0*/  VIADD R6, R4.reuse, 0x100 ;  /* 0x0000010004067836 */ /* 0x040fe20000000000 */
[----:B------:R-:W-:Y:S01]  /*21c0*/  R2UR UR7, R5 ;  /* 0x00000000050772ca */ /* 0x000fe200000e0000 */
[----:B------:R-:W-:-:S03]  /*21d0*/  VIADD R4, R4, 0x180 ;  /* 0x0000018004047836 */ /* 0x000fc60000000000 */
[----:B------:R-:W-:Y:S02]  /*21e0*/  R2UR UR10, R6 ;  /* 0x00000000060a72ca */ /* 0x000fe400000e0000 */
[----:B------:R-:W-:Y:S01]  /*21f0*/  R2UR UR6, R4 ;  /* 0x00000000040672ca */ /* 0x000fe200000e0000 */
[----:B------:R-:W-:Y:S01]  /*2200*/  HGMMA.64x256x16.F32.BF16 R24, gdesc[UR16].tnspB, RZ, !UPT, gsb0 ;  /* 0x43e00000101879f0 */ /* 0x000fe2000c0018ff */
[----:B------:R-:W-:-:S04]  /*2210*/  @!P1 IMAD R4, R2, 0x8, R16 ;  /* 0x0000000802049824 */ /* 0x000fc800078e0210 */
[----:B------:R-:W-:-:S05]  /*2220*/  @!P1 VIADD R4, R4, 0x38860 ;  /* 0x0003886004049836 */ /* 0x000fca0000000000 */
[----:B------:R-:W-:Y:S01]  /*2230*/  @!P1 PRMT R4, RZ, 0x654, R4 ;  /* 0x00000654ff049816 */ /* 0x000fe20000000004 */
[----:B------:R-:W-:Y:S02]  /*2240*/  WARPGROUP.DEPBAR.LE gsb0, 0x0 ;  /* 0x00008000000079c5 */ /* 0x000fe40000010000 */
[----:B------:R-:W-:-:S15]  /*2250*/  WARPGROUP.ARRIVE ;  /* 0x00000000000079c5 */ /* 0x000fde0000000000 */
[----:B------:R-:W-:Y:S03]  /*2260*/  HGMMA.64x256x16.F32.BF16 R24, gdesc[UR12].tnspB, R24, gsb0 ;  /* 0x43e000000c1879f0 */ /* 0x000fe60008001818 */
[----:B------:R-:W-:Y:S02]  /*2270*/  WARPGROUP.DEPBAR.LE gsb0, 0x0 ;  /* 0x00008000000079c5 */ /* 0x000fe40000010000 */
[----:B------:R-:W-:-:S15]  /*2280*/  WARPGROUP.ARRIVE ;  /* 0x00000000000079c5 */ /* 0x000fde0000000000 */
[----:B------:R-:W-:-:S08]  /*2290*/  NOP ;  /* 0x0000000000007918 */ /* 0x000fd00000000000 */
[----:B------:R-:W-:Y:S01]  /*22a0*/  HGMMA.64x256x16.F32.BF16 R24, gdesc[UR8].tnspB, R24, gsb0 ;  /* 0x43e00000081879f0 */ /* 0x000fe20008001818 */
[----:B------:R-:W-:-:S03]  /*22b0*/  UIADD3 UR10, UR4, -0x2, URZ ;  /* 0xfffffffe040a7890 */ /* 0x000fc6000fffe03f */
[----:B------:R-:W-:Y:S01]  /*22c0*/  UMOV UR4, UR7 ;  /* 0x0000000700047c82 */ /* 0x000fe20008000000 */
[----:B------:R-:W-:Y:S02]  /*22d0*/  UMOV UR7, 0x40000040 ;  /* 0x4000004000077882 */ /* 0x000fe40000000000 */
[----:B------:R-:W-:Y:S01]  /*22e0*/  ISETP.LE.AND P0, PT, R0, UR10, PT ;  /* 0x0000000a00007c0c */ /* 0x000fe2000bf03270 */
[----:B------:R-:W-:Y:S02]  /*22f0*/  WARPGROUP.DEPBAR.LE gsb0, 0x0 ;  /* 0x00008000000079c5 */ /* 0x000fe40000010000 */
[----:B------:R-:W-:-:S15]  /*2300*/  WARPGROUP.ARRIVE ;  /* 0x00000000000079c5 */ /* 0x000fde0000000000 */
[----:B------:R-:W-:-:S03]  /*2310*/  NOP ;  /* 0x0000000000007918 */ /* 0x000fc60000000000 */
[----:B------:R-:W-:Y:S03]  /*2320*/  HGMMA.64x256x16.F32.BF16 R24, gdesc[UR4].tnspB, R24, gsb0 ;  /* 0x43e00000041879f0 */ /* 0x000fe60008001818 */
[----:B------:R-:W-:Y:S02]  /*2330*/  WARPGROUP.DEPBAR.LE gsb0, 0x0 ;  /* 0x00008000000079c5 */ /* 0x000fe40000010000 */
[----:B------:R-:W-:Y:S06]  /*2340*/  BAR.ARV 0xf, 0x100 ;  /* 0x03c4000000007b1d */ /* 0x000fec0000002000 */
[----:B------:R0:W-:Y:S01]  /*2350*/  @!P1 SYNCS.ARRIVE.TRANS64.RED.A1T0 RZ, [R4+URZ], RZ ;  /* 0x000000ff04ff99a7 */ /* 0x0001e2000810043f */
[----:B------:R-:W-:Y:S05]  /*2360*/  @!P0 BRA `(.L_x_5136) ;  /* 0x0000000800bc8947 */ /* 0x000fea0003800000 */
[----:B------:R-:W-:-:S05]  /*2370*/  UMOV UR20, UR10 ;  /* 0x0000000a00147c82 */ /* 0x000fca0008000000 */
.L_x_5137:
[----:B------:R-:W-:Y:S01]  /*2380*/  BAR.SYNC.DEFER_BLOCKING 0xe, 0x100 ;  /* 0x0384000000007b1d */ /* 0x000fe20000010000 */
[C---:B------:R-:W-:Y:S02]  /*2390*/  IMAD R5, R2.reuse, 0x40, R18 ;  /* 0x0000004002057824 */ /* 0x040fe400078e0212 */
[----:B------:R-:W-:Y:S02]  /*23a0*/  VIADD R2, R2, 0x1 ;  /* 0x0000000102027836 */ /* 0x000fe40000000000 */
[----:B------:R-:W-:Y:S01]  /*23b0*/  IMAD R5, R5, 0x4, R16 ;  /* 0x0000000405057824 */ /* 0x000fe200078e0210 */
[----:B------:R-:W-:Y:S01]  /*23c0*/  UMOV UR19, 0x40000040 ;  /* 0x4000004000137882 */ /* 0x000fe20000000000 */
[----:B------:R-:W-:Y:S01]  /*23d0*/  UMOV UR15, 0x40000040 ;  /* 0x40000040000f7882 */ /* 0x000fe20000000000 */
[----:B------:R-:W-:Y:S01]  /*23e0*/  ISETP.NE.AND P0, PT, R2, 0x2, PT ;  /* 0x000000020200780c */ /* 0x000fe20003f05270 */
[----:B------:R-:W-:Y:S01]  /*23f0*/  UMOV UR11, 0x40000040 ;  /* 0x40000040000b7882 */ /* 0x000fe20000000000 */
[----:B------:R-:W-:-:S02]  /*2400*/  UMOV UR7, 0x40000040 ;  /* 0x4000004000077882 */ /* 0x000fc40000000000 */
[----:B------:R-:W-:Y:S01]  /*2410*/  SEL R2, R2, RZ, P0 ;  /* 0x000000ff02027207 */ /* 0x000fe20000000000 */
        /* <DEDUP_REMOVED lines=67> */
[-C--:B-1----:R-:W-:Y:S01]  /*2850*/  FMUL.FTZ R26, R26, R6.reuse ;  /* 0x000000061a1a7220 */ /* 0x082fe20000410000 */
[-C--:B------:R-:W-:Y:S01]  /*2860*/  FMUL.FTZ R27, R27, R6.reuse ;  /* 0x000000061b1b7220 */ /* 0x080fe20000410000 */
[-C--:B------:R-:W-:Y:S01]  /*2870*/  FMUL.FTZ R30, R30, R6.reuse ;  /* 0x000000061e1e7220 */ /* 0x080fe20000410000 */
[-C--:B------:R-:W-:Y:S01]  /*2880*/  FMUL.FTZ R31, R31, R6.reuse ;  /* 0x000000061f1f7220 */ /* 0x080fe20000410000 */
[----:B------:R-:W-:Y:S01]  /*2890*/  R2UR UR18, R4 ;  /* 0x00000000041272ca */ /* 0x000fe200000e0000 */
        /* <DEDUP_REMOVED lines=60> */
[----:B------:R-:W-:-:S05]  /*2c60*/  VIADD R5, R4, 0x80 ;  /* 0x0000008004057836 */ /* 0x000fca0000000000 */
[----:B------:R-:W-:Y:S01]  /*2c70*/  WARPGROUP.ARRIVE ;  /* 0x00000000000079c5 */ /* 0x000fe20000000000 */
[----:B------:R-:W-:Y:S01]  /*2c80*/  R2UR UR14, R5 ;  /* 0x00000000050e72ca */ /* 0x000fe200000e0000 */
[C---:B------:R-:W-:Y:S02]  /*2c90*/  VIADD R5, R4.reuse, 0x100 ;  /* 0x0000010004057836 */ /* 0x040fe40000000000 */
[----:B------:R-:W-:Y:S02]  /*2ca0*/  VIADD R4, R4, 0x180 ;  /* 0x0000018004047836 */ /* 0x000fe40000000000 */
[----:B------:R-:W-:Y:S01]  /*2cb0*/  HGMMA.64x256x16.F32.BF16 R24, gdesc[UR16].tnspB, R24, gsb0 ;  /* 0x43e00000101879f0 */ /* 0x000fe20008001818 */
[----:B------:R-:W-:Y:S02]  /*2cc0*/  R2UR UR10, R5 ;  /* 0x00000000050a72ca */ /* 0x000fe400000e0000 */
[----:B------:R-:W-:Y:S01]  /*2cd0*/  R2UR UR6, R4 ;  /* 0x00000000040672ca */ /* 0x000fe200000e0000 */
[----:B------:R-:W-:Y:S01]  /*2ce0*/  @!P1 IMAD R4, R2, 0x8, R16 ;  /* 0x0000000802049824 */ /* 0x000fe200078e0210 */
[----:B------:R-:W-:-:S03]  /*2cf0*/  SEL R5, RZ, 0x1, P0 ;  /* 0x00000001ff057807 */ /* 0x000fc60000000000 */
[----:B------:R-:W-:-:S05]  /*2d00*/  @!P1 VIADD R4, R4, 0x38860 ;  /* 0x0003886004049836 */ /* 0x000fca0000000000 */
[----:B------:R-:W-:Y:S01]  /*2d10*/  @!P1 PRMT R4, RZ, 0x654, R4 ;  /* 0x00000654ff049816 */ /* 0x000fe20000000004 */
[----:B------:R-:W-:Y:S02]  /*2d20*/  WARPGROUP.DEPBAR.LE gsb0, 0x0 ;  /* 0x00008000000079c5 */ /* 0x000fe40000010000 */
[----:B------:R-:W-:-:S12]  /*2d30*/  WARPGROUP.ARRIVE ;  /* 0x00000000000079c5 */ /* 0x000fd80000000000 */
        /* <DEDUP_REMOVED lines=8> */
[----:B------:R-:W-:Y:S01]  /*2dc0*/  HGMMA.64x256x16.F32.BF16 R24, gdesc[UR4].tnspB, R24, gsb0 ;  /* 0x43e00000041879f0 */ /* 0x000fe20008001818 */
[----:B------:R-:W-:Y:S01]  /*2dd0*/  UMOV UR6, UR20 ;  /* 0x0000001400067c82 */ /* 0x000fe20008000000 */
[----:B------:R-:W-:Y:S01]  /*2de0*/  R2UR UR7, R5 ;  /* 0x00000000050772ca */ /* 0x000fe200000e0000 */
[----:B------:R-:W-:Y:S01]  /*2df0*/  UIADD3 UR20, UR20, -0x1, URZ ;  /* 0xffffffff14147890 */ /* 0x000fe2000fffe03f */
[----:B------:R-:W-:-:S11]  /*2e00*/  ISETP.LT.AND P0, PT, R0, UR6, PT ;  /* 0x0000000600007c0c */ /* 0x000fd6000bf01270 */
[----:B------:R-:W-:Y:S01]  /*2e10*/  ULOP3.LUT UR37, UR37, UR7, URZ, 0x3c, !UPT ;  /* 0x0000000725257292 */ /* 0x000fe2000f8e3c3f */
[----:B------:R-:W-:Y:S02]  /*2e20*/  WARPGROUP.DEPBAR.LE gsb0, 0x0 ;  /* 0x00008000000079c5 */ /* 0x000fe40000010000 */
[----:B------:R-:W-:Y:S06]  /*2e30*/  BAR.ARV 0xf, 0x100 ;  /* 0x03c4000000007b1d */ /* 0x000fec0000002000 */
[----:B------:R1:W-:Y:S01]  /*2e40*/  @!P1 SYNCS.ARRIVE.TRANS64.RED.A1T0 RZ, [R4+URZ], RZ ;  /* 0x000000ff04ff99a7 */ /* 0x0003e2000810043f */
[----:B------:R-:W-:Y:S05]  /*2e50*/  @P0 BRA `(.L_x_5137) ;  /* 0xfffffff400480947 */ /* 0x000fea000383ffff */
.L_x_5136:
[----:B------:R-:W-:Y:S01]  /*2e60*/  BAR.SYNC.DEFER_BLOCKING 0xe, 0x100 ;  /* 0x0384000000007b1d */ /* 0x000fe20000010000 */
[C---:B------:R-:W-:Y:S01]  /*2e70*/  IMAD R3, R2.reuse, 0x40, R18 ;  /* 0x0000004002037824 */ /* 0x040fe200078e0212 */
[----:B------:R-:W-:Y:S01]  /*2e80*/  PLOP3.LUT P0, PT, PT, PT, PT, 0x8, 0x0 ;  /* 0x000000000000781c */ /* 0x000fe20003f0e170 */
[----:B------:R-:W-:Y:S02]  /*2e90*/  VIADD R2, R2, 0x1 ;  /* 0x0000000102027836 */ /* 0x000fe40000000000 */
[----:B------:R-:W-:Y:S02]  /*2ea0*/  IMAD R16, R3, 0x4, R16 ;  /* 0x0000000403107824 */ /* 0x000fe400078e0210 */
[----:B------:R-:W-:Y:S01]  /*2eb0*/  IMAD.MOV.U32 R19, RZ, RZ, RZ ;  /* 0x000000ffff137224 */ /* 0x000fe200078e00ff */
[----:B------:R-:W-:-:S04]  /*2ec0*/  ISETP.NE.AND P1, PT, R2, 0x2, PT ;  /* 0x000000020200780c */ /* 0x000fc80003f25270 */
[----:B01----:R-:W-:Y:S02]  /*2ed0*/  SEL R4, RZ, 0x1, P1 ;  /* 0x00000001ff047807 */ /* 0x003fe40000800000 */
[----:B------:R-:W-:Y:S02]  /*2ee0*/  SEL R2, R2, RZ, P1 ;  /* 0x000000ff02027207 */ /* 0x000fe40000800000 */
[----:B------:R-:W-:Y:S01]  /*2ef0*/  R2UR UR4, R4 ;  /* 0x00000000040472ca */ /* 0x000fe200000e0000 */
[----:B------:R-:W0:Y:S04]  /*2f00*/  LDS R3, [R16+0x38400] ;  /* 0x0384000010037984 */ /* 0x000e280000000800 */
[----:B------:R-:W1:Y:S08]  /*2f10*/  LDS R0, [R16+0x38420] ;  /* 0x0384200010007984 */ /* 0x000e700000000800 */
[----:B------:R-:W-:Y:S01]  /*2f20*/  ULOP3.LUT UR37, UR37, UR4, URZ, 0x3c, !UPT ;  /* 0x0000000425257292 */ /* 0x000fe2000f8e3c3f */
        /* <DEDUP_REMOVED lines=131> */
.L_x_5133:
[----:B------:R-:W1:Y:S01]  /*3760*/  LDC R0, c[0x0][0x448] ;  /* 0x00011200ff007b82 */ /* 0x000e620000000800 */
[----:B------:R-:W-:Y:S01]  /*3770*/  UIADD3 UR4, UR42, 0x3f, URZ ;  /* 0x0000003f2a047890 */ /* 0x000fe2000fffe03f */
[----:B0-----:R-:W-:Y:S02]  /*3780*/  IADD3 R5, R187, 0x40, -R188 ;  /* 0x00000040bb057810 */ /* 0x001fe40007ffe8bc */
[----:B-1----:R-:W-:-:S13]  /*3790*/  ISETP.NE.AND P0, PT, R0, 0x1, PT ;  /* 0x000000010000780c */ /* 0x002fda0003f05270 */
[----:B------:R-:W0:Y:S08]  /*37a0*/  @P0 LDC R0, c[0x0][0x44c] ;  /* 0x00011300ff000b82 */ /* 0x000e300000000800 */
[----:B------:R-:W1:Y:S01]  /*37b0*/  @P0 LDC R4, c[0x0][0x450] ;  /* 0x00011400ff040b82 */ /* 0x000e620000000800 */
[----:B0-----:R-:W-:-:S04]  /*37c0*/  @P0 IMAD.HI.U32 R3, R0, UR4, RZ ;  /* 0x0000000400030c27 */ /* 0x001fc8000f8e00ff */
[----:B------:R-:W-:Y:S01]  /*37d0*/  IMAD.U32 R0, RZ, RZ, UR4 ;  /* 0x00000004ff007e24 */ /* 0x000fe2000f8e00ff */
[----:B------:R-:W-:Y:S01]  /*37e0*/  UMOV UR4, URZ ;  /* 0x0000003f00047c82 */ /* 0x000fe20008000000 */
[----:B-1----:R-:W-:-:S05]  /*37f0*/  @P0 SHF.R.U32.HI R0, RZ, R4, R3 ;  /* 0x00000004ff000219 */ /* 0x002fca0000011603 */
[----:B------:R-:W-:-:S05]  /*3800*/  IMAD.IADD R0, R5, 0x1, R0 ;  /* 0x0000000105007824 */ /* 0x000fca00078e0200 */
[----:B------:R-:W-:-:S04]  /*3810*/  SHF.R.S32.HI R3, RZ, 0x1f, R0 ;  /* 0x0000001fff037819 */ /* 0x000fc80000011400 */
[----:B------:R-:W-:Y:S02]  /*3820*/  LEA.HI R3, R3, R0, RZ, 0x6 ;  /* 0x0000000003037211 */ /* 0x000fe400078f30ff */
[----:B------:R-:W-:Y:S02]  /*3830*/  LOP3.LUT R0, R195, 0xff, RZ, 0xc0, !PT ;  /* 0x000000ffc3007812 */ /* 0x000fe400078ec0ff */
[----:B------:R-:W-:Y:S02]  /*3840*/  SHF.R.S32.HI R3, RZ, 0x6, R3 ;  /* 0x00000006ff037819 */ /* 0x000fe40000011403 */
[----:B------:R-:W-:Y:S02]  /*3850*/  R2UR UR43, R0 ;  /* 0x00000000002b72ca */ /* 0x000fe400000e0000 */
[----:B------:R-:W-:-:S04]  /*3860*/  VIMNMX R6, R6, R3, PT ;  /* 0x0000000306067248 */ /* 0x000fc80003fe0100 */
[----:B------:R-:W-:-:S13]  /*3870*/  ISETP.GE.AND P0, PT, R6, 0x1, PT ;  /* 0x000000010600780c */ /* 0x000fda0003f06270 */
[----:B------:R-:W-:Y:S05]  /*3880*/  @!P0 BRA `(.L_x_5138) ;  /* 0x0000000000948947 */ /* 0x000fea0003800000 */
[----:B------:R-:W-:Y:S01]  /*3890*/  SHF.R.U32.HI R5, RZ, 0x10, R195 ;  /* 0x00000010ff057819 */ /* 0x000fe200000116c3 */
[----:B------:R-:W-:-:S03]  /*38a0*/  UMOV UR4, URZ ;  /* 0x0000003f00047c82 */ /* 0x000fc60008000000 */
[----:B------:R-:W-:-:S13]  /*38b0*/  ISETP.NE.AND P0, PT, R5, RZ, PT ;  /* 0x000000ff0500720c */ /* 0x000fda0003f05270 */
[----:B------:R-:W0:Y:S02]  /*38c0*/  @!P0 LDC R5, c[0x0][0xae8] ;  /* 0x0002ba00ff058b82 */ /* 0x000e240000000800 */
[-C--:B0-----:R-:W-:Y:S02]  /*38d0*/  IABS R0, R5.reuse ;  /* 0x0000000500007213 */ /* 0x081fe40000000000 */
[----:B------:R-:W-:Y:S02]  /*38e0*/  IABS R8, R5 ;  /* 0x0000000500087213 */ /* 0x000fe40000000000 */
[----:B------:R-:W-:Y:S02]  /*38f0*/  R2UR UR8, R0 ;  /* 0x00000000000872ca */ /* 0x000fe400000e0000 */
[C---:B------:R-:W-:Y:S02]  /*3900*/  IADD3 R0, R5.reuse, -0x1, R6 ;  /* 0xffffffff05007810 */ /* 0x040fe40007ffe006 */
[----:B------:R-:W-:-:S02]  /*3910*/  R2UR UR9, R5 ;  /* 0x00000000050972ca */ /* 0x000fc400000e0000 */
[----:B------:R-:W-:Y:S02]  /*3920*/  IABS R7, R0 ;  /* 0x0000000000077213 */ /* 0x000fe40000000000 */
[----:B------:R-:W-:Y:S02]  /*3930*/  LOP3.LUT R0, R0, R5, RZ, 0x3c, !PT ;  /* 0x0000000500007212 */ /* 0x000fe400078e3cff */
[----:B------:R-:W-:-:S03]  /*3940*/  R2UR UR7, R7 ;  /* 0x00000000070772ca */ /* 0x000fc600000e0000 */
[----:B------:R-:W0:Y:S04]  /*3950*/  I2F.RP R3, UR8 ;  /* 0x0000000800037d06 */ /* 0x000e280008209400 */
[----:B------:R-:W-:-:S06]  /*3960*/  UISETP.NE.AND UP1, UPT, UR9, URZ, UPT ;  /* 0x0000003f0900728c */ /* 0x000fcc000bf25270 */
[----:B------:R-:W-:Y:S01]  /*3970*/  PLOP3.LUT P0, PT, PT, PT, UP1, 0x80, 0x0 ;  /* 0x000000000000781c */ /* 0x000fe20003f0f018 */
        /* <DEDUP_REMOVED lines=16> */
[----:B------:R-:W-:Y:S01]  /*3a80*/  UISETP.GE.AND UP2, UPT, UR6, URZ, UPT ;  /* 0x0000003f0600728c */ /* 0x000fe2000bf46270 */
[----:B------:R-:W-:-:S08]  /*3a90*/  @!P0 R2UR UR6, R5 ;  /* 0x00000000050682ca */ /* 0x000fd000000e0000 */
[----:B------:R-:W-:-:S07]  /*3aa0*/  @UP0 UIADD3 UR5, UR5, 0x1, URZ ;  /* 0x0000000105050890 */ /* 0x000fce000fffe03f */
[----:B------:R-:W-:Y:S02]  /*3ab0*/  UMOV UR4, UR5 ;  /* 0x0000000500047c82 */ /* 0x000fe40008000000 */
[----:B------:R-:W-:Y:S02]  /*3ac0*/  @!UP2 UIADD3 UR4, -UR4, URZ, URZ ;  /* 0x0000003f0404a290 */ /* 0x000fe4000fffe13f */
[----:B------:R-:W-:-:S12]  /*3ad0*/  @!UP1 ULOP3.LUT UR4, URZ, UR6, URZ, 0x33, !UPT ;  /* 0x000000063f049292 */ /* 0x000fd8000f8e333f */
.L_x_5138:
[----:B------:R-:W-:Y:S02]  /*3ae0*/  UIMAD UR43, UR43, UR4, URZ ;  /* 0x000000042b2b72a4 */ /* 0x000fe4000f8e023f */
[----:B------:R-:W-:Y:S01]  /*3af0*/  IMAD.U32 R5, RZ, RZ, UR4 ;  /* 0x00000004ff057e24 */ /* 0x000fe2000f8e00ff */
[----:B------:R-:W-:Y:S01]  /*3b00*/  PLOP3.LUT P0, PT, PT, PT, PT, 0x80, 0x0 ;  /* 0x000000000000781c */ /* 0x000fe20003f0f070 */
[----:B------:R-:W-:Y:S01]  /*3b10*/  IMAD.MOV.U32 R3, RZ, RZ, RZ ;  /* 0x000000ffff037224 */ /* 0x000fe200078e00ff */
[----:B------:R-:W-:Y:S01]  /*3b20*/  CS2R R150, SRZ ;  /* 0x0000000000967805 */ /* 0x000fe2000001ff00 */
[----:B------:R-:W-:Y:S01]  /*3b30*/  IMAD.MOV.U32 R19, RZ, RZ, RZ ;  /* 0x000000ffff137224 */ /* 0x000fe200078e00ff */
[----:B------:R-:W-:Y:S02]  /*3b40*/  VIADDMNMX R152, R5, UR43, R6, PT ;  /* 0x0000002b05987c46 */ /* 0x000fe4000b800106 */
[----:B------:R-:W-:Y:S02]  /*3b50*/  CS2R R148, SRZ ;  /* 0x0000000000947805 */ /* 0x000fe4000001ff00 */
        /* <DEDUP_REMOVED lines=64> */
[----:B------:R-:W0:Y:S02]  /*3f60*/  SHFL.IDX PT, R0, R230, RZ, 0x1f ;  /* 0x00001fffe6007589 */ /* 0x000e2400000e0000 */
        /* <DEDUP_REMOVED lines=27> */
.L_x_5139:
        /* <DEDUP_REMOVED lines=10> */
[----:B------:R-:W0:Y:S02]  /*41c0*/  SYNCS.PHASECHK.TRANS64.TRYWAIT P1, [R16+URZ+0x38800], R5 ;  /* 0x03880005100075a7 */ /* 0x000e24000802017f */
[----:B0-----:R-:W-:Y:S05]  /*41d0*/  @!P1 BRA `(.L_x_5140) ;  /* 0x0000016800a09947 */ /* 0x001fea0003800000 */
.L_x_5334:
[----:B------:R-:W-:Y:S05]  /*41e0*/  @!P0 BRA `(.L_x_5141) ;  /* 0x0000000000048947 */ /* 0x000fea0003800000 */
[----:B------:R-:W-:Y:S01]  /*41f0*/  BPT.TRAP 0x1 ;  /* 0x000000040000795c */ /* 0x000fe20000300000 */
.L_x_5141:
[----:B------:R-:W-:Y:S02]  /*4200*/  IMAD.U32 R6, RZ, RZ, UR37 ;  /* 0x00000025ff067e24 */ /* 0x000fe4000f8e00ff */
[----:B------:R-:W-:-:S03]  /*4210*/  IMAD R9, R2, 0x8, R16 ;  /* 0x0000000802097824 */ /* 0x000fc600078e0210 */
[----:B------:R-:W-:-:S04]  /*4220*/  SHF.L.U32 R6, R6, 0x1f, RZ ;  /* 0x0000001f06067819 */ /* 0x000fc800000006ff */
[----:B------:R1:W2:Y:S01]  /*4230*/  SYNCS.PHASECHK.TRANS64.TRYWAIT P1, [R9+URZ+0x38830], R6 ;  /* 0x03883006090075a7 */ /* 0x0002a2000802017f */
[----:B------:R-:W-:Y:S05]  /*4240*/  @!P0 BRA `(.L_x_5142) ;  /* 0x0000000000048947 */ /* 0x000fea0003800000 */
[----:B------:R-:W-:Y:S01]  /*4250*/  BPT.TRAP 0x1 ;  /* 0x000000040000795c */ /* 0x000fe20000300000 */
.L_x_5142:
[----:B------:R-:W-:-:S05]  /*4260*/  VIADD R0, R16, 0x22400 ;  /* 0x0002240010007836 */ /* 0x000fca0000000000 */
[----:B------:R-:W-:-:S04]  /*4270*/  SHF.R.U32.HI R0, RZ, 0x4, R0 ;  /* 0x00000004ff007819 */ /* 0x000fc80000011600 */
[----:B------:R-:W-:Y:S01]  /*4280*/  LOP3.LUT R0, R0, 0x3fff, RZ, 0xc0, !PT ;  /* 0x00003fff00007812 */ /* 0x000fe200078ec0ff */
[----:B--2---:R-:W-:Y:S06]  /*4290*/  @P1 BRA `(.L_x_5143) ;  /* 0x0000000000081947 */ /* 0x004fec0003800000 */
[----:B------:R-:W2:Y:S02]  /*42a0*/  SYNCS.PHASECHK.TRANS64.TRYWAIT P1, [R9+URZ+0x38830], R6 ;  /* 0x03883006090075a7 */ /* 0x000ea4000802017f */
[----:B--2---:R-:W-:Y:S05]  /*42b0*/  @!P1 BRA `(.L_x_5144) ;  /* 0x00000168007c9947 */ /* 0x004fea0003800000 */
.L_x_5143:
[----:B------:R-:W-:Y:S05]  /*42c0*/  WARPSYNC.ALL ;  /* 0x0000000000007948 */ /* 0x000fea0003800000 */
[----:B------:R-:W-:Y:S01]  /*42d0*/  LOP3.LUT R0, R0, 0x10000, RZ, 0xfc, !PT ;  /* 0x0001000000007812 */ /* 0x000fe200078efcff */
[----:B------:R-:W-:Y:S01]  /*42e0*/  VIADD R3, R16, 0x20400 ;  /* 0x0002040010037836 */ /* 0x000fe20000000000 */
[----:B------:R-:W-:-:S03]  /*42f0*/  WARPGROUP.ARRIVE ;  /* 0x00000000000079c5 */ /* 0x000fc60000000000 */
[----:B------:R-:W-:Y:S01]  /*4300*/  IMAD R4, R2, 0x200, R0 ;  /* 0x0000020002047824 */ /* 0x000fe200078e0200 */
[----:B------:R-:W-:Y:S01]  /*4310*/  UMOV UR11, 0x40000040 ;  /* 0x40000040000b7882 */ /* 0x000fe20000000000 */
[----:B------:R-:W-:Y:S01]  /*4320*/  UMOV UR9, 0x40000040 ;  /* 0x4000004000097882 */ /* 0x000fe20000000000 */
[----:B------:R-:W-:Y:S01]  /*4330*/  SHF.R.U32.HI R3, RZ, 0x4, R3 ;  /* 0x00000004ff037819 */ /* 0x000fe20000011603 */
[----:B------:R-:W-:Y:S01]  /*4340*/  UMOV UR15, 0x40000040 ;  /* 0x40000040000f7882 */ /* 0x000fe20000000000 */
[----:B------:R-:W-:Y:S01]  /*4350*/  R2UR UR10, R4 ;  /* 0x00000000040a72ca */ /* 0x000fe200000e0000 */
[----:B------:R-:W-:Y:S01]  /*4360*/  UMOV UR13, 0x40000040 ;  /* 0x40000040000d7882 */ /* 0x000fe20000000000 */
[----:B------:R-:W-:Y:S01]  /*4370*/  LOP3.LUT R3, R3, 0x3fff, RZ, 0xc0, !PT ;  /* 0x00003fff03037812 */ /* 0x000fe200078ec0ff */
[----:B------:R-:W-:Y:S01]  /*4380*/  UMOV UR19, 0x40000040 ;  /* 0x4000004000137882 */ /* 0x000fe20000000000 */
[----:B------:R-:W-:Y:S01]  /*4390*/  UMOV UR17, 0x40000040 ;  /* 0x4000004000117882 */ /* 0x000fe20000000000 */
[----:B------:R-:W-:Y:S01]  /*43a0*/  UMOV UR23, 0x40000040 ;  /* 0x4000004000177882 */ /* 0x000fe20000000000 */
[----:B------:R-:W-:Y:S01]  /*43b0*/  LOP3.LUT R3, R3, 0x10000, RZ, 0xfc, !PT ;  /* 0x0001000003037812 */ /* 0x000fe200078efcff */
[----:B------:R-:W-:-:S03]  /*43c0*/  UMOV UR21, 0x40000040 ;  /* 0x4000004000157882 */ /* 0x000fc60000000000 */
[C---:B------:R-:W-:Y:S01]  /*43d0*/  R2UR UR8, R3.reuse ;  /* 0x00000000030872ca */ /* 0x040fe200000e0000 */
[C---:B------:R-:W-:Y:S02]  /*43e0*/  VIADD R4, R3.reuse, 0x2 ;  /* 0x0000000203047836 */ /* 0x040fe40000000000 */
[----:B------:R-:W-:Y:S02]  /*43f0*/  UIADD3 UR14, UR10, 0x2, URZ ;  /* 0x000000020a0e7890 */ /* 0x000fe4000fffe03f */
[----:B------:R-:W-:Y:S01]  /*4400*/  UIADD3 UR18, UR10, 0x4, URZ ;  /* 0x000000040a127890 */ /* 0x000fe2000fffe03f */
[----:B------:R-:W-:Y:S01]  /*4410*/  R2UR UR12, R4 ;  /* 0x00000000040c72ca */ /* 0x000fe200000e0000 */
[C---:B------:R-:W-:Y:S01]  /*4420*/  VIADD R4, R3.reuse, 0x4 ;  /* 0x0000000403047836 */ /* 0x040fe20000000000 */
[----:B------:R-:W-:Y:S01]  /*4430*/  UIADD3 UR22, UR10, 0x6, URZ ;  /* 0x000000060a167890 */ /* 0x000fe2000fffe03f */
[----:B------:R-:W-:-:S03]  /*4440*/  VIADD R3, R3, 0x6 ;  /* 0x0000000603037836 */ /* 0x000fc60000000000 */
[----:B------:R-:W-:Y:S01]  /*4450*/  R2UR UR16, R4 ;  /* 0x00000000041072ca */ /* 0x000fe200000e0000 */
[----:B------:R-:W-:Y:S01]  /*4460*/  HGMMA.64x64x16.F32.BF16 R24, gdesc[UR8], RZ, !UPT, gsb0 ;  /* 0x00e00000081879f0 */ /* 0x000fe2000c0018ff */
[----:B------:R-:W-:Y:S02]  /*4470*/  R2UR UR20, R3 ;  /* 0x00000000031472ca */ /* 0x000fe400000e0000 */
        /* <DEDUP_REMOVED lines=10> */
[----:B------:R-:W3:Y:S02]  /*4520*/  SYNCS.PHASECHK.TRANS64.TRYWAIT P1, [R16+URZ+0x38810], R5 ;  /* 0x03881005100075a7 */ /* 0x000ee4000802017f */
[----:B---3--:R-:W-:Y:S05]  /*4530*/  @!P1 BRA `(.L_x_5145) ;  /* 0x0000016400f09947 */ /* 0x008fea0003800000 */
.L_x_5335:
[----:B------:R-:W-:Y:S05]  /*4540*/  @!P0 BRA `(.L_x_5146) ;  /* 0x0000000000048947 */ /* 0x000fea0003800000 */
[----:B------:R-:W-:Y:S01]  /*4550*/  BPT.TRAP 0x1 ;  /* 0x000000040000795c */ /* 0x000fe20000300000 */
.L_x_5146:
[----:B------:R4:W0:Y:S01]  /*4560*/  SYNCS.PHASECHK.TRANS64.TRYWAIT P1, [R9+URZ+0x38850], R6 ;  /* 0x03885006090075a7 */ /* 0x000822000802017f */
[----:B------:R-:W-:Y:S05]  /*4570*/  @!P0 BRA `(.L_x_5147) ;  /* 0x0000000000048947 */ /* 0x000fea0003800000 */
[----:B------:R-:W-:Y:S01]  /*4580*/  BPT.TRAP 0x1 ;  /* 0x000000040000795c */ /* 0x000fe20000300000 */
.L_x_5147:
[C---:B------:R-:W-:Y:S02]  /*4590*/  VIADD R3, R16.reuse, 0x400 ;  /* 0x0000040010037836 */ /* 0x040fe40000000000 */
[----:B------:R-:W-:-:S03]  /*45a0*/  VIADD R4, R16, 0x26400 ;  /* 0x0002640010047836 */ /* 0x000fc60000000000 */
[----:B------:R-:W-:Y:S02]  /*45b0*/  SHF.R.U32.HI R3, RZ, 0x4, R3 ;  /* 0x00000004ff037819 */ /* 0x000fe40000011603 */
[----:B------:R-:W-:Y:S02]  /*45c0*/  SHF.R.U32.HI R4, RZ, 0x4, R4 ;  /* 0x00000004ff047819 */ /* 0x000fe40000011604 */
[----:B------:R-:W-:Y:S02]  /*45d0*/  LOP3.LUT R3, R3, 0x3fff, RZ, 0xc0, !PT ;  /* 0x00003fff03037812 */ /* 0x000fe400078ec0ff */
[----:B------:R-:W-:Y:S02]  /*45e0*/  LOP3.LUT R4, R4, 0x3fff, RZ, 0xc0, !PT ;  /* 0x00003fff04047812 */ /* 0x000fe400078ec0ff */
[----:B------:R-:W-:Y:S02]  /*45f0*/  LOP3.LUT R3, R3, 0x10000, RZ, 0xfc, !PT ;  /* 0x0001000003037812 */ /* 0x000fe400078efcff */
[----:B------:R-:W-:-:S03]  /*4600*/  LOP3.LUT R4, R4, 0x10000, RZ, 0xfc, !PT ;  /* 0x0001000004047812 */ /* 0x000fc600078efcff */
[----:B0--3--:R-:W-:Y:S01]  /*4610*/  IMAD R5, R2, 0x1000, R3 ;  /* 0x0000100002057824 */ /* 0x009fe200078e0203 */
[----:B------:R-:W-:Y:S06]  /*4620*/  @P1 BRA `(.L_x_5148) ;  /* 0x0000000000081947 */ /* 0x000fec0003800000 */
[----:B------:R-:W0:Y:S02]  /*4630*/  SYNCS.PHASECHK.TRANS64.TRYWAIT P1, [R9+URZ+0x38850], R6 ;  /* 0x03885006090075a7 */ /* 0x000e24000802017f */
[----:B0-----:R-:W-:Y:S05]  /*4640*/  @!P1 BRA `(.L_x_5149) ;  /* 0x0000016400c09947 */ /* 0x001fea0003800000 */
.L_x_5148:
[C---:B------:R-:W-:Y:S01]  /*4650*/  R2UR UR24, R4.reuse ;  /* 0x00000000041872ca */ /* 0x040fe200000e0000 */
[----:B------:R-:W-:Y:S01]  /*4660*/  WARPGROUP.ARRIVE ;  /* 0x00000000000079c5 */ /* 0x000fe20000000000 */
[C---:B------:R-:W-:Y:S01]  /*4670*/  R2UR UR26, R5.reuse ;  /* 0x00000000051a72ca */ /* 0x040fe200000e0000 */
[----:B------:R-:W-:Y:S01]  /*4680*/  UMOV UR25, 0x40000040 ;  /* 0x4000004000197882 */ /* 0x000fe20000000000 */
[----:B------:R-:W-:Y:S01]  /*4690*/  UMOV UR27, 0x40000040 ;  /* 0x40000040001b7882 */ /* 0x000fe20000000000 */
[C---:B------:R-:W-:Y:S01]  /*46a0*/  VIADD R7, R4.reuse, 0x2 ;  /* 0x0000000204077836 */ /* 0x040fe20000000000 */
[----:B------:R-:W-:Y:S01]  /*46b0*/  UMOV UR5, 0x40000040 ;  /* 0x4000004000057882 */ /* 0x000fe20000000000 */
[----:B012-4-:R-:W-:Y:S01]  /*46c0*/  VIADD R6, R5, 0x2 ;  /* 0x0000000205067836 */ /* 0x017fe20000000000 */
[----:B------:R-:W-:Y:S01]  /*46d0*/  UMOV UR7, 0x40000040 ;  /* 0x4000004000077882 */ /* 0x000fe20000000000 */
[----:B------:R-:W0:Y:S01]  /*46e0*/  S2R R8, SR_TID.X ;  /* 0x0000000000087919 */ /* 0x000e220000002100 */
[----:B------:R-:W-:Y:S01]  /*46f0*/  R2UR UR4, R7 ;  /* 0x00000000070472ca */ /* 0x000fe200000e0000 */
[----:B------:R-:W-:Y:S01]  /*4700*/  VIADD R7, R4, 0x4 ;  /* 0x0000000404077836 */ /* 0x000fe20000000000 */
[----:B------:R-:W-:Y:S01]  /*4710*/  R2UR UR6, R6 ;  /* 0x00000000060672ca */ /* 0x000fe200000e0000 */
[C---:B------:R-:W-:Y:S01]  /*4720*/  VIADD R6, R5.reuse, 0x4 ;  /* 0x0000000405067836 */ /* 0x040fe20000000000 */
[----:B------:R-:W1:Y:S01]  /*4730*/  S2R R14, SR_TID.X ;  /* 0x00000000000e7919 */ /* 0x000e620000002100 */
[----:B------:R-:W-:Y:S01]  /*4740*/  HGMMA.64x64x16.F32.BF16 R24, gdesc[UR24], R24, gsb0 ;  /* 0x00e00000181879f0 */ /* 0x000fe20008001818 */
[----:B------:R-:W-:Y:S01]  /*4750*/  VIADD R11, R5, 0x800 ;  /* 0x00000800050b7836 */ /* 0x000fe20000000000 */
[----:B------:R-:W-:Y:S01]  /*4760*/  UMOV UR11, 0x40000040 ;  /* 0x40000040000b7882 */ /* 0x000fe20000000000 */
[----:B------:R-:W-:Y:S01]  /*4770*/  IMAD.U32 R15, RZ, RZ, UR42 ;  /* 0x0000002aff0f7e24 */ /* 0x000fe2000f8e00ff */
[----:B------:R-:W-:Y:S01]  /*4780*/  UMOV UR15, 0x40000040 ;  /* 0x40000040000f7882 */ /* 0x000fe20000000000 */
[----:B0-----:R-:W-:-:S02]  /*4790*/  SHF.R.U32.HI R8, RZ, 0x7, R8 ;  /* 0x00000007ff087819 */ /* 0x001fc40000011608 */
[----:B-1----:R-:W-:Y:S01]  /*47a0*/  LOP3.LUT R14, R14, 0x7f, RZ, 0xc0, !PT ;  /* 0x0000007f0e0e7812 */ /* 0x002fe200078ec0ff */
        /* <DEDUP_REMOVED lines=124> */
[----:B------:R-:W0:Y:S01]  /*4f70*/  SHFL.IDX PT, R6, R8, RZ, 0x1f ;  /* 0x00001fff08067589 */ /* 0x000e2200000e0000 */
[----:B------:R-:W-:Y:S01]  /*4f80*/  VIADD R7, R4, 0x800 ;  /* 0x0000080004077836 */ /* 0x000fe20000000000 */
[----:B0-----:R-:W-:-:S04]  /*4f90*/  ISETP.GT.AND P1, PT, R6, 0x7f, PT ;  /* 0x0000007f0600780c */ /* 0x001fc80003f24270 */
[----:B------:R-:W-:-:S05]  /*4fa0*/  SEL R6, RZ, 0x2, !P1 ;  /* 0x00000002ff067807 */ /* 0x000fca0004800000 */
[C---:B------:R-:W-:Y:S02]  /*4fb0*/  IMAD.IADD R8, R6.reuse, 0x1, R7 ;  /* 0x0000000106087824 */ /* 0x040fe400078e0207 */
        /* <DEDUP_REMOVED lines=12> */
[----:B------:R-:W-:Y:S02]  /*5080*/  IMAD.IADD R13, R11, 0x1, R8 ;  /* 0x000000010b0d7824 */ /* 0x000fe400078e0208 */
[--C-:B------:R-:W-:Y:S02]  /*5090*/  IMAD.IADD R7, R7, 0x1, R10.reuse ;  /* 0x0000000107077824 */ /* 0x100fe400078e020a */
        /* <DEDUP_REMOVED lines=42> */
[----:B------:R-:W-:Y:S02]  /*5340*/  IMAD.IADD R13, R8, 0x1, R11 ;  /* 0x00000001080d7824 */ /* 0x000fe400078e020b */
        /* <DEDUP_REMOVED lines=89> */
[----:B------:R-:W-:-:S02]  /*58e0*/  IMAD.IADD R10, R10, 0x1, R11 ;  /* 0x000000010a0a7824 */ /* 0x000fc400078e020b */
[----:B------:R-:W-:Y:S01]  /*58f0*/  IMAD.MOV.U32 R11, RZ, RZ, 0x40 ;  /* 0x00000040ff0b7424 */ /* 0x000fe200078e00ff */
[----:B------:R-:W-:Y:S02]  /*5900*/  WARPGROUP.DEPBAR.LE gsb0, 0x0 ;  /* 0x00008000000079c5 */ /* 0x000fe40000010000 */
[----:B------:R-:W-:-:S06]  /*5910*/  WARPGROUP.ARRIVE ;  /* 0x00000000000079c5 */ /* 0x000fcc0000000000 */
[----:B------:R-:W-:Y:S01]  /*5920*/  HGMMA.64x64x16.F32.BF16 R24, gdesc[UR4], R24, gsb0 ;  /* 0x00e00000041879f0 */ /* 0x000fe20008001818 */
[----:B------:R-:W-:Y:S01]  /*5930*/  R2UR UR4, R6 ;  /* 0x00000000060472ca */ /* 0x000fe200000e0000 */
[----:B------:R-:W-:Y:S01]  /*5940*/  UMOV UR5, 0x40000040 ;  /* 0x4000004000057882 */ /* 0x000fe20000000000 */
[----:B------:R-:W-:Y:S01]  /*5950*/  R2UR UR6, R8 ;  /* 0x00000000080672ca */ /* 0x000fe200000e0000 */
[----:B------:R-:W-:Y:S01]  /*5960*/  UMOV UR7, 0x40000040 ;  /* 0x4000004000077882 */ /* 0x000fe20000000000 */
        /* <DEDUP_REMOVED lines=9> */
[----:B------:R-:W-:Y:S01]  /*5a00*/  IMAD.MOV.U32 R7, RZ, RZ, 0x1000 ;  /* 0x00001000ff077424 */ /* 0x000fe200078e00ff */
[----:B------:R-:W0:Y:S04]  /*5a10*/  LDC R10, c[0x0][0x448] ;  /* 0x00011200ff0a7b82 */ /* 0x000e280000000800 */
[----:B------:R-:W-:-:S04]  /*5a20*/  SEL R7, R7, 0xf80, P1 ;  /* 0x00000f8007077807 */ /* 0x000fc80000800000 */
[----:B------:R-:W-:-:S04]  /*5a30*/  LOP3.LUT R7, R7, 0x1e00, RZ, 0xc0, !PT ;  /* 0x00001e0007077812 */ /* 0x000fc800078ec0ff */
[CC--:B------:R-:W-:Y:S02]  /*5a40*/  IADD3 R8, R6.reuse, R7.reuse, R4 ;  /* 0x0000000706087210 */ /* 0x0c0fe40007ffe004 */
[----:B------:R-:W-:Y:S02]  /*5a50*/  IADD3 R5, R6, R7, R5 ;  /* 0x0000000706057210 */ /* 0x000fe40007ffe005 */
[----:B0-----:R-:W-:-:S13]  /*5a60*/  ISETP.NE.AND P1, PT, R10, 0x1, PT ;  /* 0x000000010a00780c */ /* 0x001fda0003f25270 */
[----:B------:R-:W0:Y:S08]  /*5a70*/  @P1 LDC R6, c[0x0][0x44c] ;  /* 0x00011300ff061b82 */ /* 0x000e300000000800 */
[----:B------:R-:W1:Y:S08]  /*5a80*/  @P1 LDC R7, c[0x0][0x450] ;  /* 0x00011400ff071b82 */ /* 0x000e700000000800 */
[----:B------:R-:W2:Y:S01]  /*5a90*/  @P1 LDC R13, c[0x0][0x44c] ;  /* 0x00011300ff0d1b82 */ /* 0x000ea20000000800 */
[----:B------:R-:W-:-:S02]  /*5aa0*/  WARPGROUP.DEPBAR.LE gsb0, 0x0 ;  /* 0x00008000000079c5 */ /* 0x000fc40000010000 */
[----:B------:R-:W-:Y:S01]  /*5ab0*/  WARPGROUP.ARRIVE ;  /* 0x00000000000079c5 */ /* 0x000fe20000000000 */
[----:B--2---:R-:W-:-:S05]  /*5ac0*/  @P1 IMAD.HI.U32 R13, R13, UR42, RZ ;  /* 0x0000002a0d0d1c27 */ /* 0x004fca000f8e00ff */
[----:B------:R-:W-:Y:S01]  /*5ad0*/  HGMMA.64x64x16.F32.BF16 R24, gdesc[UR4], R24, gsb0 ;  /* 0x00e00000041879f0 */ /* 0x000fe20008001818 */
[----:B------:R-:W-:Y:S01]  /*5ae0*/  R2UR UR4, R8 ;  /* 0x00000000080472ca */ /* 0x000fe200000e0000 */
[----:B------:R-:W-:Y:S01]  /*5af0*/  UMOV UR5, 0x40000040 ;  /* 0x4000004000057882 */ /* 0x000fe20000000000 */
[----:B------:R-:W-:Y:S01]  /*5b00*/  R2UR UR6, R5 ;  /* 0x00000000050672ca */ /* 0x000fe200000e0000 */
[----:B------:R-:W-:Y:S01]  /*5b10*/  UMOV UR7, 0x40000040 ;  /* 0x4000004000077882 */ /* 0x000fe20000000000 */
[----:B------:R-:W-:-:S04]  /*5b20*/  VIADD R5, R190, UR42 ;  /* 0x0000002abe057c36 */ /* 0x000fc80008000000 */
[----:B0-----:R-:W-:-:S05]  /*5b30*/  @P1 IMAD.HI.U32 R6, R5, R6, RZ ;  /* 0x0000000605061227 */ /* 0x001fca00078e00ff */
[----:B-1----:R-:W-:Y:S01]  /*5b40*/  @P1 SHF.R.U32.HI R5, RZ, R7, R6 ;  /* 0x00000007ff051219 */ /* 0x002fe20000011606 */
[C---:B------:R-:W-:Y:S02]  /*5b50*/  IMAD R6, R152.reuse, -0x40, R11 ;  /* 0xffffffc098067824 */ /* 0x040fe400078e020b */
[----:B------:R-:W-:Y:S02]  /*5b60*/  VIADD R152, R152, 0xfffffffe ;  /* 0xfffffffe98987836 */ /* 0x000fe40000000000 */
[----:B------:R-:W0:Y:S01]  /*5b70*/  SHFL.IDX PT, R8, R5, RZ, 0x1c1f ;  /* 0x001c1fff05087589 */ /* 0x000e2200000e0000 */
[----:B------:R-:W-:Y:S02]  /*5b80*/  IADD3 R7, R187, 0x1, R6 ;  /* 0x00000001bb077810 */ /* 0x000fe40007ffe006 */
[----:B------:R-:W-:Y:S01]  /*5b90*/  IADD3 R6, -R189, R6, R187 ;  /* 0x00000006bd067210 */ /* 0x000fe20007ffe1bb */
[----:B------:R-:W1:Y:S01]  /*5ba0*/  SHFL.IDX PT, R5, R5, 0x1, 0x1c1f ;  /* 0x003c1f0005057f89 */ /* 0x000e6200000e0000 */
[----:B------:R-:W-:-:S04]  /*5bb0*/  IADD3 R7, -R188, R7, -R189 ;  /* 0x00000007bc077210 */ /* 0x000fc80007ffe9bd */
[----:B0-----:R-:W-:-:S04]  /*5bc0*/  VIADDMNMX R8, R8, R7, R6, PT ;  /* 0x0000000708087246 */ /* 0x001fc80003800106 */
[C---:B------:R-:W-:Y:S02]  /*5bd0*/  ISETP.GT.AND P2, PT, R8.reuse, RZ, PT ;  /* 0x000000ff0800720c */ /* 0x040fe40003f44270 */
[C---:B------:R-:W-:Y:S02]  /*5be0*/  ISETP.GT.AND P3, PT, R8.reuse, 0x1, PT ;  /* 0x000000010800780c */ /* 0x040fe40003f64270 */
[----:B------:R-:W-:Y:S02]  /*5bf0*/  ISETP.GT.AND P4, PT, R8, 0x8, PT ;  /* 0x000000080800780c */ /* 0x000fe40003f84270 */
[----:B-1----:R-:W-:Y:S01]  /*5c00*/  VIADDMNMX R7, R5, R7, R6, PT ;  /* 0x0000000705077246 */ /* 0x002fe20003800106 */
[----:B------:R-:W-:Y:S02]  /*5c10*/  WARPGROUP.DEPBAR.LE gsb0, 0x0 ;  /* 0x00008000000079c5 */ /* 0x000fe40000010000 */
[----:B------:R-:W-:-:S06]  /*5c20*/  WARPGROUP.ARRIVE ;  /* 0x00000000000079c5 */ /* 0x000fcc0000000000 */
[----:B------:R-:W-:Y:S01]  /*5c30*/  HGMMA.64x64x16.F32.BF16 R24, gdesc[UR4], R24, gsb0 ;  /* 0x00e00000041879f0 */ /* 0x000fe20008001818 */
[----:B------:R-:W-:Y:S01]  /*5c40*/  ULDC UR4, c[0x0][0xa80] ;  /* 0x0002a00000047ab9 */ /* 0x000fe20000000800 */
[----:B------:R-:W-:Y:S01]  /*5c50*/  R2UR UR6, R152 ;  /* 0x00000000980672ca */ /* 0x000fe200000e0000 */
        /* <DEDUP_REMOVED lines=116> */
[----:B0-----:R-:W-:Y:S01]  /*63a0*/  FMNMX.FTZ R7, R8, R5, !PT ;  /* 0x0000000508077209 */ /* 0x001fe20007810000 */
[--C-:B------:R-:W-:Y:S01]  /*63b0*/  FFMA.FTZ R52, R52, UR4, -R10.reuse ;  /* 0x0000000434347c23 */ /* 0x100fe2000801080a */
[----:B------:R-:W-:-:S03]  /*63c0*/  FFMA.FTZ R10, R53, UR4, -R10 ;  /* 0x00000004350a7c23 */ /* 0x000fc6000801080a */
[----:B------:R-:W0:Y:S01]  /*63d0*/  SHFL.BFLY PT, R8, R7, 0x1, 0x1f ;  /* 0x0c201f0007087f89 */ /* 0x000e2200000e0000 */
[----:B------:R-:W-:Y:S08]  /*63e0*/  MUFU.EX2 R28, R28 ;  /* 0x0000001c001c7308 */ /* 0x000ff00000000800 */
[----:B------:R-:W2:Y:S01]  /*63f0*/  MUFU.EX2 R29, R29 ;  /* 0x0000001d001d7308 */ /* 0x000ea20000000800 */
[----:B-1----:R-:W-:-:S07]  /*6400*/  F2FP.BF16.F32.PACK_AB R152, R25, R24 ;  /* 0x000000181998723e */ /* 0x002fce00000010ff */
[----:B------:R1:W-:Y:S01]  /*6410*/  MUFU.EX2 R11, R10 ;  /* 0x0000000a000b7308 */ /* 0x0003e20000000800 */
[----:B0-----:R-:W-:-:S07]  /*6420*/  FMNMX.FTZ R5, R7, R8, !PT ;  /* 0x0000000807057209 */ /* 0x001fce0007810000 */
[----:B------:R-:W-:Y:S01]  /*6430*/  MUFU.EX2 R32, R32 ;  /* 0x0000002000207308 */ /* 0x000fe20000000800 */
[----:B-1----:R-:W-:Y:S01]  /*6440*/  IMAD R10, R2, 0x1000, R19 ;  /* 0x00001000020a7824 */ /* 0x002fe200078e0213 */
[----:B--2---:R-:W-:Y:S01]  /*6450*/  F2FP.BF16.F32.PACK_AB R154, R29, R28 ;  /* 0x0000001c1d9a723e */ /* 0x004fe200000010ff */
[C---:B------:R-:W-:Y:S01]  /*6460*/  FMUL.FTZ R7, R5.reuse, UR4 ;  /* 0x0000000405077c20 */ /* 0x040fe20008410000 */
[----:B------:R-:W-:Y:S01]  /*6470*/  FSETP.NEU.FTZ.AND P2, PT, R5, -INF , PT ;  /* 0xff8000000500780b */ /* 0x000fe20003f5d000 */
[C---:B------:R-:W-:Y:S01]  /*6480*/  VIADD R12, R10.reuse, 0x80 ;  /* 0x000000800a0c7836 */ /* 0x040fe20000000000 */
[----:B------:R-:W-:Y:S02]  /*6490*/  R2UR UR10, R10 ;  /* 0x000000000a0a72ca */ /* 0x000fe400000e0000 */
[----:B------:R-:W0:Y:S01]  /*64a0*/  MUFU.EX2 R33, R33 ;  /* 0x0000002100217308 */ /* 0x000e220000000800 */
[----:B------:R-:W-:Y:S02]  /*64b0*/  FSEL R8, R7, RZ, P2 ;  /* 0x000000ff07087208 */ /* 0x000fe40001000000 */
[----:B------:R-:W-:-:S02]  /*64c0*/  ISETP.NE.AND P2, PT, R14, RZ, PT ;  /* 0x000000ff0e00720c */ /* 0x000fc40003f45270 */
[----:B------:R-:W1:Y:S01]  /*64d0*/  @P1 LDC R14, c[0x0][0x450] ;  /* 0x00011400ff0e1b82 */ /* 0x000e620000000800 */
        /* <DEDUP_REMOVED lines=9> */
[----:B------:R-:W-:Y:S01]  /*6570*/  R2UR UR14, R12 ;  /* 0x000000000c0e72ca */ /* 0x000fe200000e0000 */
[----:B------:R-:W-:-:S02]  /*6580*/  @!P2 VIADD R7, R9, 0x38840 ;  /* 0x000388400907a836 */ /* 0x000fc40000000000 */
[--C-:B------:R-:W-:Y:S01]  /*6590*/  FFMA.FTZ R42, R42, UR4, -R8.reuse ;  /* 0x000000042a2a7c23 */ /* 0x100fe20008010808 */
[--C-:B------:R-:W-:Y:S01]  /*65a0*/  FFMA.FTZ R43, R43, UR4, -R8.reuse ;  /* 0x000000042b2b7c23 */ /* 0x100fe20008010808 */
[--C-:B------:R-:W-:Y:S01]  /*65b0*/  FFMA.FTZ R46, R46, UR4, -R8.reuse ;  /* 0x000000042e2e7c23 */ /* 0x100fe20008010808 */
[----:B------:R-:W2:Y:S01]  /*65c0*/  MUFU.EX2 R27, R27 ;  /* 0x0000001b001b7308 */ /* 0x000ea20000000800 */
[----:B------:R-:W-:Y:S01]  /*65d0*/  @!P2 PRMT R7, RZ, 0x654, R7 ;  /* 0x00000654ff07a816 */ /* 0x000fe20000000007 */
[--C-:B------:R-:W-:Y:S01]  /*65e0*/  FFMA.FTZ R47, R47, UR4, -R8.reuse ;  /* 0x000000042f2f7c23 */ /* 0x100fe20008010808 */
[--C-:B------:R-:W-:Y:S01]  /*65f0*/  FFMA.FTZ R50, R50, UR4, -R8.reuse ;  /* 0x0000000432327c23 */ /* 0x100fe20008010808 */
[--C-:B------:R-:W-:Y:S01]  /*6600*/  FFMA.FTZ R51, R51, UR4, -R8.reuse ;  /* 0x0000000433337c23 */ /* 0x100fe20008010808 */
[----:B------:R3:W-:Y:S01]  /*6610*/  @!P2 SYNCS.ARRIVE.TRANS64.RED.A1T0 RZ, [R7+URZ], RZ ;  /* 0x000000ff07ffa9a7 */ /* 0x0007e2000810043f */
[--C-:B------:R-:W-:Y:S01]  /*6620*/  FFMA.FTZ R54, R54, UR4, -R8.reuse ;  /* 0x0000000436367c23 */ /* 0x100fe20008010808 */
[----:B------:R-:W-:Y:S01]  /*6630*/  FFMA.FTZ R8, R55, UR4, -R8 ;  /* 0x0000000437087c23 */ /* 0x000fe20008010808 */
[----:B------:R-:W4:Y:S01]  /*6640*/  MUFU.EX2 R30, R30 ;  /* 0x0000001e001e7308 */ /* 0x000f220000000800 */
[----:B-1----:R-:W-:Y:S01]  /*6650*/  @P1 SHF.R.U32.HI R15, RZ, R14, R13 ;  /* 0x0000000eff0f1219 */ /* 0x002fe2000001160d */
[----:B------:R-:W-:Y:S01]  /*6660*/  @!P2 VIADD R9, R9, 0x38860 ;  /* 0x000388600909a836 */ /* 0x000fe20000000000 */
[----:B0-----:R-:W-:Y:S01]  /*6670*/  F2FP.BF16.F32.PACK_AB R156, R33, R32 ;  /* 0x00000020219c723e */ /* 0x001fe200000010ff */
[----:B---3--:R-:W-:Y:S01]  /*6680*/  FADD.FTZ R7, R24, R25 ;  /* 0x0000001918077221 */ /* 0x008fe20000010000 */
[----:B------:R-:W-:-:S03]  /*6690*/  IADD3 R15, R15, R187, -R188 ;  /* 0x000000bb0f0f7210 */ /* 0x000fc60007ffe8bc */
[----:B------:R-:W0:Y:S01]  /*66a0*/  MUFU.EX2 R31, R31 ;  /* 0x0000001f001f7308 */ /* 0x000e220000000800 */
[----:B--2---:R-:W-:Y:S01]  /*66b0*/  FADD.FTZ R13, R26, R27 ;  /* 0x0000001b1a0d7221 */ /* 0x004fe20000010000 */
[----:B------:R-:W-:Y:S01]  /*66c0*/  FADD.FTZ R12, R28, R7 ;  /* 0x000000071c0c7221 */ /* 0x000fe20000010000 */
[----:B------:R-:W-:Y:S02]  /*66d0*/  F2FP.BF16.F32.PACK_AB R153, R27, R26 ;  /* 0x0000001a1b99723e */ /* 0x000fe400000010ff */
[----:B------:R-:W-:Y:S01]  /*66e0*/  R2UR UR5, R15 ;  /* 0x000000000f0572ca */ /* 0x000fe200000e0000 */
[----:B------:R-:W-:Y:S01]  /*66f0*/  FADD.FTZ R7, R29, R12 ;  /* 0x0000000c1d077221 */ /* 0x000fe20000010000 */
[----:B------:R-:W-:Y:S01]  /*6700*/  @!P2 PRMT R9, RZ, 0x654, R9 ;  /* 0x00000654ff09a816 */ /* 0x000fe20000000009 */
[----:B------:R-:W1:Y:S01]  /*6710*/  MUFU.EX2 R34, R34 ;  /* 0x0000002200227308 */ /* 0x000e620000000800 */
[----:B----4-:R-:W-:Y:S01]  /*6720*/  FADD.FTZ R14, R30, R13 ;  /* 0x0000000d1e0e7221 */ /* 0x010fe20000010000 */
[----:B------:R-:W-:-:S04]  /*6730*/  FADD.FTZ R12, R32, R7 ;  /* 0x00000007200c7221 */ /* 0x000fc80000010000 */
[----:B------:R-:W-:Y:S02]  /*6740*/  FADD.FTZ R7, R33, R12 ;  /* 0x0000000c21077221 */ /* 0x000fe40000010000 */
[----:B------:R-:W2:Y:S01]  /*6750*/  MUFU.EX2 R35, R35 ;  /* 0x0000002300237308 */ /* 0x000ea20000000800 */
[C---:B0-----:R-:W-:Y:S01]  /*6760*/  FADD.FTZ R13, R31.reuse, R14 ;  /* 0x0000000e1f0d7221 */ /* 0x041fe20000010000 */
[----:B------:R-:W-:Y:S01]  /*6770*/  F2FP.BF16.F32.PACK_AB R155, R31, R30 ;  /* 0x0000001e1f9b723e */ /* 0x000fe200000010ff */
[----:B------:R-:W-:Y:S01]  /*6780*/  BAR.SYNC.DEFER_BLOCKING 0xf, 0x100 ;  /* 0x03c4000000007b1d */ /* 0x000fe20000010000 */
[----:B------:R-:W-:-:S04]  /*6790*/  USHF.R.S32.HI UR7, URZ, 0x1f, UR5 ;  /* 0x0000001f3f077899 */ /* 0x000fc80008011405 */
[----:B------:R-:W-:Y:S01]  /*67a0*/  ULEA.HI UR7, UR7, UR5, URZ, 0x6 ;  /* 0x0000000507077291 */ /* 0x000fe2000f8f303f */
[----:B------:R-:W0:Y:S01]  /*67b0*/  MUFU.EX2 R36, R36 ;  /* 0x0000002400247308 */ /* 0x000e220000000800 */
[----:B-1----:R-:W-:Y:S02]  /*67c0*/  FADD.FTZ R14, R34, R13 ;  /* 0x0000000d220e7221 */ /* 0x002fe40000010000 */
[----:B------:R-:W-:-:S04]  /*67d0*/  USHF.R.S32.HI UR7, URZ, 0x6, UR7 ;  /* 0x000000063f077899 */ /* 0x000fc80008011407 */
[----:B------:R-:W-:Y:S01]  /*67e0*/  UISETP.LT.AND UP0, UPT, UR43, UR7, UPT ;  /* 0x000000072b00728c */ /* 0x000fe2000bf01270 */
[----:B------:R-:W1:Y:S01]  /*67f0*/  MUFU.EX2 R38, R38 ;  /* 0x0000002600267308 */ /* 0x000e620000000800 */
[C---:B--2---:R-:W-:Y:S01]  /*6800*/  FADD.FTZ R13, R35.reuse, R14 ;  /* 0x0000000e230d7221 */ /* 0x044fe20000010000 */
[----:B------:R-:W-:Y:S01]  /*6810*/  F2FP.BF16.F32.PACK_AB R157, R35, R34 ;  /* 0x00000022239d723e */ /* 0x000fe200000010ff */
[----:B------:R-:W-:-:S04]  /*6820*/  USEL UR5, UR43, UR7, !UP0 ;  /* 0x000000072b057287 */ /* 0x000fc8000c000000 */
[----:B------:R-:W-:Y:S01]  /*6830*/  UISETP.GE.AND UP0, UPT, UR6, UR5, UPT ;  /* 0x000000050600728c */ /* 0x000fe2000bf06270 */
[----:B------:R-:W2:Y:S01]  /*6840*/  MUFU.EX2 R37, R37 ;  /* 0x0000002500257308 */ /* 0x000ea20000000800 */
[----:B0-----:R-:W-:Y:S01]  /*6850*/  FADD.FTZ R12, R36, R7 ;  /* 0x00000007240c7221 */ /* 0x001fe20000010000 */
[----:B------:R0:W-:Y:S03]  /*6860*/  STSM.16.M88.4 [R23+0x36400], R152 ;  /* 0x0364009817007844 */ /* 0x0001e60000000200 */
[----:B------:R-:W-:-:S03]  /*6870*/  PLOP3.LUT P3, PT, PT, PT, UP0, 0x80, 0x0 ;  /* 0x000000000000781c */ /* 0x000fc60003f6f008 */
[----:B------:R-:W3:Y:S01]  /*6880*/  MUFU.EX2 R39, R39 ;  /* 0x0000002700277308 */ /* 0x000ee20000000800 */
[----:B-1----:R-:W-:-:S07]  /*6890*/  FADD.FTZ R14, R38, R13 ;  /* 0x0000000d260e7221 */ /* 0x002fce0000010000 */
[----:B------:R-:W1:Y:S01]  /*68a0*/  MUFU.EX2 R40, R40 ;  /* 0x0000002800287308 */ /* 0x000e620000000800 */
[C---:B--2---:R-:W-:Y:S01]  /*68b0*/  FADD.FTZ R7, R37.reuse, R12 ;  /* 0x0000000c25077221 */ /* 0x044fe20000010000 */
[----:B------:R-:W-:-:S06]  /*68c0*/  F2FP.BF16.F32.PACK_AB R158, R37, R36 ;  /* 0x00000024259e723e */ /* 0x000fcc00000010ff */
[----:B------:R-:W2:Y:S01]  /*68d0*/  MUFU.EX2 R42, R42 ;  /* 0x0000002a002a7308 */ /* 0x000ea20000000800 */
[C---:B---3--:R-:W-:Y:S01]  /*68e0*/  FADD.FTZ R13, R39.reuse, R14 ;  /* 0x0000000e270d7221 */ /* 0x048fe20000010000 */
[----:B------:R-:W-:-:S05]  /*68f0*/  F2FP.BF16.F32.PACK_AB R159, R39, R38 ;  /* 0x00000026279f723e */ /* 0x000fca00000010ff */
[----:B------:R0:W-:Y:S01]  /*6900*/  STSM.16.M88.4 [R184], R156 ;  /* 0x0000009cb8007844 */ /* 0x0001e20000000200 */
        /* <DEDUP_REMOVED lines=9> */
[----:B------:R-:W-:-:S06]  /*69a0*/  F2FP.BF16.F32.PACK_AB R161, R43, R42 ;  /* 0x0000002a2ba1723e */ /* 0x000fcc00000010ff */
[----:B------:R-:W1:Y:S01]  /*69b0*/  MUFU.EX2 R45, R45 ;  /* 0x0000002d002d7308 */ /* 0x000e620000000800 */
[----:B--2---:R-:W-:-:S07]  /*69c0*/  FADD.FTZ R12, R44, R7 ;  /* 0x000000072c0c7221 */ /* 0x004fce0000010000 */
[----:B------:R-:W2:Y:S01]  /*69d0*/  MUFU.EX2 R47, R47 ;  /* 0x0000002f002f7308 */ /* 0x000ea20000000800 */
[----:B---3--:R-:W-:-:S07]  /*69e0*/  FADD.FTZ R14, R46, R13 ;  /* 0x0000000d2e0e7221 */ /* 0x008fce0000010000 */
[----:B------:R-:W3:Y:S01]  /*69f0*/  MUFU.EX2 R48, R48 ;  /* 0x0000003000307308 */ /* 0x000ee20000000800 */
[C---:B-1----:R-:W-:Y:S01]  /*6a00*/  FADD.FTZ R7, R45.reuse, R12 ;  /* 0x0000000c2d077221 */ /* 0x042fe20000010000 */
[----:B------:R-:W-:-:S06]  /*6a10*/  F2FP.BF16.F32.PACK_AB R162, R45, R44 ;  /* 0x0000002c2da2723e */ /* 0x000fcc00000010ff */
[----:B------:R-:W1:Y:S01]  /*6a20*/  MUFU.EX2 R50, R50 ;  /* 0x0000003200327308 */ /* 0x000e620000000800 */
[C---:B--2---:R-:W-:Y:S01]  /*6a30*/  FADD.FTZ R13, R47.reuse, R14 ;  /* 0x0000000e2f0d7221 */ /* 0x044fe20000010000 */
[----:B------:R-:W-:-:S05]  /*6a40*/  F2FP.BF16.F32.PACK_AB R163, R47, R46 ;  /* 0x0000002e2fa3723e */ /* 0x000fca00000010ff */
[----:B------:R0:W-:Y:S01]  /*6a50*/  STSM.16.M88.4 [R186], R160 ;  /* 0x000000a0ba007844 */ /* 0x0001e20000000200 */
[----:B------:R-:W2:Y:S01]  /*6a60*/  MUFU.EX2 R49, R49 ;  /* 0x0000003100317308 */ /* 0x000ea20000000800 */
[----:B---3--:R-:W-:-:S07]  /*6a70*/  FADD.FTZ R12, R48, R7 ;  /* 0x00000007300c7221 */ /* 0x008fce0000010000 */
[----:B------:R-:W3:Y:S01]  /*6a80*/  MUFU.EX2 R51, R51 ;  /* 0x0000003300337308 */ /* 0x000ee20000000800 */
[----:B-1----:R-:W-:-:S07]  /*6a90*/  FADD.FTZ R14, R50, R13 ;  /* 0x0000000d320e7221 */ /* 0x002fce0000010000 */
[----:B------:R-:W1:Y:S01]  /*6aa0*/  MUFU.EX2 R52, R52 ;  /* 0x0000003400347308 */ /* 0x000e620000000800 */
[C---:B--2---:R-:W-:Y:S01]  /*6ab0*/  FADD.FTZ R7, R49.reuse, R12 ;  /* 0x0000000c31077221 */ /* 0x044fe20000010000 */
[----:B------:R-:W-:-:S06]  /*6ac0*/  F2FP.BF16.F32.PACK_AB R164, R49, R48 ;  /* 0x0000003031a4723e */ /* 0x000fcc00000010ff */
[----:B------:R-:W2:Y:S01]  /*6ad0*/  MUFU.EX2 R54, R54 ;  /* 0x0000003600367308 */ /* 0x000ea20000000800 */
[C---:B---3--:R-:W-:Y:S01]  /*6ae0*/  FADD.FTZ R13, R51.reuse, R14 ;  /* 0x0000000e330d7221 */ /* 0x048fe20000010000 */
[----:B------:R-:W-:-:S06]  /*6af0*/  F2FP.BF16.F32.PACK_AB R165, R51, R50 ;  /* 0x0000003233a5723e */ /* 0x000fcc00000010ff */
[----:B------:R3:W4:Y:S01]  /*6b00*/  MUFU.EX2 R167, R8 ;  /* 0x0000000800a77308 */ /* 0x0007220000000800 */
[----:B-1----:R-:W-:Y:S01]  /*6b10*/  F2FP.BF16.F32.PACK_AB R166, R11, R52 ;  /* 0x000000340ba6723e */ /* 0x002fe200000010ff */
[----:B---3--:R-:W-:Y:S01]  /*6b20*/  FADD.FTZ R8, R52, R7 ;  /* 0x0000000734087221 */ /* 0x008fe20000010000 */
[----:B--2---:R-:W-:-:S03]  /*6b30*/  FADD.FTZ R12, R54, R13 ;  /* 0x0000000d360c7221 */ /* 0x004fc60000010000 */
[----:B------:R-:W-:Y:S01]  /*6b40*/  FADD.FTZ R7, R11, R8 ;  /* 0x000000080b077221 */ /* 0x000fe20000010000 */
[C---:B------:R-:W-:Y:S02]  /*6b50*/  VIADD R11, R10.reuse, 0x100 ;  /* 0x000001000a0b7836 */ /* 0x040fe40000000000 */
[----:B------:R-:W-:Y:S02]  /*6b60*/  VIADD R10, R10, 0x180 ;  /* 0x000001800a0a7836 */ /* 0x000fe40000000000 */
[C---:B----4-:R-:W-:Y:S01]  /*6b70*/  FADD.FTZ R8, R167.reuse, R12 ;  /* 0x0000000ca7087221 */ /* 0x050fe20000010000 */
[----:B------:R-:W-:-:S05]  /*6b80*/  F2FP.BF16.F32.PACK_AB R167, R167, R54 ;  /* 0x00000036a7a7723e */ /* 0x000fca00000010ff */
[----:B------:R0:W-:Y:S01]  /*6b90*/  STSM.16.M88.4 [R185], R164 ;  /* 0x000000a4b9007844 */ /* 0x0001e20000000200 */
[----:B------:R-:W-:-:S06]  /*6ba0*/  WARPGROUP.ARRIVE ;  /* 0x00000000000079c5 */ /* 0x000fcc0000000000 */
[----:B------:R-:W-:Y:S01]  /*6bb0*/  HGMMA.64x256x16.F32.BF16 R24, R152, gdesc[UR8].tnspB, RZ, !UPT, gsb0 ;  /* 0x43e0000898187df0 */ /* 0x000fe2000c0018ff */
[----:B------:R-:W-:Y:S01]  /*6bc0*/  R2UR UR10, R11 ;  /* 0x000000000b0a72ca */ /* 0x000fe200000e0000 */
        /* <DEDUP_REMOVED lines=27> */
[----:B------:R-:W-:Y:S01]  /*6d80*/  ULDC UR4, c[0x0][0xa80] ;  /* 0x0002a00000047ab9 */ /* 0x000fe20000000800 */
[----:B------:R-:W-:Y:S02]  /*6d90*/  IMAD.MOV.U32 R10, RZ, RZ, R6 ;  /* 0x000000ffff0a7224 */ /* 0x000fe400078e0006 */
[----:B------:R-:W-:-:S07]  /*6da0*/  IMAD.MOV.U32 R12, RZ, RZ, R2 ;  /* 0x000000ffff0c7224 */ /* 0x000fce00078e0002 */
.L_x_5159:
        /* <DEDUP_REMOVED lines=8> */
.L_x_5151:
[----:B------:R-:W-:Y:S02]  /*6e30*/  IMAD.U32 R5, RZ, RZ, UR37 ;  /* 0x00000025ff057e24 */ /* 0x000fe4000f8e00ff */
[----:B0-----:R-:W-:-:S03]  /*6e40*/  IMAD R9, R2, 0x8, R16 ;  /* 0x0000000802097824 */ /* 0x001fc600078e0210 */
[----:B------:R-:W-:-:S04]  /*6e50*/  SHF.L.U32 R5, R5, 0x1f, RZ ;  /* 0x0000001f05057819 */ /* 0x000fc800000006ff */
[----:B------:R0:W1:Y:S01]  /*6e60*/  SYNCS.PHASECHK.TRANS64.TRYWAIT P3, [R9+URZ+0x38830], R5 ;  /* 0x03883005090075a7 */ /* 0x000062000806017f */
[----:B------:R-:W-:Y:S05]  /*6e70*/  @!P0 BRA `(.L_x_5152) ;  /* 0x0000000000048947 */ /* 0x000fea0003800000 */
[----:B------:R-:W-:Y:S01]  /*6e80*/  BPT.TRAP 0x1 ;  /* 0x000000040000795c */ /* 0x000fe20000300000 */
.L_x_5152:
[----:B------:R-:W-:Y:S01]  /*6e90*/  IMAD R6, R2, 0x200, R0 ;  /* 0x0000020002067824 */ /* 0x000fe200078e0200 */
[----:B-1----:R-:W-:Y:S06]  /*6ea0*/  @P3 BRA `(.L_x_5153) ;  /* 0x0000000000083947 */ /* 0x002fec0003800000 */
[----:B------:R-:W1:Y:S02]  /*6eb0*/  SYNCS.PHASECHK.TRANS64.TRYWAIT P3, [R9+URZ+0x38830], R5 ;  /* 0x03883005090075a7 */ /* 0x000e64000806017f */
[----:B-1----:R-:W-:Y:S05]  /*6ec0*/  @!P3 BRA `(.L_x_5154) ;  /* 0x0000013c00b4b947 */ /* 0x002fea0003800000 */
.L_x_5153:
[----:B------:R-:W-:Y:S01]  /*6ed0*/  R2UR UR10, R6 ;  /* 0x00000000060a72ca */ /* 0x000fe200000e0000 */
[----:B------:R-:W-:Y:S01]  /*6ee0*/  WARPGROUP.ARRIVE ;  /* 0x00000000000079c5 */ /* 0x000fe20000000000 */
[----:B------:R-:W-:Y:S01]  /*6ef0*/  UMOV UR11, 0x40000040 ;  /* 0x40000040000b7882 */ /* 0x000fe20000000000 */
[----:B------:R-:W-:Y:S01]  /*6f00*/  UMOV UR15, 0x40000040 ;  /* 0x40000040000f7882 */ /* 0x000fe20000000000 */
[----:B------:R-:W-:Y:S01]  /*6f10*/  UMOV UR19, 0x40000040 ;  /* 0x4000004000137882 */ /* 0x000fe20000000000 */
[----:B------:R-:W-:-:S08]  /*6f20*/  UMOV UR23, 0x40000040 ;  /* 0x4000004000177882 */ /* 0x000fd00000000000 */
[----:B------:R-:W-:Y:S01]  /*6f30*/  HGMMA.64x64x16.F32.BF16 R152, gdesc[UR8], RZ, !UPT, gsb0 ;  /* 0x00e00000089879f0 */ /* 0x000fe2000c0018ff */
[----:B------:R-:W-:Y:S02]  /*6f40*/  UIADD3 UR14, UR10, 0x2, URZ ;  /* 0x000000020a0e7890 */ /* 0x000fe4000fffe03f */
[----:B------:R-:W-:Y:S02]  /*6f50*/  UIADD3 UR18, UR10, 0x4, URZ ;  /* 0x000000040a127890 */ /* 0x000fe4000fffe03f */
        /* <DEDUP_REMOVED lines=13> */
.L_x_5155:
[----:B------:R2:W3:Y:S01]  /*7030*/  SYNCS.PHASECHK.TRANS64.TRYWAIT P3, [R9+URZ+0x38850], R5 ;  /* 0x03885005090075a7 */ /* 0x0004e2000806017f */
[----:B------:R-:W-:Y:S05]  /*7040*/  @!P0 BRA `(.L_x_5156) ;  /* 0x0000000000048947 */ /* 0x000fea0003800000 */
[----:B------:R-:W-:Y:S01]  /*7050*/  BPT.TRAP 0x1 ;  /* 0x000000040000795c */ /* 0x000fe20000300000 */
.L_x_5156:
[----:B---3--:R-:W-:Y:S05]  /*7060*/  @P3 BRA `(.L_x_5157) ;  /* 0x0000000000083947 */ /* 0x008fea0003800000 */
[----:B------:R-:W3:Y:S02]  /*7070*/  SYNCS.PHASECHK.TRANS64.TRYWAIT P3, [R9+URZ+0x38850], R5 ;  /* 0x03885005090075a7 */ /* 0x000ee4000806017f */
[----:B---3--:R-:W-:Y:S05]  /*7080*/  @!P3 BRA `(.L_x_5158) ;  /* 0x0000013c0058b947 */ /* 0x008fea0003800000 */
.L_x_5157:
[----:B0123--:R-:W-:Y:S01]  /*7090*/  IMAD R5, R2, 0x1000, R3 ;  /* 0x0000100002057824 */ /* 0x00ffe200078e0203 */
[----:B------:R-:W-:Y:S01]  /*70a0*/  WARPGROUP.ARRIVE ;  /* 0x00000000000079c5 */ /* 0x000fe20000000000 */
[----:B------:R-:W-:Y:S01]  /*70b0*/  UMOV UR27, 0x40000040 ;  /* 0x40000040001b7882 */ /* 0x000fe20000000000 */
[----:B------:R-:W-:Y:S01]  /*70c0*/  VIADD R6, R4, 0x2 ;  /* 0x0000000204067836 */ /* 0x000fe20000000000 */
[----:B------:R-:W-:Y:S01]  /*70d0*/  UMOV UR29, 0x40000040 ;  /* 0x40000040001d7882 */ /* 0x000fe20000000000 */
[C---:B------:R-:W-:Y:S01]  /*70e0*/  R2UR UR26, R5.reuse ;  /* 0x00000000051a72ca */ /* 0x040fe200000e0000 */
[----:B------:R-:W-:Y:S01]  /*70f0*/  UMOV UR31, 0x40000040 ;  /* 0x40000040001f7882 */ /* 0x000fe20000000000 */
[----:B------:R-:W0:Y:S01]  /*7100*/  S2R R13, SR_TID.X ;  /* 0x00000000000d7919 */ /* 0x000e220000002100 */
[----:B------:R-:W-:Y:S01]  /*7110*/  R2UR UR28, R6 ;  /* 0x00000000061c72ca */ /* 0x000fe200000e0000 */
[C---:B------:R-:W-:Y:S01]  /*7120*/  VIADD R6, R5.reuse, 0x2 ;  /* 0x0000000205067836 */ /* 0x040fe20000000000 */
[----:B------:R-:W-:Y:S01]  /*7130*/  UMOV UR7, 0xffffffc0 ;  /* 0xffffffc000077882 */ /* 0x000fe20000000000 */
[----:B------:R-:W-:Y:S01]  /*7140*/  VIADD R20, R5, 0x800 ;  /* 0x0000080005147836 */ /* 0x000fe20000000000 */
[----:B------:R-:W-:Y:S01]  /*7150*/  UIMAD UR7, UR6, UR7, 0x1 ;  /* 0x00000001060774a4 */ /* 0x000fe2000f8e0207 */
[----:B------:R-:W-:Y:S01]  /*7160*/  IMAD.MOV.U32 R15, RZ, RZ, 0x4 ;  /* 0x00000004ff0f7424 */ /* 0x000fe200078e00ff */
[----:B------:R-:W-:Y:S01]  /*7170*/  R2UR UR30, R6 ;  /* 0x00000000061e72ca */ /* 0x000fe200000e0000 */
[----:B------:R-:W-:Y:S01]  /*7180*/  VIADD R6, R4, 0x4 ;  /* 0x0000000404067836 */ /* 0x000fe20000000000 */
[----:B------:R-:W-:Y:S01]  /*7190*/  UMOV UR11, 0x40000040 ;  /* 0x40000040000b7882 */ /* 0x000fe20000000000 */
[----:B------:R-:W-:Y:S01]  /*71a0*/  UISETP.GT.AND UP0, UPT, UR6, UR5, UPT ;  /* 0x000000050600728c */ /* 0x000fe2000bf04270 */
[----:B------:R-:W-:Y:S01]  /*71b0*/  HGMMA.64x64x16.F32.BF16 R152, gdesc[UR24], R152, gsb0 ;  /* 0x00e00000189879f0 */ /* 0x000fe20008001898 */
[----:B------:R-:W-:Y:S01]  /*71c0*/  UIADD3 UR6, UR6, -0x1, URZ ;  /* 0xffffffff06067890 */ /* 0x000fe2000fffe03f */
[----:B0-----:R-:W-:Y:S01]  /*71d0*/  SHF.R.U32.HI R13, RZ, 0x7, R13 ;  /* 0x00000007ff0d7819 */ /* 0x001fe2000001160d */
[----:B------:R-:W-:-:S02]  /*71e0*/  WARPGROUP.DEPBAR.LE gsb0, 0x0 ;  /* 0x00008000000079c5 */ /* 0x000fc40000010000 */
[----:B------:R-:W-:-:S06]  /*71f0*/  WARPGROUP.ARRIVE ;  /* 0x00000000000079c5 */ /* 0x000fcc0000000000 */
[----:B------:R-:W-:Y:S01]  /*7200*/  HGMMA.64x64x16.F32.BF16 R152, gdesc[UR28], R152, gsb0 ;  /* 0x00e000001c9879f0 */ /* 0x000fe20008001898 */
[----:B------:R-:W-:Y:S01]  /*7210*/  R2UR UR28, R6 ;  /* 0x00000000061c72ca */ /* 0x000fe200000e0000 */
[----:B------:R-:W-:Y:S01]  /*7220*/  VIADD R6, R5, 0x4 ;  /* 0x0000000405067836 */ /* 0x000fe20000000000 */
[----:B------:R-:W-:Y:S01]  /*7230*/  UMOV UR29, 0x40000040 ;  /* 0x40000040001d7882 */ /* 0x000fe20000000000 */
[----:B------:R-:W-:-:S03]  /*7240*/  UMOV UR31, 0x40000040 ;  /* 0x40000040001f7882 */ /* 0x000fc60000000000 */
[----:B------:R-:W-:Y:S01]  /*7250*/  R2UR UR30, R6 ;  /* 0x00000000061e72ca */ /* 0x000fe200000e0000 */
[----:B------:R-:W-:Y:S01]  /*7260*/  VIADD R6, R4, 0x6 ;  /* 0x0000000604067836 */ /* 0x000fe20000000000 */
[----:B------:R-:W-:Y:S02]  /*7270*/  WARPGROUP.DEPBAR.LE gsb0, 0x0 ;  /* 0x00008000000079c5 */ /* 0x000fe40000010000 */
[----:B------:R-:W-:-:S09]  /*7280*/  WARPGROUP.ARRIVE ;  /* 0x00000000000079c5 */ /* 0x000fd20000000000 */
        /* <DEDUP_REMOVED lines=113> */
[----:B------:R-:W-:Y:S02]  /*79a0*/  R2UR UR30, R6 ;  /* 0x00000000061e72ca */ /* 0x000fe400000e0000 */
[----:B------:R0:W1:Y:S02]  /*79b0*/  SHFL.IDX PT, R6, R13, RZ, 0x1f ;  /* 0x00001fff0d067589 */ /* 0x00006400000e0000 */
[----:B0-----:R-:W-:Y:S01]  /*79c0*/  VIADD R13, R4, 0x800 ;  /* 0x00000800040d7836 */ /* 0x001fe20000000000 */
[----:B-1----:R-:W-:-:S04]  /*79d0*/  ISETP.GT.AND P3, PT, R6, 0x7f, PT ;  /* 0x0000007f0600780c */ /* 0x002fc80003f64270 */
[----:B------:R-:W-:-:S05]  /*79e0*/  SEL R14, RZ, 0x2, !P3 ;  /* 0x00000002ff0e7807 */ /* 0x000fca0005800000 */
[----:B------:R-:W-:Y:S01]  /*79f0*/  IMAD.IADD R6, R13, 0x1, R14 ;  /* 0x000000010d067824 */ /* 0x000fe200078e020e */
[----:B------:R-:W-:Y:S02]  /*7a00*/  WARPGROUP.DEPBAR.LE gsb0, 0x0 ;  /* 0x00008000000079c5 */ /* 0x000fe40000010000 */
[----:B------:R-:W-:-:S06]  /*7a10*/  WARPGROUP.ARRIVE ;  /* 0x00000000000079c5 */ /* 0x000fcc0000000000 */
[----:B------:R-:W-:Y:S01]  /*7a20*/  HGMMA.64x64x16.F32.BF16 R152, gdesc[UR28], R152, gsb0 ;  /* 0x00e000001c9879f0 */ /* 0x000fe20008001898 */
[----:B------:R-:W-:Y:S01]  /*7a30*/  R2UR UR28, R6 ;  /* 0x00000000061c72ca */ /* 0x000fe200000e0000 */
[----:B------:R-:W-:Y:S01]  /*7a40*/  IMAD.IADD R6, R14, 0x1, R20 ;  /* 0x000000010e067824 */ /* 0x000fe200078e0214 */
[----:B------:R-:W-:Y:S01]  /*7a50*/  UMOV UR29, 0x40000040 ;  /* 0x40000040001d7882 */ /* 0x000fe20000000000 */
[----:B------:R-:W-:-:S03]  /*7a60*/  UMOV UR31, 0x40000040 ;  /* 0x40000040001f7882 */ /* 0x000fc60000000000 */
[----:B------:R-:W-:Y:S02]  /*7a70*/  R2UR UR30, R6 ;  /* 0x00000000061e72ca */ /* 0x000fe400000e0000 */
[C---:B------:R-:W-:Y:S02]  /*7a80*/  SEL R6, R15.reuse, 0x2, P3 ;  /* 0x000000020f067807 */ /* 0x040fe40001800000 */
[----:B------:R-:W-:-:S03]  /*7a90*/  SEL R15, R15, 0x6, !P3 ;  /* 0x000000060f0f7807 */ /* 0x000fc60005800000 */
[C---:B------:R-:W-:Y:S02]  /*7aa0*/  IMAD.IADD R21, R13.reuse, 0x1, R6 ;  /* 0x000000010d157824 */ /* 0x040fe400078e0206 */
[----:B------:R-:W-:Y:S01]  /*7ab0*/  IMAD.IADD R13, R13, 0x1, R15 ;  /* 0x000000010d0d7824 */ /* 0x000fe200078e020f */
[----:B------:R-:W-:Y:S02]  /*7ac0*/  WARPGROUP.DEPBAR.LE gsb0, 0x0 ;  /* 0x00008000000079c5 */ /* 0x000fe40000010000 */
[----:B------:R-:W-:-:S06]  /*7ad0*/  WARPGROUP.ARRIVE ;  /* 0x00000000000079c5 */ /* 0x000fcc0000000000 */
[----:B------:R-:W-:Y:S01]  /*7ae0*/  HGMMA.64x64x16.F32.BF16 R152, gdesc[UR28], R152, gsb0 ;  /* 0x00e000001c9879f0 */ /* 0x000fe20008001898 */
[----:B------:R-:W-:Y:S01]  /*7af0*/  R2UR UR28, R21 ;  /* 0x00000000151c72ca */ /* 0x000fe200000e0000 */
[C---:B------:R-:W-:Y:S01]  /*7b00*/  IMAD.IADD R21, R20.reuse, 0x1, R6 ;  /* 0x0000000114157824 */ /* 0x040fe200078e0206 */
[----:B------:R-:W-:Y:S01]  /*7b10*/  UMOV UR29, 0x40000040 ;  /* 0x40000040001d7882 */ /* 0x000fe20000000000 */
[----:B------:R-:W-:Y:S01]  /*7b20*/  UMOV UR31, 0x40000040 ;  /* 0x40000040001f7882 */ /* 0x000fe20000000000 */
[----:B------:R-:W-:Y:S02]  /*7b30*/  IMAD.IADD R20, R20, 0x1, R15 ;  /* 0x0000000114147824 */ /* 0x000fe400078e020f */
[----:B------:R-:W-:Y:S01]  /*7b40*/  R2UR UR30, R21 ;  /* 0x00000000151e72ca */ /* 0x000fe200000e0000 */
[----:B------:R-:W-:Y:S02]  /*7b50*/  WARPGROUP.DEPBAR.LE gsb0, 0x0 ;  /* 0x00008000000079c5 */ /* 0x000fe40000010000 */
[----:B------:R-:W-:-:S10]  /*7b60*/  WARPGROUP.ARRIVE ;  /* 0x00000000000079c5 */ /* 0x000fd40000000000 */
        /* <DEDUP_REMOVED lines=26> */
[----:B------:R-:W-:Y:S01]  /*7d10*/  VIADD R20, R5, 0xa00 ;  /* 0x00000a0005147836 */ /* 0x000fe20000000000 */
[----:B------:R-:W-:Y:S01]  /*7d20*/  UMOV UR29, 0x40000040 ;  /* 0x40000040001d7882 */ /* 0x000fe20000000000 */
[----:B------:R-:W-:Y:S02]  /*7d30*/  UMOV UR31, 0x40000040 ;  /* 0x40000040001f7882 */ /* 0x000fe40000000000 */
[----:B------:R-:W-:-:S05]  /*7d40*/  IMAD.IADD R21, R14, 0x1, R20 ;  /* 0x000000010e157824 */ /* 0x000fca00078e0214 */
[----:B------:R-:W-:Y:S01]  /*7d50*/  R2UR UR30, R21 ;  /* 0x00000000151e72ca */ /* 0x000fe200000e0000 */
[C---:B------:R-:W-:Y:S02]  /*7d60*/  IMAD.IADD R21, R13.reuse, 0x1, R6 ;  /* 0x000000010d157824 */ /* 0x040fe400078e0206 */
[----:B------:R-:W-:Y:S01]  /*7d70*/  IMAD.IADD R13, R13, 0x1, R15 ;  /* 0x000000010d0d7824 */ /* 0x000fe200078e020f */
[----:B------:R-:W-:Y:S02]  /*7d80*/  WARPGROUP.DEPBAR.LE gsb0, 0x0 ;  /* 0x00008000000079c5 */ /* 0x000fe40000010000 */
[----:B------:R-:W-:-:S07]  /*7d90*/  WARPGROUP.ARRIVE ;  /* 0x00000000000079c5 */ /* 0x000fce0000000000 */
[----:B------:R-:W-:Y:S01]  /*7da0*/  HGMMA.64x64x16.F32.BF16 R152, gdesc[UR28], R152, gsb0 ;  /* 0x00e000001c9879f0 */ /* 0x000fe20008001898 */
[----:B------:R-:W-:Y:S01]  /*7db0*/  R2UR UR28, R21 ;  /* 0x00000000151c72ca */ /* 0x000fe200000e0000 */
[--C-:B------:R-:W-:Y:S01]  /*7dc0*/  IMAD.IADD R21, R6, 0x1, R20.reuse ;  /* 0x0000000106157824 */ /* 0x100fe200078e0214 */
        /* <DEDUP_REMOVED lines=82> */
[--C-:B------:R-:W-:Y:S02]  /*82f0*/  IMAD.IADD R6, R6, 0x1, R20.reuse ;  /* 0x0000000106067824 */ /* 0x100fe400078e0214 */
        /* <DEDUP_REMOVED lines=21> */
[----:B------:R-:W-:-:S04]  /*8450*/  LOP3.LUT R13, R13, 0x6, RZ, 0xc0, !PT ;  /* 0x000000060d0d7812 */ /* 0x000fc800078ec0ff */
[CC--:B------:R-:W-:Y:S02]  /*8460*/  IADD3 R5, R13.reuse, R6.reuse, R5 ;  /* 0x000000060d057210 */ /* 0x0c0fe40007ffe005 */
[----:B------:R-:W-:Y:S02]  /*8470*/  IADD3 R6, R13, R6, R4 ;  /* 0x000000060d067210 */ /* 0x000fe40007ffe004 */
[----:B------:R-:W0:Y:S01]  /*8480*/  @P1 LDC R13, c[0x0][0x44c] ;  /* 0x00011300ff0d1b82 */ /* 0x000e220000000800 */
[----:B------:R-:W-:Y:S02]  /*8490*/  WARPGROUP.DEPBAR.LE gsb0, 0x0 ;  /* 0x00008000000079c5 */ /* 0x000fe40000010000 */
[----:B------:R-:W-:-:S06]  /*84a0*/  WARPGROUP.ARRIVE ;  /* 0x00000000000079c5 */ /* 0x000fcc0000000000 */
[----:B------:R-:W-:Y:S01]  /*84b0*/  HGMMA.64x64x16.F32.BF16 R152, gdesc[UR28], R152, gsb0 ;  /* 0x00e000001c9879f0 */ /* 0x000fe20008001898 */
[----:B------:R-:W-:Y:S01]  /*84c0*/  R2UR UR28, R6 ;  /* 0x00000000061c72ca */ /* 0x000fe200000e0000 */
[----:B------:R-:W-:Y:S01]  /*84d0*/  UMOV UR29, 0x40000040 ;  /* 0x40000040001d7882 */ /* 0x000fe20000000000 */
[----:B------:R-:W-:Y:S01]  /*84e0*/  R2UR UR30, R5 ;  /* 0x00000000051e72ca */ /* 0x000fe200000e0000 */
[----:B------:R-:W-:Y:S01]  /*84f0*/  UMOV UR31, 0x40000040 ;  /* 0x40000040001f7882 */ /* 0x000fe20000000000 */
[----:B------:R-:W1:Y:S01]  /*8500*/  @P1 LDC R5, c[0x0][0x450] ;  /* 0x00011400ff051b82 */ /* 0x000e620000000800 */
[----:B------:R-:W-:-:S04]  /*8510*/  VIADD R6, R190, UR42 ;  /* 0x0000002abe067c36 */ /* 0x000fc80008000000 */
[----:B0-----:R-:W-:-:S05]  /*8520*/  @P1 IMAD.HI.U32 R13, R6, R13, RZ ;  /* 0x0000000d060d1227 */ /* 0x001fca00078e00ff */
[----:B-1----:R-:W-:Y:S02]  /*8530*/  @P1 SHF.R.U32.HI R6, RZ, R5, R13 ;  /* 0x00000005ff061219 */ /* 0x002fe4000001160d */
[----:B------:R-:W-:-:S03]  /*8540*/  IADD3 R5, R187, UR7, -R189 ;  /* 0x00000007bb057c10 */ /* 0x000fc6000fffe8bd */
[----:B------:R-:W0:Y:S02]  /*8550*/  SHFL.IDX PT, R13, R6, RZ, 0x1c1f ;  /* 0x001c1fff060d7589 */ /* 0x000e2400000e0000 */
[----:B------:R-:W-:-:S04]  /*8560*/  IMAD.IADD R5, R5, 0x1, -R188 ;  /* 0x0000000105057824 */ /* 0x000fc800078e0abc */
[----:B0-----:R-:W-:-:S05]  /*8570*/  IMAD.IADD R13, R5, 0x1, R13 ;  /* 0x00000001050d7824 */ /* 0x001fca00078e020d */
[C---:B------:R-:W-:Y:S02]  /*8580*/  ISETP.GT.AND P3, PT, R13.reuse, RZ, PT ;  /* 0x000000ff0d00720c */ /* 0x040fe40003f64270 */
[C---:B------:R-:W-:Y:S02]  /*8590*/  ISETP.GT.AND P4, PT, R13.reuse, 0x1, PT ;  /* 0x000000010d00780c */ /* 0x040fe40003f84270 */
[C---:B------:R-:W-:Y:S02]  /*85a0*/  ISETP.GT.AND P6, PT, R13.reuse, 0x28, PT ;  /* 0x000000280d00780c */ /* 0x040fe40003fc4270 */
        /* <DEDUP_REMOVED lines=42> */
[----:B------:R-:W-:Y:S02]  /*8850*/  ISETP.GT.AND P6, PT, R13, 0x38, PT ;  /* 0x000000380d00780c */ /* 0x000fe40003fc4270 */
[----:B------:R-:W-:Y:S02]  /*8860*/  FMNMX.FTZ R14, R177, R14, !PT ;  /* 0x0000000eb10e7209 */ /* 0x000fe40007810000 */
[----:B------:R-:W-:-:S02]  /*8870*/  FSEL R180, R180, -INF , P6 ;  /* 0xff800000b4b47808 */ /* 0x000fc40003000000 */
[----:B------:R-:W-:Y:S02]  /*8880*/  ISETP.GT.AND P5, PT, R13, 0x39, PT ;  /* 0x000000390d00780c */ /* 0x000fe40003fa4270 */
[----:B------:R-:W-:Y:S02]  /*8890*/  FMNMX.FTZ R13, R180, R14, !PT ;  /* 0x0000000eb40d7209 */ /* 0x000fe40007810000 */
[----:B------:R-:W0:Y:S01]  /*88a0*/  SHFL.IDX PT, R14, R6, 0x1, 0x1c1f ;  /* 0x003c1f00060e7f89 */ /* 0x000e2200000e0000 */
[----:B------:R-:W-:-:S04]  /*88b0*/  FSEL R181, R181, -INF , P5 ;  /* 0xff800000b5b57808 */ /* 0x000fc80002800000 */
[----:B------:R-:W-:-:S05]  /*88c0*/  FMNMX.FTZ R13, R181, R13, !PT ;  /* 0x0000000db50d7209 */ /* 0x000fca0007810000 */
[----:B------:R-:W1:Y:S01]  /*88d0*/  SHFL.BFLY PT, R6, R13, 0x2, 0x1f ;  /* 0x0c401f000d067f89 */ /* 0x000e6200000e0000 */
[----:B0-----:R-:W-:-:S05]  /*88e0*/  IMAD.IADD R5, R5, 0x1, R14 ;  /* 0x0000000105057824 */ /* 0x001fca00078e020e */
[C---:B------:R-:W-:Y:S02]  /*88f0*/  ISETP.GT.AND P4, PT, R5.reuse, RZ, PT ;  /* 0x000000ff0500720c */ /* 0x040fe40003f84270 */
[C---:B------:R-:W-:Y:S02]  /*8900*/  ISETP.GT.AND P5, PT, R5.reuse, 0x1, PT ;  /* 0x000000010500780c */ /* 0x040fe40003fa4270 */
        /* <DEDUP_REMOVED lines=10> */
[C---:B------:R-:W-:Y:S02]  /*89b0*/  ISETP.GT.AND P5, PT, R5.reuse, 0x11, PT ;  /* 0x000000110500780c */ /* 0x040fe40003fa4270 */
[C---:B------:R-:W-:Y:S02]  /*89c0*/  ISETP.GT.AND P6, PT, R5.reuse, 0x18, PT ;  /* 0x000000180500780c */ /* 0x040fe40003fc4270 */
[----:B------:R-:W-:Y:S02]  /*89d0*/  ISETP.GT.AND P3, PT, R5, 0x19, PT ;  /* 0x000000190500780c */ /* 0x000fe40003f64270 */
[----:B------:R-:W-:Y:S02]  /*89e0*/  FSEL R162, R162, -INF , P4 ;  /* 0xff800000a2a27808 */ /* 0x000fe40002000000 */
[----:B------:R-:W-:Y:S02]  /*89f0*/  FMNMX.FTZ R14, R159, R14, !PT ;  /* 0x0000000e9f0e7209 */ /* 0x000fe40007810000 */
        /* <DEDUP_REMOVED lines=9> */
[----:B------:R-:W-:Y:S02]  /*8a90*/  FSEL R171, R171, -INF , P5 ;  /* 0xff800000abab7808 */ /* 0x000fe40002800000 */
[----:B------:R-:W-:Y:S02]  /*8aa0*/  FSEL R174, R174, -INF , P6 ;  /* 0xff800000aeae7808 */ /* 0x000fe40003000000 */
[----:B------:R-:W-:Y:S02]  /*8ab0*/  FSEL R175, R175, -INF , P3 ;  /* 0xff800000afaf7808 */ /* 0x000fe40001800000 */
[----:B------:R-:W-:-:S02]  /*8ac0*/  ISETP.GT.AND P4, PT, R5, 0x30, PT ;  /* 0x000000300500780c */ /* 0x000fc40003f84270 */
[C---:B------:R-:W-:Y:S02]  /*8ad0*/  ISETP.GT.AND P5, PT, R5.reuse, 0x31, PT ;  /* 0x000000310500780c */ /* 0x040fe40003fa4270 */
[C---:B------:R-:W-:Y:S02]  /*8ae0*/  ISETP.GT.AND P6, PT, R5.reuse, 0x38, PT ;  /* 0x000000380500780c */ /* 0x040fe40003fc4270 */
[----:B------:R-:W-:Y:S02]  /*8af0*/  ISETP.GT.AND P3, PT, R5, 0x39, PT ;  /* 0x000000390500780c */ /* 0x000fe40003f64270 */
[----:B------:R-:W-:Y:S02]  /*8b00*/  FMNMX.FTZ R5, R163, R14, !PT ;  /* 0x0000000ea3057209 */ /* 0x000fe40007810000 */
[----:B------:R-:W-:Y:S02]  /*8b10*/  FSEL R178, R178, -INF , P4 ;  /* 0xff800000b2b27808 */ /* 0x000fe40002000000 */
[----:B------:R-:W-:-:S02]  /*8b20*/  FMNMX.FTZ R5, R166, R5, !PT ;  /* 0x00000005a6057209 */ /* 0x000fc40007810000 */
[----:B-1----:R-:W-:Y:S02]  /*8b30*/  FMNMX.FTZ R6, R13, R6, !PT ;  /* 0x000000060d067209 */ /* 0x002fe40007810000 */
[----:B------:R-:W-:Y:S02]  /*8b40*/  FMNMX.FTZ R5, R167, R5, !PT ;  /* 0x00000005a7057209 */ /* 0x000fe40007810000 */
[----:B------:R-:W-:Y:S01]  /*8b50*/  FSEL R179, R179, -INF , P5 ;  /* 0xff800000b3b37808 */ /* 0x000fe20002800000 */
[----:B------:R-:W0:Y:S01]  /*8b60*/  SHFL.BFLY PT, R13, R6, 0x1, 0x1f ;  /* 0x0c201f00060d7f89 */ /* 0x000e2200000e0000 */
[----:B------:R-:W-:Y:S02]  /*8b70*/  FMNMX.FTZ R5, R170, R5, !PT ;  /* 0x00000005aa057209 */ /* 0x000fe40007810000 */
[----:B------:R-:W-:Y:S02]  /*8b80*/  FSEL R182, R182, -INF , P6 ;  /* 0xff800000b6b67808 */ /* 0x000fe40003000000 */
[----:B------:R-:W-:-:S02]  /*8b90*/  FMNMX.FTZ R5, R171, R5, !PT ;  /* 0x00000005ab057209 */ /* 0x000fc40007810000 */
[----:B------:R-:W-:Y:S02]  /*8ba0*/  FSEL R229, R183, -INF , P3 ;  /* 0xff800000b7e57808 */ /* 0x000fe40001800000 */
        /* <DEDUP_REMOVED lines=9> */
[----:B------:R-:W-:Y:S01]  /*8c40*/  FSEL R228, R228, RZ, P4 ;  /* 0x000000ffe4e47208 */ /* 0x000fe20002000000 */
[----:B------:R-:W0:Y:S04]  /*8c50*/  SHFL.BFLY PT, R15, R5, 0x2, 0x1f ;  /* 0x0c401f00050f7f89 */ /* 0x000e2800000e0000 */
        /* <DEDUP_REMOVED lines=14> */
[----:B------:R-:W-:-:S03]  /*8d40*/  FFMA.FTZ R173, R181, UR4, -R228 ;  /* 0x00000004b5ad7c23 */ /* 0x000fc600080108e4 */
[----:B------:R-:W-:Y:S01]  /*8d50*/  MUFU.EX2 R152, R152 ;  /* 0x0000009800987308 */ /* 0x000fe20000000800 */
[----:B0-----:R-:W-:Y:S01]  /*8d60*/  FMNMX.FTZ R5, R5, R15, !PT ;  /* 0x0000000f05057209 */ /* 0x001fe20007810000 */
[--C-:B------:R-:W-:Y:S01]  /*8d70*/  FFMA.FTZ R15, R169, UR4, -R228.reuse ;  /* 0x00000004a90f7c23 */ /* 0x100fe200080108e4 */
[----:B------:R-:W-:-:S03]  /*8d80*/  FFMA.FTZ R169, R177, UR4, -R228 ;  /* 0x00000004b1a97c23 */ /* 0x000fc600080108e4 */
[----:B------:R-:W0:Y:S02]  /*8d90*/  SHFL.BFLY PT, R164, R5, 0x1, 0x1f ;  /* 0x0c201f0005a47f89 */ /* 0x000e2400000e0000 */
[----:B------:R-:W-:Y:S08]  /*8da0*/  MUFU.EX2 R153, R153 ;  /* 0x0000009900997308 */ /* 0x000ff00000000800 */
[----:B------:R-:W-:Y:S08]  /*8db0*/  MUFU.EX2 R156, R156 ;  /* 0x0000009c009c7308 */ /* 0x000ff00000000800 */
[----:B------:R-:W-:Y:S01]  /*8dc0*/  MUFU.EX2 R157, R157 ;  /* 0x0000009d009d7308 */ /* 0x000fe20000000800 */
[----:B0-----:R-:W-:-:S07]  /*8dd0*/  FMNMX.FTZ R5, R5, R164, !PT ;  /* 0x000000a405057209 */ /* 0x001fce0007810000 */
[----:B------:R-:W-:Y:S01]  /*8de0*/  MUFU.EX2 R161, R161 ;  /* 0x000000a100a17308 */ /* 0x000fe20000000800 */
[C---:B------:R-:W-:Y:S01]  /*8df0*/  FSETP.NEU.FTZ.AND P3, PT, R5.reuse, -INF , PT ;  /* 0xff8000000500780b */ /* 0x040fe20003f7d000 */
[----:B------:R-:W-:-:S06]  /*8e00*/  FMUL.FTZ R164, R5, UR4 ;  /* 0x0000000405a47c20 */ /* 0x000fcc0008410000 */
[----:B------:R-:W-:Y:S01]  /*8e10*/  MUFU.EX2 R160, R160 ;  /* 0x000000a000a07308 */ /* 0x000fe20000000800 */
[----:B------:R-:W-:-:S05]  /*8e20*/  FSEL R164, R164, RZ, P3 ;  /* 0x000000ffa4a47208 */ /* 0x000fca0001800000 */
[--C-:B------:R-:W-:Y:S01]  /*8e30*/  FFMA.FTZ R165, R155, UR4, -R164.reuse ;  /* 0x000000049ba57c23 */ /* 0x100fe200080108a4 */
[--C-:B------:R-:W-:Y:S01]  /*8e40*/  FFMA.FTZ R155, R158, UR4, -R164.reuse ;  /* 0x000000049e9b7c23 */ /* 0x100fe200080108a4 */
[--C-:B------:R-:W-:Y:S01]  /*8e50*/  FFMA.FTZ R158, R162, UR4, -R164.reuse ;  /* 0x00000004a29e7c23 */ /* 0x100fe200080108a4 */
[--C-:B------:R-:W-:Y:S01]  /*8e60*/  FFMA.FTZ R162, R163, UR4, -R164.reuse ;  /* 0x00000004a3a27c23 */ /* 0x100fe200080108a4 */
[--C-:B------:R-:W-:Y:S01]  /*8e70*/  FFMA.FTZ R176, R166, UR4, -R164.reuse ;  /* 0x00000004a6b07c23 */ /* 0x100fe200080108a4 */
[----:B------:R-:W-:Y:S01]  /*8e80*/  FSEL R163, R6, RZ, P4 ;  /* 0x000000ff06a37208 */ /* 0x000fe20002000000 */
[--C-:B------:R-:W-:Y:S01]  /*8e90*/  FFMA.FTZ R154, R154, UR4, -R164.reuse ;  /* 0x000000049a9a7c23 */ /* 0x100fe200080108a4 */
[----:B------:R-:W-:Y:S01]  /*8ea0*/  FSEL R166, R5, RZ, P3 ;  /* 0x000000ff05a67208 */ /* 0x000fe20001800000 */
[----:B------:R-:W-:Y:S01]  /*8eb0*/  FFMA.FTZ R177, R167, UR4, -R164 ;  /* 0x00000004a7b17c23 */ /* 0x000fe200080108a4 */
[----:B------:R-:W-:Y:S01]  /*8ec0*/  ISETP.NE.AND P3, PT, R22, RZ, PT ;  /* 0x000000ff1600720c */ /* 0x000fe20003f65270 */
[----:B------:R-:W-:Y:S01]  /*8ed0*/  FADD.FTZ R163, -R163, R10 ;  /* 0x0000000aa3a37221 */ /* 0x000fe20000010100 */
[----:B------:R-:W-:Y:S01]  /*8ee0*/  MUFU.EX2 R165, R165 ;  /* 0x000000a500a57308 */ /* 0x000fe20000000800 */
[----:B------:R-:W-:Y:S01]  /*8ef0*/  FADD.FTZ R166, -R166, R11 ;  /* 0x0000000ba6a67221 */ /* 0x000fe20000010100 */
[----:B------:R-:W-:-:S02]  /*8f00*/  @!P2 VIADD R11, R9, 0x38840 ;  /* 0x00038840090ba836 */ /* 0x000fc40000000000 */
[----:B------:R-:W-:Y:S01]  /*8f10*/  FMUL.FTZ R163, R163, UR4 ;  /* 0x00000004a3a37c20 */ /* 0x000fe20008410000 */
[--C-:B------:R-:W-:Y:S01]  /*8f20*/  FFMA.FTZ R159, R159, UR4, -R164.reuse ;  /* 0x000000049f9f7c23 */ /* 0x100fe200080108a4 */
[----:B------:R-:W-:Y:S01]  /*8f30*/  FMUL.FTZ R166, R166, UR4 ;  /* 0x00000004a6a67c20 */ /* 0x000fe20008410000 */
[--C-:B------:R-:W-:Y:S01]  /*8f40*/  FFMA.FTZ R10, R170, UR4, -R164.reuse ;  /* 0x00000004aa0a7c23 */ /* 0x100fe200080108a4 */
[----:B------:R-:W-:Y:S01]  /*8f50*/  @!P2 PRMT R11, RZ, 0x654, R11 ;  /* 0x00000654ff0ba816 */ /* 0x000fe2000000000b */
[----:B------:R-:W-:Y:S01]  /*8f60*/  MUFU.EX2 R154, R154 ;  /* 0x0000009a009a7308 */ /* 0x000fe20000000800 */
[--C-:B------:R-:W-:Y:S01]  /*8f70*/  FFMA.FTZ R179, R179, UR4, -R164.reuse ;  /* 0x00000004b3b37c23 */ /* 0x100fe200080108a4 */
[----:B------:R-:W-:Y:S01]  /*8f80*/  FFMA.FTZ R182, R182, UR4, -R164 ;  /* 0x00000004b6b67c23 */ /* 0x000fe200080108a4 */
[----:B------:R-:W-:Y:S01]  /*8f90*/  @!P3 IMAD R167, R12, 0x40, R18 ;  /* 0x000000400ca7b824 */ /* 0x000fe200078e0212 */
[----:B------:R0:W-:Y:S01]  /*8fa0*/  @!P2 SYNCS.ARRIVE.TRANS64.RED.A1T0 RZ, [R11+URZ], RZ ;  /* 0x000000ff0bffa9a7 */ /* 0x0001e2000810043f */
[--C-:B------:R-:W-:Y:S01]  /*8fb0*/  FFMA.FTZ R12, R174, UR4, -R164.reuse ;  /* 0x00000004ae0c7c23 */ /* 0x100fe200080108a4 */
[----:B------:R-:W-:Y:S01]  /*8fc0*/  FFMA.FTZ R171, R171, UR4, -R164 ;  /* 0x00000004abab7c23 */ /* 0x000fe200080108a4 */
[----:B------:R-:W-:Y:S01]  /*8fd0*/  @!P3 IMAD R167, R167, 0x4, R16 ;  /* 0x00000004a7a7b824 */ /* 0x000fe200078e0210 */
[----:B------:R-:W1:Y:S01]  /*8fe0*/  MUFU.EX2 R163, R163 ;  /* 0x000000a300a37308 */ /* 0x000e620000000800 */
[--C-:B------:R-:W-:Y:S01]  /*8ff0*/  FFMA.FTZ R175, R175, UR4, -R164.reuse ;  /* 0x00000004afaf7c23 */ /* 0x100fe200080108a4 */
[--C-:B------:R-:W-:Y:S01]  /*9000*/  FFMA.FTZ R178, R178, UR4, -R164.reuse ;  /* 0x00000004b2b27c23 */ /* 0x100fe200080108a4 */
[----:B------:R-:W-:Y:S01]  /*9010*/  FFMA.FTZ R164, R229, UR4, -R164 ;  /* 0x00000004e5a47c23 */ /* 0x000fe200080108a4 */
[----:B------:R-:W-:-:S04]  /*9020*/  @!P2 VIADD R9, R9, 0x38860 ;  /* 0x000388600909a836 */ /* 0x000fc80000000000 */
[----:B------:R-:W2:Y:S01]  /*9030*/  MUFU.EX2 R166, R166 ;  /* 0x000000a600a67308 */ /* 0x000ea20000000800 */
[----:B------:R-:W-:-:S07]  /*9040*/  @!P2 PRMT R9, RZ, 0x654, R9 ;  /* 0x00000654ff09a816 */ /* 0x000fce0000000009 */
[----:B------:R-:W3:Y:S01]  /*9050*/  MUFU.EX2 R155, R155 ;  /* 0x0000009b009b7308 */ /* 0x000ee20000000800 */
[----:B-1----:R-:W-:Y:S01]  /*9060*/  @!P3 STS [R167+0x38400], R163 ;  /* 0x038400a3a700b388 */ /* 0x002fe20000000800 */
[-C--:B------:R-:W-:Y:S01]  /*9070*/  FMUL.FTZ R24, R24, R163.reuse ;  /* 0x000000a318187220 */ /* 0x080fe20000410000 */
[-C--:B------:R-:W-:Y:S01]  /*9080*/  FMUL.FTZ R25, R25, R163.reuse ;  /* 0x000000a319197220 */ /* 0x080fe20000410000 */
[-C--:B------:R-:W-:Y:S01]  /*9090*/  FMUL.FTZ R28, R28, R163.reuse ;  /* 0x000000a31c1c7220 */ /* 0x080fe20000410000 */
[-C--:B------:R-:W-:Y:S01]  /*90a0*/  FMUL.FTZ R29, R29, R163.reuse ;  /* 0x000000a31d1d7220 */ /* 0x080fe20000410000 */
[-C--:B------:R-:W-:Y:S01]  /*90b0*/  FMUL.FTZ R32, R32, R163.reuse ;  /* 0x000000a320207220 */ /* 0x080fe20000410000 */
[-C--:B------:R-:W-:Y:S01]  /*90c0*/  FMUL.FTZ R33, R33, R163.reuse ;  /* 0x000000a321217220 */ /* 0x080fe20000410000 */
[----:B------:R-:W1:Y:S01]  /*90d0*/  MUFU.EX2 R159, R159 ;  /* 0x0000009f009f7308 */ /* 0x000e620000000800 */
[----:B--2---:R2:W-:Y:S01]  /*90e0*/  @!P3 STS [R167+0x38420], R166 ;  /* 0x038420a6a700b388 */ /* 0x0045e20000000800 */
[----:B------:R-:W-:Y:S01]  /*90f0*/  FFMA.FTZ R8, R166, R8, R154 ;  /* 0x00000008a6087223 */ /* 0x000fe2000001009a */
[-C--:B------:R-:W-:Y:S01]  /*9100*/  FMUL.FTZ R36, R36, R163.reuse ;  /* 0x000000a324247220 */ /* 0x080fe20000410000 */
[-C--:B------:R-:W-:Y:S01]  /*9110*/  FMUL.FTZ R37, R37, R163.reuse ;  /* 0x000000a325257220 */ /* 0x080fe20000410000 */
[-C--:B------:R-:W-:Y:S01]  /*9120*/  FMUL.FTZ R40, R40, R163.reuse ;  /* 0x000000a328287220 */ /* 0x080fe20000410000 */
[----:B------:R-:W-:Y:S01]  /*9130*/  FADD.FTZ R170, R165, R8 ;  /* 0x00000008a5aa7221 */ /* 0x000fe20000010000 */
[-C--:B------:R-:W-:Y:S01]  /*9140*/  FMUL.FTZ R41, R41, R163.reuse ;  /* 0x000000a329297220 */ /* 0x080fe20000410000 */
[----:B------:R-:W4:Y:S01]  /*9150*/  MUFU.EX2 R158, R158 ;  /* 0x0000009e009e7308 */ /* 0x000f220000000800 */
[----:B------:R-:W-:Y:S01]  /*9160*/  FMUL.FTZ R44, R44, R163 ;  /* 0x000000a32c2c7220 */ /* 0x000fe20000410000 */
[----:B---3--:R-:W-:Y:S01]  /*9170*/  FADD.FTZ R170, R155, R170 ;  /* 0x000000aa9baa7221 */ /* 0x008fe20000010000 */
[----:B--2---:R-:W-:Y:S01]  /*9180*/  FFMA.FTZ R167, R163, R7, R152 ;  /* 0x00000007a3a77223 */ /* 0x004fe20000010098 */
[----:B------:R-:W-:Y:S01]  /*9190*/  F2FP.BF16.F32.PACK_AB R152, R153, R152 ;  /* 0x000000989998723e */ /* 0x000fe200000010ff */
[-C--:B------:R-:W-:Y:S01]  /*91a0*/  FMUL.FTZ R45, R45, R163.reuse ;  /* 0x000000a32d2d7220 */ /* 0x080fe20000410000 */
[-C--:B------:R-:W-:Y:S01]  /*91b0*/  FMUL.FTZ R48, R48, R163.reuse ;  /* 0x000000a330307220 */ /* 0x080fe20000410000 */
[----:B------:R-:W-:Y:S01]  /*91c0*/  FADD.FTZ R167, R153, R167 ;  /* 0x000000a799a77221 */ /* 0x000fe20000010000 */
[----:B------:R-:W2:Y:S01]  /*91d0*/  MUFU.EX2 R162, R162 ;  /* 0x000000a200a27308 */ /* 0x000ea20000000800 */
[----:B-1----:R-:W-:Y:S01]  /*91e0*/  FADD.FTZ R170, R159, R170 ;  /* 0x000000aa9faa7221 */ /* 0x002fe20000010000 */
[----:B------:R-:W-:Y:S01]  /*91f0*/  F2FP.BF16.F32.PACK_AB R153, R165, R154 ;  /* 0x0000009aa599723e */ /* 0x000fe200000010ff */
[----:B------:R-:W-:Y:S01]  /*9200*/  FADD.FTZ R167, R156, R167 ;  /* 0x000000a79ca77221 */ /* 0x000fe20000010000 */
[----:B------:R-:W-:Y:S01]  /*9210*/  F2FP.BF16.F32.PACK_AB R154, R183, R156 ;  /* 0x0000009cb79a723e */ /* 0x000fe200000010ff */
[----:B------:R-:W-:Y:S01]  /*9220*/  FMUL.FTZ R49, R49, R163 ;  /* 0x000000a331317220 */ /* 0x000fe20000410000 */
[----:B------:R-:W-:Y:S01]  /*9230*/  F2FP.BF16.F32.PACK_AB R156, R161, R157 ;  /* 0x0000009da19c723e */ /* 0x000fe200000010ff */
[----:B------:R-:W-:Y:S01]  /*9240*/  FADD.FTZ R167, R183, R167 ;  /* 0x000000a7b7a77221 */ /* 0x000fe20000010000 */
[----:B------:R-:W1:Y:S01]  /*9250*/  MUFU.EX2 R13, R13 ;  /* 0x0000000d000d7308 */ /* 0x000e620000000800 */
[----:B----4-:R-:W-:Y:S01]  /*9260*/  FADD.FTZ R170, R158, R170 ;  /* 0x000000aa9eaa7221 */ /* 0x010fe20000010000 */
[----:B------:R-:W-:Y:S01]  /*9270*/  F2FP.BF16.F32.PACK_AB R155, R159, R155 ;  /* 0x0000009b9f9b723e */ /* 0x000fe200000010ff */
[----:B------:R-:W-:Y:S01]  /*9280*/  BAR.SYNC.DEFER_BLOCKING 0xf, 0x100 ;  /* 0x03c4000000007b1d */ /* 0x000fe20000010000 */
[----:B------:R-:W-:Y:S01]  /*9290*/  FADD.FTZ R167, R157, R167 ;  /* 0x000000a79da77221 */ /* 0x000fe20000010000 */
[-C--:B------:R-:W-:Y:S01]  /*92a0*/  FMUL.FTZ R52, R52, R163.reuse ;  /* 0x000000a334347220 */ /* 0x080fe20000410000 */
[-C--:B------:R-:W-:Y:S01]  /*92b0*/  FMUL.FTZ R53, R53, R163.reuse ;  /* 0x000000a335357220 */ /* 0x080fe20000410000 */
[-C--:B------:R-:W-:Y:S01]  /*92c0*/  FMUL.FTZ R56, R56, R163.reuse ;  /* 0x000000a338387220 */ /* 0x080fe20000410000 */
[-C--:B------:R-:W-:Y:S01]  /*92d0*/  FMUL.FTZ R57, R57, R163.reuse ;  /* 0x000000a339397220 */ /* 0x080fe20000410000 */
[----:B------:R-:W-:Y:S01]  /*92e0*/  MUFU.EX2 R176, R176 ;  /* 0x000000b000b07308 */ /* 0x000fe20000000800 */
        /* <DEDUP_REMOVED lines=54> */
[----:B-1----:R-:W-:Y:S01]  /*9650*/  F2FP.BF16.F32.PACK_AB R158, R13, R160 ;  /* 0x000000a00d9e723e */ /* 0x002fe200000010ff */
[----:B0-----:R0:W1:Y:S01]  /*9660*/  MUFU.EX2 R11, R171 ;  /* 0x000000ab000b7308 */ /* 0x0010620000000800 */
[----:B--2---:R-:W-:Y:S01]  /*9670*/  F2FP.BF16.F32.PACK_AB R159, R177, R176 ;  /* 0x000000b0b19f723e */ /* 0x004fe200000010ff */
[-C--:B------:R-:W-:Y:S01]  /*9680*/  FMUL.FTZ R26, R26, R166.reuse ;  /* 0x000000a61a1a7220 */ /* 0x080fe20000410000 */
[-C--:B------:R-:W-:Y:S01]  /*9690*/  FMUL.FTZ R27, R27, R166.reuse ;  /* 0x000000a61b1b7220 */ /* 0x080fe20000410000 */
[-C--:B------:R-:W-:Y:S01]  /*96a0*/  FMUL.FTZ R30, R30, R166.reuse ;  /* 0x000000a61e1e7220 */ /* 0x080fe20000410000 */
[-C--:B------:R-:W-:Y:S01]  /*96b0*/  FMUL.FTZ R31, R31, R166.reuse ;  /* 0x000000a61f1f7220 */ /* 0x080fe20000410000 */
[-C--:B------:R-:W-:Y:S01]  /*96c0*/  FMUL.FTZ R34, R34, R166.reuse ;  /* 0x000000a622227220 */ /* 0x080fe20000410000 */
[----:B------:R-:W-:Y:S01]  /*96d0*/  FMUL.FTZ R35, R35, R166 ;  /* 0x000000a623237220 */ /* 0x000fe20000410000 */
[----:B------:R-:W-:Y:S01]  /*96e0*/  MUFU.EX2 R12, R12 ;  /* 0x0000000c000c7308 */ /* 0x000fe20000000800 */
[----:B0-----:R-:W-:-:S02]  /*96f0*/  IMAD R171, R2, 0x1000, R19 ;  /* 0x0000100002ab7824 */ /* 0x001fc400078e0213 */
[-C--:B------:R-:W-:Y:S01]  /*9700*/  FMUL.FTZ R38, R38, R166.reuse ;  /* 0x000000a626267220 */ /* 0x080fe20000410000 */
[-C--:B------:R-:W-:Y:S01]  /*9710*/  FMUL.FTZ R39, R39, R166.reuse ;  /* 0x000000a627277220 */ /* 0x080fe20000410000 */
[-C--:B------:R-:W-:Y:S01]  /*9720*/  FMUL.FTZ R42, R42, R166.reuse ;  /* 0x000000a62a2a7220 */ /* 0x080fe20000410000 */
[-C--:B------:R-:W-:Y:S01]  /*9730*/  FMUL.FTZ R43, R43, R166.reuse ;  /* 0x000000a62b2b7220 */ /* 0x080fe20000410000 */
[----:B------:R-:W-:Y:S01]  /*9740*/  R2UR UR10, R171 ;  /* 0x00000000ab0a72ca */ /* 0x000fe200000e0000 */
        /* <DEDUP_REMOVED lines=10> */
[----:B0-----:R-:W-:Y:S01]  /*97f0*/  FADD.FTZ R175, R161, R167 ;  /* 0x000000a7a1af7221 */ /* 0x001fe20000010000 */
[-C--:B------:R-:W-:Y:S01]  /*9800*/  FMUL.FTZ R62, R62, R166.reuse ;  /* 0x000000a63e3e7220 */ /* 0x080fe20000410000 */
[-C--:B------:R-:W-:Y:S01]  /*9810*/  FMUL.FTZ R63, R63, R166.reuse ;  /* 0x000000a63f3f7220 */ /* 0x080fe20000410000 */
[-C--:B------:R-:W-:Y:S01]  /*9820*/  FMUL.FTZ R66, R66, R166.reuse ;  /* 0x000000a642427220 */ /* 0x080fe20000410000 */
[----:B------:R-:W-:Y:S01]  /*9830*/  FADD.FTZ R175, R160, R175 ;  /* 0x000000afa0af7221 */ /* 0x000fe20000010000 */
        /* <DEDUP_REMOVED lines=49> */
[----:B---3--:R-:W-:Y:S01]  /*9b50*/  F2FP.BF16.F32.PACK_AB R160, R15, R14 ;  /* 0x0000000e0fa0723e */ /* 0x008fe200000010ff */
[----:B------:R3:W4:Y:S01]  /*9b60*/  MUFU.EX2 R174, R164 ;  /* 0x000000a400ae7308 */ /* 0x0007220000000800 */
[----:B-1----:R-:W-:Y:S01]  /*9b70*/  F2FP.BF16.F32.PACK_AB R161, R11, R10 ;  /* 0x0000000a0ba1723e */ /* 0x002fe200000010ff */
[----:B------:R1:W-:Y:S01]  /*9b80*/  STSM.16.M88.4 [R23+0x36400], R152 ;  /* 0x0364009817007844 */ /* 0x0003e20000000200 */
[----:B------:R-:W-:Y:S01]  /*9b90*/  F2FP.BF16.F32.PACK_AB R162, R21, R20 ;  /* 0x0000001415a2723e */ /* 0x000fe200000010ff */
[----:B------:R-:W-:Y:S01]  /*9ba0*/  FADD.FTZ R170, R176, R170 ;  /* 0x000000aab0aa7221 */ /* 0x000fe20000010000 */
[----:B--2---:R-:W-:Y:S01]  /*9bb0*/  F2FP.BF16.F32.PACK_AB R163, R7, R12 ;  /* 0x0000000c07a3723e */ /* 0x004fe200000010ff */
[----:B------:R2:W-:Y:S01]  /*9bc0*/  STSM.16.M88.4 [R184], R156 ;  /* 0x0000009cb8007844 */ /* 0x0005e20000000200 */
[----:B0-----:R-:W-:Y:S01]  /*9bd0*/  F2FP.BF16.F32.PACK_AB R165, R179, R8 ;  /* 0x00000008b3a5723e */ /* 0x001fe200000010ff */
[----:B------:R-:W-:Y:S01]  /*9be0*/  FADD.FTZ R175, R13, R175 ;  /* 0x000000af0daf7221 */ /* 0x000fe20000010000 */
[----:B---3--:R-:W-:Y:S01]  /*9bf0*/  F2FP.BF16.F32.PACK_AB R164, R169, R168 ;  /* 0x000000a8a9a4723e */ /* 0x008fe200000010ff */
[----:B------:R2:W-:Y:S01]  /*9c00*/  STSM.16.M88.4 [R186], R160 ;  /* 0x000000a0ba007844 */ /* 0x0005e20000000200 */
[----:B------:R-:W-:Y:S01]  /*9c10*/  F2FP.BF16.F32.PACK_AB R166, R173, R172 ;  /* 0x000000acada6723e */ /* 0x000fe200000010ff */
[----:B------:R-:W-:Y:S01]  /*9c20*/  FADD.FTZ R170, R177, R170 ;  /* 0x000000aab1aa7221 */ /* 0x000fe20000010000 */
[----:B------:R-:W-:Y:S01]  /*9c30*/  FADD.FTZ R175, R14, R175 ;  /* 0x000000af0eaf7221 */ /* 0x000fe20000010000 */
[----:B------:R-:W-:-:S02]  /*9c40*/  PLOP3.LUT P3, PT, PT, PT, UP0, 0x80, 0x0 ;  /* 0x000000000000781c */ /* 0x000fc40003f6f008 */
[----:B------:R-:W-:Y:S01]  /*9c50*/  FADD.FTZ R170, R10, R170 ;  /* 0x000000aa0aaa7221 */ /* 0x000fe20000010000 */
[----:B----4-:R-:W-:Y:S01]  /*9c60*/  F2FP.BF16.F32.PACK_AB R167, R174, R182 ;  /* 0x000000b6aea7723e */ /* 0x010fe200000010ff */
[----:B------:R-:W-:Y:S01]  /*9c70*/  FADD.FTZ R175, R15, R175 ;  /* 0x000000af0faf7221 */ /* 0x000fe20000010000 */
[----:B------:R-:W-:Y:S02]  /*9c80*/  IMAD.MOV.U32 R10, RZ, RZ, R6 ;  /* 0x000000ffff0a7224 */ /* 0x000fe400078e0006 */
[----:B------:R-:W-:Y:S01]  /*9c90*/  FADD.FTZ R11, R11, R170 ;  /* 0x000000aa0b0b7221 */ /* 0x000fe20000010000 */
[----:B------:R2:W-:Y:S01]  /*9ca0*/  STSM.16.M88.4 [R185], R164 ;  /* 0x000000a4b9007844 */ /* 0x0005e20000000200 */
[----:B------:R-:W-:Y:S01]  /*9cb0*/  WARPGROUP.ARRIVE ;  /* 0x00000000000079c5 */ /* 0x000fe20000000000 */
[----:B------:R-:W-:Y:S01]  /*9cc0*/  FADD.FTZ R20, R20, R175 ;  /* 0x000000af14147221 */ /* 0x000fe20000010000 */
[----:B------:R-:W-:Y:S01]  /*9cd0*/  FADD.FTZ R12, R12, R11 ;  /* 0x0000000b0c0c7221 */ /* 0x000fe20000010000 */
[----:B------:R-:W-:-:S02]  /*9ce0*/  IMAD.MOV.U32 R11, RZ, RZ, R5 ;  /* 0x000000ffff0b7224 */ /* 0x000fc400078e0005 */
[----:B------:R-:W-:Y:S01]  /*9cf0*/  FADD.FTZ R21, R21, R20 ;  /* 0x0000001415157221 */ /* 0x000fe20000010000 */
[----:B------:R-:W-:Y:S01]  /*9d00*/  HGMMA.64x256x16.F32.BF16 R24, R152, gdesc[UR8].tnspB, R24, gsb0 ;  /* 0x43e0000898187df0 */ /* 0x000fe20008001818 */
[----:B------:R-:W-:Y:S01]  /*9d10*/  UMOV UR11, 0x40000040 ;  /* 0x40000040000b7882 */ /* 0x000fe20000000000 */
[----:B------:R-:W-:Y:S01]  /*9d20*/  FADD.FTZ R7, R7, R12 ;  /* 0x0000000c07077221 */ /* 0x000fe20000010000 */
[----:B------:R-:W-:Y:S01]  /*9d30*/  FADD.FTZ R168, R168, R21 ;  /* 0x00000015a8a87221 */ /* 0x000fe20000010000 */
[----:B------:R-:W-:Y:S02]  /*9d40*/  IMAD.MOV.U32 R12, RZ, RZ, R2 ;  /* 0x000000ffff0c7224 */ /* 0x000fe400078e0002 */
[----:B------:R-:W-:Y:S01]  /*9d50*/  FADD.FTZ R8, R8, R7 ;  /* 0x0000000708087221 */ /* 0x000fe20000010000 */
[----:B------:R-:W-:-:S03]  /*9d60*/  FADD.FTZ R169, R169, R168 ;  /* 0x000000a8a9a97221 */ /* 0x000fc60000010000 */
[----:B------:R-:W-:Y:S01]  /*9d70*/  FADD.FTZ R179, R179, R8 ;  /* 0x00000008b3b37221 */ /* 0x000fe20000010000 */
[----:B------:R-:W-:-:S03]  /*9d80*/  FADD.FTZ R172, R172, R169 ;  /* 0x000000a9acac7221 */ /* 0x000fc60000010000 */
[----:B------:R-:W-:Y:S01]  /*9d90*/  FADD.FTZ R179, R182, R179 ;  /* 0x000000b3b6b37221 */ /* 0x000fe20000010000 */
[----:B------:R-:W-:-:S03]  /*9da0*/  FADD.FTZ R7, R173, R172 ;  /* 0x000000acad077221 */ /* 0x000fc60000010000 */
[----:B------:R-:W-:Y:S01]  /*9db0*/  FADD.FTZ R8, R174, R179 ;  /* 0x000000b3ae087221 */ /* 0x000fe20000010000 */
[----:B------:R-:W-:Y:S02]  /*9dc0*/  WARPGROUP.DEPBAR.LE gsb0, 0x0 ;  /* 0x00008000000079c5 */ /* 0x000fe40000010000 */
[----:B-1----:R-:W-:Y:S01]  /*9dd0*/  VIADD R152, R171, 0x80 ;  /* 0x00000080ab987836 */ /* 0x002fe20000000000 */
[----:B------:R-:W-:-:S04]  /*9de0*/  WARPGROUP.ARRIVE ;  /* 0x00000000000079c5 */ /* 0x000fc80000000000 */
[----:B------:R-:W-:Y:S01]  /*9df0*/  R2UR UR10, R152 ;  /* 0x00000000980a72ca */ /* 0x000fe200000e0000 */
[C---:B------:R-:W-:Y:S02]  /*9e00*/  VIADD R152, R171.reuse, 0x100 ;  /* 0x00000100ab987836 */ /* 0x040fe40000000000 */
[----:B------:R-:W-:-:S10]  /*9e10*/  VIADD R171, R171, 0x180 ;  /* 0x00000180abab7836 */ /* 0x000fd40000000000 */
        /* <DEDUP_REMOVED lines=24> */
.L_x_5150:
[----:B------:R-:W-:-:S06]  /*9fa0*/  UISETP.GE.AND UP0, UPT, UR6, UR43, UPT ;  /* 0x0000002b0600728c */ /* 0x000fcc000bf06270 */
[----:B------:R-:W-:-:S13]  /*9fb0*/  PLOP3.LUT P1, PT, PT, PT, UP0, 0x80, 0x0 ;  /* 0x000000000000781c */ /* 0x000fda0003f2f008 */
[----:B------:R-:W-:Y:S05]  /*9fc0*/  @!P1 BRA `(.L_x_5160) ;  /* 0x0000002c00409947 */ /* 0x000fea0003800000 */
[----:B------:R-:W-:Y:S01]  /*9fd0*/  IMAD.MOV.U32 R228, RZ, RZ, R5 ;  /* 0x000000ffffe47224 */ /* 0x000fe200078e0005 */
[----:B------:R-:W-:Y:S01]  /*9fe0*/  ULDC UR4, c[0x0][0xa80] ;  /* 0x0002a00000047ab9 */ /* 0x000fe20000000800 */
[----:B------:R-:W-:Y:S02]  /*9ff0*/  IMAD.MOV.U32 R10, RZ, RZ, R6 ;  /* 0x000000ffff0a7224 */ /* 0x000fe400078e0006 */
[----:B------:R-:W-:-:S07]  /*a000*/  IMAD.MOV.U32 R187, RZ, RZ, R2 ;  /* 0x000000ffffbb7224 */ /* 0x000fce00078e0002 */
.L_x_5169:
[----:B------:R-:W-:-:S05]  /*a010*/  VIADD R2, R187, 0x1 ;  /* 0x00000001bb027836 */ /* 0x000fca0000000000 */
[----:B------:R-:W-:-:S04]  /*a020*/  ISETP.NE.AND P1, PT, R2, 0x2, PT ;  /* 0x000000020200780c */ /* 0x000fc80003f25270 */
[----:B------:R-:W-:Y:S02]  /*a030*/  SEL R5, RZ, 0x1, P1 ;  /* 0x00000001ff057807 */ /* 0x000fe40000800000 */
[----:B------:R-:W-:Y:S02]  /*a040*/  SEL R2, R2, RZ, P1 ;  /* 0x000000ff02027207 */ /* 0x000fe40000800000 */
[----:B------:R-:W-:-:S13]  /*a050*/  R2UR UR5, R5 ;  /* 0x00000000050572ca */ /* 0x000fda00000e0000 */
[----:B------:R-:W-:Y:S01]  /*a060*/  ULOP3.LUT UR37, UR37, UR5, URZ, 0x3c, !UPT ;  /* 0x0000000525257292 */ /* 0x000fe2000f8e3c3f */
[----:B----4-:R-:W-:Y:S11]  /*a070*/  @!P0 BRA `(.L_x_5161) ;  /* 0x0000000000048947 */ /* 0x010ff60003800000 */
[----:B------:R-:W-:Y:S01]  /*a080*/  BPT.TRAP 0x1 ;  /* 0x000000040000795c */ /* 0x000fe20000300000 */
.L_x_5161:
[----:B------:R-:W-:Y:S02]  /*a090*/  IMAD.U32 R5, RZ, RZ, UR37 ;  /* 0x00000025ff057e24 */ /* 0x000fe4000f8e00ff */
[----:B0-2---:R-:W-:-:S03]  /*a0a0*/  IMAD R9, R2, 0x8, R16 ;  /* 0x0000000802097824 */ /* 0x005fc600078e0210 */
[----:B------:R-:W-:-:S04]  /*a0b0*/  SHF.L.U32 R5, R5, 0x1f, RZ ;  /* 0x0000001f05057819 */ /* 0x000fc800000006ff */
[----:B------:R0:W1:Y:S01]  /*a0c0*/  SYNCS.PHASECHK.TRANS64.TRYWAIT P1, [R9+URZ+0x38830], R5 ;  /* 0x03883005090075a7 */ /* 0x000062000802017f */
[----:B------:R-:W-:Y:S05]  /*a0d0*/  @!P0 BRA `(.L_x_5162) ;  /* 0x0000000000048947 */ /* 0x000fea0003800000 */
[----:B------:R-:W-:Y:S01]  /*a0e0*/  BPT.TRAP 0x1 ;  /* 0x000000040000795c */ /* 0x000fe20000300000 */
.L_x_5162:
[----:B------:R-:W-:Y:S01]  /*a0f0*/  IMAD R6, R2, 0x200, R0 ;  /* 0x0000020002067824 */ /* 0x000fe200078e0200 */
[----:B-1----:R-:W-:Y:S06]  /*a100*/  @P1 BRA `(.L_x_5163) ;  /* 0x0000000000081947 */ /* 0x002fec0003800000 */
[----:B------:R-:W1:Y:S02]  /*a110*/  SYNCS.PHASECHK.TRANS64.TRYWAIT P1, [R9+URZ+0x38830], R5 ;  /* 0x03883005090075a7 */ /* 0x000e64000802017f */
[----:B-1----:R-:W-:Y:S05]  /*a120*/  @!P1 BRA `(.L_x_5164) ;  /* 0x0000010c00449947 */ /* 0x002fea0003800000 */
.L_x_5163:
        /* <DEDUP_REMOVED lines=22> */
.L_x_5165:
[----:B------:R2:W3:Y:S01]  /*a290*/  SYNCS.PHASECHK.TRANS64.TRYWAIT P1, [R9+URZ+0x38850], R5 ;  /* 0x03885005090075a7 */ /* 0x0004e2000802017f */
[----:B------:R-:W-:Y:S05]  /*a2a0*/  @!P0 BRA `(.L_x_5166) ;  /* 0x0000000000048947 */ /* 0x000fea0003800000 */
[----:B------:R-:W-:Y:S01]  /*a2b0*/  BPT.TRAP 0x1 ;  /* 0x000000040000795c */ /* 0x000fe20000300000 */
.L_x_5166:
[----:B---3--:R-:W-:Y:S05]  /*a2c0*/  @P1 BRA `(.L_x_5167) ;  /* 0x0000000000081947 */ /* 0x008fea0003800000 */
[----:B------:R-:W3:Y:S02]  /*a2d0*/  SYNCS.PHASECHK.TRANS64.TRYWAIT P1, [R9+URZ+0x38850], R5 ;  /* 0x03885005090075a7 */ /* 0x000ee4000802017f */
[----:B---3--:R-:W-:Y:S05]  /*a2e0*/  @!P1 BRA `(.L_x_5168) ;  /* 0x0000010800e89947 */ /* 0x008fea0003800000 */
.L_x_5167:
        /* <DEDUP_REMOVED lines=12> */
[----:B------:R-:W-:Y:S01]  /*a3b0*/  UISETP.GT.AND UP0, UPT, UR6, UR43, UPT ;  /* 0x0000002b0600728c */ /* 0x000fe2000bf04270 */
[----:B------:R-:W-:Y:S01]  /*a3c0*/  IMAD.MOV.U32 R13, RZ, RZ, 0x4 ;  /* 0x00000004ff0d7424 */ /* 0x000fe200078e00ff */
[----:B------:R-:W-:Y:S01]  /*a3d0*/  R2UR UR30, R6 ;  /* 0x00000000061e72ca */ /* 0x000fe200000e0000 */
[----:B------:R-:W-:Y:S01]  /*a3e0*/  VIADD R6, R4, 0x4 ;  /* 0x0000000404067836 */ /* 0x000fe20000000000 */
[----:B------:R-:W-:-:S02]  /*a3f0*/  UIADD3 UR6, UR6, -0x1, URZ ;  /* 0xffffffff06067890 */ /* 0x000fc4000fffe03f */
[----:B------:R-:W-:Y:S01]  /*a400*/  HGMMA.64x64x16.F32.BF16 R152, gdesc[UR24], R152, gsb0 ;  /* 0x00e00000189879f0 */ /* 0x000fe20008001898 */
[----:B0-----:R-:W-:Y:S02]  /*a410*/  SHF.R.U32.HI R11, RZ, 0x7, R11 ;  /* 0x00000007ff0b7819 */ /* 0x001fe4000001160b */
[----:B------:R-:W-:Y:S02]  /*a420*/  WARPGROUP.DEPBAR.LE gsb0, 0x0 ;  /* 0x00008000000079c5 */ /* 0x000fe40000010000 */
        /* <DEDUP_REMOVED lines=336> */
[----:B------:R-:W-:-:S03]  /*b930*/  FMNMX.FTZ R5, R167, R5, !PT ;  /* 0x00000005a7057209 */ /* 0x000fc60007810000 */
[----:B------:R-:W-:Y:S01]  /*b940*/  FMUL.FTZ R188, R6, UR4 ;  /* 0x0000000406bc7c20 */ /* 0x000fe20008410000 */
[----:B------:R-:W-:Y:S01]  /*b950*/  FMNMX.FTZ R5, R170, R5, !PT ;  /* 0x00000005aa057209 */ /* 0x000fe20007810000 */
[----:B------:R-:W-:Y:S02]  /*b960*/  FADD.FTZ R10, -R6, R10 ;  /* 0x0000000a060a7221 */ /* 0x000fe40000010100 */
[--C-:B------:R-:W-:Y:S01]  /*b970*/  FFMA.FTZ R229, R156, UR4, -R188.reuse ;  /* 0x000000049ce57c23 */ /* 0x100fe200080108bc */
[----:B------:R-:W-:Y:S01]  /*b980*/  FMNMX.FTZ R5, R171, R5, !PT ;  /* 0x00000005ab057209 */ /* 0x000fe20007810000 */
[--C-:B------:R-:W-:Y:S01]  /*b990*/  FFMA.FTZ R156, R160, UR4, -R188.reuse ;  /* 0x00000004a09c7c23 */ /* 0x100fe200080108bc */
[--C-:B------:R-:W-:Y:S01]  /*b9a0*/  FFMA.FTZ R160, R164, UR4, -R188.reuse ;  /* 0x00000004a4a07c23 */ /* 0x100fe200080108bc */
[----:B------:R-:W-:Y:S01]  /*b9b0*/  FMUL.FTZ R10, R10, UR4 ;  /* 0x000000040a0a7c20 */ /* 0x000fe20008410000 */
[----:B------:R-:W-:Y:S01]  /*b9c0*/  FMNMX.FTZ R5, R174, R5, !PT ;  /* 0x00000005ae057209 */ /* 0x000fe20007810000 */
[--C-:B------:R-:W-:Y:S01]  /*b9d0*/  FFMA.FTZ R20, R176, UR4, -R188.reuse ;  /* 0x00000004b0147c23 */ /* 0x100fe200080108bc */
[--C-:B------:R-:W-:Y:S01]  /*b9e0*/  FFMA.FTZ R152, R152, UR4, -R188.reuse ;  /* 0x0000000498987c23 */ /* 0x100fe200080108bc */
[----:B------:R0:W1:Y:S01]  /*b9f0*/  MUFU.EX2 R12, R10 ;  /* 0x0000000a000c7308 */ /* 0x0000620000000800 */
[----:B------:R-:W-:Y:S01]  /*ba00*/  FMNMX.FTZ R5, R175, R5, !PT ;  /* 0x00000005af057209 */ /* 0x000fe20007810000 */
[--C-:B------:R-:W-:Y:S01]  /*ba10*/  FFMA.FTZ R153, R153, UR4, -R188.reuse ;  /* 0x0000000499997c23 */ /* 0x100fe200080108bc */
[--C-:B------:R-:W-:Y:S01]  /*ba20*/  FFMA.FTZ R157, R157, UR4, -R188.reuse ;  /* 0x000000049d9d7c23 */ /* 0x100fe200080108bc */
[--C-:B------:R-:W-:Y:S01]  /*ba30*/  FFMA.FTZ R161, R161, UR4, -R188.reuse ;  /* 0x00000004a1a17c23 */ /* 0x100fe200080108bc */
[----:B------:R-:W-:Y:S01]  /*ba40*/  FMNMX.FTZ R5, R178, R5, !PT ;  /* 0x00000005b2057209 */ /* 0x000fe20007810000 */
[--C-:B------:R-:W-:Y:S01]  /*ba50*/  FFMA.FTZ R14, R172, UR4, -R188.reuse ;  /* 0x00000004ac0e7c23 */ /* 0x100fe200080108bc */
[--C-:B------:R-:W-:Y:S01]  /*ba60*/  FFMA.FTZ R15, R173, UR4, -R188.reuse ;  /* 0x00000004ad0f7c23 */ /* 0x100fe200080108bc */
[----:B------:R-:W-:Y:S01]  /*ba70*/  MUFU.EX2 R152, R152 ;  /* 0x0000009800987308 */ /* 0x000fe20000000800 */
[----:B------:R-:W-:Y:S01]  /*ba80*/  FMNMX.FTZ R5, R179, R5, !PT ;  /* 0x00000005b3057209 */ /* 0x000fe20007810000 */
[--C-:B0-----:R-:W-:Y:S01]  /*ba90*/  FFMA.FTZ R10, R165, UR4, -R188.reuse ;  /* 0x00000004a50a7c23 */ /* 0x101fe200080108bc */
[--C-:B------:R-:W-:Y:S01]  /*baa0*/  FFMA.FTZ R11, R168, UR4, -R188.reuse ;  /* 0x00000004a80b7c23 */ /* 0x100fe200080108bc */
[--C-:B------:R-:W-:Y:S01]  /*bab0*/  FFMA.FTZ R21, R177, UR4, -R188.reuse ;  /* 0x00000004b1157c23 */ /* 0x100fe200080108bc */
[----:B------:R-:W-:Y:S01]  /*bac0*/  FMNMX.FTZ R5, R182, R5, !PT ;  /* 0x00000005b6057209 */ /* 0x000fe20007810000 */
[----:B------:R-:W-:-:S02]  /*bad0*/  FFMA.FTZ R168, R180, UR4, -R188 ;  /* 0x00000004b4a87c23 */ /* 0x000fc400080108bc */
[----:B------:R-:W-:Y:S01]  /*bae0*/  MUFU.EX2 R153, R153 ;  /* 0x0000009900997308 */ /* 0x000fe20000000800 */
[----:B------:R-:W-:Y:S01]  /*baf0*/  FMNMX.FTZ R5, R183, R5, !PT ;  /* 0x00000005b7057209 */ /* 0x000fe20007810000 */
[-C--:B-1----:R-:W-:Y:S01]  /*bb00*/  FMUL.FTZ R24, R24, R12.reuse ;  /* 0x0000000c18187220 */ /* 0x082fe20000410000 */
        /* <DEDUP_REMOVED lines=28> */
[--C-:B------:R-:W-:Y:S01]  /*bcd0*/  FFMA.FTZ R13, R169, UR4, -R188.reuse ;  /* 0x00000004a90d7c23 */ /* 0x100fe200080108bc */
[----:B------:R-:W-:Y:S01]  /*bce0*/  MUFU.EX2 R161, R161 ;  /* 0x000000a100a17308 */ /* 0x000fe20000000800 */
[----:B------:R-:W-:Y:S01]  /*bcf0*/  FFMA.FTZ R169, R181, UR4, -R188 ;  /* 0x00000004b5a97c23 */ /* 0x000fe200080108bc */
        /* <DEDUP_REMOVED lines=30> */
[C---:B------:R-:W-:Y:S01]  /*bee0*/  FADD.FTZ R164, -R5.reuse, R228 ;  /* 0x000000e405a47221 */ /* 0x040fe20000010100 */
[----:B------:R-:W-:Y:S01]  /*bef0*/  FMUL.FTZ R165, R5, UR4 ;  /* 0x0000000405a57c20 */ /* 0x000fe20008410000 */
[----:B------:R-:W-:Y:S01]  /*bf00*/  MUFU.EX2 R13, R13 ;  /* 0x0000000d000d7308 */ /* 0x000fe20000000800 */
[-C--:B------:R-:W-:Y:S01]  /*bf10*/  FMUL.FTZ R121, R121, R12.reuse ;  /* 0x0000000c79797220 */ /* 0x080fe20000410000 */
[----:B------:R-:W-:Y:S01]  /*bf20*/  FMUL.FTZ R164, R164, UR4 ;  /* 0x00000004a4a47c20 */ /* 0x000fe20008410000 */
[--C-:B------:R-:W-:Y:S01]  /*bf30*/  FFMA.FTZ R176, R155, UR4, -R165.reuse ;  /* 0x000000049bb07c23 */ /* 0x100fe200080108a5 */
[--C-:B------:R-:W-:Y:S01]  /*bf40*/  FFMA.FTZ R155, R158, UR4, -R165.reuse ;  /* 0x000000049e9b7c23 */ /* 0x100fe200080108a5 */
[--C-:B------:R-:W-:Y:S01]  /*bf50*/  FFMA.FTZ R158, R162, UR4, -R165.reuse ;  /* 0x00000004a29e7c23 */ /* 0x100fe200080108a5 */
[--C-:B------:R-:W-:Y:S01]  /*bf60*/  FFMA.FTZ R162, R163, UR4, -R165.reuse ;  /* 0x00000004a3a27c23 */ /* 0x100fe200080108a5 */
[--C-:B------:R-:W-:Y:S01]  /*bf70*/  FFMA.FTZ R154, R154, UR4, -R165.reuse ;  /* 0x000000049a9a7c23 */ /* 0x100fe200080108a5 */
[----:B------:R-:W-:Y:S01]  /*bf80*/  @!P2 VIADD R163, R9, 0x38840 ;  /* 0x0003884009a3a836 */ /* 0x000fe20000000000 */
[----:B------:R-:W-:Y:S01]  /*bf90*/  MUFU.EX2 R164, R164 ;  /* 0x000000a400a47308 */ /* 0x000fe20000000800 */
[--C-:B------:R-:W-:Y:S01]  /*bfa0*/  FFMA.FTZ R159, R159, UR4, -R165.reuse ;  /* 0x000000049f9f7c23 */ /* 0x100fe200080108a5 */
[--C-:B------:R-:W-:Y:S01]  /*bfb0*/  FFMA.FTZ R172, R166, UR4, -R165.reuse ;  /* 0x00000004a6ac7c23 */ /* 0x100fe200080108a5 */
[----:B------:R-:W-:Y:S01]  /*bfc0*/  FFMA.FTZ R173, R167, UR4, -R165 ;  /* 0x00000004a7ad7c23 */ /* 0x000fe200080108a5 */
[----:B------:R-:W-:Y:S01]  /*bfd0*/  @!P2 PRMT R163, RZ, 0x654, R163 ;  /* 0x00000654ffa3a816 */ /* 0x000fe200000000a3 */
[--C-:B------:R-:W-:Y:S01]  /*bfe0*/  FFMA.FTZ R170, R170, UR4, -R165.reuse ;  /* 0x00000004aaaa7c23 */ /* 0x100fe200080108a5 */
[--C-:B------:R-:W-:Y:S01]  /*bff0*/  FFMA.FTZ R171, R171, UR4, -R165.reuse ;  /* 0x00000004abab7c23 */ /* 0x100fe200080108a5 */
[--C-:B------:R-:W-:Y:S01]  /*c000*/  FFMA.FTZ R174, R174, UR4, -R165.reuse ;  /* 0x00000004aeae7c23 */ /* 0x100fe200080108a5 */
[----:B------:R-:W0:Y:S01]  /*c010*/  MUFU.EX2 R154, R154 ;  /* 0x0000009a009a7308 */ /* 0x000e220000000800 */
[----:B------:R1:W-:Y:S01]  /*c020*/  @!P2 SYNCS.ARRIVE.TRANS64.RED.A1T0 RZ, [R163+URZ], RZ ;  /* 0x000000ffa3ffa9a7 */ /* 0x0003e2000810043f */
[--C-:B------:R-:W-:Y:S01]  /*c030*/  FFMA.FTZ R179, R179, UR4, -R165.reuse ;  /* 0x00000004b3b37c23 */ /* 0x100fe200080108a5 */
[--C-:B------:R-:W-:Y:S01]  /*c040*/  FFMA.FTZ R182, R182, UR4, -R165.reuse ;  /* 0x00000004b6b67c23 */ /* 0x100fe200080108a5 */
[--C-:B------:R-:W-:Y:S01]  /*c050*/  FFMA.FTZ R175, R175, UR4, -R165.reuse ;  /* 0x00000004afaf7c23 */ /* 0x100fe200080108a5 */
[--C-:B------:R-:W-:Y:S01]  /*c060*/  FFMA.FTZ R178, R178, UR4, -R165.reuse ;  /* 0x00000004b2b27c23 */ /* 0x100fe200080108a5 */
[----:B------:R-:W-:Y:S01]  /*c070*/  FFMA.FTZ R165, R183, UR4, -R165 ;  /* 0x00000004b7a57c23 */ /* 0x000fe200080108a5 */
[----:B------:R-:W-:Y:S01]  /*c080*/  FMUL.FTZ R124, R124, R12 ;  /* 0x0000000c7c7c7220 */ /* 0x000fe20000410000 */
[----:B------:R-:W2:Y:S01]  /*c090*/  MUFU.EX2 R176, R176 ;  /* 0x000000b000b07308 */ /* 0x000ea20000000800 */
[----:B-1----:R-:W-:-:S02]  /*c0a0*/  @!P1 IMAD R163, R187, 0x40, R18 ;  /* 0x00000040bba39824 */ /* 0x002fc400078e0212 */
[-C--:B------:R-:W-:Y:S01]  /*c0b0*/  FMUL.FTZ R125, R125, R12.reuse ;  /* 0x0000000c7d7d7220 */ /* 0x080fe20000410000 */
[-C--:B------:R-:W-:Y:S01]  /*c0c0*/  FMUL.FTZ R128, R128, R12.reuse ;  /* 0x0000000c80807220 */ /* 0x080fe20000410000 */
[-C--:B------:R-:W-:Y:S01]  /*c0d0*/  FMUL.FTZ R129, R129, R12.reuse ;  /* 0x0000000c81817220 */ /* 0x080fe20000410000 */
[----:B------:R-:W-:Y:S02]  /*c0e0*/  @!P1 IMAD R163, R163, 0x4, R16 ;  /* 0x00000004a3a39824 */ /* 0x000fe400078e0210 */
[-C--:B------:R-:W-:Y:S01]  /*c0f0*/  FMUL.FTZ R132, R132, R12.reuse ;  /* 0x0000000c84847220 */ /* 0x080fe20000410000 */
[----:B------:R-:W-:Y:S01]  /*c100*/  FMUL.FTZ R133, R133, R12 ;  /* 0x0000000c85857220 */ /* 0x000fe20000410000 */
[----:B------:R-:W1:Y:S01]  /*c110*/  MUFU.EX2 R155, R155 ;  /* 0x0000009b009b7308 */ /* 0x000e620000000800 */
[----:B0-----:R-:W-:Y:S01]  /*c120*/  FFMA.FTZ R8, R164, R8, R154 ;  /* 0x00000008a4087223 */ /* 0x001fe2000001009a */
        /* <DEDUP_REMOVED lines=11> */
[----:B------:R-:W-:Y:S01]  /*c1e0*/  FMUL.FTZ R149, R149, R12 ;  /* 0x0000000c95957220 */ /* 0x000fe20000410000 */
[-C--:B------:R-:W-:Y:S01]  /*c1f0*/  FMUL.FTZ R26, R26, R164.reuse ;  /* 0x000000a41a1a7220 */ /* 0x080fe20000410000 */
[----:B------:R-:W-:Y:S01]  /*c200*/  FMUL.FTZ R27, R27, R164 ;  /* 0x000000a41b1b7220 */ /* 0x000fe20000410000 */
[----:B0-----:R-:W-:Y:S01]  /*c210*/  FFMA.FTZ R163, R12, R7, R152 ;  /* 0x000000070ca37223 */ /* 0x001fe20000010098 */
[----:B------:R-:W0:Y:S01]  /*c220*/  MUFU.EX2 R158, R158 ;  /* 0x0000009e009e7308 */ /* 0x000e220000000800 */
[----:B-1----:R-:W-:Y:S01]  /*c230*/  FADD.FTZ R166, R155, R166 ;  /* 0x000000a69ba67221 */ /* 0x002fe20000010000 */
[C---:B------:R-:W-:Y:S01]  /*c240*/  F2FP.BF16.F32.PACK_AB R152, R153.reuse, R152 ;  /* 0x000000989998723e */ /* 0x040fe200000010ff */
[----:B------:R-:W-:Y:S01]  /*c250*/  FADD.FTZ R163, R153, R163 ;  /* 0x000000a399a37221 */ /* 0x000fe20000010000 */
[----:B------:R-:W-:Y:S01]  /*c260*/  F2FP.BF16.F32.PACK_AB R153, R176, R154 ;  /* 0x0000009ab099723e */ /* 0x000fe200000010ff */
[----:B------:R-:W-:Y:S01]  /*c270*/  IMAD R176, R2, 0x1000, R19 ;  /* 0x0000100002b07824 */ /* 0x000fe200078e0213 */
[----:B------:R-:W-:Y:S01]  /*c280*/  F2FP.BF16.F32.PACK_AB R154, R157, R229 ;  /* 0x000000e59d9a723e */ /* 0x000fe200000010ff */
[----:B------:R-:W-:Y:S01]  /*c290*/  FADD.FTZ R163, R229, R163 ;  /* 0x000000a3e5a37221 */ /* 0x000fe20000010000 */
[----:B------:R-:W1:Y:S01]  /*c2a0*/  MUFU.EX2 R162, R162 ;  /* 0x000000a200a27308 */ /* 0x000e620000000800 */
[C---:B---3--:R-:W-:Y:S01]  /*c2b0*/  FADD.FTZ R166, R159.reuse, R166 ;  /* 0x000000a69fa67221 */ /* 0x048fe20000010000 */
[----:B------:R-:W-:Y:S01]  /*c2c0*/  F2FP.BF16.F32.PACK_AB R155, R159, R155 ;  /* 0x0000009b9f9b723e */ /* 0x000fe200000010ff */
[----:B------:R-:W-:Y:S01]  /*c2d0*/  BAR.SYNC.DEFER_BLOCKING 0xf, 0x100 ;  /* 0x03c4000000007b1d */ /* 0x000fe20000010000 */
[----:B------:R-:W-:Y:S01]  /*c2e0*/  FADD.FTZ R163, R157, R163 ;  /* 0x000000a39da37221 */ /* 0x000fe20000010000 */
[----:B------:R-:W-:Y:S01]  /*c2f0*/  R2UR UR10, R176 ;  /* 0x00000000b00a72ca */ /* 0x000fe200000e0000 */
[-C--:B------:R-:W-:Y:S01]  /*c300*/  FMUL.FTZ R30, R30, R164.reuse ;  /* 0x000000a41e1e7220 */ /* 0x080fe20000410000 */
[----:B------:R-:W-:Y:S01]  /*c310*/  FMUL.FTZ R31, R31, R164 ;  /* 0x000000a41f1f7220 */ /* 0x000fe20000410000 */
[----:B------:R-:W-:Y:S01]  /*c320*/  FADD.FTZ R163, R156, R163 ;  /* 0x000000a39ca37221 */ /* 0x000fe20000010000 */
[----:B------:R-:W-:Y:S01]  /*c330*/  MUFU.EX2 R172, R172 ;  /* 0x000000ac00ac7308 */ /* 0x000fe20000000800 */
[----:B0-----:R-:W-:Y:S01]  /*c340*/  FADD.FTZ R166, R158, R166 ;  /* 0x000000a69ea67221 */ /* 0x001fe20000010000 */
[C---:B------:R-:W-:Y:S01]  /*c350*/  F2FP.BF16.F32.PACK_AB R156, R161.reuse, R156 ;  /* 0x0000009ca19c723e */ /* 0x040fe200000010ff */
[----:B------:R-:W-:Y:S01]  /*c360*/  FADD.FTZ R177, R161, R163 ;  /* 0x000000a3a1b17221 */ /* 0x000fe20000010000 */
[-C--:B------:R-:W-:Y:S01]  /*c370*/  FMUL.FTZ R34, R34, R164.reuse ;  /* 0x000000a422227220 */ /* 0x080fe20000410000 */
[-C--:B------:R-:W-:Y:S01]  /*c380*/  FMUL.FTZ R35, R35, R164.reuse ;  /* 0x000000a423237220 */ /* 0x080fe20000410000 */
[----:B------:R-:W-:Y:S01]  /*c390*/  FMUL.FTZ R38, R38, R164 ;  /* 0x000000a426267220 */ /* 0x000fe20000410000 */
[----:B------:R-:W-:Y:S01]  /*c3a0*/  FADD.FTZ R177, R160, R177 ;  /* 0x000000b1a0b17221 */ /* 0x000fe20000010000 */
[----:B------:R-:W0:Y:S01]  /*c3b0*/  MUFU.EX2 R173, R173 ;  /* 0x000000ad00ad7308 */ /* 0x000e220000000800 */
[----:B-1----:R-:W-:Y:S01]  /*c3c0*/  F2FP.BF16.F32.PACK_AB R157, R162, R158 ;  /* 0x0000009ea29d723e */ /* 0x002fe200000010ff */
[----:B------:R-:W-:Y:S01]  /*c3d0*/  FMUL.FTZ R39, R39, R164 ;  /* 0x000000a427277220 */ /* 0x000fe20000410000 */
[----:B------:R-:W-:Y:S01]  /*c3e0*/  F2FP.BF16.F32.PACK_AB R158, R10, R160 ;  /* 0x000000a00a9e723e */ /* 0x000fe200000010ff */
        /* <DEDUP_REMOVED lines=65> */
[----:B------:R-:W-:Y:S01]  /*c800*/  FMUL.FTZ R151, R151, R164 ;  /* 0x000000a497977220 */ /* 0x000fe20000410000 */
[----:B------:R-:W-:Y:S01]  /*c810*/  F2FP.BF16.F32.PACK_AB R160, R13, R11 ;  /* 0x0000000b0da0723e */ /* 0x000fe200000010ff */
[----:B------:R3:W-:Y:S01]  /*c820*/  STSM.16.M88.4 [R23+0x36400], R152 ;  /* 0x0364009817007844 */ /* 0x0007e20000000200 */
[----:B------:R-:W-:Y:S01]  /*c830*/  MUFU.EX2 R168, R168 ;  /* 0x000000a800a87308 */ /* 0x000fe20000000800 */
[----:B0-----:R-:W-:Y:S01]  /*c840*/  F2FP.BF16.F32.PACK_AB R161, R171, R170 ;  /* 0x000000aaaba1723e */ /* 0x001fe200000010ff */
[----:B------:R-:W-:Y:S01]  /*c850*/  FADD.FTZ R175, R172, R175 ;  /* 0x000000afacaf7221 */ /* 0x000fe20000010000 */
[----:B------:R-:W-:Y:S01]  /*c860*/  F2FP.BF16.F32.PACK_AB R162, R15, R14 ;  /* 0x0000000e0fa2723e */ /* 0x000fe200000010ff */
[----:B------:R4:W-:Y:S01]  /*c870*/  STSM.16.M88.4 [R184], R156 ;  /* 0x0000009cb8007844 */ /* 0x0009e20000000200 */
[----:B--2---:R-:W-:Y:S01]  /*c880*/  F2FP.BF16.F32.PACK_AB R163, R7, R174 ;  /* 0x000000ae07a3723e */ /* 0x004fe200000010ff */
[----:B------:R-:W-:Y:S01]  /*c890*/  FADD.FTZ R177, R10, R177 ;  /* 0x000000b10ab17221 */ /* 0x000fe20000010000 */
[----:B------:R-:W-:Y:S01]  /*c8a0*/  FADD.FTZ R175, R173, R175 ;  /* 0x000000afadaf7221 */ /* 0x000fe20000010000 */
[----:B------:R-:W0:Y:S01]  /*c8b0*/  MUFU.EX2 R169, R169 ;  /* 0x000000a900a97308 */ /* 0x000e220000000800 */
[----:B-1----:R-:W-:Y:S01]  /*c8c0*/  F2FP.BF16.F32.PACK_AB R164, R21, R20 ;  /* 0x0000001415a4723e */ /* 0x002fe200000010ff */
[----:B------:R4:W-:Y:S01]  /*c8d0*/  STSM.16.M88.4 [R186], R160 ;  /* 0x000000a0ba007844 */ /* 0x0009e20000000200 */
[----:B------:R-:W-:Y:S01]  /*c8e0*/  FADD.FTZ R177, R11, R177 ;  /* 0x000000b10bb17221 */ /* 0x000fe20000010000 */
[----:B------:R-:W-:Y:S01]  /*c8f0*/  FADD.FTZ R170, R170, R175 ;  /* 0x000000afaaaa7221 */ /* 0x000fe20000010000 */
[----:B------:R-:W-:Y:S01]  /*c900*/  PLOP3.LUT P1, PT, PT, PT, UP0, 0x80, 0x0 ;  /* 0x000000000000781c */ /* 0x000fe20003f2f008 */
[----:B------:R-:W-:-:S02]  /*c910*/  @!P2 VIADD R9, R9, 0x38860 ;  /* 0x000388600909a836 */ /* 0x000fc40000000000 */
[----:B------:R-:W-:Y:S01]  /*c920*/  FADD.FTZ R177, R13, R177 ;  /* 0x000000b10db17221 */ /* 0x000fe20000010000 */
[----:B------:R-:W-:Y:S01]  /*c930*/  MUFU.EX2 R8, R178 ;  /* 0x000000b200087308 */ /* 0x000fe20000000800 */
[----:B------:R-:W-:Y:S01]  /*c940*/  FADD.FTZ R171, R171, R170 ;  /* 0x000000aaabab7221 */ /* 0x000fe20000010000 */
[----:B------:R-:W-:Y:S02]  /*c950*/  IMAD.MOV.U32 R187, RZ, RZ, R2 ;  /* 0x000000ffffbb7224 */ /* 0x000fe400078e0002 */
[----:B------:R-:W-:Y:S01]  /*c960*/  FADD.FTZ R14, R14, R177 ;  /* 0x000000b10e0e7221 */ /* 0x000fe20000010000 */
[----:B------:R-:W-:Y:S01]  /*c970*/  @!P2 PRMT R9, RZ, 0x654, R9 ;  /* 0x00000654ff09a816 */ /* 0x000fe20000000009 */
[----:B------:R-:W-:Y:S01]  /*c980*/  FADD.FTZ R174, R174, R171 ;  /* 0x000000abaeae7221 */ /* 0x000fe20000010000 */
[----:B------:R-:W-:Y:S02]  /*c990*/  IMAD.MOV.U32 R228, RZ, RZ, R5 ;  /* 0x000000ffffe47224 */ /* 0x000fe400078e0005 */
[----:B------:R-:W-:Y:S01]  /*c9a0*/  FADD.FTZ R15, R15, R14 ;  /* 0x0000000e0f0f7221 */ /* 0x000fe20000010000 */
[----:B------:R-:W1:Y:S01]  /*c9b0*/  MUFU.EX2 R179, R179 ;  /* 0x000000b300b37308 */ /* 0x000e620000000800 */
[----:B0-----:R-:W-:Y:S01]  /*c9c0*/  F2FP.BF16.F32.PACK_AB R166, R169, R168 ;  /* 0x000000a8a9a6723e */ /* 0x001fe200000010ff */
[----:B------:R-:W-:Y:S01]  /*c9d0*/  FADD.FTZ R7, R7, R174 ;  /* 0x000000ae07077221 */ /* 0x000fe20000010000 */
[----:B------:R-:W-:Y:S01]  /*c9e0*/  FADD.FTZ R20, R20, R15 ;  /* 0x0000000f14147221 */ /* 0x000fe20000010000 */
[----:B------:R-:W-:-:S03]  /*c9f0*/  IMAD.MOV.U32 R10, RZ, RZ, R6 ;  /* 0x000000ffff0a7224 */ /* 0x000fc600078e0006 */
[----:B------:R-:W-:Y:S01]  /*ca00*/  FADD.FTZ R21, R21, R20 ;  /* 0x0000001415157221 */ /* 0x000fe20000010000 */
[----:B------:R-:W-:Y:S03]  /*ca10*/  MUFU.EX2 R182, R182 ;  /* 0x000000b600b67308 */ /* 0x000fe60000000800 */
[----:B------:R-:W-:-:S05]  /*ca20*/  FADD.FTZ R168, R168, R21 ;  /* 0x00000015a8a87221 */ /* 0x000fca0000010000 */
[----:B------:R1:W0:Y:S02]  /*ca30*/  MUFU.EX2 R12, R165 ;  /* 0x000000a5000c7308 */ /* 0x0002240000000800 */
[----:B-1----:R-:W-:Y:S01]  /*ca40*/  F2FP.BF16.F32.PACK_AB R165, R179, R8 ;  /* 0x00000008b3a5723e */ /* 0x002fe200000010ff */
[----:B------:R-:W-:Y:S01]  /*ca50*/  FADD.FTZ R8, R8, R7 ;  /* 0x0000000708087221 */ /* 0x000fe20000010000 */
[----:B------:R-:W-:-:S03]  /*ca60*/  FADD.FTZ R7, R169, R168 ;  /* 0x000000a8a9077221 */ /* 0x000fc60000010000 */
[----:B------:R-:W-:Y:S01]  /*ca70*/  FADD.FTZ R179, R179, R8 ;  /* 0x00000008b3b37221 */ /* 0x000fe20000010000 */
[----:B0-----:R-:W-:-:S03]  /*ca80*/  F2FP.BF16.F32.PACK_AB R167, R12, R182 ;  /* 0x000000b60ca7723e */ /* 0x001fc600000010ff */
[----:B------:R-:W-:Y:S02]  /*ca90*/  FADD.FTZ R179, R182, R179 ;  /* 0x000000b3b6b37221 */ /* 0x000fe40000010000 */
[----:B------:R4:W-:Y:S01]  /*caa0*/  STSM.16.M88.4 [R185], R164 ;  /* 0x000000a4b9007844 */ /* 0x0009e20000000200 */
[----:B------:R-:W-:Y:S01]  /*cab0*/  WARPGROUP.ARRIVE ;  /* 0x00000000000079c5 */ /* 0x000fe20000000000 */
[----:B------:R-:W-:-:S05]  /*cac0*/  FADD.FTZ R8, R12, R179 ;  /* 0x000000b30c087221 */ /* 0x000fca0000010000 */
[----:B------:R-:W-:Y:S01]  /*cad0*/  HGMMA.64x256x16.F32.BF16 R24, R152, gdesc[UR8].tnspB, R24, gsb0 ;  /* 0x43e0000898187df0 */ /* 0x000fe20008001818 */
[----:B------:R-:W-:Y:S02]  /*cae0*/  UMOV UR11, 0x40000040 ;  /* 0x40000040000b7882 */ /* 0x000fe40000000000 */
[----:B------:R-:W-:Y:S02]  /*caf0*/  WARPGROUP.DEPBAR.LE gsb0, 0x0 ;  /* 0x00008000000079c5 */ /* 0x000fe40000010000 */
[----:B---3--:R-:W-:Y:S01]  /*cb00*/  VIADD R152, R176, 0x80 ;  /* 0x00000080b0987836 */ /* 0x008fe20000000000 */
[----:B------:R-:W-:-:S04]  /*cb10*/  WARPGROUP.ARRIVE ;  /* 0x00000000000079c5 */ /* 0x000fc80000000000 */
[----:B------:R-:W-:Y:S01]  /*cb20*/  R2UR UR10, R152 ;  /* 0x00000000980a72ca */ /* 0x000fe200000e0000 */
[C---:B------:R-:W-:Y:S02]  /*cb30*/  VIADD R152, R176.reuse, 0x100 ;  /* 0x00000100b0987836 */ /* 0x040fe40000000000 */
[----:B------:R-:W-:-:S15]  /*cb40*/  VIADD R176, R176, 0x180 ;  /* 0x00000180b0b07836 */ /* 0x000fde0000000000 */
        /* <DEDUP_REMOVED lines=24> */
.L_x_5160:
[----:B------:R-:W1:Y:S01]  /*ccd0*/  SHFL.BFLY PT, R0, R7, 0x2, 0x1f ;  /* 0x0c401f0007007f89 */ /* 0x000e6200000e0000 */
[----:B------:R-:W-:Y:S01]  /*cce0*/  IMAD.MOV.U32 R19, RZ, RZ, -0x800000 ;  /* 0xff800000ff137424 */ /* 0x000fe200078e00ff */
[----:B------:R-:W-:Y:S08]  /*ccf0*/  BAR.ARV 0x8, 0x100 ;  /* 0x0204000000007b1d */ /* 0x000ff00000002000 */
[----:B------:R-:W-:Y:S01]  /*cd00*/  BAR.SYNC.DEFER_BLOCKING 0xf, 0x100 ;  /* 0x03c4000000007b1d */ /* 0x000fe20000010000 */
[----:B------:R-:W-:Y:S01]  /*cd10*/  ISETP.NE.AND P3, PT, R22, RZ, PT ;  /* 0x000000ff1600720c */ /* 0x000fe20003f65270 */
[----:B------:R-:W-:-:S04]  /*cd20*/  UIADD3 UR40, UR40, 0x1, URZ ;  /* 0x0000000128287890 */ /* 0x000fc8000fffe03f */
[----:B0-2-4-:R-:W0:Y:S01]  /*cd30*/  SHFL.BFLY PT, R9, R8, 0x2, 0x1f ;  /* 0x0c401f0008097f89 */ /* 0x015e2200000e0000 */
[----:B-1----:R-:W-:-:S07]  /*cd40*/  FADD.FTZ R0, R0, R7 ;  /* 0x0000000700007221 */ /* 0x002fce0000010000 */
[----:B------:R-:W-:Y:S01]  /*cd50*/  @!P3 IMAD R7, R2, 0x40, R18 ;  /* 0x000000400207b824 */ /* 0x000fe200078e0212 */
[----:B------:R-:W1:Y:S03]  /*cd60*/  SHFL.BFLY PT, R3, R0, 0x1, 0x1f ;  /* 0x0c201f0000037f89 */ /* 0x000e6600000e0000 */
[----:B------:R-:W-:Y:S02]  /*cd70*/  @!P3 IMAD R7, R7, 0x4, R16 ;  /* 0x000000040707b824 */ /* 0x000fe400078e0210 */
[----:B0-----:R-:W-:-:S05]  /*cd80*/  FADD.FTZ R9, R9, R8 ;  /* 0x0000000809097221 */ /* 0x001fca0000010000 */
[----:B------:R-:W0:Y:S01]  /*cd90*/  SHFL.BFLY PT, R4, R9, 0x1, 0x1f ;  /* 0x0c201f0009047f89 */ /* 0x000e2200000e0000 */
[----:B-1----:R-:W-:Y:S01]  /*cda0*/  FADD.FTZ R11, R0, R3 ;  /* 0x00000003000b7221 */ /* 0x002fe20000010000 */
[----:B------:R-:W-:Y:S02]  /*cdb0*/  IMAD.U32 R3, RZ, RZ, UR4 ;  /* 0x00000004ff037e24 */ /* 0x000fe4000f8e00ff */
[----:B------:R-:W-:Y:S02]  /*cdc0*/  IMAD.MOV.U32 R0, RZ, RZ, RZ ;  /* 0x000000ffff007224 */ /* 0x000fe400078e00ff */
[----:B------:R-:W-:-:S13]  /*cdd0*/  FSETP.NE.FTZ.AND P0, PT, R11, RZ, PT ;  /* 0x000000ff0b00720b */ /* 0x000fda0003f15000 */
[----:B------:R-:W1:Y:S01]  /*cde0*/  @P0 MUFU.LG2 R10, R11 ;  /* 0x0000000b000a0308 */ /* 0x000e620000000c00 */
[----:B------:R-:W-:Y:S01]  /*cdf0*/  @P0 FMUL.FTZ R3, R3, 0.69314718246459960938 ;  /* 0x3f31721803030820 */ /* 0x000fe20000410000 */
[----:B0-----:R-:W-:Y:S01]  /*ce00*/  FADD.FTZ R8, R9, R4 ;  /* 0x0000000409087221 */ /* 0x001fe20000010000 */
[----:B------:R-:W-:-:S04]  /*ce10*/  VIADD R4, R2, 0x1 ;  /* 0x0000000102047836 */ /* 0x000fc80000000000 */
[----:B------:R-:W-:Y:S02]  /*ce20*/  FSETP.NE.FTZ.AND P2, PT, R8, RZ, PT ;  /* 0x000000ff0800720b */ /* 0x000fe40003f55000 */
[----:B------:R-:W-:-:S04]  /*ce30*/  ISETP.NE.AND P1, PT, R4, 0x2, PT ;  /* 0x000000020400780c */ /* 0x000fc80003f25270 */
[----:B------:R-:W-:Y:S01]  /*ce40*/  SEL R2, RZ, 0x1, P1 ;  /* 0x00000001ff027807 */ /* 0x000fe20000800000 */
[----:B-1----:R-:W-:-:S03]  /*ce50*/  @P0 FMUL.FTZ R10, R10, 0.69314718246459960938 ;  /* 0x3f3172180a0a0820 */ /* 0x002fc60000410000 */
[----:B------:R-:W-:Y:S01]  /*ce60*/  R2UR UR5, R2 ;  /* 0x00000000020572ca */ /* 0x000fe200000e0000 */
[----:B------:R-:W-:Y:S02]  /*ce70*/  IMAD.U32 R2, RZ, RZ, UR4 ;  /* 0x00000004ff027e24 */ /* 0x000fe4000f8e00ff */
[----:B------:R-:W0:Y:S01]  /*ce80*/  @P2 MUFU.RCP R0, R8 ;  /* 0x0000000800002308 */ /* 0x000e220000001000 */
[----:B------:R-:W-:Y:S01]  /*ce90*/  @P0 FFMA.FTZ R19, R3, R6, R10 ;  /* 0x0000000603130223 */ /* 0x000fe2000001000a */
[----:B------:R-:W-:Y:S02]  /*cea0*/  IMAD.MOV.U32 R3, RZ, RZ, RZ ;  /* 0x000000ffff037224 */ /* 0x000fe400078e00ff */
[----:B------:R-:W-:-:S04]  /*ceb0*/  @P2 FMUL.FTZ R2, R2, 0.69314718246459960938 ;  /* 0x3f31721802022820 */ /* 0x000fc80000410000 */
[----:B------:R-:W1:Y:S01]  /*cec0*/  @P0 MUFU.RCP R3, R11 ;  /* 0x0000000b00030308 */ /* 0x000e620000001000 */
[----:B------:R-:W-:Y:S01]  /*ced0*/  PLOP3.LUT P0, PT, PT, PT, PT, 0x8, 0x0 ;  /* 0x000000000000781c */ /* 0x000fe20003f0e170 */
[----:B------:R-:W-:-:S06]  /*cee0*/  ULOP3.LUT UR37, UR37, UR5, URZ, 0x3c, !UPT ;  /* 0x0000000525257292 */ /* 0x000fcc000f8e3c3f */
        /* <DEDUP_REMOVED lines=75> */
[----:B0-----:R-:W-:-:S02]  /*d3a0*/  IMAD.MOV.U32 R3, RZ, RZ, -0x800000 ;  /* 0xff800000ff037424 */ /* 0x001fc400078e00ff */
[----:B------:R-:W-:Y:S01]  /*d3b0*/  @P2 FFMA.FTZ R3, R2, R5, R6 ;  /* 0x0000000502032223 */ /* 0x000fe20000010006 */
        /* <DEDUP_REMOVED lines=57> */
[----:B------:R-:W-:Y:S01]  /*d750*/  SEL R2, R4, RZ, P1 ;  /* 0x000000ff04027207 */ /* 0x000fe20000800000 */
[----:B------:R-:W-:Y:S06]  /*d760*/  BAR.ARV 0xe, 0x100 ;  /* 0x0384000000007b1d */ /* 0x000fec0000002000 */
.L_x_5135:
[----:B------:R-:W0:Y:S01]  /*d770*/  S2R R5, SR_CgaCtaId ;  /* 0x0000000000057919 */ /* 0x000e220000008800 */
[----:B------:R-:W-:Y:S01]  /*d780*/  MOV R16, 0x400 ;  /* 0x0000040000107802 */ /* 0x000fe20000000f00 */
[----:B------:R-:W-:Y:S01]  /*d790*/  BSSY B0, `(.L_x_5170) ;  /* 0x0000481000007945 */ /* 0x000fe20003800000 */
[----:B------:R-:W-:Y:S01]  /*d7a0*/  SHF.R.U32.HI R0, RZ, 0x10, R195 ;  /* 0x00000010ff007819 */ /* 0x000fe200000116c3 */
[----:B------:R-:W-:Y:S01]  /*d7b0*/  BAR.SYNC.DEFER_BLOCKING 0x5, 0x180 ;  /* 0x0146000000007b1d */ /* 0x000fe20000010000 */
[----:B0-----:R-:W-:-:S05]  /*d7c0*/  LEA R16, R5, R16, 0x18 ;  /* 0x0000001005107211 */ /* 0x001fca00078ec0ff */
[----:B------:R-:W0:Y:S02]  /*d7d0*/  LDS.128 R4, [R16+0x388d0] ;  /* 0x0388d00010047984 */ /* 0x000e240000000c00 */
[----:B0-----:R-:W-:Y:S02]  /*d7e0*/  R2UR UR4, R5 ;  /* 0x00000000050472ca */ /* 0x001fe400000e0000 */
[----:B------:R-:W-:Y:S01]  /*d7f0*/  R2UR UR5, R7 ;  /* 0x00000000070572ca */ /* 0x000fe200000e0000 */
[----:B------:R-:W-:Y:S06]  /*d800*/  BAR.ARV 0x4, 0x180 ;  /* 0x0106000000007b1d */ /* 0x000fec0000002000 */
[----:B------:R-:W-:Y:S08]  /*d810*/  @P0 BRA `(.L_x_5171) ;  /* 0x0000003800100947 */ /* 0x000ff00003800000 */
[----:B------:R-:W2:Y:S01]  /*d820*/  LDL R8, [R1+0x6c] ;  /* 0x00006c0001087983 */ /* 0x000ea20000100800 */
[----:B------:R-:W-:Y:S01]  /*d830*/  ULDC.64 UR6, c[0x0][0xd08] ;  /* 0x0003420000067ab9 */ /* 0x000fe20000000a00 */
[----:B------:R-:W0:Y:S01]  /*d840*/  S2R R7, SR_SWINHI ;  /* 0x0000000000077919 */ /* 0x000e220000002f00 */
[----:B------:R-:W-:Y:S02]  /*d850*/  MOV R4, R16 ;  /* 0x0000001000047202 */ /* 0x000fe40000000f00 */
[----:B0-----:R-:W-:Y:S01]  /*d860*/  MOV R5, R7 ;  /* 0x0000000700057202 */ /* 0x001fe20000000f00 */
[----:B------:R-:W-:Y:S02]  /*d870*/  BAR.SYNC.DEFER_BLOCKING 0x1, 0x100 ;  /* 0x0044000000007b1d */ /* 0x000fe40000010000 */
[----:B--2---:R-:W-:-:S03]  /*d880*/  IMAD.WIDE R20, R8, 0x2, R4 ;  /* 0x0000000208147825 */ /* 0x004fc600078e0204 */
[C---:B------:R-:W-:Y:S02]  /*d890*/  IADD3 R9, P6, R20.reuse, 0x6060, RZ ;  /* 0x0000606014097810 */ /* 0x040fe40007fde0ff */
[----:B------:R-:W-:Y:S02]  /*d8a0*/  IADD3 R13, P1, R20, 0x6020, RZ ;  /* 0x00006020140d7810 */ /* 0x000fe40007f3e0ff */
        /* <DEDUP_REMOVED lines=9> */
[----:B------:R-:W-:Y:S02]  /*d940*/  MOV R166, R8 ;  /* 0x0000000800a67202 */ /* 0x000fe40000000f00 */
[----:B------:R-:W-:Y:S02]  /*d950*/  LOP3.LUT R9, R20, 0x380, RZ, 0xc0, !PT ;  /* 0x0000038014097812 */ /* 0x000fe400078ec0ff */
[----:B------:R-:W-:-:S02]  /*d960*/  LOP3.LUT R10, R11, 0x380, RZ, 0xc0, !PT ;  /* 0x000003800b0a7812 */ /* 0x000fc400078ec0ff */
[----:B------:R-:W-:Y:S02]  /*d970*/  SHF.R.U64 R9, R9, 0x3, RZ ;  /* 0x0000000309097819 */ /* 0x000fe400000012ff */
[----:B------:R-:W-:Y:S02]  /*d980*/  MOV R164, R12 ;  /* 0x0000000c00a47202 */ /* 0x000fe40000000f00 */
[----:B------:R-:W-:Y:S01]  /*d990*/  LOP3.LUT R8, R9, R20, RZ, 0x3c, !PT ;  /* 0x0000001409087212 */ /* 0x000fe200078e3cff */
[----:B------:R-:W-:Y:S01]  /*d9a0*/  IMAD.MOV.U32 R9, RZ, RZ, R21 ;  /* 0x000000ffff097224 */ /* 0x000fe200078e0015 */
[----:B------:R-:W-:Y:S02]  /*d9b0*/  SHF.R.U64 R10, R10, 0x3, RZ ;  /* 0x000000030a0a7819 */ /* 0x000fe400000012ff */
[----:B------:R-:W-:Y:S02]  /*d9c0*/  IADD3 R156, P5, R20, 0x4020, RZ ;  /* 0x00004020149c7810 */ /* 0x000fe40007fbe0ff */
[----:B------:R-:W-:-:S02]  /*d9d0*/  MOV R12, R8 ;  /* 0x00000008000c7202 */ /* 0x000fc40000000f00 */
[----:B------:R-:W0:Y:S01]  /*d9e0*/  LDC R9, c[0x0][0xbd4] ;  /* 0x0002f500ff097b82 */ /* 0x000e220000000800 */
[----:B------:R-:W-:Y:S01]  /*d9f0*/  LOP3.LUT R10, R10, R11, RZ, 0x3c, !PT ;  /* 0x0000000b0a0a7212 */ /* 0x000fe200078e3cff */
[----:B------:R-:W-:Y:S01]  /*da00*/  IMAD.X R11, RZ, RZ, R21, P0 ;  /* 0x000000ffff0b7224 */ /* 0x000fe200000e0615 */
[----:B------:R-:W-:Y:S02]  /*da10*/  IADD3 R160, P0, R20, 0x2060, RZ ;  /* 0x0000206014a07810 */ /* 0x000fe40007f1e0ff */
[----:B------:R-:W-:Y:S02]  /*da20*/  LOP3.LUT R157, R156, 0x380, RZ, 0xc0, !PT ;  /* 0x000003809c9d7812 */ /* 0x000fe400078ec0ff */
[----:B------:R-:W-:Y:S02]  /*da30*/  LOP3.LUT R161, R160, 0x380, RZ, 0xc0, !PT ;  /* 0x00000380a0a17812 */ /* 0x000fe400078ec0ff */
[----:B------:R-:W-:Y:S02]  /*da40*/  MOV R165, R10 ;  /* 0x0000000a00a57202 */ /* 0x000fe40000000f00 */
[----:B------:R-:W-:-:S02]  /*da50*/  SHF.R.U64 R161, R161, 0x3, RZ ;  /* 0x00000003a1a17819 */ /* 0x000fc400000012ff */
[----:B------:R-:W-:Y:S02]  /*da60*/  IADD3 R11, P1, R20, 0x2040, RZ ;  /* 0x00002040140b7810 */ /* 0x000fe40007f3e0ff */
        /* <DEDUP_REMOVED lines=14> */
[C---:B------:R-:W-:Y:S02]  /*db50*/  IADD3 R158, P6, R20.reuse, 0x4000, RZ ;  /* 0x00004000149e7810 */ /* 0x040fe40007fde0ff */
[----:B------:R-:W-:Y:S02]  /*db60*/  MOV R157, R8 ;  /* 0x00000008009d7202 */ /* 0x000fe40000000f00 */
[----:B------:R-:W-:Y:S02]  /*db70*/  IADD3 R9, P0, R20, 0x2020, RZ ;  /* 0x0000202014097810 */ /* 0x000fe40007f1e0ff */
[----:B------:R-:W-:Y:S02]  /*db80*/  SHF.R.U64 R14, R14, 0x3, RZ ;  /* 0x000000030e0e7819 */ /* 0x000fe400000012ff */
[----:B------:R-:W-:Y:S02]  /*db90*/  LOP3.LUT R159, R158, 0x380, RZ, 0xc0, !PT ;  /* 0x000003809e9f7812 */ /* 0x000fe400078ec0ff */
[----:B------:R-:W-:-:S02]  /*dba0*/  LOP3.LUT R8, R9, 0x380, RZ, 0xc0, !PT ;  /* 0x0000038009087812 */ /* 0x000fc400078ec0ff */
[----:B------:R-:W-:Y:S01]  /*dbb0*/  LOP3.LUT R14, R14, R15, RZ, 0x3c, !PT ;  /* 0x0000000f0e0e7212 */ /* 0x000fe200078e3cff */
[--C-:B------:R-:W-:Y:S01]  /*dbc0*/  IMAD.X R15, RZ, RZ, R21.reuse, P2 ;  /* 0x000000ffff0f7224 */ /* 0x100fe200010e0615 */
[----:B------:R-:W-:Y:S02]  /*dbd0*/  SHF.R.U64 R159, R159, 0x3, RZ ;  /* 0x000000039f9f7819 */ /* 0x000fe400000012ff */
[----:B------:R-:W-:Y:S02]  /*dbe0*/  SHF.R.U64 R8, R8, 0x3, RZ ;  /* 0x0000000308087819 */ /* 0x000fe400000012ff */
[----:B------:R-:W-:Y:S01]  /*dbf0*/  LOP3.LUT R158, R159, R158, RZ, 0x3c, !PT ;  /* 0x0000009e9f9e7212 */ /* 0x000fe200078e3cff */
[--C-:B------:R-:W-:Y:S01]  /*dc00*/  IMAD.X R159, RZ, RZ, R21.reuse, P6 ;  /* 0x000000ffff9f7224 */ /* 0x100fe200030e0615 */
[----:B------:R-:W-:Y:S01]  /*dc10*/  LOP3.LUT R8, R8, R9, RZ, 0x3c, !PT ;  /* 0x0000000908087212 */ /* 0x000fe200078e3cff */
[----:B------:R-:W-:Y:S01]  /*dc20*/  IMAD.X R9, RZ, RZ, R21, P0 ;  /* 0x000000ffff097224 */ /* 0x000fe200000e0615 */
[----:B------:R-:W-:-:S02]  /*dc30*/  MOV R163, R14 ;  /* 0x0000000e00a37202 */ /* 0x000fc40000000f00 */
[----:B------:R-:W-:Y:S02]  /*dc40*/  IADD3 R14, P0, R20, 0x20, RZ ;  /* 0x00000020140e7810 */ /* 0x000fe40007f1e0ff */
[----:B------:R-:W-:Y:S02]  /*dc50*/  MOV R158, R158 ;  /* 0x0000009e009e7202 */ /* 0x000fe40000000f00 */
[----:B------:R-:W-:Y:S02]  /*dc60*/  MOV R159, R8 ;  /* 0x00000008009f7202 */ /* 0x000fe40000000f00 */
[----:B------:R-:W-:Y:S02]  /*dc70*/  LOP3.LUT R13, R14, 0x380, RZ, 0xc0, !PT ;  /* 0x000003800e0d7812 */ /* 0x000fe400078ec0ff */
[----:B------:R-:W-:Y:S02]  /*dc80*/  F2FP.BF16.F32.PACK_AB R8, R25, R24 ;  /* 0x000000181908723e */ /* 0x000fe400000010ff */
[----:B------:R-:W-:-:S02]  /*dc90*/  F2FP.BF16.F32.PACK_AB R9, R27, R26 ;  /* 0x0000001a1b09723e */ /* 0x000fc400000010ff */
[----:B------:R-:W-:Y:S02]  /*dca0*/  F2FP.BF16.F32.PACK_AB R10, R29, R28 ;  /* 0x0000001c1d0a723e */ /* 0x000fe400000010ff */
[----:B------:R-:W-:Y:S02]  /*dcb0*/  F2FP.BF16.F32.PACK_AB R11, R31, R30 ;  /* 0x0000001e1f0b723e */ /* 0x000fe400000010ff */
[----:B------:R-:W-:Y:S02]  /*dcc0*/  SHF.R.U64 R13, R13, 0x3, RZ ;  /* 0x000000030d0d7819 */ /* 0x000fe400000012ff */
[----:B------:R-:W-:Y:S01]  /*dcd0*/  F2FP.BF16.F32.PACK_AB R15, R39, R38 ;  /* 0x00000026270f723e */ /* 0x000fe200000010ff */
[----:B------:R0:W-:Y:S01]  /*dce0*/  STSM.16.M88.4 [R12], R8 ;  /* 0x000000080c007844 */ /* 0x0001e20000000200 */
[C---:B------:R-:W-:Y:S02]  /*dcf0*/  IADD3 R153, P3, R20.reuse, 0x4060, RZ ;  /* 0x0000406014997810 */ /* 0x040fe40007f7e0ff */
[----:B------:R-:W-:-:S02]  /*dd00*/  IADD3 R154, P4, R20, 0x4040, RZ ;  /* 0x00004040149a7810 */ /* 0x000fc40007f9e0ff */
[----:B------:R-:W-:Y:S02]  /*dd10*/  LOP3.LUT R152, R153, 0x380, RZ, 0xc0, !PT ;  /* 0x0000038099987812 */ /* 0x000fe400078ec0ff */
[----:B------:R-:W-:Y:S02]  /*dd20*/  LOP3.LUT R155, R154, 0x380, RZ, 0xc0, !PT ;  /* 0x000003809a9b7812 */ /* 0x000fe400078ec0ff */
[----:B------:R-:W-:Y:S02]  /*dd30*/  SHF.R.U64 R152, R152, 0x3, RZ ;  /* 0x0000000398987819 */ /* 0x000fe400000012ff */
[----:B------:R-:W-:Y:S02]  /*dd40*/  SHF.R.U64 R155, R155, 0x3, RZ ;  /* 0x000000039b9b7819 */ /* 0x000fe400000012ff */
[----:B------:R-:W-:Y:S01]  /*dd50*/  LOP3.LUT R152, R152, R153, RZ, 0x3c, !PT ;  /* 0x0000009998987212 */ /* 0x000fe200078e3cff */
[--C-:B------:R-:W-:Y:S01]  /*dd60*/  IMAD.X R153, RZ, RZ, R21.reuse, P3 ;  /* 0x000000ffff997224 */ /* 0x100fe200018e0615 */
[----:B------:R-:W-:Y:S01]  /*dd70*/  LOP3.LUT R154, R155, R154, RZ, 0x3c, !PT ;  /* 0x0000009a9b9a7212 */ /* 0x000fe200078e3cff */
[--C-:B0-----:R-:W-:Y:S01]  /*dd80*/  IMAD.X R9, RZ, RZ, R21.reuse, P0 ;  /* 0x000000ffff097224 */ /* 0x101fe200000e0615 */
[----:B------:R-:W-:Y:S01]  /*dd90*/  LOP3.LUT R8, R13, R14, RZ, 0x3c, !PT ;  /* 0x0000000e0d087212 */ /* 0x000fe200078e3cff */
[----:B------:R-:W-:Y:S01]  /*dda0*/  IMAD.X R155, RZ, RZ, R21, P4 ;  /* 0x000000ffff9b7224 */ /* 0x000fe200020e0615 */
[----:B------:R-:W-:-:S02]  /*ddb0*/  IADD3 R10, P0, R20, 0x40, RZ ;  /* 0x00000040140a7810 */ /* 0x000fc40007f1e0ff */
[----:B------:R-:W-:Y:S02]  /*ddc0*/  MOV R8, R8 ;  /* 0x0000000800087202 */ /* 0x000fe40000000f00 */
[----:B------:R-:W-:Y:S02]  /*ddd0*/  LOP3.LUT R9, R10, 0x380, RZ, 0xc0, !PT ;  /* 0x000003800a097812 */ /* 0x000fe400078ec0ff */
[----:B------:R-:W-:Y:S02]  /*dde0*/  F2FP.BF16.F32.PACK_AB R12, R33, R32 ;  /* 0x00000020210c723e */ /* 0x000fe400000010ff */
[----:B------:R-:W-:Y:S02]  /*ddf0*/  F2FP.BF16.F32.PACK_AB R13, R35, R34 ;  /* 0x00000022230d723e */ /* 0x000fe400000010ff */
[----:B------:R-:W-:Y:S02]  /*de00*/  F2FP.BF16.F32.PACK_AB R14, R37, R36 ;  /* 0x00000024250e723e */ /* 0x000fe400000010ff */
[----:B------:R-:W-:-:S02]  /*de10*/  SHF.R.U64 R9, R9, 0x3, RZ ;  /* 0x0000000309097819 */ /* 0x000fc400000012ff */
[----:B------:R-:W-:Y:S01]  /*de20*/  F2FP.BF16.F32.PACK_AB R11, R47, R46 ;  /* 0x0000002e2f0b723e */ /* 0x000fe200000010ff */
[----:B------:R0:W-:Y:S01]  /*de30*/  STSM.16.M88.4 [R8], R12 ;  /* 0x0000000c08007844 */ /* 0x0001e20000000200 */
[----:B------:R-:W-:Y:S02]  /*de40*/  MOV R7, R152 ;  /* 0x0000009800077202 */ /* 0x000fe40000000f00 */
[----:B------:R-:W-:Y:S02]  /*de50*/  MOV R162, R154 ;  /* 0x0000009a00a27202 */ /* 0x000fe40000000f00 */
[----:B------:R-:W-:Y:S02]  /*de60*/  F2FP.BF16.F32.PACK_AB R153, R67, R66 ;  /* 0x000000424399723e */ /* 0x000fe400000010ff */
[----:B------:R-:W-:Y:S02]  /*de70*/  F2FP.BF16.F32.PACK_AB R154, R69, R68 ;  /* 0x00000044459a723e */ /* 0x000fe400000010ff */
[----:B------:R-:W-:-:S02]  /*de80*/  F2FP.BF16.F32.PACK_AB R155, R71, R70 ;  /* 0x00000046479b723e */ /* 0x000fc400000010ff */
[----:B------:R-:W-:Y:S02]  /*de90*/  MOV R160, R160 ;  /* 0x000000a000a07202 */ /* 0x000fe40000000f00 */
[----:B0-----:R-:W-:Y:S01]  /*dea0*/  LOP3.LUT R8, R9, R10, RZ, 0x3c, !PT ;  /* 0x0000000a09087212 */ /* 0x001fe200078e3cff */
[----:B------:R-:W-:Y:S01]  /*deb0*/  IMAD.X R9, RZ, RZ, R21, P0 ;  /* 0x000000ffff097224 */ /* 0x000fe200000e0615 */
[----:B------:R-:W-:Y:S02]  /*dec0*/  IADD3 R14, P0, R20, 0x2000, RZ ;  /* 0x00002000140e7810 */ /* 0x000fe40007f1e0ff */
[----:B------:R-:W-:Y:S02]  /*ded0*/  F2FP.BF16.F32.PACK_AB R10, R45, R44 ;  /* 0x0000002c2d0a723e */ /* 0x000fe400000010ff */
[----:B------:R-:W-:Y:S02]  /*dee0*/  MOV R12, R8 ;  /* 0x00000008000c7202 */ /* 0x000fe40000000f00 */
[----:B------:R-:W-:-:S02]  /*def0*/  F2FP.BF16.F32.PACK_AB R8, R41, R40 ;  /* 0x000000282908723e */ /* 0x000fc400000010ff */
[----:B------:R-:W-:Y:S02]  /*df00*/  F2FP.BF16.F32.PACK_AB R9, R43, R42 ;  /* 0x0000002a2b09723e */ /* 0x000fe400000010ff */
[----:B------:R-:W-:Y:S02]  /*df10*/  LOP3.LUT R13, R14, 0x380, RZ, 0xc0, !PT ;  /* 0x000003800e0d7812 */ /* 0x000fe400078ec0ff */
[----:B------:R-:W-:Y:S01]  /*df20*/  F2FP.BF16.F32.PACK_AB R15, R63, R62 ;  /* 0x0000003e3f0f723e */ /* 0x000fe200000010ff */
[----:B------:R0:W-:Y:S01]  /*df30*/  STSM.16.M88.4 [R12], R8 ;  /* 0x000000080c007844 */ /* 0x0001e20000000200 */
[----:B------:R-:W-:Y:S02]  /*df40*/  SHF.R.U64 R13, R13, 0x3, RZ ;  /* 0x000000030d0d7819 */ /* 0x000fe400000012ff */
[----:B0-----:R-:W-:Y:S01]  /*df50*/  IADD3 R10, P1, R20, 0x60, RZ ;  /* 0x00000060140a7810 */ /* 0x001fe20007f3e0ff */
[----:B------:R-:W-:Y:S01]  /*df60*/  IMAD.X R9, RZ, RZ, R21, P0 ;  /* 0x000000ffff097224 */ /* 0x000fe200000e0615 */
[----:B------:R-:W-:-:S02]  /*df70*/  LOP3.LUT R8, R13, R14, RZ, 0x3c, !PT ;  /* 0x0000000e0d087212 */ /* 0x000fc400078e3cff */
[----:B------:R-:W-:Y:S01]  /*df80*/  LOP3.LUT R13, R10, 0x380, RZ, 0xc0, !PT ;  /* 0x000003800a0d7812 */ /* 0x000fe200078ec0ff */
[----:B------:R-:W-:Y:S01]  /*df90*/  IMAD.X R21, RZ, RZ, R21, P1 ;  /* 0x000000ffff157224 */ /* 0x000fe200008e0615 */
[----:B------:R-:W-:Y:S02]  /*dfa0*/  MOV R152, R8 ;  /* 0x0000000800987202 */ /* 0x000fe40000000f00 */
[----:B------:R-:W-:Y:S02]  /*dfb0*/  SHF.R.U64 R13, R13, 0x3, RZ ;  /* 0x000000030d0d7819 */ /* 0x000fe400000012ff */
[----:B------:R-:W-:Y:S02]  /*dfc0*/  F2FP.BF16.F32.PACK_AB R8, R49, R48 ;  /* 0x000000303108723e */ /* 0x000fe400000010ff */
[----:B------:R-:W-:Y:S02]  /*dfd0*/  LOP3.LUT R20, R13, R10, RZ, 0x3c, !PT ;  /* 0x0000000a0d147212 */ /* 0x000fe400078e3cff */
[----:B------:R-:W-:-:S02]  /*dfe0*/  F2FP.BF16.F32.PACK_AB R9, R51, R50 ;  /* 0x000000323309723e */ /* 0x000fc400000010ff */
[----:B------:R-:W-:Y:S02]  /*dff0*/  MOV R20, R20 ;  /* 0x0000001400147202 */ /* 0x000fe40000000f00 */
[----:B------:R-:W-:Y:S02]  /*e000*/  F2FP.BF16.F32.PACK_AB R10, R53, R52 ;  /* 0x00000034350a723e */ /* 0x000fe400000010ff */
[----:B------:R-:W-:Y:S02]  /*e010*/  F2FP.BF16.F32.PACK_AB R11, R55, R54 ;  /* 0x00000036370b723e */ /* 0x000fe400000010ff */
[----:B------:R-:W-:Y:S02]  /*e020*/  F2FP.BF16.F32.PACK_AB R12, R57, R56 ;  /* 0x00000038390c723e */ /* 0x000fe400000010ff */
[----:B------:R-:W-:Y:S01]  /*e030*/  F2FP.BF16.F32.PACK_AB R13, R59, R58 ;  /* 0x0000003a3b0d723e */ /* 0x000fe200000010ff */
[----:B------:R0:W-:Y:S01]  /*e040*/  STSM.16.M88.4 [R20], R8 ;  /* 0x0000000814007844 */ /* 0x0001e20000000200 */
[----:B------:R-:W-:-:S02]  /*e050*/  F2FP.BF16.F32.PACK_AB R14, R61, R60 ;  /* 0x0000003c3d0e723e */ /* 0x000fc400000010ff */
[----:B------:R-:W-:-:S03]  /*e060*/  ISETP.NE.U32.AND P0, PT, RZ, UR6, PT ;  /* 0x00000006ff007c0c */ /* 0x000fc6000bf05070 */
[----:B------:R1:W-:Y:S01]  /*e070*/  STSM.16.M88.4 [R152], R12 ;  /* 0x0000000c98007844 */ /* 0x0003e20000000200 */
[----:B------:R-:W-:Y:S02]  /*e080*/  ISETP.NE.AND.EX P0, PT, RZ, UR7, PT, P0 ;  /* 0x00000007ff007c0c */ /* 0x000fe4000bf05300 */
[----:B0-----:R-:W-:Y:S02]  /*e090*/  F2FP.BF16.F32.PACK_AB R8, R73, R72 ;  /* 0x000000484908723e */ /* 0x001fe400000010ff */
[----:B------:R-:W-:Y:S02]  /*e0a0*/  F2FP.BF16.F32.PACK_AB R9, R75, R74 ;  /* 0x0000004a4b09723e */ /* 0x000fe400000010ff */
[----:B------:R-:W-:Y:S02]  /*e0b0*/  F2FP.BF16.F32.PACK_AB R10, R77, R76 ;  /* 0x0000004c4d0a723e */ /* 0x000fe400000010ff */
[----:B-1----:R-:W-:Y:S02]  /*e0c0*/  F2FP.BF16.F32.PACK_AB R152, R65, R64 ;  /* 0x000000404198723e */ /* 0x002fe400000010ff */
[----:B------:R-:W-:-:S02]  /*e0d0*/  F2FP.BF16.F32.PACK_AB R11, R79, R78 ;  /* 0x0000004e4f0b723e */ /* 0x000fc400000010ff */
[----:B------:R-:W-:Y:S01]  /*e0e0*/  F2FP.BF16.F32.PACK_AB R12, R81, R80 ;  /* 0x00000050510c723e */ /* 0x000fe200000010ff */
[----:B------:R0:W-:Y:S01]  /*e0f0*/  STSM.16.M88.4 [R159], R152 ;  /* 0x000000989f007844 */ /* 0x0001e20000000200 */
[----:B------:R-:W-:Y:S02]  /*e100*/  F2FP.BF16.F32.PACK_AB R13, R83, R82 ;  /* 0x00000052530d723e */ /* 0x000fe400000010ff */
[----:B------:R-:W-:Y:S01]  /*e110*/  F2FP.BF16.F32.PACK_AB R14, R85, R84 ;  /* 0x00000054550e723e */ /* 0x000fe200000010ff */
[----:B------:R1:W-:Y:S01]  /*e120*/  STSM.16.M88.4 [R157], R8 ;  /* 0x000000089d007844 */ /* 0x0003e20000000200 */
        /* <DEDUP_REMOVED lines=33> */
[----:B------:R-:W-:Y:S01]  /*e340*/  F2FP.BF16.F32.PACK_AB R153, R139, R138 ;  /* 0x0000008a8b99723e */ /* 0x000fe200000010ff */
[----:B------:R-:W-:Y:S01]  /*e350*/  IMAD.SHL.U32 R7, R191, 0x4, RZ ;  /* 0x00000004bf077824 */ /* 0x000fe200078e00ff */
[----:B------:R-:W-:Y:S02]  /*e360*/  F2FP.BF16.F32.PACK_AB R154, R141, R140 ;  /* 0x0000008c8d9a723e */ /* 0x000fe400000010ff */
[----:B------:R-:W-:Y:S02]  /*e370*/  F2FP.BF16.F32.PACK_AB R155, R143, R142 ;  /* 0x0000008e8f9b723e */ /* 0x000fe400000010ff */
[----:B0-----:R-:W-:Y:S02]  /*e380*/  F2FP.BF16.F32.PACK_AB R8, R145, R144 ;  /* 0x000000909108723e */ /* 0x001fe400000010ff */
[----:B------:R-:W-:Y:S01]  /*e390*/  F2FP.BF16.F32.PACK_AB R9, R147, R146 ;  /* 0x000000929309723e */ /* 0x000fe200000010ff */
[----:B------:R-:W-:Y:S01]  /*e3a0*/  STSM.16.M88.4 [R165], R152 ;  /* 0x00000098a5007844 */ /* 0x000fe20000000200 */
[----:B------:R-:W-:-:S02]  /*e3b0*/  F2FP.BF16.F32.PACK_AB R10, R149, R148 ;  /* 0x00000094950a723e */ /* 0x000fc400000010ff */
[----:B------:R-:W-:Y:S02]  /*e3c0*/  F2FP.BF16.F32.PACK_AB R11, R151, R150 ;  /* 0x00000096970b723e */ /* 0x000fe400000010ff */
[----:B-1----:R-:W-:Y:S02]  /*e3d0*/  SHF.L.U64.HI R14, R191, 0x2, R196 ;  /* 0x00000002bf0e7819 */ /* 0x002fe400000102c4 */
[----:B------:R-:W-:Y:S01]  /*e3e0*/  @P0 IADD3 R12, P2, R7, UR6, RZ ;  /* 0x00000006070c0c10 */ /* 0x000fe2000ff5e0ff */
[----:B------:R0:W-:Y:S03]  /*e3f0*/  STSM.16.M88.4 [R166], R8 ;  /* 0x00000008a6007844 */ /* 0x0001e60000000200 */
[----:B------:R-:W-:Y:S01]  /*e400*/  @P0 IADD3.X R13, R14, UR7, RZ, P2, !PT ;  /* 0x000000070e0d0c10 */ /* 0x000fe200097fe4ff */
[----:B------:R-:W-:Y:S08]  /*e410*/  BAR.SYNC.DEFER_BLOCKING 0x1, 0x100 ;  /* 0x0044000000007b1d */ /* 0x000ff00000010000 */
[----:B0-----:R-:W0:Y:S01]  /*e420*/  LDC.64 R10, c[0x0][0xd00] ;  /* 0x00034000ff0a7b82 */ /* 0x001e220000000a00 */
[----:B------:R-:W2:Y:S01]  /*e430*/  @P0 LDG.E R12, desc[UR38][R12.64] ;  /* 0x000000260c0c0981 */ /* 0x000ea2000c1e1900 */
[----:B0-----:R-:W-:-:S02]  /*e440*/  ISETP.NE.U32.AND P1, PT, R10, RZ, PT ;  /* 0x000000ff0a00720c */ /* 0x001fc40003f25070 */
[----:B------:R-:W-:Y:S02]  /*e450*/  IADD3 R8, P2, R7, R10, RZ ;  /* 0x0000000a07087210 */ /* 0x000fe40007f5e0ff */
[----:B------:R-:W-:Y:S01]  /*e460*/  ISETP.NE.AND.EX P1, PT, R11, RZ, PT, P1 ;  /* 0x000000ff0b00720c */ /* 0x000fe20003f25310 */
[----:B------:R-:W-:Y:S02]  /*e470*/  IMAD.MOV.U32 R7, RZ, RZ, RZ ;  /* 0x000000ffff077224 */ /* 0x000fe400078e00ff */
[----:B------:R-:W-:-:S10]  /*e480*/  IMAD.X R9, R14, 0x1, R11, P2 ;  /* 0x000000010e097824 */ /* 0x000fd400010e060b */
        /* <DEDUP_REMOVED lines=10> */
.L_x_5172:
[----:B------:R-:W0:Y:S01]  /*e530*/  SHFL.IDX PT, R8, R230, RZ, 0x1f ;  /* 0x00001fffe6087589 */ /* 0x000e2200000e0000 */
[----:B------:R-:W-:Y:S02]  /*e540*/  LOP3.LUT R195, R195, 0xff, RZ, 0xc0, !PT ;  /* 0x000000ffc3c37812 */ /* 0x000fe400078ec0ff */
[----:B0-----:R-:W-:Y:S02]  /*e550*/  ISETP.NE.AND P0, PT, R8, RZ, PT ;  /* 0x000000ff0800720c */ /* 0x001fe40003f05270 */
[----:B-----5:R-:W-:-:S11]  /*e560*/  SHF.R.S32.HI R8, RZ, 0x1f, R7 ;  /* 0x0000001fff087819 */ /* 0x020fd60000011407 */
[----:B------:R-:W-:Y:S05]  /*e570*/  @P0 BRA `(.L_x_5173) ;  /* 0x0000000000f40947 */ /* 0x000fea0003800000 */
[----:B------:R-:W2:Y:S01]  /*e580*/  LDL R156, [R1+0x68] ;  /* 0x00006800019c7983 */ /* 0x000ea20000100800 */
[----:B------:R-:W-:Y:S01]  /*e590*/  IMAD.MOV.U32 R20, RZ, RZ, 0xab8 ;  /* 0x00000ab8ff147424 */ /* 0x000fe200078e00ff */
[----:B------:R-:W-:Y:S01]  /*e5a0*/  ISETP.GT.AND P1, PT, R0, 0x1, PT ;  /* 0x000000010000780c */ /* 0x000fe20003f24270 */
[----:B------:R-:W0:Y:S01]  /*e5b0*/  LDC R9, c[0x0][0xce8] ;  /* 0x00033a00ff097b82 */ /* 0x000e220000000800 */
[----:B------:R-:W-:Y:S01]  /*e5c0*/  ISETP.NE.U32.AND P0, PT, R10, RZ, PT ;  /* 0x000000ff0a00720c */ /* 0x000fe20003f05070 */
[----:B------:R-:W-:Y:S01]  /*e5d0*/  VIADD R152, R190, UR42 ;  /* 0x0000002abe987c36 */ /* 0x000fe20008000000 */
[----:B------:R-:W-:Y:S02]  /*e5e0*/  SEL R20, R20, 0xa78, P1 ;  /* 0x00000a7814147807 */ /* 0x000fe40000800000 */
[----:B------:R-:W-:-:S03]  /*e5f0*/  ISETP.NE.AND.EX P0, PT, R11, RZ, PT, P0 ;  /* 0x000000ff0b00720c */ /* 0x000fc60003f05300 */
[----:B------:R-:W1:Y:S01]  /*e600*/  LDC.64 R12, c[0x0][R20+0x220] ;  /* 0x00008800140c7b82 */ /* 0x000e620000000a00 */
[----:B------:R-:W-:Y:S02]  /*e610*/  SEL R21, R191, RZ, !P0 ;  /* 0x000000ffbf157207 */ /* 0x000fe40004000000 */
[----:B------:R-:W-:-:S05]  /*e620*/  SEL R153, R196, RZ, !P0 ;  /* 0x000000ffc4997207 */ /* 0x000fca0004000000 */
[----:B------:R-:W3:Y:S01]  /*e630*/  LDC.64 R14, c[0x0][R20+0x218] ;  /* 0x00008600140e7b82 */ /* 0x000ee20000000a00 */
[----:B0-----:R-:W-:Y:S01]  /*e640*/  ISETP.NE.AND P2, PT, R9, 0x1, PT ;  /* 0x000000010900780c */ /* 0x001fe20003f45270 */
[----:B-1----:R-:W-:-:S04]  /*e650*/  IMAD R13, R13, R21, RZ ;  /* 0x000000150d0d7224 */ /* 0x002fc800078e02ff */
[C---:B------:R-:W-:Y:S02]  /*e660*/  IMAD R153, R12.reuse, R153, R13 ;  /* 0x000000990c997224 */ /* 0x040fe400078e020d */
[----:B------:R-:W-:-:S04]  /*e670*/  IMAD.WIDE.U32 R12, R12, R21, RZ ;  /* 0x000000150c0c7225 */ /* 0x000fc800078e00ff */
[-C--:B---3--:R-:W-:Y:S02]  /*e680*/  IMAD R155, R15, R192.reuse, RZ ;  /* 0x000000c00f9b7224 */ /* 0x088fe400078e02ff */
[----:B------:R-:W-:Y:S02]  /*e690*/  IMAD.IADD R13, R13, 0x1, R153 ;  /* 0x000000010d0d7824 */ /* 0x000fe400078e0299 */
[----:B------:R-:W-:Y:S01]  /*e6a0*/  IMAD.WIDE.U32 R14, R14, R192, RZ ;  /* 0x000000c00e0e7225 */ /* 0x000fe200078e00ff */
[----:B------:R-:W0:Y:S03]  /*e6b0*/  @P2 LDC R153, c[0x0][0xcec] ;  /* 0x00033b00ff992b82 */ /* 0x000e260000000800 */
[----:B------:R-:W-:Y:S01]  /*e6c0*/  IMAD.IADD R154, R15, 0x1, R155 ;  /* 0x000000010f9a7824 */ /* 0x000fe200078e029b */
[----:B------:R-:W-:-:S04]  /*e6d0*/  IADD3 R21, P0, P3, R12, R14, R7 ;  /* 0x0000000e0c157210 */ /* 0x000fc80007b1e007 */
[----:B------:R-:W1:Y:S01]  /*e6e0*/  @P2 LDC R155, c[0x0][0xcf0] ;  /* 0x00033c00ff9b2b82 */ /* 0x000e620000000800 */
[----:B------:R-:W-:Y:S02]  /*e6f0*/  IADD3.X R154, R13, R154, R8, P0, P3 ;  /* 0x0000009a0d9a7210 */ /* 0x000fe400007e6408 */
[----:B------:R-:W-:-:S05]  /*e700*/  SEL R13, R195, RZ, P1 ;  /* 0x000000ffc30d7207 */ /* 0x000fca0000800000 */
[----:B------:R-:W3:Y:S01]  /*e710*/  LDC.64 R14, c[0x0][R20+0x228] ;  /* 0x00008a00140e7b82 */ /* 0x000ee20000000a00 */
[----:B0-----:R-:W-:-:S04]  /*e720*/  @P2 IMAD.HI.U32 R12, R152, R153, RZ ;  /* 0x00000099980c2227 */ /* 0x001fc800078e00ff */
[----:B------:R-:W-:Y:S01]  /*e730*/  IMAD.MOV.U32 R153, RZ, RZ, R152 ;  /* 0x000000ffff997224 */ /* 0x000fe200078e0098 */
[----:B-1----:R-:W-:Y:S01]  /*e740*/  @P2 SHF.R.U32.HI R153, RZ, R155, R12 ;  /* 0x0000009bff992219 */ /* 0x002fe2000001160c */
[-C--:B---3--:R-:W-:Y:S02]  /*e750*/  IMAD R155, R15, R13.reuse, RZ ;  /* 0x0000000d0f9b7224 */ /* 0x088fe400078e02ff */
[----:B------:R-:W-:Y:S02]  /*e760*/  IMAD.WIDE.U32 R14, R14, R13, RZ ;  /* 0x0000000d0e0e7225 */ /* 0x000fe400078e00ff */
[----:B------:R-:W0:Y:S02]  /*e770*/  LDC.64 R12, c[0x0][0xca8] ;  /* 0x00032a00ff0c7b82 */ /* 0x000e240000000a00 */
[----:B------:R-:W-:Y:S01]  /*e780*/  IMAD.IADD R15, R15, 0x1, R155 ;  /* 0x000000010f0f7824 */ /* 0x000fe200078e029b */
[----:B------:R-:W-:Y:S01]  /*e790*/  IADD3 R14, P0, P2, R153, R21, R14 ;  /* 0x00000015990e7210 */ /* 0x000fe20007a1e00e */
[--C-:B------:R-:W-:Y:S01]  /*e7a0*/  IMAD.MOV R155, RZ, RZ, -R153.reuse ;  /* 0x000000ffff9b7224 */ /* 0x100fe200078e0a99 */
[----:B------:R-:W-:-:S03]  /*e7b0*/  SHF.R.S32.HI R153, RZ, 0x1f, R153 ;  /* 0x0000001fff997819 */ /* 0x000fc60000011499 */
[----:B------:R-:W1:Y:S01]  /*e7c0*/  LDC.64 R20, c[0x0][R20+0x210] ;  /* 0x0000840014147b82 */ /* 0x000e620000000a00 */
[----:B------:R-:W-:Y:S01]  /*e7d0*/  IMAD R155, R9, R155, R152 ;  /* 0x0000009b099b7224 */ /* 0x000fe200078e0298 */
[----:B------:R-:W-:Y:S01]  /*e7e0*/  IADD3.X R15, R153, R154, R15, P0, P2 ;  /* 0x0000009a990f7210 */ /* 0x000fe200007e440f */
[----:B------:R-:W-:Y:S02]  /*e7f0*/  IMAD R152, R9, UR6, RZ ;  /* 0x0000000609987c24 */ /* 0x000fe4000f8e02ff */
[----:B------:R-:W-:Y:S01]  /*e800*/  VIADD R9, R18, UR42 ;  /* 0x0000002a12097c36 */ /* 0x000fe20008000000 */
[----:B------:R-:W-:Y:S02]  /*e810*/  SHF.R.S32.HI R153, RZ, 0x1f, R155 ;  /* 0x0000001fff997819 */ /* 0x000fe4000001149b */
[----:B0-----:R-:W0:Y:S08]  /*e820*/  @!P1 LDC R12, c[0x0][0xc50] ;  /* 0x00031400ff0c9b82 */ /* 0x001e300000000800 */
[----:B------:R-:W3:Y:S01]  /*e830*/  @!P1 LDC R13, c[0x0][0xc54] ;  /* 0x00031500ff0d9b82 */ /* 0x000ee20000000800 */
[----:B-1----:R-:W-:-:S02]  /*e840*/  IMAD R21, R21, R155, RZ ;  /* 0x0000009b15157224 */ /* 0x002fc400078e02ff */
[----:B------:R-:W-:-:S04]  /*e850*/  IMAD.WIDE.U32 R14, R20, R155, R14 ;  /* 0x0000009b140e7225 */ /* 0x000fc800078e000e */
[----:B------:R-:W-:-:S04]  /*e860*/  IMAD R21, R20, R153, R21 ;  /* 0x0000009914157224 */ /* 0x000fc800078e0215 */
[----:B------:R-:W-:Y:S01]  /*e870*/  IMAD.IADD R15, R15, 0x1, R21 ;  /* 0x000000010f0f7824 */ /* 0x000fe200078e0215 */
[----:B0-----:R-:W-:-:S04]  /*e880*/  LEA R20, P0, R14, R12, 0x2 ;  /* 0x0000000c0e147211 */ /* 0x001fc800078010ff */
[----:B---3--:R-:W-:Y:S02]  /*e890*/  LEA.HI.X R21, R14, R13, R15, 0x2, P0 ;  /* 0x0000000d0e157211 */ /* 0x008fe400000f140f */
[----:B------:R-:W-:Y:S04]  /*e8a0*/  SHFL.IDX PT, R14, R20, 0x1, 0x1c1f ;  /* 0x003c1f00140e7f89 */ /* 0x000fe800000e0000 */
        /* <DEDUP_REMOVED lines=10> */
.L_x_5173:
        /* <DEDUP_REMOVED lines=24> */
[C---:B------:R-:W-:Y:S02]  /*ead0*/  IADD3 R53, P3, R4.reuse, 0x8000, RZ ;  /* 0x0000800004357810 */ /* 0x040fe40007f7e0ff */
[----:B------:R-:W-:Y:S01]  /*eae0*/  IADD3 R45, P1, R4, 0x6000, RZ ;  /* 0x00006000042d7810 */ /* 0x000fe20007f3e0ff */
[----:B------:R-:W-:Y:S01]  /*eaf0*/  IMAD R8, R8, UR8, RZ ;  /* 0x0000000808087c24 */ /* 0x000fe2000f8e02ff */
[----:B------:R-:W-:Y:S01]  /*eb00*/  SHF.R.U64 R48, R48, 0x3, RZ ;  /* 0x0000000330307819 */ /* 0x000fe200000012ff */
[C---:B------:R-:W-:Y:S01]  /*eb10*/  VIADD R97, R17.reuse, 0x140 ;  /* 0x0000014011617836 */ /* 0x040fe20000000000 */
[----:B------:R-:W-:Y:S01]  /*eb20*/  SHF.R.U64 R40, R40, 0x3, RZ ;  /* 0x0000000328287819 */ /* 0x000fe200000012ff */
[----:B------:R-:W-:Y:S01]  /*eb30*/  VIADD R93, R17, 0x180 ;  /* 0x00000180115d7836 */ /* 0x000fe20000000000 */
[----:B------:R-:W-:Y:S01]  /*eb40*/  LOP3.LUT R52, R53, 0x380, RZ, 0xc0, !PT ;  /* 0x0000038035347812 */ /* 0x000fe200078ec0ff */
[----:B------:R-:W5:Y:S01]  /*eb50*/  LD.E.128 R24, desc[UR38][R24.64] ;  /* 0x0000002618187980 */ /* 0x000f62000c101d00 */
[----:B------:R-:W-:-:S02]  /*eb60*/  IADD3 R29, P4, R4, 0x2000, RZ ;  /* 0x00002000041d7810 */ /* 0x000fc40007f9e0ff */
[C---:B------:R-:W-:Y:S02]  /*eb70*/  IADD3 R33, P5, R4.reuse, 0x3000, RZ ;  /* 0x0000300004217810 */ /* 0x040fe40007fbe0ff */
[----:B------:R-:W-:Y:S02]  /*eb80*/  IADD3 R37, P6, R4, 0x4000, RZ ;  /* 0x0000400004257810 */ /* 0x000fe40007fde0ff */
[----:B------:R-:W-:Y:S02]  /*eb90*/  LOP3.LUT R44, R45, 0x380, RZ, 0xc0, !PT ;  /* 0x000003802d2c7812 */ /* 0x000fe400078ec0ff */
[----:B------:R-:W-:Y:S01]  /*eba0*/  LOP3.LUT R48, R48, R49, RZ, 0x3c, !PT ;  /* 0x0000003130307212 */ /* 0x000fe200078e3cff */
[--C-:B------:R-:W-:Y:S01]  /*ebb0*/  IMAD.X R49, RZ, RZ, R5.reuse, P2 ;  /* 0x000000ffff317224 */ /* 0x100fe200010e0605 */
[----:B------:R-:W-:Y:S01]  /*ebc0*/  LOP3.LUT R40, R40, R41, RZ, 0x3c, !PT ;  /* 0x0000002928287212 */ /* 0x000fe200078e3cff */
[----:B------:R-:W-:Y:S01]  /*ebd0*/  IMAD.X R41, RZ, RZ, R5, P0 ;  /* 0x000000ffff297224 */ /* 0x000fe200000e0605 */
[----:B------:R-:W-:-:S02]  /*ebe0*/  SHF.R.U64 R52, R52, 0x3, RZ ;  /* 0x0000000334347819 */ /* 0x000fc400000012ff */
[----:B------:R-:W-:Y:S01]  /*ebf0*/  LOP3.LUT R28, R29, 0x380, RZ, 0xc0, !PT ;  /* 0x000003801d1c7812 */ /* 0x000fe200078ec0ff */
[----:B------:R-:W5:Y:S01]  /*ec00*/  LD.E.128 R48, desc[UR38][R48.64] ;  /* 0x0000002630307980 */ /* 0x000f62000c101d00 */
[----:B------:R-:W-:Y:S02]  /*ec10*/  LOP3.LUT R32, R33, 0x380, RZ, 0xc0, !PT ;  /* 0x0000038021207812 */ /* 0x000fe400078ec0ff */
[----:B------:R-:W-:Y:S01]  /*ec20*/  LOP3.LUT R36, R37, 0x380, RZ, 0xc0, !PT ;  /* 0x0000038025247812 */ /* 0x000fe200078ec0ff */
[----:B------:R-:W5:Y:S01]  /*ec30*/  LD.E.128 R40, desc[UR38][R40.64] ;  /* 0x0000002628287980 */ /* 0x000f62000c101d00 */
[----:B------:R-:W-:Y:S02]  /*ec40*/  IADD3 R77, P2, R4, 0xe000, RZ ;  /* 0x0000e000044d7810 */ /* 0x000fe40007f5e0ff */
[----:B------:R-:W-:Y:S02]  /*ec50*/  SHF.R.U64 R44, R44, 0x3, RZ ;  /* 0x000000032c2c7819 */ /* 0x000fe400000012ff */
[----:B------:R-:W-:-:S02]  /*ec60*/  IADD3 R69, P0, R4, 0xc000, RZ ;  /* 0x0000c00004457810 */ /* 0x000fc40007f1e0ff */
[----:B------:R-:W-:Y:S01]  /*ec70*/  LOP3.LUT R52, R52, R53, RZ, 0x3c, !PT ;  /* 0x0000003534347212 */ /* 0x000fe200078e3cff */
[--C-:B------:R-:W-:Y:S01]  /*ec80*/  IMAD.X R53, RZ, RZ, R5.reuse, P3 ;  /* 0x000000ffff357224 */ /* 0x100fe200018e0605 */
[----:B------:R-:W-:Y:S02]  /*ec90*/  SHF.R.U64 R28, R28, 0x3, RZ ;  /* 0x000000031c1c7819 */ /* 0x000fe400000012ff */
[----:B------:R-:W-:Y:S02]  /*eca0*/  SHF.R.U64 R32, R32, 0x3, RZ ;  /* 0x0000000320207819 */ /* 0x000fe400000012ff */
[----:B------:R-:W-:Y:S01]  /*ecb0*/  SHF.R.U64 R36, R36, 0x3, RZ ;  /* 0x0000000324247819 */ /* 0x000fe200000012ff */
[----:B------:R-:W5:Y:S01]  /*ecc0*/  LD.E.128 R52, desc[UR38][R52.64] ;  /* 0x0000002634347980 */ /* 0x000f62000c101d00 */
[----:B------:R-:W-:Y:S02]  /*ecd0*/  LOP3.LUT R76, R77, 0x380, RZ, 0xc0, !PT ;  /* 0x000003804d4c7812 */ /* 0x000fe400078ec0ff */
[----:B------:R-:W-:Y:S01]  /*ece0*/  LOP3.LUT R44, R44, R45, RZ, 0x3c, !PT ;  /* 0x0000002d2c2c7212 */ /* 0x000fe200078e3cff */
[----:B------:R-:W-:Y:S01]  /*ecf0*/  IMAD.X R45, RZ, RZ, R5, P1 ;  /* 0x000000ffff2d7224 */ /* 0x000fe200008e0605 */
[----:B------:R-:W-:-:S02]  /*ed00*/  LOP3.LUT R68, R69, 0x380, RZ, 0xc0, !PT ;  /* 0x0000038045447812 */ /* 0x000fc400078ec0ff */
[C---:B------:R-:W-:Y:S02]  /*ed10*/  IADD3 R11, P3, R4.reuse, 0xf000, RZ ;  /* 0x0000f000040b7810 */ /* 0x040fe40007f7e0ff */
        /* <DEDUP_REMOVED lines=8> */
[----:B------:R-:W-:Y:S01]  /*eda0*/  SHF.R.U64 R76, R76, 0x3, RZ ;  /* 0x000000034c4c7819 */ /* 0x000fe200000012ff */
[----:B------:R-:W-:Y:S01]  /*edb0*/  IMAD.X R81, RZ, RZ, R5, P3 ;  /* 0x000000ffff517224 */ /* 0x000fe200018e0605 */
[----:B------:R-:W-:Y:S01]  /*edc0*/  SHF.R.U64 R68, R68, 0x3, RZ ;  /* 0x0000000344447819 */ /* 0x000fe200000012ff */
[----:B------:R-:W5:Y:S01]  /*edd0*/  LD.E.128 R28, desc[UR38][R28.64] ;  /* 0x000000261c1c7980 */ /* 0x000f62000c101d00 */
[----:B------:R-:W-:-:S02]  /*ede0*/  LOP3.LUT R10, R11, 0x380, RZ, 0xc0, !PT ;  /* 0x000003800b0a7812 */ /* 0x000fc400078ec0ff */
[C---:B------:R-:W-:Y:S01]  /*edf0*/  IADD3 R57, P4, R4.reuse, 0x9000, RZ ;  /* 0x0000900004397810 */ /* 0x040fe20007f9e0ff */
[----:B------:R-:W5:Y:S01]  /*ee00*/  LD.E.128 R32, desc[UR38][R32.64] ;  /* 0x0000002620207980 */ /* 0x000f62000c101d00 */
[C---:B------:R-:W-:Y:S02]  /*ee10*/  IADD3 R61, P5, R4.reuse, 0xa000, RZ ;  /* 0x0000a000043d7810 */ /* 0x040fe40007fbe0ff */
[C---:B------:R-:W-:Y:S01]  /*ee20*/  IADD3 R65, P6, R4.reuse, 0xb000, RZ ;  /* 0x0000b00004417810 */ /* 0x040fe20007fde0ff */
[----:B------:R-:W5:Y:S01]  /*ee30*/  LD.E.128 R36, desc[UR38][R36.64] ;  /* 0x0000002624247980 */ /* 0x000f62000c101d00 */
[----:B------:R-:W-:Y:S02]  /*ee40*/  LOP3.LUT R13, R4, 0x380, RZ, 0xc0, !PT ;  /* 0x00000380040d7812 */ /* 0x000fe400078ec0ff */
        /* <DEDUP_REMOVED lines=11> */
[----:B------:R-:W-:Y:S02]  /*ef00*/  SHF.R.U64 R13, R13, 0x3, RZ ;  /* 0x000000030d0d7819 */ /* 0x000fe400000012ff */
[----:B-1----:R-:W-:Y:S02]  /*ef10*/  ISETP.NE.AND P2, PT, R21, 0x1, PT ;  /* 0x000000011500780c */ /* 0x002fe40003f45270 */
[----:B------:R-:W-:-:S02]  /*ef20*/  SHF.R.U64 R72, R72, 0x3, RZ ;  /* 0x0000000348487819 */ /* 0x000fc400000012ff */
[----:B------:R-:W-:Y:S02]  /*ef30*/  ISETP.GE.AND P0, PT, R194, UR7, PT ;  /* 0x00000007c2007c0c */ /* 0x000fe4000bf06270 */
[----:B------:R-:W-:Y:S01]  /*ef40*/  LOP3.LUT R80, R10, R11, RZ, 0x3c, !PT ;  /* 0x0000000b0a507212 */ /* 0x000fe200078e3cff */
[----:B------:R-:W-:Y:S01]  /*ef50*/  IMAD R11, R7, UR9, R8 ;  /* 0x00000009070b7c24 */ /* 0x000fe2000f8e0208 */
[----:B------:R-:W-:Y:S02]  /*ef60*/  SHF.R.U64 R56, R56, 0x3, RZ ;  /* 0x0000000338387819 */ /* 0x000fe400000012ff */
[----:B------:R-:W-:Y:S02]  /*ef70*/  SHF.R.U64 R60, R60, 0x3, RZ ;  /* 0x000000033c3c7819 */ /* 0x000fe400000012ff */
[----:B------:R-:W-:Y:S01]  /*ef80*/  SHF.R.U64 R64, R64, 0x3, RZ ;  /* 0x0000000340407819 */ /* 0x000fe200000012ff */
[----:B------:R-:W0:Y:S01]  /*ef90*/  @P2 LDC R85, c[0x0][0xcec] ;  /* 0x00033b00ff552b82 */ /* 0x000e220000000800 */
[----:B------:R-:W-:Y:S01]  /*efa0*/  LOP3.LUT R4, R13, R4, RZ, 0x3c, !PT ;  /* 0x000000040d047212 */ /* 0x000fe200078e3cff */
[----:B------:R-:W5:Y:S01]  /*efb0*/  LD.E.128 R80, desc[UR38][R80.64] ;  /* 0x0000002650507980 */ /* 0x000f62000c101d00 */
[----:B------:R-:W-:Y:S01]  /*efc0*/  LOP3.LUT R72, R72, R73, RZ, 0x3c, !PT ;  /* 0x0000004948487212 */ /* 0x000fe200078e3cff */
[--C-:B------:R-:W-:Y:S01]  /*efd0*/  IMAD.X R73, RZ, RZ, R5.reuse, P1 ;  /* 0x000000ffff497224 */ /* 0x100fe200008e0605 */
[----:B------:R-:W-:Y:S01]  /*efe0*/  SEL R8, RZ, 0xffffffff, P0 ;  /* 0xffffffffff087807 */ /* 0x000fe20000000000 */
[----:B------:R1:W5:Y:S01]  /*eff0*/  LD.E.128 R12, desc[UR38][R4.64] ;  /* 0x00000026040c7980 */ /* 0x000362000c101d00 */
[----:B------:R-:W-:Y:S01]  /*f000*/  ISETP.GE.AND P1, PT, R17, UR7, PT ;  /* 0x0000000711007c0c */ /* 0x000fe2000bf26270 */
[----:B------:R-:W2:Y:S01]  /*f010*/  @P2 LDC R87, c[0x0][0xcf0] ;  /* 0x00033c00ff572b82 */ /* 0x000ea20000000800 */
[----:B------:R-:W-:Y:S01]  /*f020*/  LOP3.LUT R56, R56, R57, RZ, 0x3c, !PT ;  /* 0x0000003938387212 */ /* 0x000fe200078e3cff */
[--C-:B------:R-:W-:Y:S01]  /*f030*/  IMAD.X R57, RZ, RZ, R5.reuse, P4 ;  /* 0x000000ffff397224 */ /* 0x100fe200020e0605 */
[----:B------:R-:W-:Y:S01]  /*f040*/  LOP3.LUT R60, R60, R61, RZ, 0x3c, !PT ;  /* 0x0000003d3c3c7212 */ /* 0x000fe200078e3cff */
[--C-:B------:R-:W-:Y:S01]  /*f050*/  IMAD.X R61, RZ, RZ, R5.reuse, P5 ;  /* 0x000000ffff3d7224 */ /* 0x100fe200028e0605 */
[----:B------:R-:W-:Y:S01]  /*f060*/  LOP3.LUT R64, R64, R65, RZ, 0x3c, !PT ;  /* 0x0000004140407212 */ /* 0x000fe200078e3cff */
[----:B------:R-:W-:Y:S01]  /*f070*/  IMAD.X R65, RZ, RZ, R5, P6 ;  /* 0x000000ffff417224 */ /* 0x000fe200030e0605 */
[----:B------:R-:W-:Y:S01]  /*f080*/  ISETP.GE.AND P0, PT, R193, UR7, PT ;  /* 0x00000007c1007c0c */ /* 0x000fe2000bf06270 */
[----:B-1----:R-:W-:Y:S01]  /*f090*/  IMAD.WIDE.U32 R4, R7, UR8, RZ ;  /* 0x0000000807047c25 */ /* 0x002fe2000f8e00ff */
[----:B------:R-:W-:Y:S01]  /*f0a0*/  SEL R7, RZ, 0x1, P1 ;  /* 0x00000001ff077807 */ /* 0x000fe20000800000 */
[----:B------:R-:W-:Y:S01]  /*f0b0*/  ULDC.64 UR8, c[0x0][0xbe8] ;  /* 0x0002fa0000087ab9 */ /* 0x000fe20000000a00 */
[----:B------:R-:W5:Y:S01]  /*f0c0*/  LD.E.128 R56, desc[UR38][R56.64] ;  /* 0x0000002638387980 */ /* 0x000f62000c101d00 */
[----:B------:R-:W-:Y:S01]  /*f0d0*/  IMAD.SHL.U32 R10, R8, 0x2, RZ ;  /* 0x00000002080a7824 */ /* 0x000fe200078e00ff */
[----:B------:R-:W-:-:S02]  /*f0e0*/  SEL R8, RZ, 0xffffffff, P0 ;  /* 0xffffffffff087807 */ /* 0x000fc40000000000 */
[----:B------:R-:W5:Y:S02]  /*f0f0*/  LD.E.128 R60, desc[UR38][R60.64] ;  /* 0x000000263c3c7980 */ /* 0x000f64000c101d00 */
[----:B------:R-:W-:Y:S01]  /*f100*/  LOP3.LUT R7, R10, 0x2, R7, 0xe2, !PT ;  /* 0x000000020a077812 */ /* 0x000fe200078ee207 */
[----:B------:R-:W-:Y:S01]  /*f110*/  IMAD.SHL.U32 R8, R8, 0x4, RZ ;  /* 0x0000000408087824 */ /* 0x000fe200078e00ff */
[----:B------:R-:W-:Y:S01]  /*f120*/  LOP3.LUT R10, R9, 0xfffffff8, RZ, 0xc0, !PT ;  /* 0xfffffff8090a7812 */ /* 0x000fe200078ec0ff */
[----:B------:R-:W-:Y:S01]  /*f130*/  IMAD.IADD R5, R5, 0x1, R11 ;  /* 0x0000000105057824 */ /* 0x000fe200078e020b */
[----:B------:R-:W5:Y:S03]  /*f140*/  LD.E.128 R64, desc[UR38][R64.64] ;  /* 0x0000002640407980 */ /* 0x000f66000c101d00 */
[----:B------:R-:W-:Y:S01]  /*f150*/  IMAD.IADD R11, R3, 0x1, -R10 ;  /* 0x00000001030b7824 */ /* 0x000fe200078e0a0a */
[----:B------:R-:W-:Y:S01]  /*f160*/  LOP3.LUT R10, R8, 0x4, R7, 0xe2, !PT ;  /* 0x00000004080a7812 */ /* 0x000fe200078ee207 */
[----:B------:R-:W-:Y:S01]  /*f170*/  VIADD R7, R17, 0xc0 ;  /* 0x000000c011077836 */ /* 0x000fe20000000000 */
[----:B------:R-:W5:Y:S01]  /*f180*/  LD.E.128 R72, desc[UR38][R72.64] ;  /* 0x0000002648487980 */ /* 0x000f62000c101d00 */
[----:B------:R-:W-:Y:S01]  /*f190*/  IMAD.WIDE.U32 R4, R192, UR8, R4 ;  /* 0x00000008c0047c25 */ /* 0x000fe2000f8e0004 */
[----:B------:R-:W-:-:S02]  /*f1a0*/  SHF.R.S32.HI R9, RZ, 0x1f, R191 ;  /* 0x0000001fff097819 */ /* 0x000fc400000114bf */
[----:B------:R-:W-:Y:S01]  /*f1b0*/  ISETP.GE.AND P1, PT, R7, UR7, PT ;  /* 0x0000000707007c0c */ /* 0x000fe2000bf26270 */
[----:B------:R-:W-:Y:S01]  /*f1c0*/  VIADD R3, R17, 0x100 ;  /* 0x0000010011037836 */ /* 0x000fe20000000000 */
[----:B------:R-:W-:Y:S01]  /*f1d0*/  @!PT LDS RZ, [RZ] ;  /* 0x00000000fffff984 */ /* 0x000fe20000000800 */
[----:B------:R-:W-:Y:S01]  /*f1e0*/  @!PT LDS RZ, [RZ] ;  /* 0x00000000fffff984 */ /* 0x000fe20000000800 */
[----:B------:R-:W-:Y:S01]  /*f1f0*/  @!PT LDS RZ, [RZ] ;  /* 0x00000000fffff984 */ /* 0x000fe20000000800 */
[----:B------:R-:W-:Y:S01]  /*f200*/  @!PT LDS RZ, [RZ] ;  /* 0x00000000fffff984 */ /* 0x000fe20000000800 */
[----:B------:R1:W-:Y:S06]  /*f210*/  MEMBAR.ALL.CTA ;  /* 0x0000000000007992 */ /* 0x0003ec0000008000 */
[----:B-1----:R-:W1:Y:S01]  /*f220*/  FENCE.VIEW.ASYNC.S ;  /* 0x00000000000073c6 */ /* 0x002e620000000000 */
[----:B------:R-:W-:Y:S01]  /*f230*/  IMAD R5, R192, UR9, R5 ;  /* 0x00000009c0057c24 */ /* 0x000fe2000f8e0205 */
[----:B------:R-:W-:Y:S01]  /*f240*/  ULDC.64 UR8, c[0x0][0xbf0] ;  /* 0x0002fc0000087ab9 */ /* 0x000fe20000000a00 */
[----:B------:R-:W-:Y:S01]  /*f250*/  IMAD R8, R11, 0x20, R0 ;  /* 0x000000200b087824 */ /* 0x000fe200078e0200 */
[----:B------:R-:W-:Y:S01]  /*f260*/  ISETP.GE.AND P0, PT, R3, UR7, PT ;  /* 0x0000000703007c0c */ /* 0x000fe2000bf06270 */
[----:B------:R-:W-:Y:S01]  /*f270*/  IMAD R20, R9, UR8, RZ ;  /* 0x0000000809147c24 */ /* 0x000fe2000f8e02ff */
[----:B------:R-:W-:Y:S01]  /*f280*/  SEL R9, RZ, 0xffffffff, P1 ;  /* 0xffffffffff097807 */ /* 0x000fe20000800000 */
[----:B------:R-:W-:Y:S01]  /*f290*/  VIADD R84, R8, UR42 ;  /* 0x0000002a08547c36 */ /* 0x000fe20008000000 */
[----:B------:R-:W-:-:S03]  /*f2a0*/  SEL R11, RZ, 0xffffffff, P0 ;  /* 0xffffffffff0b7807 */ /* 0x000fc60000000000 */
[----:B------:R-:W-:Y:S02]  /*f2b0*/  IMAD.SHL.U32 R89, R9, 0x8, RZ ;  /* 0x0000000809597824 */ /* 0x000fe400078e00ff */
[----:B0-----:R-:W-:-:S03]  /*f2c0*/  @P2 IMAD.HI.U32 R8, R84, R85, RZ ;  /* 0x0000005554082227 */ /* 0x001fc600078e00ff */
[----:B------:R-:W-:Y:S01]  /*f2d0*/  LOP3.LUT R10, R89, 0x8, R10, 0xe2, !PT ;  /* 0x00000008590a7812 */ /* 0x000fe200078ee20a */
[----:B------:R-:W-:Y:S01]  /*f2e0*/  IMAD.MOV.U32 R9, RZ, RZ, R84 ;  /* 0x000000ffff097224 */ /* 0x000fe200078e0054 */
[----:B--2---:R-:W-:Y:S01]  /*f2f0*/  @P2 SHF.R.U32.HI R9, RZ, R87, R8 ;  /* 0x00000057ff092219 */ /* 0x004fe20000011608 */
[----:B------:R-:W-:Y:S02]  /*f300*/  IMAD.SHL.U32 R11, R11, 0x10, RZ ;  /* 0x000000100b0b7824 */ /* 0x000fe400078e00ff */
[C---:B------:R-:W-:Y:S02]  /*f310*/  IMAD R19, R191.reuse, UR9, R20 ;  /* 0x00000009bf137c24 */ /* 0x040fe4000f8e0214 */
[----:B------:R-:W-:Y:S01]  /*f320*/  IMAD.WIDE.U32 R4, R191, UR8, R4 ;  /* 0x00000008bf047c25 */ /* 0x000fe2000f8e0004 */
[----:B------:R-:W-:Y:S01]  /*f330*/  LOP3.LUT R10, R11, 0x10, R10, 0xe2, !PT ;  /* 0x000000100b0a7812 */ /* 0x000fe200078ee20a */
[----:B------:R-:W-:Y:S01]  /*f340*/  ULDC.64 UR8, c[0x0][0xbe0] ;  /* 0x0002f80000087ab9 */ /* 0x000fe20000000a00 */
[----:B------:R-:W-:Y:S01]  /*f350*/  ISETP.GE.AND P0, PT, R97, UR7, PT ;  /* 0x0000000761007c0c */ /* 0x000fe2000bf06270 */
[----:B------:R-:W-:Y:S01]  /*f360*/  IMAD.IADD R5, R5, 0x1, R19 ;  /* 0x0000000105057824 */ /* 0x000fe200078e0213 */
[--C-:B------:R-:W-:Y:S01]  /*f370*/  SHF.R.S32.HI R19, RZ, 0x1f, R9.reuse ;  /* 0x0000001fff137819 */ /* 0x100fe20000011409 */
[----:B------:R-:W-:Y:S01]  /*f380*/  IMAD.MOV R11, RZ, RZ, -R9 ;  /* 0x000000ffff0b7224 */ /* 0x000fe200078e0a09 */
[----:B------:R-:W-:-:S03]  /*f390*/  SEL R8, RZ, 0xffffffff, P0 ;  /* 0xffffffffff087807 */ /* 0x000fc60000000000 */
[----:B------:R-:W-:Y:S02]  /*f3a0*/  IMAD R11, R21, R11, R84 ;  /* 0x0000000b150b7224 */ /* 0x000fe400078e0254 */
[----:B------:R-:W-:Y:S01]  /*f3b0*/  IMAD R20, R19, UR8, RZ ;  /* 0x0000000813147c24 */ /* 0x000fe2000f8e02ff */
[----:B------:R-:W-:Y:S01]  /*f3c0*/  ISETP.GE.AND P0, PT, R93, UR7, PT ;  /* 0x000000075d007c0c */ /* 0x000fe2000bf06270 */
[----:B------:R-:W-:Y:S01]  /*f3d0*/  IMAD.SHL.U32 R85, R8, 0x20, RZ ;  /* 0x0000002008557824 */ /* 0x000fe200078e00ff */
[----:B------:R-:W-:Y:S01]  /*f3e0*/  SHF.R.S32.HI R8, RZ, 0x1f, R11 ;  /* 0x0000001fff087819 */ /* 0x000fe2000001140b */
[----:B------:R-:W-:-:S04]  /*f3f0*/  IMAD.WIDE.U32 R4, R9, UR8, R4 ;  /* 0x0000000809047c25 */ /* 0x000fc8000f8e0004 */
[----:B------:R-:W-:Y:S01]  /*f400*/  IMAD R19, R9, UR9, R20 ;  /* 0x0000000909137c24 */ /* 0x000fe2000f8e0214 */
[----:B------:R-:W-:Y:S01]  /*f410*/  ULDC.64 UR8, c[0x0][0xbd8] ;  /* 0x0002f60000087ab9 */ /* 0x000fe20000000a00 */
[----:B------:R-:W-:Y:S01]  /*f420*/  LOP3.LUT R10, R85, 0x20, R10, 0xe2, !PT ;  /* 0x00000020550a7812 */ /* 0x000fe200078ee20a */
[----:B------:R-:W-:Y:S01]  /*f430*/  IMAD R8, R8, UR8, RZ ;  /* 0x0000000808087c24 */ /* 0x000fe2000f8e02ff */
[----:B------:R-:W-:Y:S01]  /*f440*/  SEL R9, RZ, 0x40, P0 ;  /* 0x00000040ff097807 */ /* 0x000fe20000000000 */
[----:B------:R-:W-:Y:S02]  /*f450*/  IMAD.IADD R5, R5, 0x1, R19 ;  /* 0x0000000105057824 */ /* 0x000fe400078e0213 */
[----:B------:R-:W-:Y:S02]  /*f460*/  IMAD R91, R21, UR6, RZ ;  /* 0x00000006155b7c24 */ /* 0x000fe4000f8e02ff */
[----:B------:R-:W-:Y:S01]  /*f470*/  VIADD R90, R0, UR42 ;  /* 0x0000002a005a7c36 */ /* 0x000fe20008000000 */
[----:B------:R-:W-:Y:S01]  /*f480*/  LOP3.LUT R19, R10, R9, RZ, 0xfc, !PT ;  /* 0x000000090a137212 */ /* 0x000fe200078efcff */
[----:B------:R-:W-:-:S02]  /*f490*/  IMAD R9, R11, UR9, R8 ;  /* 0x000000090b097c24 */ /* 0x000fc4000f8e0208 */
[----:B------:R-:W-:Y:S01]  /*f4a0*/  IMAD.WIDE.U32 R4, R11, UR8, R4 ;  /* 0x000000080b047c25 */ /* 0x000fe2000f8e0004 */
[----:B------:R-:W-:Y:S01]  /*f4b0*/  ISETP.GE.AND P1, PT, R90, R91, PT ;  /* 0x0000005b5a00720c */ /* 0x000fe20003f26270 */
[----:B------:R-:W-:Y:S02]  /*f4c0*/  ULDC.64 UR8, c[0x0][0xb80] ;  /* 0x0002e00000087ab9 */ /* 0x000fe40000000a00 */
[----:B------:R-:W-:Y:S01]  /*f4d0*/  VIADD R95, R17, 0x1c0 ;  /* 0x000001c0115f7836 */ /* 0x000fe20000000000 */
[----:B------:R-:W-:Y:S01]  /*f4e0*/  LEA R88, P2, R4, UR8, 0x1 ;  /* 0x0000000804587c11 */ /* 0x000fe2000f8408ff */
[----:B------:R-:W-:Y:S02]  /*f4f0*/  IMAD.IADD R5, R5, 0x1, R9 ;  /* 0x0000000105057824 */ /* 0x000fe400078e0209 */
[----:B------:R-:W-:Y:S01]  /*f500*/  VIADD R8, R16, 0x38820 ;  /* 0x0003882010087836 */ /* 0x000fe20000000000 */
[----:B------:R-:W-:Y:S02]  /*f510*/  ISETP.GE.AND P0, PT, R95, UR7, PT ;  /* 0x000000075f007c0c */ /* 0x000fe4000bf06270 */
[----:B------:R-:W-:-:S02]  /*f520*/  LEA.HI.X R89, R4, UR9, R5, 0x1, P2 ;  /* 0x0000000904597c11 */ /* 0x000fc400090f0c05 */
[----:B------:R-:W-:Y:S01]  /*f530*/  PRMT R8, RZ, 0x654, R8 ;  /* 0x00000654ff087816 */ /* 0x000fe20000000008 */
[----:B-1----:R0:W1:Y:S01]  /*f540*/  SHFL.IDX PT, R4, R88, RZ, 0x181f ;  /* 0x00181fff58047589 */ /* 0x00206200000e0000 */
[----:B------:R-:W-:Y:S01]  /*f550*/  SEL R0, RZ, 0x80, P0 ;  /* 0x00000080ff007807 */ /* 0x000fe20000000000 */
[----:B------:R-:W-:Y:S01]  /*f560*/  BSSY B1, `(.L_x_5175) ;  /* 0x000002b000017945 */ /* 0x000fe20003800000 */
[----:B------:R0:W-:Y:S01]  /*f570*/  SYNCS.ARRIVE.TRANS64.RED.A1T0 RZ, [R8+URZ], RZ ;  /* 0x000000ff08ff79a7 */ /* 0x0001e2000810043f */
        /* <DEDUP_REMOVED lines=11> */
[CC--:B01----:R-:W-:Y:S01]  /*f630*/  @!P1 LEA R8, P2, R194.reuse, R4.reuse, 0x1 ;  /* 0x00000004c2089211 */ /* 0x0c3fe200078408ff */
        /* <DEDUP_REMOVED lines=14> */
[----:B0-----:R-:W-:Y:S01]  /*f720*/  SHF.R.S32.HI R11, RZ, 0x1f, R93 ;  /* 0x0000001fff0b7819 */ /* 0x001fe2000001145d */
[----:B------:R3:W-:Y:S01]  /*f730*/  @!P3 ST.E.128 desc[UR38][R84.64], R44 ;  /* 0x0000002c5400b985 */ /* 0x0007e2000c101d26 */
[----:B------:R-:W-:-:S02]  /*f740*/  @!P2 LEA.HI.X R87, R3, R5, R87, 0x1, P5 ;  /* 0x000000050357a211 */ /* 0x000fc400028f0c57 */
[----:B-1----:R-:W-:Y:S02]  /*f750*/  SHF.R.S32.HI R9, RZ, 0x1f, R97 ;  /* 0x0000001fff097819 */ /* 0x002fe40000011461 */
[CC--:B------:R-:W-:Y:S01]  /*f760*/  @!P1 LEA R8, P5, R97.reuse, R4.reuse, 0x1 ;  /* 0x0000000461089211 */ /* 0x0c0fe200078a08ff */
[----:B------:R3:W-:Y:S01]  /*f770*/  @!P2 ST.E.128 desc[UR38][R86.64], R52 ;  /* 0x000000345600a985 */ /* 0x0007e2000c101d26 */
[----:B------:R-:W-:Y:S02]  /*f780*/  SHF.R.S32.HI R12, RZ, 0x1f, R95 ;  /* 0x0000001fff0c7819 */ /* 0x000fe4000001145f */
        /* <DEDUP_REMOVED lines=8> */
.L_x_5176:
[----:B------:R-:W-:Y:S05]  /*f810*/  BSYNC B1 ;  /* 0x0000000000017941 */ /* 0x000fea0003800000 */
.L_x_5175:
[----:B0--3--:R-:W-:Y:S01]  /*f820*/  VIADD R8, R90, 0x20 ;  /* 0x000000205a087836 */ /* 0x009fe20000000000 */
[----:B--2---:R4:W0:Y:S04]  /*f830*/  SHFL.IDX PT, R5, R89, 0x1, 0x181f ;  /* 0x00381f0059057f89 */ /* 0x00482800000e0000 */
[----:B------:R-:W-:Y:S01]  /*f840*/  ISETP.GE.AND P0, PT, R8, R91, PT ;  /* 0x0000005b0800720c */ /* 0x000fe20003f06270 */
[----:B-1----:R4:W1:-:S12]  /*f850*/  SHFL.IDX PT, R4, R88, 0x1, 0x181f ;  /* 0x00381f0058047f89 */ /* 0x00285800000e0000 */
[----:B----4-:R-:W-:Y:S05]  /*f860*/  @P0 BRA `(.L_x_5177) ;  /* 0x0000002400cc0947 */ /* 0x010fea0003800000 */
[----:B------:R-:W-:Y:S02]  /*f870*/  ISETP.GE.AND P0, PT, R17, UR7, PT ;  /* 0x0000000711007c0c */ /* 0x000fe4000bf06270 */
[----:B------:R-:W-:Y:S02]  /*f880*/  ISETP.GE.AND P4, PT, R194, UR7, PT ;  /* 0x00000007c2007c0c */ /* 0x000fe4000bf86270 */
[----:B------:R-:W-:Y:S02]  /*f890*/  ISETP.GE.AND P3, PT, R193, UR7, PT ;  /* 0x00000007c1007c0c */ /* 0x000fe4000bf66270 */
[----:B------:R-:W-:Y:S02]  /*f8a0*/  ISETP.GE.AND P2, PT, R7, UR7, PT ;  /* 0x0000000707007c0c */ /* 0x000fe4000bf46270 */
[----:B------:R-:W-:Y:S02]  /*f8b0*/  ISETP.GE.AND P1, PT, R3, UR7, PT ;  /* 0x0000000703007c0c */ /* 0x000fe4000bf26270 */
[----:B-----5:R-:W-:-:S02]  /*f8c0*/  SHF.R.S32.HI R13, RZ, 0x1f, R193 ;  /* 0x0000001fff0d7819 */ /* 0x020fc400000114c1 */
[----:B------:R-:W-:Y:S01]  /*f8d0*/  SHF.R.S32.HI R15, RZ, 0x1f, R7 ;  /* 0x0000001fff0f7819 */ /* 0x000fe20000011407 */
[----:B01----:R-:W-:Y:S02]  /*f8e0*/  @!P0 IMAD.WIDE R8, R17, 0x2, R4 ;  /* 0x0000000211088825 */ /* 0x003fe400078e0204 */
[CC--:B------:R-:W-:Y:S02]  /*f8f0*/  @!P4 LEA R10, P5, R194.reuse, R4.reuse, 0x1 ;  /* 0x00000004c20ac211 */ /* 0x0c0fe400078a08ff */
[-C--:B------:R-:W-:Y:S01]  /*f900*/  @!P3 LEA R12, P6, R193, R4.reuse, 0x1 ;  /* 0x00000004c10cb211 */ /* 0x080fe200078c08ff */
[----:B------:R0:W-:Y:S01]  /*f910*/  @!P0 ST.E.128 desc[UR38][R8.64], R24 ;  /* 0x0000001808008985 */ /* 0x0001e2000c101d26 */
[----:B------:R-:W-:Y:S02]  /*f920*/  ISETP.GE.AND P0, PT, R97, UR7, PT ;  /* 0x0000000761007c0c */ /* 0x000fe4000bf06270 */
[----:B------:R-:W-:Y:S02]  /*f930*/  @!P4 LEA.HI.X R11, R194, R5, R152, 0x1, P5 ;  /* 0x00000005c20bc211 */ /* 0x000fe400028f0c98 */
        /* <DEDUP_REMOVED lines=26> */
.L_x_5174:
[----:B------:R-:W-:Y:S01]  /*fae0*/  ULDC UR7, c[0x0][0xce8] ;  /* 0x00033a0000077ab9 */ /* 0x000fe20000000800 */
[----:B------:R-:W-:Y:S01]  /*faf0*/  ULDC.64 UR8, c[0x0][0xc08] ;  /* 0x0003020000087ab9 */ /* 0x000fe20000000a00 */
[----:B------:R-:W-:Y:S01]  /*fb00*/  UISETP.NE.AND UP0, UPT, UR7, 0x1, UPT ;  /* 0x000000010700788c */ /* 0x000fe2000bf05270 */
[----:B------:R-:W-:Y:S01]  /*fb10*/  IMAD R8, R8, UR8, RZ ;  /* 0x0000000808087c24 */ /* 0x000fe2000f8e02ff */
[----:B------:R-:W-:Y:S01]  /*fb20*/  SHF.R.S32.HI R0, RZ, 0x1f, R191 ;  /* 0x0000001fff007819 */ /* 0x000fe200000114bf */
[C---:B------:R-:W-:Y:S01]  /*fb30*/  IMAD.WIDE.U32 R4, R7.reuse, UR8, RZ ;  /* 0x0000000807047c25 */ /* 0x040fe2000f8e00ff */
[----:B------:R-:W-:Y:S01]  /*fb40*/  ULDC.64 UR10, c[0x0][0xc40] ;  /* 0x00031000000a7ab9 */ /* 0x000fe20000000a00 */
[----:B------:R-:W-:Y:S01]  /*fb50*/  UIMAD UR6, UR6, UR7, URZ ;  /* 0x00000007060672a4 */ /* 0x000fe2000f8e023f */
[----:B------:R-:W-:Y:S01]  /*fb60*/  PLOP3.LUT P0, PT, PT, PT, UP0, 0x80, 0x0 ;  /* 0x000000000000781c */ /* 0x000fe20003f0f008 */
[----:B------:R-:W-:Y:S01]  /*fb70*/  IMAD R7, R7, UR9, R8 ;  /* 0x0000000907077c24 */ /* 0x000fe2000f8e0208 */
[----:B------:R-:W-:Y:S01]  /*fb80*/  ULDC.64 UR8, c[0x0][0xc38] ;  /* 0x00030e0000087ab9 */ /* 0x000fe20000000a00 */
[----:B------:R-:W-:Y:S01]  /*fb90*/  IMAD R0, R0, UR10, RZ ;  /* 0x0000000a00007c24 */ /* 0x000fe2000f8e02ff */
[----:B------:R-:W-:Y:S01]  /*fba0*/  BSSY B1, `(.L_x_5178) ;  /* 0x00000c3000017945 */ /* 0x000fe20003800000 */
[----:B------:R-:W-:Y:S01]  /*fbb0*/  IMAD.IADD R5, R5, 0x1, R7 ;  /* 0x0000000105057824 */ /* 0x000fe200078e0207 */
[----:B0-----:R-:W-:Y:S01]  /*fbc0*/  SHF.R.S32.HI R19, RZ, 0x1f, R204 ;  /* 0x0000001fff137819 */ /* 0x001fe200000114cc */
[----:B------:R-:W-:Y:S01]  /*fbd0*/  VIADD R8, R190, UR42 ;  /* 0x0000002abe087c36 */ /* 0x000fe20008000000 */
[----:B------:R-:W-:Y:S01]  /*fbe0*/  SHF.R.S32.HI R152, RZ, 0x1f, R205 ;  /* 0x0000001fff987819 */ /* 0x000fe200000114cd */
[----:B------:R-:W-:Y:S01]  /*fbf0*/  IMAD.WIDE.U32 R4, R192, UR8, R4 ;  /* 0x00000008c0047c25 */ /* 0x000fe2000f8e0004 */
[----:B------:R-:W-:Y:S01]  /*fc00*/  @UP0 ULDC UR8, c[0x0][0xcec] ;  /* 0x00033b0000080ab9 */ /* 0x000fe20000000800 */
[----:B------:R-:W-:-:S02]  /*fc10*/  SHF.R.S32.HI R153, RZ, 0x1f, R206 ;  /* 0x0000001fff997819 */ /* 0x000fc400000114ce */
[C---:B------:R-:W-:Y:S01]  /*fc20*/  IMAD R7, R191.reuse, UR11, R0 ;  /* 0x0000000bbf077c24 */ /* 0x040fe2000f8e0200 */
[----:B------:R-:W-:Y:S01]  /*fc30*/  SHF.R.S32.HI R154, RZ, 0x1f, R207 ;  /* 0x0000001fff9a7819 */ /* 0x000fe200000114cf */
[----:B------:R-:W-:Y:S01]  /*fc40*/  @P0 IMAD.HI.U32 R0, R8, UR8, RZ ;  /* 0x0000000808000c27 */ /* 0x000fe2000f8e00ff */
[----:B------:R-:W-:Y:S01]  /*fc50*/  @UP0 ULDC UR8, c[0x0][0xcf0] ;  /* 0x00033c0000080ab9 */ /* 0x000fe20000000800 */
[----:B------:R-:W-:Y:S02]  /*fc60*/  SHF.R.S32.HI R155, RZ, 0x1f, R208 ;  /* 0x0000001fff9b7819 */ /* 0x000fe400000114d0 */
[----:B------:R-:W-:Y:S01]  /*fc70*/  IMAD R5, R192, UR9, R5 ;  /* 0x00000009c0057c24 */ /* 0x000fe2000f8e0205 */
[----:B------:R-:W-:Y:S01]  /*fc80*/  SHF.R.S32.HI R156, RZ, 0x1f, R209 ;  /* 0x0000001fff9c7819 */ /* 0x000fe200000114d1 */
[----:B------:R-:W-:Y:S01]  /*fc90*/  IMAD.MOV.U32 R3, RZ, RZ, R8 ;  /* 0x000000ffff037224 */ /* 0x000fe200078e0008 */
[----:B------:R-:W-:Y:S01]  /*fca0*/  @P0 SHF.R.U32.HI R3, RZ, UR8, R0 ;  /* 0x00000008ff030c19 */ /* 0x000fe20008011600 */
[----:B------:R-:W-:Y:S01]  /*fcb0*/  IMAD.WIDE.U32 R4, R191, UR10, R4 ;  /* 0x0000000abf047c25 */ /* 0x000fe2000f8e0004 */
[----:B------:R-:W-:Y:S01]  /*fcc0*/  ULDC.64 UR10, c[0x0][0xc30] ;  /* 0x00030c00000a7ab9 */ /* 0x000fe20000000a00 */
[----:B------:R-:W-:Y:S01]  /*fcd0*/  ULDC.64 UR8, c[0x0][0xc48] ;  /* 0x0003120000087ab9 */ /* 0x000fe20000000a00 */
[----:B------:R-:W-:Y:S01]  /*fce0*/  SHF.R.S32.HI R0, RZ, 0x1f, R3 ;  /* 0x0000001fff007819 */ /* 0x000fe20000011403 */
[----:B------:R-:W-:Y:S01]  /*fcf0*/  IMAD.IADD R5, R5, 0x1, R7 ;  /* 0x0000000105057824 */ /* 0x000fe200078e0207 */
[----:B------:R-:W-:Y:S01]  /*fd00*/  SHF.R.S32.HI R157, RZ, 0x1f, R210 ;  /* 0x0000001fff9d7819 */ /* 0x000fe200000114d2 */
[----:B------:R-:W-:Y:S01]  /*fd10*/  IMAD.MOV R7, RZ, RZ, -R3 ;  /* 0x000000ffff077224 */ /* 0x000fe200078e0a03 */
[----:B------:R-:W-:Y:S01]  /*fd20*/  SHF.R.S32.HI R158, RZ, 0x1f, R211 ;  /* 0x0000001fff9e7819 */ /* 0x000fe200000114d3 */
[----:B------:R-:W-:Y:S01]  /*fd30*/  IMAD R0, R0, UR10, RZ ;  /* 0x0000000a00007c24 */ /* 0x000fe2000f8e02ff */
[----:B------:R-:W-:Y:S01]  /*fd40*/  SHF.R.S32.HI R159, RZ, 0x1f, R212 ;  /* 0x0000001fff9f7819 */ /* 0x000fe200000114d4 */
[----:B------:R-:W-:Y:S01]  /*fd50*/  IMAD R7, R7, UR7, R8 ;  /* 0x0000000707077c24 */ /* 0x000fe2000f8e0208 */
[----:B------:R-:W-:Y:S01]  /*fd60*/  SHF.R.S32.HI R160, RZ, 0x1f, R213 ;  /* 0x0000001fffa07819 */ /* 0x000fe200000114d5 */
[----:B------:R-:W-:Y:S01]  /*fd70*/  IMAD.WIDE.U32 R4, R195, UR8, R4 ;  /* 0x00000008c3047c25 */ /* 0x000fe2000f8e0004 */
[----:B------:R-:W-:-:S02]  /*fd80*/  SHF.R.S32.HI R161, RZ, 0x1f, R214 ;  /* 0x0000001fffa17819 */ /* 0x000fc400000114d6 */
[----:B------:R-:W-:Y:S01]  /*fd90*/  SHF.R.S32.HI R162, RZ, 0x1f, R215 ;  /* 0x0000001fffa27819 */ /* 0x000fe200000114d7 */
[----:B------:R-:W-:Y:S01]  /*fda0*/  IMAD R9, R3, UR11, R0 ;  /* 0x0000000b03097c24 */ /* 0x000fe2000f8e0200 */
[----:B------:R-:W-:Y:S01]  /*fdb0*/  SHF.R.S32.HI R0, RZ, 0x1f, R7 ;  /* 0x0000001fff007819 */ /* 0x000fe20000011407 */
[----:B------:R-:W-:Y:S01]  /*fdc0*/  IMAD R5, R195, UR9, R5 ;  /* 0x00000009c3057c24 */ /* 0x000fe2000f8e0205 */
[----:B------:R-:W-:Y:S01]  /*fdd0*/  ULDC.64 UR8, c[0x0][0xc28] ;  /* 0x00030a0000087ab9 */ /* 0x000fe20000000a00 */
[----:B------:R-:W-:Y:S01]  /*fde0*/  VIADD R8, R16, 0x38820 ;  /* 0x0003882010087836 */ /* 0x000fe20000000000 */
[----:B------:R-:W-:Y:S01]  /*fdf0*/  SHF.R.S32.HI R163, RZ, 0x1f, R216 ;  /* 0x0000001fffa37819 */ /* 0x000fe200000114d8 */
[----:B------:R-:W-:Y:S01]  /*fe00*/  IMAD.WIDE.U32 R4, R3, UR10, R4 ;  /* 0x0000000a03047c25 */ /* 0x000fe2000f8e0004 */
[----:B------:R-:W-:Y:S02]  /*fe10*/  SHF.R.S32.HI R164, RZ, 0x1f, R217 ;  /* 0x0000001fffa47819 */ /* 0x000fe400000114d9 */
[----:B------:R-:W-:Y:S01]  /*fe20*/  PRMT R8, RZ, 0x654, R8 ;  /* 0x00000654ff087816 */ /* 0x000fe20000000008 */
[----:B------:R-:W-:Y:S01]  /*fe30*/  IMAD R0, R0, UR8, RZ ;  /* 0x0000000800007c24 */ /* 0x000fe2000f8e02ff */
[----:B------:R-:W-:Y:S01]  /*fe40*/  SHF.R.S32.HI R165, RZ, 0x1f, R218 ;  /* 0x0000001fffa57819 */ /* 0x000fe200000114da */
[----:B------:R-:W-:Y:S01]  /*fe50*/  IMAD.IADD R5, R5, 0x1, R9 ;  /* 0x0000000105057824 */ /* 0x000fe200078e0209 */
[----:B------:R0:W-:Y:S01]  /*fe60*/  SYNCS.ARRIVE.TRANS64.RED.A1T0 RZ, [R8+URZ], RZ ;  /* 0x000000ff08ff79a7 */ /* 0x0001e2000810043f */
        /* <DEDUP_REMOVED lines=16> */
[----:B------:R-:W-:-:S02]  /*ff70*/  SHF.R.S32.HI R14, RZ, 0x1f, R225 ;  /* 0x0000001fff0e7819 */ /* 0x000fc400000114e1 */
        /* <DEDUP_REMOVED lines=124> */
[----:B------:R-:W-:Y:S02]  /*10740*/  @!P4 LEA.HI.X R5, R200, R13, R234, 0x2, P0 ;  /* 0x0000000dc805c211 */ /* 0x000fe400000f14ea */
[----:B0-----:R-:W-:-:S03]  /*10750*/  @!P2 LEA R8, P1, R198, R12, 0x2 ;  /* 0x0000000cc608a211 */ /* 0x001fc600078210ff */
[----:B------:R0:W-:Y:S01]  /*10760*/  @!P4 ST.E.64 desc[UR38][R4.64], R136 ;  /* 0x000000880400c985 */ /* 0x0001e2000c101b26 */
[C---:B------:R-:W-:Y:S02]  /*10770*/  @!P5 LEA R12, P0, R197.reuse, R12, 0x2 ;  /* 0x0000000cc50cd211 */ /* 0x040fe400078010ff */
[-C--:B------:R-:W-:Y:S01]  /*10780*/  @!P2 LEA.HI.X R9, R198, R13.reuse, R232, 0x2, P1 ;  /* 0x0000000dc609a211 */ /* 0x080fe200008f14e8 */
[----:B------:R0:W-:Y:S01]  /*10790*/  @!P3 ST.E.64 desc[UR38][R10.64], R140 ;  /* 0x0000008c0a00b985 */ /* 0x0001e2000c101b26 */
[----:B------:R-:W-:-:S03]  /*107a0*/  @!P5 LEA.HI.X R13, R197, R13, R231, 0x2, P0 ;  /* 0x0000000dc50dd211 */ /* 0x000fc600000f14e7 */
[----:B------:R0:W-:Y:S04]  /*107b0*/  @!P2 ST.E.64 desc[UR38][R8.64], R144 ;  /* 0x000000900800a985 */ /* 0x0001e8000c101b26 */
[----:B------:R0:W-:Y:S02]  /*107c0*/  @!P5 ST.E.64 desc[UR38][R12.64], R148 ;  /* 0x000000940c00d985 */ /* 0x0001e4000c101b26 */
.L_x_5179:
[----:B------:R-:W-:Y:S05]  /*107d0*/  BSYNC B1 ;  /* 0x0000000000017941 */ /* 0x000fea0003800000 */
.L_x_5178:
[----:B------:R-:W-:Y:S01]  /*107e0*/  VIADD R0, R0, 0x8 ;  /* 0x0000000800007836 */ /* 0x000fe20000000000 */
[----:B------:R3:W4:Y:S04]  /*107f0*/  SHFL.IDX PT, R24, R7, 0x1, 0x1c1f ;  /* 0x003c1f0007187f89 */ /* 0x00072800000e0000 */
[----:B------:R-:W-:Y:S01]  /*10800*/  ISETP.GE.AND P0, PT, R0, UR6, PT ;  /* 0x0000000600007c0c */ /* 0x000fe2000bf06270 */
[----:B------:R-:W0:-:S12]  /*10810*/  SHFL.IDX PT, R3, R3, 0x1, 0x1c1f ;  /* 0x003c1f0003037f89 */ /* 0x000e1800000e0000 */
[----:B---3--:R-:W-:Y:S05]  /*10820*/  @P0 BRA `(.L_x_5177) ;  /* 0x0000001400dc0947 */ /* 0x008fea0003800000 */
[----:B------:R-:W-:Y:S02]  /*10830*/  ULDC UR6, c[0x0][0xbc8] ;  /* 0x0002f20000067ab9 */ /* 0x000fe40000000800 */
[----:B------:R-:W-:Y:S02]  /*10840*/  ISETP.GE.AND P4, PT, R22, UR6, PT ;  /* 0x0000000616007c0c */ /* 0x000fe4000bf86270 */
[----:B------:R-:W-:Y:S02]  /*10850*/  ISETP.GE.AND P2, PT, R227, UR6, PT ;  /* 0x00000006e3007c0c */ /* 0x000fe4000bf46270 */
[----:B------:R-:W-:Y:S02]  /*10860*/  ISETP.GE.AND P1, PT, R226, UR6, PT ;  /* 0x00000006e2007c0c */ /* 0x000fe4000bf26270 */
[----:B------:R-:W-:-:S07]  /*10870*/  ISETP.GE.AND P0, PT, R225, UR6, PT ;  /* 0x00000006e1007c0c */ /* 0x000fce000bf06270 */
[CC--:B01----:R-:W-:Y:S02]  /*10880*/  @!P4 LEA R12, P3, R22.reuse, R3.reuse, 0x2 ;  /* 0x00000003160cc211 */ /* 0x0c3fe400078610ff */
[-C--:B------:R-:W-:Y:S02]  /*10890*/  @!P2 LEA R4, P6, R227, R3.reuse, 0x2 ;  /* 0x00000003e304a211 */ /* 0x080fe400078c10ff */
[----:B--2-4-:R-:W-:Y:S02]  /*108a0*/  @!P4 LEA.HI.X R13, R22, R24, R21, 0x2, P3 ;  /* 0x00000018160dc211 */ /* 0x014fe400018f1415 */
        /* <DEDUP_REMOVED lines=27> */
[----:B--2---:R-:W-:-:S02]  /*10a60*/  @!P1 LEA R8, P5, R220, R3, 0x2 ;  /* 0x00000003dc089211 */ /* 0x004fc400078a10ff */
        /* <DEDUP_REMOVED lines=8> */
[-C--:B---3--:R-:W-:Y:S01]  /*10af0*/  @!P3 LEA R12, P6, R218, R3.reuse, 0x2 ;  /* 0x00000003da0cb211 */ /* 0x088fe200078c10ff */
        /* <DEDUP_REMOVED lines=11> */
[-C--:B--2---:R-:W-:Y:S01]  /*10bb0*/  @!P1 LEA R8, P3, R214, R3.reuse, 0x2 ;  /* 0x00000003d6089211 */ /* 0x084fe200078610ff */
[----:B------:R0:W-:Y:S01]  /*10bc0*/  @!P5 ST.E.64 desc[UR38][R20.64], R74 ;  /* 0x0000004a1400d985 */ /* 0x0001e2000c101b26 */
[----:B------:R-:W-:Y:S02]  /*10bd0*/  @!P0 LEA.HI.X R5, R215, R24, R162, 0x2, P4 ;  /* 0x00000018d7058211 */ /* 0x000fe400020f14a2 */
[----:B------:R-:W-:Y:S02]  /*10be0*/  ISETP.GE.AND P4, PT, R211, UR6, PT ;  /* 0x00000006d3007c0c */ /* 0x000fe4000bf86270 */
[----:B------:R-:W-:Y:S01]  /*10bf0*/  ISETP.GE.AND P5, PT, R212, UR6, PT ;  /* 0x00000006d4007c0c */ /* 0x000fe2000bfa6270 */
[----:B------:R2:W-:Y:S01]  /*10c00*/  @!P0 ST.E.64 desc[UR38][R4.64], R78 ;  /* 0x0000004e04008985 */ /* 0x0005e2000c101b26 */
[----:B---3--:R-:W-:-:S02]  /*10c10*/  @!P2 LEA R10, P6, R213, R3, 0x2 ;  /* 0x00000003d50aa211 */ /* 0x008fc400078c10ff */
        /* <DEDUP_REMOVED lines=17> */
[-C--:B--2---:R-:W-:Y:S02]  /*10d30*/  @!P2 LEA R4, P6, R209, R3.reuse, 0x2 ;  /* 0x00000003d104a211 */ /* 0x084fe400078c10ff */
[----:B------:R-:W-:Y:S01]  /*10d40*/  ISETP.GE.AND P4, PT, R205, UR6, PT ;  /* 0x00000006cd007c0c */ /* 0x000fe2000bf86270 */
[----:B------:R2:W-:Y:S01]  /*10d50*/  @!P3 ST.E.64 desc[UR38][R20.64], R98 ;  /* 0x000000621400b985 */ /* 0x0005e2000c101b26 */
[-C--:B---3--:R-:W-:Y:S02]  /*10d60*/  @!P1 LEA R8, P3, R208, R3.reuse, 0x2 ;  /* 0x00000003d0089211 */ /* 0x088fe400078610ff */
        /* <DEDUP_REMOVED lines=13> */
[C---:B--2---:R-:W-:Y:S01]  /*10e40*/  @!P3 LEA R20, P6, R204.reuse, R3, 0x2 ;  /* 0x00000003cc14b211 */ /* 0x044fe200078c10ff */
        /* <DEDUP_REMOVED lines=11> */
[-C--:B---3--:R-:W-:Y:S01]  /*10f00*/  @!P1 LEA R8, P6, R202, R3.reuse, 0x2 ;  /* 0x00000003ca089211 */ /* 0x088fe200078c10ff */
[----:B------:R3:W-:Y:S02]  /*10f10*/  @!P0 ST.E.64 desc[UR38][R4.64], R126 ;  /* 0x0000007e04008985 */ /* 0x0007e4000c101b26 */
[----:B0-----:R-:W-:-:S02]  /*10f20*/  @!P4 LEA R10, P0, R201, R3, 0x2 ;  /* 0x00000003c90ac211 */ /* 0x001fc400078010ff */
[-C--:B------:R-:W-:Y:S02]  /*10f30*/  @!P1 LEA.HI.X R9, R202, R24.reuse, R236, 0x2, P6 ;  /* 0x00000018ca099211 */ /* 0x080fe400030f14ec */
[-C--:B--2---:R-:W-:Y:S02]  /*10f40*/  @!P3 LEA R12, P6, R200, R3.reuse, 0x2 ;  /* 0x00000003c80cb211 */ /* 0x084fe400078c10ff */
        /* <DEDUP_REMOVED lines=17> */
.L_x_5171:
        /* <DEDUP_REMOVED lines=26> */
.L_x_5180:
[----:B------:R-:W-:Y:S01]  /*11200*/  BSSY B1, `(.L_x_5181) ;  /* 0x0000038000017945 */ /* 0x000fe20003800000 */
[----:B------:R-:W-:Y:S02]  /*11210*/  SEL R191, R191, RZ, !P0 ;  /* 0x000000ffbfbf7207 */ /* 0x000fe40004000000 */
[----:B------:R-:W-:Y:S02]  /*11220*/  SEL R196, R196, RZ, !P0 ;  /* 0x000000ffc4c47207 */ /* 0x000fe40004000000 */
[----:B-----5:R-:W-:Y:S01]  /*11230*/  SHF.R.S32.HI R26, RZ, 0x1f, R3 ;  /* 0x0000001fff1a7819 */ /* 0x020fe20000011403 */
[----:B------:R-:W-:Y:S06]  /*11240*/  @P3 BRA `(.L_x_5182) ;  /* 0x0000000000cc3947 */ /* 0x000fec0003800000 */
[----:B------:R-:W0:Y:S01]  /*11250*/  S2R R29, SR_TID.X ;  /* 0x00000000001d7919 */ /* 0x000e220000002100 */
[----:B------:R-:W1:Y:S01]  /*11260*/  LDC R28, c[0x0][0xce8] ;  /* 0x00033a00ff1c7b82 */ /* 0x000e620000000800 */
[----:B------:R-:W-:Y:S02]  /*11270*/  IMAD.U32 R8, RZ, RZ, UR42 ;  /* 0x0000002aff087e24 */ /* 0x000fe4000f8e00ff */
[----:B-1----:R-:W-:-:S03]  /*11280*/  IMAD R4, R7, R28, RZ ;  /* 0x0000001c07047224 */ /* 0x002fc600078e02ff */
        /* <DEDUP_REMOVED lines=15> */
[----:B------:R-:W-:-:S05]  /*11380*/  IMAD.WIDE.U32 R20, R12, R191, RZ ;  /* 0x000000bf0c147225 */ /* 0x000fca00078e00ff */
[----:B------:R-:W1:Y:S01]  /*11390*/  LDC.64 R14, c[0x0][R24+0x228] ;  /* 0x00008a00180e7b82 */ /* 0x000e620000000a00 */
[----:B--2---:R-:W-:-:S07]  /*113a0*/  @P1 IMAD.HI.U32 R0, R29, R0, RZ ;  /* 0x000000001d001227 */ /* 0x004fce00078e00ff */
[----:B------:R-:W2:Y:S01]  /*113b0*/  LDC.64 R8, c[0x0][R24+0x210] ;  /* 0x0000840018087b82 */ /* 0x000ea20000000a00 */
[-C--:B---3--:R-:W-:Y:S02]  /*113c0*/  IMAD R25, R11, R192.reuse, RZ ;  /* 0x000000c00b197224 */ /* 0x088fe400078e02ff */
[----:B------:R-:W-:-:S04]  /*113d0*/  IMAD.WIDE.U32 R10, R10, R192, RZ ;  /* 0x000000c00a0a7225 */ /* 0x000fc800078e00ff */
[----:B------:R-:W-:Y:S01]  /*113e0*/  IMAD.IADD R25, R11, 0x1, R25 ;  /* 0x000000010b197824 */ /* 0x000fe200078e0219 */
[----:B----4-:R-:W-:Y:S01]  /*113f0*/  @P1 SHF.R.U32.HI R19, RZ, R27, R0 ;  /* 0x0000001bff131219 */ /* 0x010fe20000011600 */
[----:B------:R-:W-:Y:S01]  /*11400*/  IMAD R27, R12, R196, R13 ;  /* 0x000000c40c1b7224 */ /* 0x000fe200078e020d */
[----:B------:R-:W-:Y:S01]  /*11410*/  SEL R13, R195, RZ, P0 ;  /* 0x000000ffc30d7207 */ /* 0x000fe20000000000 */
[----:B0-----:R-:W0:Y:S01]  /*11420*/  @!P0 LDC R4, c[0x0][0xc50] ;  /* 0x00031400ff048b82 */ /* 0x001e220000000800 */
[----:B------:R-:W-:Y:S01]  /*11430*/  IADD3 R0, P1, P3, R20, R10, R3 ;  /* 0x0000000a14007210 */ /* 0x000fe20007b3e003 */
[----:B------:R-:W-:Y:S02]  /*11440*/  IMAD.MOV R12, RZ, RZ, -R19 ;  /* 0x000000ffff0c7224 */ /* 0x000fe400078e0a13 */
[----:B------:R-:W-:Y:S02]  /*11450*/  IMAD.IADD R27, R21, 0x1, R27 ;  /* 0x00000001151b7824 */ /* 0x000fe400078e021b */
[----:B-1----:R-:W-:-:S02]  /*11460*/  IMAD.WIDE.U32 R10, R14, R13, RZ ;  /* 0x0000000d0e0a7225 */ /* 0x002fc400078e00ff */
[----:B------:R-:W1:Y:S02]  /*11470*/  @!P0 LDC R5, c[0x0][0xc54] ;  /* 0x00031500ff058b82 */ /* 0x000e640000000800 */
[----:B------:R-:W-:Y:S02]  /*11480*/  IMAD R15, R15, R13, RZ ;  /* 0x0000000d0f0f7224 */ /* 0x000fe400078e02ff */
        /* <DEDUP_REMOVED lines=15> */
.L_x_5182:
[----:B------:R-:W-:Y:S05]  /*11580*/  BSYNC B1 ;  /* 0x0000000000017941 */ /* 0x000fea0003800000 */
.L_x_5181:
[----:B------:R-:W-:Y:S05]  /*11590*/  @P2 BRA `(.L_x_5177) ;  /* 0x0000000800802947 */ /* 0x000fea0003800000 */
[----:B------:R-:W1:Y:S01]  /*115a0*/  LDC R10, c[0x0][0xce8] ;  /* 0x00033a00ff0a7b82 */ /* 0x000e620000000800 */
[----:B------:R-:W-:Y:S01]  /*115b0*/  ULDC.64 UR6, c[0x0][0xba0] ;  /* 0x0002e80000067ab9 */ /* 0x000fe20000000a00 */
[----:B------:R-:W-:Y:S01]  /*115c0*/  ULDC UR8, c[0x0][0xbc8] ;  /* 0x0002f20000087ab9 */ /* 0x000fe20000000800 */
[----:B------:R-:W-:Y:S01]  /*115d0*/  IMAD R0, R26, UR6, RZ ;  /* 0x000000061a007c24 */ /* 0x000fe2000f8e02ff */
[----:B------:R-:W-:Y:S01]  /*115e0*/  ISETP.GE.AND P1, PT, R194, UR8, PT ;  /* 0x00000008c2007c0c */ /* 0x000fe2000bf26270 */
[----:B0-----:R-:W-:Y:S01]  /*115f0*/  IMAD.WIDE.U32 R4, R3, UR6, RZ ;  /* 0x0000000603047c25 */ /* 0x001fe2000f8e00ff */
[----:B------:R-:W-:Y:S01]  /*11600*/  ISETP.GE.AND P2, PT, R17, UR8, PT ;  /* 0x0000000811007c0c */ /* 0x000fe2000bf46270 */
[----:B------:R-:W-:Y:S01]  /*11610*/  BSSY B1, `(.L_x_5183) ;  /* 0x0000074000017945 */ /* 0x000fe20003800000 */
[----:B------:R-:W-:Y:S01]  /*11620*/  SHF.R.S32.HI R37, RZ, 0x1f, R194 ;  /* 0x0000001fff257819 */ /* 0x000fe200000114c2 */
[----:B------:R-:W-:Y:S01]  /*11630*/  IMAD R3, R3, UR7, R0 ;  /* 0x0000000703037c24 */ /* 0x000fe2000f8e0200 */
[----:B------:R-:W-:Y:S01]  /*11640*/  ULDC.64 UR6, c[0x0][0xbe8] ;  /* 0x0002fa0000067ab9 */ /* 0x000fe20000000a00 */
[----:B------:R-:W-:Y:S01]  /*11650*/  SEL R0, RZ, 0x1, P2 ;  /* 0x00000001ff007807 */ /* 0x000fe20001000000 */
[----:B------:R-:W-:Y:S01]  /*11660*/  VIADD R33, R17, 0xc0 ;  /* 0x000000c011217836 */ /* 0x000fe20000000000 */
[----:B------:R-:W-:Y:S01]  /*11670*/  ISETP.GE.AND P2, PT, R193, UR8, PT ;  /* 0x00000008c1007c0c */ /* 0x000fe2000bf46270 */
[----:B------:R-:W-:Y:S01]  /*11680*/  IMAD.IADD R5, R5, 0x1, R3 ;  /* 0x0000000105057824 */ /* 0x000fe200078e0203 */
[----:B------:R-:W-:Y:S01]  /*11690*/  SHF.R.S32.HI R3, RZ, 0x1f, R30 ;  /* 0x0000001fff037819 */ /* 0x000fe2000001141e */
[----:B------:R-:W-:Y:S01]  /*116a0*/  VIADD R29, R17, 0x100 ;  /* 0x00000100111d7836 */ /* 0x000fe20000000000 */
[----:B------:R-:W-:Y:S01]  /*116b0*/  SEL R14, RZ, 0xffffffff, P2 ;  /* 0xffffffffff0e7807 */ /* 0x000fe20001000000 */
[----:B------:R-:W-:Y:S01]  /*116c0*/  IMAD.WIDE.U32 R4, R192, UR6, R4 ;  /* 0x00000006c0047c25 */ /* 0x000fe2000f8e0004 */
[----:B------:R-:W-:-:S02]  /*116d0*/  LEA.HI R8, R3, R30, RZ, 0x3 ;  /* 0x0000001e03087211 */ /* 0x000fc400078f18ff */
[----:B------:R-:W-:Y:S01]  /*116e0*/  SEL R3, RZ, 0xffffffff, P1 ;  /* 0xffffffffff037807 */ /* 0x000fe20000800000 */
[----:B------:R-:W-:Y:S01]  /*116f0*/  IMAD R5, R192, UR7, R5 ;  /* 0x00000007c0057c24 */ /* 0x000fe2000f8e0205 */
[----:B------:R-:W-:Y:S01]  /*11700*/  LOP3.LUT R9, R8, 0xfffffff8, RZ, 0xc0, !PT ;  /* 0xfffffff808097812 */ /* 0x000fe200078ec0ff */
[----:B------:R-:W-:Y:S01]  /*11710*/  ULDC.64 UR6, c[0x0][0xbf0] ;  /* 0x0002fc0000067ab9 */ /* 0x000fe20000000a00 */
[----:B-1----:R-:W-:Y:S01]  /*11720*/  ISETP.NE.AND P0, PT, R10, 0x1, PT ;  /* 0x000000010a00780c */ /* 0x002fe20003f05270 */
[----:B------:R-:W-:Y:S01]  /*11730*/  IMAD.SHL.U32 R15, R3, 0x2, RZ ;  /* 0x00000002030f7824 */ /* 0x000fe200078e00ff */
[----:B------:R-:W-:Y:S01]  /*11740*/  SHF.R.S32.HI R20, RZ, 0x3, R8 ;  /* 0x00000003ff147819 */ /* 0x000fe20000011408 */
[----:B------:R-:W-:Y:S01]  /*11750*/  IMAD.IADD R3, R30, 0x1, -R9 ;  /* 0x000000011e037824 */ /* 0x000fe200078e0a09 */
[----:B------:R-:W-:Y:S01]  /*11760*/  ISETP.GE.AND P1, PT, R33, UR8, PT ;  /* 0x0000000821007c0c */ /* 0x000fe2000bf26270 */
[----:B------:R-:W-:Y:S01]  /*11770*/  IMAD.WIDE.U32 R4, R191, UR6, R4 ;  /* 0x00000006bf047c25 */ /* 0x000fe2000f8e0004 */
[----:B------:R-:W-:-:S02]  /*11780*/  LOP3.LUT R12, R15, 0x2, R0, 0xe2, !PT ;  /* 0x000000020f0c7812 */ /* 0x000fc400078ee200 */
[----:B------:R-:W-:Y:S01]  /*11790*/  SHF.R.S32.HI R30, RZ, 0x1f, R193 ;  /* 0x0000001fff1e7819 */ /* 0x000fe200000114c1 */
[----:B------:R-:W-:Y:S01]  /*117a0*/  IMAD R3, R3, 0x20, R20 ;  /* 0x0000002003037824 */ /* 0x000fe200078e0214 */
[----:B------:R-:W-:Y:S01]  /*117b0*/  SHF.R.S32.HI R28, RZ, 0x1f, R33 ;  /* 0x0000001fff1c7819 */ /* 0x000fe20000011421 */
[----:B------:R-:W-:Y:S01]  /*117c0*/  IMAD R0, R196, UR6, RZ ;  /* 0x00000006c4007c24 */ /* 0x000fe2000f8e02ff */
[----:B------:R-:W-:Y:S01]  /*117d0*/  SHF.R.S32.HI R36, RZ, 0x1f, R29 ;  /* 0x0000001fff247819 */ /* 0x000fe2000001141d */
[----:B------:R-:W0:Y:S01]  /*117e0*/  @P0 LDC R11, c[0x0][0xcec] ;  /* 0x00033b00ff0b0b82 */ /* 0x000e220000000800 */
[----:B------:R-:W-:Y:S02]  /*117f0*/  VIADD R8, R3, UR42 ;  /* 0x0000002a03087c36 */ /* 0x000fe40008000000 */
[----:B------:R-:W-:Y:S01]  /*11800*/  IMAD R9, R191, UR7, R0 ;  /* 0x00000007bf097c24 */ /* 0x000fe2000f8e0200 */
[----:B------:R-:W-:Y:S01]  /*11810*/  ULDC.64 UR6, c[0x0][0xbe0] ;  /* 0x0002f80000067ab9 */ /* 0x000fe20000000a00 */
[----:B------:R-:W-:Y:S01]  /*11820*/  IMAD.SHL.U32 R15, R14, 0x4, RZ ;  /* 0x000000040e0f7824 */ /* 0x000fe200078e00ff */
[----:B------:R-:W-:Y:S01]  /*11830*/  SEL R14, RZ, 0xffffffff, P1 ;  /* 0xffffffffff0e7807 */ /* 0x000fe20000800000 */
[----:B------:R-:W-:Y:S01]  /*11840*/  IMAD.MOV.U32 R3, RZ, RZ, R8 ;  /* 0x000000ffff037224 */ /* 0x000fe200078e0008 */
[----:B------:R-:W1:Y:S01]  /*11850*/  @P0 LDC R13, c[0x0][0xcf0] ;  /* 0x00033c00ff0d0b82 */ /* 0x000e620000000800 */
[----:B------:R-:W-:Y:S01]  /*11860*/  IMAD.IADD R5, R5, 0x1, R9 ;  /* 0x0000000105057824 */ /* 0x000fe200078e0209 */
[----:B------:R-:W-:Y:S01]  /*11870*/  LOP3.LUT R12, R15, 0x4, R12, 0xe2, !PT ;  /* 0x000000040f0c7812 */ /* 0x000fe200078ee20c */
[----:B------:R-:W-:-:S02]  /*11880*/  VIADD R35, R17, 0x140 ;  /* 0x0000014011237836 */ /* 0x000fc40000000000 */
[----:B------:R-:W-:Y:S02]  /*11890*/  VIADD R31, R17, 0x180 ;  /* 0x00000180111f7836 */ /* 0x000fe40000000000 */
[----:B------:R-:W-:Y:S01]  /*118a0*/  IMAD R25, R7, R10, RZ ;  /* 0x0000000a07197224 */ /* 0x000fe200078e02ff */
[----:B------:R-:W-:Y:S01]  /*118b0*/  SHF.R.S32.HI R34, RZ, 0x1f, R35 ;  /* 0x0000001fff227819 */ /* 0x000fe20000011423 */
[----:B------:R-:W-:Y:S01]  /*118c0*/  VIADD R27, R17, 0x1c0 ;  /* 0x000001c0111b7836 */ /* 0x000fe20000000000 */
[----:B------:R-:W-:-:S04]  /*118d0*/  SHF.R.S32.HI R26, RZ, 0x1f, R31 ;  /* 0x0000001fff1a7819 */ /* 0x000fc8000001141f */
[----:B------:R-:W-:Y:S01]  /*118e0*/  ISETP.GE.AND P1, PT, R27, UR8, PT ;  /* 0x000000081b007c0c */ /* 0x000fe2000bf26270 */
[----:B0-----:R-:W-:Y:S01]  /*118f0*/  @P0 IMAD.HI.U32 R0, R8, R11, RZ ;  /* 0x0000000b08000227 */ /* 0x001fe200078e00ff */
[----:B------:R-:W-:-:S03]  /*11900*/  SHF.R.S32.HI R32, RZ, 0x1f, R27 ;  /* 0x0000001fff207819 */ /* 0x000fc6000001141b */
[----:B------:R-:W-:Y:S01]  /*11910*/  IMAD.SHL.U32 R11, R14, 0x8, RZ ;  /* 0x000000080e0b7824 */ /* 0x000fe200078e00ff */
[----:B-1----:R-:W-:Y:S02]  /*11920*/  @P0 SHF.R.U32.HI R3, RZ, R13, R0 ;  /* 0x0000000dff030219 */ /* 0x002fe40000011600 */
[----:B------:R-:W-:Y:S02]  /*11930*/  ISETP.GE.AND P0, PT, R29, UR8, PT ;  /* 0x000000081d007c0c */ /* 0x000fe4000bf06270 */
[--C-:B------:R-:W-:Y:S01]  /*11940*/  SHF.R.S32.HI R0, RZ, 0x1f, R3.reuse ;  /* 0x0000001fff007819 */ /* 0x100fe20000011403 */
[----:B------:R-:W-:Y:S01]  /*11950*/  IMAD.MOV R9, RZ, RZ, -R3 ;  /* 0x000000ffff097224 */ /* 0x000fe200078e0a03 */
[----:B------:R-:W-:Y:S01]  /*11960*/  LOP3.LUT R12, R11, 0x8, R12, 0xe2, !PT ;  /* 0x000000080b0c7812 */ /* 0x000fe200078ee20c */
[----:B------:R-:W-:Y:S01]  /*11970*/  IMAD.WIDE.U32 R4, R3, UR6, R4 ;  /* 0x0000000603047c25 */ /* 0x000fe2000f8e0004 */
[----:B------:R-:W-:Y:S02]  /*11980*/  SEL R11, RZ, 0xffffffff, P0 ;  /* 0xffffffffff0b7807 */ /* 0x000fe40000000000 */
[----:B------:R-:W-:Y:S01]  /*11990*/  ISETP.GE.AND P0, PT, R35, UR8, PT ;  /* 0x0000000823007c0c */ /* 0x000fe2000bf06270 */
[----:B------:R-:W-:-:S02]  /*119a0*/  IMAD R0, R0, UR6, RZ ;  /* 0x0000000600007c24 */ /* 0x000fc4000f8e02ff */
[----:B------:R-:W-:Y:S02]  /*119b0*/  IMAD R9, R10, R9, R8 ;  /* 0x000000090a097224 */ /* 0x000fe400078e0208 */
[----:B------:R-:W-:Y:S02]  /*119c0*/  IMAD.SHL.U32 R13, R11, 0x10, RZ ;  /* 0x000000100b0d7824 */ /* 0x000fe400078e00ff */
[----:B------:R-:W-:Y:S01]  /*119d0*/  IMAD R11, R3, UR7, R0 ;  /* 0x00000007030b7c24 */ /* 0x000fe2000f8e0200 */
[----:B------:R-:W-:Y:S01]  /*119e0*/  SHF.R.S32.HI R0, RZ, 0x1f, R9 ;  /* 0x0000001fff007819 */ /* 0x000fe20000011409 */
[----:B------:R-:W-:Y:S01]  /*119f0*/  ULDC.64 UR6, c[0x0][0xbd8] ;  /* 0x0002f60000067ab9 */ /* 0x000fe20000000a00 */
[----:B------:R-:W-:Y:S01]  /*11a00*/  SEL R3, RZ, 0xffffffff, P0 ;  /* 0xffffffffff037807 */ /* 0x000fe20000000000 */
[----:B------:R-:W-:Y:S01]  /*11a10*/  IMAD.IADD R5, R5, 0x1, R11 ;  /* 0x0000000105057824 */ /* 0x000fe200078e020b */
[----:B------:R-:W-:Y:S01]  /*11a20*/  ISETP.GE.AND P0, PT, R31, UR8, PT ;  /* 0x000000081f007c0c */ /* 0x000fe2000bf06270 */
[----:B------:R-:W-:Y:S01]  /*11a30*/  IMAD R0, R0, UR6, RZ ;  /* 0x0000000600007c24 */ /* 0x000fe2000f8e02ff */
[----:B------:R-:W-:Y:S01]  /*11a40*/  LOP3.LUT R12, R13, 0x10, R12, 0xe2, !PT ;  /* 0x000000100d0c7812 */ /* 0x000fe200078ee20c */
[----:B------:R-:W-:-:S02]  /*11a50*/  IMAD.SHL.U32 R11, R3, 0x20, RZ ;  /* 0x00000020030b7824 */ /* 0x000fc400078e00ff */
[C---:B------:R-:W-:Y:S02]  /*11a60*/  IMAD R3, R9.reuse, UR7, R0 ;  /* 0x0000000709037c24 */ /* 0x040fe4000f8e0200 */
[----:B------:R-:W-:Y:S01]  /*11a70*/  IMAD.WIDE.U32 R4, R9, UR6, R4 ;  /* 0x0000000609047c25 */ /* 0x000fe2000f8e0004 */
[----:B------:R-:W-:Y:S01]  /*11a80*/  ULDC.64 UR6, c[0x0][0xb80] ;  /* 0x0002e00000067ab9 */ /* 0x000fe20000000a00 */
[----:B------:R-:W-:Y:S02]  /*11a90*/  SEL R9, RZ, 0x40, P0 ;  /* 0x00000040ff097807 */ /* 0x000fe40000000000 */
[----:B------:R-:W-:Y:S01]  /*11aa0*/  IMAD.IADD R3, R5, 0x1, R3 ;  /* 0x0000000105037824 */ /* 0x000fe200078e0203 */
[----:B------:R-:W-:Y:S01]  /*11ab0*/  LEA R19, P0, R4, UR6, 0x1 ;  /* 0x0000000604137c11 */ /* 0x000fe2000f8008ff */
[----:B------:R-:W-:Y:S01]  /*11ac0*/  VIADD R0, R20, UR42 ;  /* 0x0000002a14007c36 */ /* 0x000fe20008000000 */
[----:B------:R-:W-:Y:S02]  /*11ad0*/  LOP3.LUT R12, R11, 0x20, R12, 0xe2, !PT ;  /* 0x000000200b0c7812 */ /* 0x000fe400078ee20c */
[----:B------:R-:W-:Y:S01]  /*11ae0*/  LEA.HI.X R3, R4, UR7, R3, 0x1, P0 ;  /* 0x0000000704037c11 */ /* 0x000fe200080f0c03 */
[----:B------:R0:W1:Y:S01]  /*11af0*/  SHFL.IDX PT, R8, R19, RZ, 0x181f ;  /* 0x00181fff13087589 */ /* 0x00006200000e0000 */
[----:B------:R-:W-:-:S02]  /*11b00*/  ISETP.GE.AND P0, PT, R0, R25, PT ;  /* 0x000000190000720c */ /* 0x000fc40003f06270 */
[----:B------:R-:W-:Y:S02]  /*11b10*/  LOP3.LUT R24, R12, R9, RZ, 0xfc, !PT ;  /* 0x000000090c187212 */ /* 0x000fe400078efcff */
[----:B------:R-:W-:Y:S01]  /*11b20*/  SEL R5, RZ, 0x80, P1 ;  /* 0x00000080ff057807 */ /* 0x000fe20000800000 */
[----:B------:R0:W2:Y:S03]  /*11b30*/  SHFL.IDX PT, R9, R3, RZ, 0x181f ;  /* 0x00181fff03097589 */ /* 0x0000a600000e0000 */
[----:B------:R-:W-:-:S05]  /*11b40*/  LOP3.LUT R7, R24, R5, RZ, 0xfc, !PT ;  /* 0x0000000518077212 */ /* 0x000fca00078efcff */
        /* <DEDUP_REMOVED lines=32> */
.L_x_5184:
[----:B------:R-:W-:Y:S05]  /*11d50*/  BSYNC B1 ;  /* 0x0000000000017941 */ /* 0x000fea0003800000 */
.L_x_5183:
        /* <DEDUP_REMOVED lines=36> */
.L_x_5177:
[----:B------:R-:W-:Y:S05]  /*11fa0*/  BSYNC B0 ;  /* 0x0000000000007941 */ /* 0x000fea0003800000 */
.L_x_5170:
[----:B------:R-:W-:Y:S02]  /*11fb0*/  ULDC UR6, c[0x0][0xd3c] ;  /* 0x00034f0000067ab9 */ /* 0x000fe40000000800 */
[----:B------:R-:W-:-:S06]  /*11fc0*/  UISETP.GE.AND UP0, UPT, UR5, UR6, UPT ;  /* 0x000000060500728c */ /* 0x000fcc000bf06270 */
[----:B------:R-:W-:-:S13]  /*11fd0*/  PLOP3.LUT P0, PT, PT, PT, UP0, 0x80, 0x0 ;  /* 0x000000000000781c */ /* 0x000fda0003f0f008 */
[----:B------:R-:W-:Y:S05]  /*11fe0*/  @!P0 BRA `(.L_x_5185) ;  /* 0xfffffef000f48947 */ /* 0x000fea000383ffff */
[----:B------:R-:W-:Y:S05]  /*11ff0*/  EXIT ;  /* 0x000000000000794d */ /* 0x000fea0003800000 */
.L_x_5128:
        /* <DEDUP_REMOVED lines=18> */
.L_x_5186:
        /* <DEDUP_REMOVED lines=43> */
.L_x_5190:
        /* <DEDUP_REMOVED lines=39> */
.L_x_5188:
        /* <DEDUP_REMOVED lines=12> */
.L_x_5191:
        /* <DEDUP_REMOVED lines=63> */
.L_x_5192:
        /* <DEDUP_REMOVED lines=61> */
.L_x_5193:
[----:B01----:R-:W-:-:S05]  /*12ec0*/  LOP3.LUT R3, RZ, R2, RZ, 0x33, !PT ;  /* 0x00000002ff037212 */ /* 0x003fca00078e33ff */
[----:B------:R-:W-:-:S05]  /*12ed0*/  IMAD.IADD R2, R4, 0x1, R3 ;  /* 0x0000000104027824 */ /* 0x000fca00078e0203 */
[----:B------:R1:W-:Y:S01]  /*12ee0*/  STL [R1+0x4], R2 ;  /* 0x0000040201007387 */ /* 0x0003e20000100800 */
[----:B------:R-:W-:Y:S05]  /*12ef0*/  BRA `(.L_x_5194) ;  /* 0x0000000000107947 */ /* 0x000fea0003800000 */
.L_x_5189:
[----:B------:R-:W-:Y:S01]  /*12f00*/  IMAD.U32 R2, RZ, RZ, UR6 ;  /* 0x00000006ff027e24 */ /* 0x000fe2000f8e00ff */
[----:B------:R0:W-:Y:S04]  /*12f10*/  STL [R1+0x4], RZ ;  /* 0x000004ff01007387 */ /* 0x0001e80000100800 */
[----:B------:R0:W-:Y:S04]  /*12f20*/  STL [R1+0x8], RZ ;  /* 0x000008ff01007387 */ /* 0x0001e80000100800 */
[----:B------:R0:W-:Y:S02]  /*12f30*/  STL [R1], R2 ;  /* 0x0000000201007387 */ /* 0x0001e40000100800 */
.L_x_5194:
        /* <DEDUP_REMOVED lines=10> */
.L_x_5187:
        /* <DEDUP_REMOVED lines=38> */
.L_x_5321:
[----:B--2---:R-:W2:Y:S01]  /*13240*/  LDL R0, [R1+0xc] ;  /* 0x00000c0001007983 */ /* 0x004ea20000100800 */
[----:B------:R-:W2:Y:S01]  /*13250*/  LDC.64 R2, c[0x0][0xd88] ;  /* 0x00036200ff027b82 */ /* 0x000ea20000000a00 */
[----:B------:R-:W-:Y:S05]  /*13260*/  YIELD ;  /* 0x0000000000007946 */ /* 0x000fea0003800000 */
[----:B------:R-:W-:Y:S01]  /*13270*/  ULDC.64 UR4, c[0x0][0xb20] ;  /* 0x0002c80000047ab9 */ /* 0x000fe20000000a00 */
[----:B0---4-:R-:W-:Y:S01]  /*13280*/  IMAD.MOV.U32 R6, RZ, RZ, RZ ;  /* 0x000000ffff067224 */ /* 0x011fe200078e00ff */
        /* <DEDUP_REMOVED lines=51> */
.L_x_5196:
        /* <DEDUP_REMOVED lines=18> */
.L_x_5197:
[----:B------:R-:W-:Y:S05]  /*136e0*/  @!P0 BRA `(.L_x_5198) ;  /* 0x00000000000c8947 */ /* 0x000fea0003800000 */
[----:B------:R-:W3:Y:S04]  /*136f0*/  LDG.E R6, desc[UR38][R4.64] ;  /* 0x0000002604067981 */ /* 0x000ee8000c1e1900 */
[----:B------:R-:W3:Y:S02]  /*13700*/  LDG.E R4, desc[UR38][R4.64+0x4] ;  /* 0x0000042604047981 */ /* 0x000ee4000c1e1900 */
[----:B---3--:R-:W-:-:S07]  /*13710*/  IMAD.IADD R6, R4, 0x1, -R6 ;  /* 0x0000000104067824 */ /* 0x008fce00078e0a06 */
.L_x_5198:
        /* <DEDUP_REMOVED lines=60> */
.L_x_5200:
[----:B------:R-:W-:Y:S05]  /*13ae0*/  BSYNC B0 ;  /* 0x0000000000007941 */ /* 0x000fea0003800000 */
.L_x_5199:
        /* <DEDUP_REMOVED lines=12> */
[----:B------:R-:W1:Y:S01]  /*13bb0*/  S2R R2, SR_LANEID ;  /* 0x0000000000027919 */ /* 0x000e620000000000 */
[----:B------:R-:W-:Y:S02]  /*13bc0*/  VOTEU.ANY UR4, UPT, PT ;  /* 0x0000000000047886 */ /* 0x000fe400038e0100 */
[----:B------:R-:W1:Y:S08]  /*13bd0*/  FLO.U32 R0, UR4 ;  /* 0x0000000400007d00 */ /* 0x000e7000080e0000 */
[----:B------:R-:W3:Y:S01]  /*13be0*/  POPC R4, UR4 ;  /* 0x0000000400047d09 */ /* 0x000ee20008000000 */
[----:B-1----:R-:W-:-:S02]  /*13bf0*/  ISETP.EQ.U32.AND P0, PT, R0, R2, PT ;  /* 0x000000020000720c */ /* 0x002fc40003f02070 */
[----:B------:R-:W3:Y:S11]  /*13c00*/  LDC.64 R2, c[0x0][0xd60] ;  /* 0x00035800ff027b82 */ /* 0x000ef60000000a00 */
[----:B---3--:R-:W3:Y:S04]  /*13c10*/  @P0 ATOMG.E.ADD.STRONG.GPU PT, R2, desc[UR38][R2.64], R4 ;  /* 0x00000004020209a8 */ /* 0x008ee800081ee1e6 */
[----:B---3--:R1:W3:Y:S02]  /*13c20*/  SHFL.IDX PT, R2, R2, R0, 0x1f ;  /* 0x00001f0002027589 */ /* 0x0082e400000e0000 */
[----:B-1----:R-:W1:Y:S02]  /*13c30*/  S2R R0, SR_LTMASK ;  /* 0x0000000000007919 */ /* 0x002e640000003900 */
[----:B-1----:R-:W-:-:S06]  /*13c40*/  LOP3.LUT R0, R0, UR4, RZ, 0xc0, !PT ;  /* 0x0000000400007c12 */ /* 0x002fcc000f8ec0ff */
[----:B------:R-:W3:Y:S02]  /*13c50*/  POPC R0, R0 ;  /* 0x0000000000007309 */ /* 0x000ee40000000000 */
[----:B---3--:R-:W-:-:S05]  /*13c60*/  IADD3 R0, R2, UR37, R0 ;  /* 0x0000002502007c10 */ /* 0x008fca000fffe000 */
[----:B------:R1:W-:Y:S01]  /*13c70*/  STL [R1], R0 ;  /* 0x0000000001007387 */ /* 0x0003e20000100800 */
[----:B------:R-:W-:Y:S05]  /*13c80*/  BRA `(.L_x_5203) ;  /* 0x0000005800847947 */ /* 0x000fea0003800000 */
.L_x_5202:
        /* <DEDUP_REMOVED lines=20> */
.L_x_5205:
[----:B------:R-:W-:Y:S05]  /*13dd0*/  BSYNC B6 ;  /* 0x0000000000067941 */ /* 0x000fea0003800000 */
.L_x_5204:
        /* <DEDUP_REMOVED lines=20> */
.L_x_5208:
        /* <DEDUP_REMOVED lines=16> */
.L_x_5207:
[----:B------:R-:W-:Y:S05]  /*14020*/  BSYNC B6 ;  /* 0x0000000000067941 */ /* 0x000fea0003800000 */
.L_x_5206:
        /* <DEDUP_REMOVED lines=24> */
.L_x_5338:
        /* <DEDUP_REMOVED lines=9> */
.L_x_5341:
        /* <DEDUP_REMOVED lines=24> */
.L_x_5212:
[----:B------:R-:W3:Y:S04]  /*143c0*/  LDL R0, [R1+0x10] ;  /* 0x0000100001007983 */ /* 0x000ee80000100800 */
[----:B-1----:R-:W4:Y:S01]  /*143d0*/  LDL R2, [R1+0x18] ;  /* 0x0000180001027983 */ /* 0x002f220000100800 */
[----:B---3--:R-:W-:Y:S01]  /*143e0*/  IMAD R0, R0, 0x8, R18 ;  /* 0x0000000800007824 */ /* 0x008fe200078e0212 */
[----:B----4-:R-:W-:-:S04]  /*143f0*/  SHF.L.U32 R2, R2, 0x1f, RZ ;  /* 0x0000001f02027819 */ /* 0x010fc800000006ff */
[----:B------:R-:W1:Y:S02]  /*14400*/  SYNCS.PHASECHK.TRANS64.TRYWAIT P0, [R0+URZ+0x38840], R2 ;  /* 0x03884002000075a7 */ /* 0x000e64000800017f */
[----:B-1----:R-:W-:Y:S05]  /*14410*/  @!P0 BRA `(.L_x_5213) ;  /* 0x0000006c00048947 */ /* 0x002fea0003800000 */
.L_x_5342:
        /* <DEDUP_REMOVED lines=11> */
.L_x_5214:
        /* <DEDUP_REMOVED lines=23> */
.L_x_5210:
[----:B0-----:R-:W3:Y:S04]  /*14640*/  LDL.LU R4, [R1+0x28] ;  /* 0x0000280001047983 */ /* 0x001ee80000300800 */
[----:B------:R-:W4:Y:S04]  /*14650*/  LDL.LU R3, [R1+0x48] ;  /* 0x0000480001037983 */ /* 0x000f280000300800 */
[----:B------:R-:W5:Y:S01]  /*14660*/  LDL R2, [R1+0x2c] ;  /* 0x00002c0001027983 */ /* 0x000f620000100800 */
        /* <DEDUP_REMOVED lines=8> */
[----:B---3--:R-:W-:Y:S02]  /*146f0*/  SEL R4, R4, RZ, !P0 ;  /* 0x000000ff04047207 */ /* 0x008fe40004000000 */
[----:B----4-:R-:W-:-:S03]  /*14700*/  SEL R3, R3, RZ, !P0 ;  /* 0x000000ff03037207 */ /* 0x010fc60004000000 */
[----:B------:R0:W-:Y:S01]  /*14710*/  STL [R1+0x38], R4 ;  /* 0x0000380401007387 */ /* 0x0001e20000100800 */
[----:B-----5:R-:W-:-:S05]  /*14720*/  SHF.R.S32.HI R0, RZ, 0x1f, R2 ;  /* 0x0000001fff007819 */ /* 0x020fca0000011402 */
[----:B------:R0:W-:Y:S04]  /*14730*/  STL [R1+0x50], R0 ;  /* 0x0000500001007387 */ /* 0x0001e80000100800 */
[----:B------:R0:W-:Y:S01]  /*14740*/  STL [R1+0x58], R3 ;  /* 0x0000580301007387 */ /* 0x0001e20000100800 */
        /* <DEDUP_REMOVED lines=17> */
.L_x_5216:
[----:B------:R-:W-:Y:S05]  /*14860*/  BSYNC B6 ;  /* 0x0000000000067941 */ /* 0x000fea0003800000 */
.L_x_5215:
[----:B--2---:R-:W2:Y:S01]  /*14870*/  LDL R10, [R1+0x4] ;  /* 0x00000400010a7983 */ /* 0x004ea20000100800 */
[----:B------:R-:W1:Y:S01]  /*14880*/  LDC R7, c[0x0][0x448] ;  /* 0x00011200ff077b82 */ /* 0x000e620000000800 */
[----:B------:R-:W-:Y:S01]  /*14890*/  ULDC.64 UR4, c[0x0][0x298] ;  /* 0x0000a60000047ab9 */ /* 0x000fe20000000a00 */
[----:B------:R-:W-:Y:S01]  /*148a0*/  ULDC.64 UR6, c[0x0][0x280] ;  /* 0x0000a00000067ab9 */ /* 0x000fe20000000a00 */
[----:B0-----:R-:W3:Y:S04]  /*148b0*/  LDL R4, [R1+0x50] ;  /* 0x0000500001047983 */ /* 0x001ee80000100800 */
        /* <DEDUP_REMOVED lines=93> */
.L_x_5351:
        /* <DEDUP_REMOVED lines=12> */
.L_x_5218:
        /* <DEDUP_REMOVED lines=37> */
.L_x_5220:
[----:B------:R-:W-:Y:S05]  /*151a0*/  BSYNC B6 ;  /* 0x0000000000067941 */ /* 0x000fea0003800000 */
.L_x_5219:
        /* <DEDUP_REMOVED lines=183> */
.L_x_5361:
        /* <DEDUP_REMOVED lines=30> */
.L_x_5223:
[----:B------:R-:W-:Y:S05]  /*15f00*/  BSYNC B0 ;  /* 0x0000000000007941 */ /* 0x000fea0003800000 */
.L_x_5222:
[----:B------:R-:W-:Y:S01]  /*15f10*/  NOP ;  /* 0x0000000000007918 */ /* 0x000fe20000000000 */
[----:B------:R-:W-:-:S13]  /*15f20*/  PLOP3.LUT P0, PT, PT, PT, PT, 0x80, 0x0 ;  /* 0x000000000000781c */ /* 0x000fda0003f0f070 */
.L_x_5224:
        /* <DEDUP_REMOVED lines=18> */
.L_x_5362:
[----:B------:R-:W-:Y:S05]  /*16050*/  BSYNC B0 ;  /* 0x0000000000007941 */ /* 0x000fea0003800000 */
.L_x_5225:
        /* <DEDUP_REMOVED lines=13> */
.L_x_5363:
[----:B------:R-:W-:Y:S05]  /*16130*/  BSYNC B1 ;  /* 0x0000000000017941 */ /* 0x000fea0003800000 */
.L_x_5229:
        /* <DEDUP_REMOVED lines=9> */
.L_x_5232:
[----:B------:R-:W-:Y:S05]  /*161d0*/  BSYNC B1 ;  /* 0x0000000000017941 */ /* 0x000fea0003800000 */
.L_x_5231:
        /* <DEDUP_REMOVED lines=13> */
.L_x_5233:
        /* <DEDUP_REMOVED lines=15> */
.L_x_5234:
        /* <DEDUP_REMOVED lines=15> */
.L_x_5235:
        /* <DEDUP_REMOVED lines=15> */
.L_x_5236:
        /* <DEDUP_REMOVED lines=15> */
.L_x_5237:
        /* <DEDUP_REMOVED lines=15> */
.L_x_5238:
        /* <DEDUP_REMOVED lines=15> */
.L_x_5239:
        /* <DEDUP_REMOVED lines=15> */
.L_x_5240:
        /* <DEDUP_REMOVED lines=10> */
.L_x_5228:
[----:B------:R-:W-:Y:S05]  /*169e0*/  BSYNC B0 ;  /* 0x0000000000007941 */ /* 0x000fea0003800000 */
.L_x_5227:
        /* <DEDUP_REMOVED lines=55> */
.L_x_5247:
        /* <DEDUP_REMOVED lines=8> */
.L_x_5364:
[----:B------:R-:W-:Y:S05]  /*16de0*/  BSYNC B3 ;  /* 0x0000000000037941 */ /* 0x000fea0003800000 */
.L_x_5248:
        /* <DEDUP_REMOVED lines=9> */
.L_x_5251:
[----:B------:R-:W-:Y:S05]  /*16e80*/  BSYNC B3 ;  /* 0x0000000000037941 */ /* 0x000fea0003800000 */
.L_x_5250:
        /* <DEDUP_REMOVED lines=13> */
.L_x_5252:
        /* <DEDUP_REMOVED lines=13> */
.L_x_5365:
[----:B------:R-:W-:Y:S05]  /*17030*/  BSYNC B3 ;  /* 0x0000000000037941 */ /* 0x000fea0003800000 */
.L_x_5253:
        /* <DEDUP_REMOVED lines=11> */
.L_x_5256:
[----:B------:R-:W-:Y:S05]  /*170f0*/  BSYNC B3 ;  /* 0x0000000000037941 */ /* 0x000fea0003800000 */
.L_x_5255:
        /* <DEDUP_REMOVED lines=10> */
.L_x_5257:
        /* <DEDUP_REMOVED lines=15> */
.L_x_5258:
        /* <DEDUP_REMOVED lines=15> */
.L_x_5259:
        /* <DEDUP_REMOVED lines=15> */
.L_x_5260:
        /* <DEDUP_REMOVED lines=15> */
.L_x_5261:
        /* <DEDUP_REMOVED lines=15> */
.L_x_5262:
        /* <DEDUP_REMOVED lines=15> */
.L_x_5263:
        /* <DEDUP_REMOVED lines=15> */
.L_x_5264:
        /* <DEDUP_REMOVED lines=10> */
.L_x_5246:
[----:B------:R-:W-:Y:S05]  /*178d0*/  BSYNC B1 ;  /* 0x0000000000017941 */ /* 0x000fea0003800000 */
.L_x_5245:
[----:B------:R-:W2:Y:S02]  /*178e0*/  LDL.LU R5, [R1+0x40] ;  /* 0x0000400001057983 */ /* 0x000ea40000300800 */
[----:B--2---:R-:W-:-:S07]  /*178f0*/  VIADD R0, R5, 0xfffffffd ;  /* 0xfffffffd05007836 */ /* 0x004fce0000000000 */
.L_x_5244:
[----:B------:R-:W-:Y:S05]  /*17900*/  BSYNC B2 ;  /* 0x0000000000027941 */ /* 0x000fea0003800000 */
.L_x_5243:
[----:B------:R-:W-:Y:S01]  /*17910*/  VIADD R8, R8, 0xfffffffe ;  /* 0xfffffffe08087836 */ /* 0x000fe20000000000 */
[----:B------:R-:W-:-:S04]  /*17920*/  LOP3.LUT R4, RZ, R4, RZ, 0x33, !PT ;  /* 0x00000004ff047212 */ /* 0x000fc800078e33ff */
[----:B------:R-:W-:-:S13]  /*17930*/  ISETP.NE.AND P0, PT, R8, R4, PT ;  /* 0x000000040800720c */ /* 0x000fda0003f05270 */
[----:B------:R-:W-:Y:S05]  /*17940*/  @!P0 BRA `(.L_x_5242) ;  /* 0x0000001800e08947 */ /* 0x000fea0003800000 */
.L_x_5305:
        /* <DEDUP_REMOVED lines=35> */
.L_x_5267:
        /* <DEDUP_REMOVED lines=8> */
.L_x_5366:
[----:B------:R-:W-:Y:S05]  /*17c00*/  BSYNC B2 ;  /* 0x0000000000027941 */ /* 0x000fea0003800000 */
.L_x_5268:
        /* <DEDUP_REMOVED lines=9> */
.L_x_5271:
[----:B------:R-:W-:Y:S05]  /*17ca0*/  BSYNC B2 ;  /* 0x0000000000027941 */ /* 0x000fea0003800000 */
.L_x_5270:
        /* <DEDUP_REMOVED lines=12> */
.L_x_5272:
        /* <DEDUP_REMOVED lines=13> */
.L_x_5367:
[----:B------:R-:W-:Y:S05]  /*17e40*/  BSYNC B2 ;  /* 0x0000000000027941 */ /* 0x000fea0003800000 */
.L_x_5273:
        /* <DEDUP_REMOVED lines=11> */
.L_x_5276:
[----:B------:R-:W-:Y:S05]  /*17f00*/  BSYNC B2 ;  /* 0x0000000000027941 */ /* 0x000fea0003800000 */
.L_x_5275:
        /* <DEDUP_REMOVED lines=9> */
.L_x_5277:
        /* <DEDUP_REMOVED lines=15> */
.L_x_5278:
        /* <DEDUP_REMOVED lines=15> */
.L_x_5279:
        /* <DEDUP_REMOVED lines=15> */
.L_x_5280:
        /* <DEDUP_REMOVED lines=15> */
.L_x_5281:
        /* <DEDUP_REMOVED lines=15> */
.L_x_5282:
        /* <DEDUP_REMOVED lines=15> */
.L_x_5283:
        /* <DEDUP_REMOVED lines=15> */
.L_x_5284:
        /* <DEDUP_REMOVED lines=10> */
.L_x_5266:
[----:B------:R-:W-:Y:S05]  /*186d0*/  BSYNC B1 ;  /* 0x0000000000017941 */ /* 0x000fea0003800000 */
.L_x_5265:
        /* <DEDUP_REMOVED lines=35> */
.L_x_5287:
        /* <DEDUP_REMOVED lines=8> */
.L_x_5368:
[----:B------:R-:W-:Y:S05]  /*18990*/  BSYNC B2 ;  /* 0x0000000000027941 */ /* 0x000fea0003800000 */
.L_x_5288:
        /* <DEDUP_REMOVED lines=9> */
.L_x_5291:
[----:B------:R-:W-:Y:S05]  /*18a30*/  BSYNC B2 ;  /* 0x0000000000027941 */ /* 0x000fea0003800000 */
.L_x_5290:
        /* <DEDUP_REMOVED lines=13> */
.L_x_5292:
        /* <DEDUP_REMOVED lines=13> */
.L_x_5369:
[----:B------:R-:W-:Y:S05]  /*18be0*/  BSYNC B2 ;  /* 0x0000000000027941 */ /* 0x000fea0003800000 */
.L_x_5293:
        /* <DEDUP_REMOVED lines=11> */
.L_x_5296:
[----:B------:R-:W-:Y:S05]  /*18ca0*/  BSYNC B2 ;  /* 0x0000000000027941 */ /* 0x000fea0003800000 */
.L_x_5295:
        /* <DEDUP_REMOVED lines=10> */
.L_x_5297:
        /* <DEDUP_REMOVED lines=15> */
.L_x_5298:
        /* <DEDUP_REMOVED lines=15> */
.L_x_5299:
        /* <DEDUP_REMOVED lines=15> */
.L_x_5300:
        /* <DEDUP_REMOVED lines=15> */
.L_x_5301:
        /* <DEDUP_REMOVED lines=15> */
.L_x_5302:
        /* <DEDUP_REMOVED lines=15> */
.L_x_5303:
        /* <DEDUP_REMOVED lines=15> */
.L_x_5304:
        /* <DEDUP_REMOVED lines=10> */
.L_x_5286:
[----:B------:R-:W-:Y:S05]  /*19480*/  BSYNC B1 ;  /* 0x0000000000017941 */ /* 0x000fea0003800000 */
.L_x_5285:
[----:B------:R-:W2:Y:S01]  /*19490*/  LDL R2, [R1+0x24] ;  /* 0x0000240001027983 */ /* 0x000ea20000100800 */
[----:B------:R-:W-:Y:S01]  /*194a0*/  VIADD R0, R0, 0xfffffffe ;  /* 0xfffffffe00007836 */ /* 0x000fe20000000000 */
[----:B--2---:R-:W-:-:S13]  /*194b0*/  ISETP.GT.AND P0, PT, R6, R2, PT ;  /* 0x000000020600720c */ /* 0x004fda0003f04270 */
[----:B------:R-:W-:Y:S05]  /*194c0*/  @P0 BRA `(.L_x_5305) ;  /* 0xffffffe400200947 */ /* 0x000fea000383ffff */
.L_x_5242:
[----:B------:R-:W-:Y:S05]  /*194d0*/  BSYNC B0 ;  /* 0x0000000000007941 */ /* 0x000fea0003800000 */
.L_x_5241:
        /* <DEDUP_REMOVED lines=25> */
.L_x_5307:
[----:B------:R-:W-:Y:S05]  /*19670*/  BSYNC B0 ;  /* 0x0000000000007941 */ /* 0x000fea0003800000 */
.L_x_5306:
[----:B------:R-:W-:-:S05]  /*19680*/  SEL R0, R0, RZ, P0 ;  /* 0x000000ff00007207 */ /* 0x000fca0000000000 */
[----:B------:R3:W-:Y:S02]  /*19690*/  STL [R1+0x10], R0 ;  /* 0x0000100001007387 */ /* 0x0007e40000100800 */
.L_x_5203:
[----:B------:R-:W-:Y:S05]  /*196a0*/  BSYNC B7 ;  /* 0x0000000000077941 */ /* 0x000fea0003800000 */
.L_x_5201:
        /* <DEDUP_REMOVED lines=8> */
[----:B0-----:R-:W0:Y:S04]  /*19730*/  LDS.128 R4, [R18+0x388d0] ;  /* 0x0388d00012047984 */ /* 0x001e280000000c00 */
[----:B0-----:R0:W-:Y:S04]  /*19740*/  STL.64 [R1], R4 ;  /* 0x0000000401007387 */ /* 0x0011e80000100a00 */
[----:B------:R0:W-:Y:S01]  /*19750*/  STL.64 [R1+0x8], R6 ;  /* 0x0000080601007387 */ /* 0x0001e20000100a00 */
[----:B------:R-:W-:Y:S06]  /*19760*/  BAR.ARV 0x4, 0x180 ;  /* 0x0106000000007b1d */ /* 0x000fec0000002000 */
[----:B------:R-:W-:Y:S05]  /*19770*/  BRA `(.L_x_5309) ;  /* 0x0000001000307947 */ /* 0x000fea0003800000 */
.L_x_5308:
[----:B------:R-:W4:Y:S01]  /*19780*/  S2R R16, SR_TID.X ;  /* 0x0000000000107919 */ /* 0x000f220000002100 */
[----:B------:R-:W-:Y:S01]  /*19790*/  UMOV UR4, 0xffffffff ;  /* 0xffffffff00047882 */ /* 0x000fe20000000000 */
[----:B----4-:R-:W-:-:S04]  /*197a0*/  LOP3.LUT R16, R16, 0x1f, RZ, 0xc0, !PT ;  /* 0x0000001f10107812 */ /* 0x010fc800078ec0ff */
[----:B------:R-:W-:Y:S01]  /*197b0*/  ISETP.NE.AND P0, PT, R16, 0x1f, PT ;  /* 0x0000001f1000780c */ /* 0x000fe20003f05270 */
[----:B------:R-:W-:-:S12]  /*197c0*/  BRA.DIV UR4, `(.L_x_5310) ;  /* 0x0000002a04f87947 */ /* 0x000fd8000b800000 */
[----:B-1----:R-:W0:Y:S01]  /*197d0*/  LDL.LU R3, [R1] ;  /* 0x0000000001037983 */ /* 0x002e220000300800 */
[----:B------:R-:W-:-:S03]  /*197e0*/  ULDC UR4, c[0x0][0xd3c] ;  /* 0x00034f0000047ab9 */ /* 0x000fc60000000800 */
[----:B------:R-:W3:Y:S01]  /*197f0*/  LDL R4, [R1+0xc] ;  /* 0x00000c0001047983 */ /* 0x000ee20000100800 */
[----:B0-----:R-:W-:Y:S02]  /*19800*/  IMAD.MOV.U32 R8, RZ, RZ, R3 ;  /* 0x000000ffff087224 */ /* 0x001fe400078e0003 */
[----:B---3--:R-:W-:-:S05]  /*19810*/  IMAD.IADD R0, R4, 0x1, R16 ;  /* 0x0000000104007824 */ /* 0x008fca00078e0210 */
        /* <DEDUP_REMOVED lines=35> */
.L_x_5379:
[----:B------:R-:W-:Y:S02]  /*19a50*/  ULDC UR4, c[0x0][0xd38] ;  /* 0x00034e0000047ab9 */ /* 0x000fe40000000800 */
[----:B------:R-:W-:-:S04]  /*19a60*/  IMAD.U32 R8, RZ, RZ, UR4 ;  /* 0x00000004ff087e24 */ /* 0x000fc8000f8e00ff */
[----:B-1----:R-:W-:-:S04]  /*19a70*/  IMAD R10, R10, R8, RZ ;  /* 0x000000080a0a7224 */ /* 0x002fc800078e02ff */
[----:B------:R-:W-:-:S05]  /*19a80*/  IMAD.IADD R4, R9, 0x1, R10 ;  /* 0x0000000109047824 */ /* 0x000fca00078e020a */
[----:B------:R-:W-:-:S13]  /*19a90*/  ISETP.GT.AND P6, PT, R4, R0, PT ;  /* 0x000000000400720c */ /* 0x000fda0003fc4270 */
[----:B------:R-:W-:Y:S05]  /*19aa0*/  @P6 BRA `(.L_x_5311) ;  /* 0x0000000000ac6947 */ /* 0x000fea0003800000 */
.L_x_5314:
        /* <DEDUP_REMOVED lines=37> */
.L_x_5387:
[----:B------:R-:W-:Y:S02]  /*19d00*/  ULDC UR4, c[0x0][0xd38] ;  /* 0x00034e0000047ab9 */ /* 0x000fe40000000800 */
[----:B------:R-:W-:-:S04]  /*19d10*/  IMAD.U32 R8, RZ, RZ, UR4 ;  /* 0x00000004ff087e24 */ /* 0x000fc8000f8e00ff */
[----:B-1----:R-:W-:-:S04]  /*19d20*/  IMAD R10, R10, R8, RZ ;  /* 0x000000080a0a7224 */ /* 0x002fc800078e02ff */
[----:B------:R-:W-:-:S05]  /*19d30*/  IMAD.IADD R4, R10, 0x1, R4 ;  /* 0x000000010a047824 */ /* 0x000fca00078e0204 */
[----:B------:R-:W-:-:S13]  /*19d40*/  ISETP.GT.AND P6, PT, R4, R0, PT ;  /* 0x000000000400720c */ /* 0x000fda0003fc4270 */
[----:B------:R-:W-:Y:S05]  /*19d50*/  @!P6 BRA `(.L_x_5314) ;  /* 0xfffffffc0054e947 */ /* 0x000fea000383ffff */
.L_x_5311:
        /* <DEDUP_REMOVED lines=12> */
.L_x_5392:
[----:B------:R-:W-:-:S13]  /*19e20*/  ISETP.NE.AND P0, PT, R3, RZ, PT ;  /* 0x000000ff0300720c */ /* 0x000fda0003f05270 */
[----:B------:R-:W-:Y:S05]  /*19e30*/  @!P0 BRA `(.L_x_5316) ;  /* 0x0000000000148947 */ /* 0x000fea0003800000 */
[----:B------:R-:W-:Y:S01]  /*19e40*/  UMOV UR4, 0xffffffff ;  /* 0xffffffff00047882 */ /* 0x000fe20000000000 */
[----:B---3--:R-:W-:Y:S02]  /*19e50*/  VIADD R9, R9, 0xffffffff ;  /* 0xffffffff09097836 */ /* 0x008fe40000000000 */
[----:B------:R-:W-:Y:S05]  /*19e60*/  BRA.DIV UR4, `(.L_x_5317) ;  /* 0x0000002e04ec7947 */ /* 0x000fea000b800000 */
[----:B0-----:R0:W1:Y:S02]  /*19e70*/  SHFL.IDX PT, R2, R2, R9, 0x1f ;  /* 0x00001f0902027589 */ /* 0x00106400000e0000 */
.L_x_5395:
[----:B-1----:R-:W-:-:S07]  /*19e80*/  IMAD.MOV.U32 R6, RZ, RZ, R2 ;  /* 0x000000ffff067224 */ /* 0x002fce00078e0002 */
.L_x_5316:
[----:B0-----:R-:W-:Y:S01]  /*19e90*/  IMAD R2, R6, R8, R10 ;  /* 0x0000000806027224 */ /* 0x001fe200078e020a */
[----:B------:R-:W-:-:S03]  /*19ea0*/  ISETP.NE.AND P0, PT, R7, 0x1, PT ;  /* 0x000000010700780c */ /* 0x000fc60003f05270 */
[----:B------:R-:W-:Y:S01]  /*19eb0*/  IMAD.IADD R0, R0, 0x1, -R2 ;  /* 0x0000000100007824 */ /* 0x000fe200078e0a02 */
[----:B------:R0:W-:Y:S09]  /*19ec0*/  STL [R1], R2 ;  /* 0x0000000201007387 */ /* 0x0001f20000100800 */
[----:B------:R-:W-:Y:S05]  /*19ed0*/  @!P0 BRA `(.L_x_5318) ;  /* 0x0000000000e48947 */ /* 0x000fea0003800000 */
[----:B---3--:R-:W-:-:S04]  /*19ee0*/  IABS R5, R4 ;  /* 0x0000000400057213 */ /* 0x008fc80000000000 */
        /* <DEDUP_REMOVED lines=56> */
.L_x_5318:
[----:B---3--:R-:W2:Y:S01]  /*1a270*/  LDL R5, [R1+0xc] ;  /* 0x00000c0001057983 */ /* 0x008ea20000100800 */
        /* <DEDUP_REMOVED lines=62> */
.L_x_5319:
[----:B------:R-:W-:-:S05]  /*1a660*/  LOP3.LUT R0, RZ, R0, RZ, 0x33, !PT ;  /* 0x00000000ff007212 */ /* 0x000fca00078e33ff */
[----:B------:R-:W-:-:S05]  /*1a670*/  IMAD.IADD R0, R4, 0x1, R0 ;  /* 0x0000000104007824 */ /* 0x000fca00078e0200 */
[----:B------:R2:W-:Y:S01]  /*1a680*/  STL [R1+0x4], R0 ;  /* 0x0000040001007387 */ /* 0x0005e20000100800 */
[----:B------:R-:W-:Y:S05]  /*1a690*/  BRA `(.L_x_5320) ;  /* 0x0000000000287947 */ /* 0x000fea0003800000 */
.L_x_5312:
        /* <DEDUP_REMOVED lines=10> */
.L_x_5320:
[----:B-1----:R-:W3:Y:S04]  /*1a740*/  LDL R2, [R1+0xc] ;  /* 0x00000c0001027983 */ /* 0x002ee80000100800 */
[----:B0-----:R-:W4:Y:S04]  /*1a750*/  LDL R3, [R1+0x8] ;  /* 0x0000080001037983 */ /* 0x001f280000100800 */
        /* <DEDUP_REMOVED lines=14> */
.L_x_5309:
[----:B-1-3--:R-:W3:Y:S01]  /*1a840*/  LDL R0, [R1+0xc] ;  /* 0x00000c0001007983 */ /* 0x00aee20000100800 */
[----:B------:R-:W-:Y:S02]  /*1a850*/  ULDC UR4, c[0x0][0xd3c] ;  /* 0x00034f0000047ab9 */ /* 0x000fe40000000800 */
[----:B---3--:R-:W-:-:S13]  /*1a860*/  ISETP.GE.AND P0, PT, R0, UR4, PT ;  /* 0x0000000400007c0c */ /* 0x008fda000bf06270 */
[----:B------:R-:W-:Y:S05]  /*1a870*/  @!P0 BRA `(.L_x_5321) ;  /* 0xffffff8800708947 */ /* 0x000fea000383ffff */
[----:B------:R-:W-:Y:S05]  /*1a880*/  BSYNC B8 ;  /* 0x0000000000087941 */ /* 0x000fea0003800000 */
.L_x_5195:
[----:B---3--:R-:W3:Y:S01]  /*1a890*/  LDL.LU R0, [R1+0x64] ;  /* 0x0000640001007983 */ /* 0x008ee20000300800 */
[----:B------:R-:W-:Y:S01]  /*1a8a0*/  BSSY B0, `(.L_x_5322) ;  /* 0x000000b000007945 */ /* 0x000fe20003800000 */
[----:B0---4-:R-:W0:Y:S01]  /*1a8b0*/  S2R R5, SR_CgaCtaId ;  /* 0x0000000000057919 */ /* 0x011e220000008800 */
        /* <DEDUP_REMOVED lines=9> */
.L_x_5396:
[----:B------:R-:W-:Y:S05]  /*1a950*/  BSYNC B0 ;  /* 0x0000000000007941 */ /* 0x000fea0003800000 */
.L_x_5322:
[----:B------:R-:W-:-:S03]  /*1a960*/  UMOV UR4, 0xffffffff ;  /* 0xffffffff00047882 */ /* 0x000fc60000000000 */
[----:B------:R-:W-:Y:S05]  /*1a970*/  BRA.DIV UR4, `(.L_x_5324) ;  /* 0x0000002604687947 */ /* 0x000fea000b800000 */
[----:B------:R-:W1:Y:S02]  /*1a980*/  S2R R2, SR_TID.X ;  /* 0x0000000000027919 */ /* 0x000e640000002100 */
[----:B-1----:R-:W-:-:S04]  /*1a990*/  SHF.R.U32.HI R2, RZ, 0x5, R2 ;  /* 0x00000005ff027819 */ /* 0x002fc80000011602 */
[----:B------:R-:W-:-:S05]  /*1a9a0*/  LOP3.LUT R2, R2, 0x3, RZ, 0xc0, !PT ;  /* 0x0000000302027812 */ /* 0x000fca00078ec0ff */
[----:B------:R1:W2:Y:S02]  /*1a9b0*/  SHFL.IDX PT, R14, R2, RZ, 0x1f ;  /* 0x00001fff020e7589 */ /* 0x0002a400000e0000 */
.L_x_5399:
[----:B--2---:R-:W-:Y:S01]  /*1a9c0*/  ISETP.NE.AND P0, PT, R14, RZ, PT ;  /* 0x000000ff0e00720c */ /* 0x004fe20003f05270 */
[----:B------:R-:W-:-:S12]  /*1a9d0*/  BSSY B0, `(.L_x_5325) ;  /* 0x0000027000007945 */ /* 0x000fd80003800000 */
[----:B------:R-:W-:Y:S05]  /*1a9e0*/  @P0 BRA `(.L_x_5326) ;  /* 0x0000000000940947 */ /* 0x000fea0003800000 */
[----:B------:R-:W-:-:S03]  /*1a9f0*/  UMOV UR4, 0xffffffff ;  /* 0xffffffff00047882 */ /* 0x000fc60000000000 */
[----:B------:R-:W-:Y:S05]  /*1aa00*/  BRA.DIV UR4, `(.L_x_5327) ;  /* 0x0000002604787947 */ /* 0x000fea000b800000 */
[----:B------:R-:W-:-:S13]  /*1aa10*/  ELECT P6, URZ, PT ;  /* 0x00000000003f782f */ /* 0x000fda00038c0000 */
.L_x_5402:
[----:B------:R-:W-:Y:S05]  /*1aa20*/  @!P6 BRA `(.L_x_5326) ;  /* 0x000000000084e947 */ /* 0x000fea0003800000 */
[----:B------:R-:W-:-:S06]  /*1aa30*/  ULOP3.LUT UR4, UR36, 0x2, URZ, 0xfc, !UPT ;  /* 0x0000000224047892 */ /* 0x000fcc000f8efc3f */
[----:B-1----:R-:W-:-:S05]  /*1aa40*/  IMAD.U32 R2, RZ, RZ, UR4 ;  /* 0x00000004ff027e24 */ /* 0x002fca000f8e00ff */
[----:B------:R-:W-:-:S13]  /*1aa50*/  ISETP.NE.AND P2, PT, R2, 0x3, PT ;  /* 0x000000030200780c */ /* 0x000fda0003f45270 */
[----:B------:R-:W-:Y:S05]  /*1aa60*/  @!P2 BRA `(.L_x_5328) ;  /* 0x000000000004a947 */ /* 0x000fea0003800000 */
[----:B------:R-:W-:Y:S01]  /*1aa70*/  BPT.TRAP 0x1 ;  /* 0x000000040000795c */ /* 0x000fe20000300000 */
.L_x_5328:
        /* <DEDUP_REMOVED lines=14> */
.L_x_5403:
[----:B------:R-:W1:Y:S02]  /*1ab60*/  SYNCS.PHASECHK.TRANS64.TRYWAIT P0, [R7+URZ], R2 ;  /* 0x00000002070075a7 */ /* 0x000e64000800017f */
[----:B-1----:R-:W-:Y:S05]  /*1ab70*/  @!P0 BRA `(.L_x_5330) ;  /* 0x0000002400508947 */ /* 0x002fea0003800000 */
.L_x_5404:
[----:B------:R-:W-:Y:S05]  /*1ab80*/  @!P2 BRA `(.L_x_5331) ;  /* 0x000000000004a947 */ /* 0x000fea0003800000 */
[----:B------:R-:W-:Y:S01]  /*1ab90*/  BPT.TRAP 0x1 ;  /* 0x000000040000795c */ /* 0x000fe20000300000 */
.L_x_5331:
[----:B------:R-:W2:Y:S01]  /*1aba0*/  LDL.LU R4, [R1+0x10] ;  /* 0x0000100001047983 */ /* 0x000ea20000300800 */
[----:B------:R-:W-:-:S04]  /*1abb0*/  VIADD R0, R0, 0x38860 ;  /* 0x0003886000007836 */ /* 0x000fc80000000000 */
[----:B--2---:R-:W-:-:S04]  /*1abc0*/  IMAD R4, R4, 0x8, R0 ;  /* 0x0000000804047824 */ /* 0x004fc800078e0200 */
[----:B------:R-:W2:Y:S02]  /*1abd0*/  SYNCS.PHASECHK.TRANS64.TRYWAIT P0, [R4+URZ], R5 ;  /* 0x00000005040075a7 */ /* 0x000ea4000800017f */
[----:B--2---:R-:W-:Y:S05]  /*1abe0*/  @!P0 BRA `(.L_x_5332) ;  /* 0x0000002400488947 */ /* 0x004fea0003800000 */
.L_x_5405:
[----:B------:R-:W-:-:S07]  /*1abf0*/  IMAD R3, R3, 0x8, R0 ;  /* 0x0000000803037824 */ /* 0x000fce00078e0200 */
.L_x_5333:
[----:B---3--:R3:W4:Y:S02]  /*1ac00*/  SYNCS.PHASECHK.TRANS64.TRYWAIT P0, [R3+URZ], R2 ;  /* 0x00000002030075a7 */ /* 0x008724000800017f */
[----:B----4-:R-:W-:Y:S05]  /*1ac10*/  @!P0 NANOSLEEP.SYNCS 0x989680 ;  /* 0x009896800000895d */ /* 0x010fea0003900000 */
[----:B------:R-:W4:Y:S02]  /*1ac20*/  @!P0 SYNCS.PHASECHK.TRANS64 P0, [R3+URZ], R2 ;  /* 0x00000002030085a7 */ /* 0x000f24000800007f */
[----:B----4-:R-:W-:Y:S05]  /*1ac30*/  @!P0 BRA `(.L_x_5333) ;  /* 0xfffffffc00f08947 */ /* 0x010fea000383ffff */
.L_x_5326:
[----:B------:R-:W-:Y:S05]  /*1ac40*/  BSYNC B0 ;  /* 0x0000000000007941 */ /* 0x000fea0003800000 */
.L_x_5325:
[----:B------:R-:W-:Y:S05]  /*1ac50*/  EXIT ;  /* 0x000000000000794d */ /* 0x000fea0003800000 */
.L_x_5140:
[----:B0-----:R0:W1:Y:S02]  /*1ac60*/  SYNCS.PHASECHK.TRANS64.TRYWAIT P1, [R16+URZ+0x38800], R5 ;  /* 0x03880005100075a7 */ /* 0x001064000802017f */
[----:B-1----:R-:W-:Y:S05]  /*1ac70*/  @!P1 NANOSLEEP.SYNCS 0x989680 ;  /* 0x009896800000995d */ /* 0x002fea0003900000 */
[----:B------:R-:W1:Y:S02]  /*1ac80*/  @!P1 SYNCS.PHASECHK.TRANS64 P1, [R16+URZ+0x38800], R5 ;  /* 0x03880005100095a7 */ /* 0x000e64000802007f */
[----:B-1----:R-:W-:Y:S05]  /*1ac90*/  @!P1 BRA `(.L_x_5140) ;  /* 0xfffffffc00f09947 */ /* 0x002fea000383ffff */
[----:B------:R-:W-:Y:S05]  /*1aca0*/  BRA `(.L_x_5334) ;  /* 0xfffffe94004c7947 */ /* 0x000fea000383ffff */
.L_x_5144:
[----:B--2---:R2:W3:Y:S02]  /*1acb0*/  SYNCS.PHASECHK.TRANS64.TRYWAIT P1, [R9+URZ+0x38830], R6 ;  /* 0x03883006090075a7 */ /* 0x0044e4000802017f */
[----:B---3--:R-:W-:Y:S05]  /*1acc0*/  @!P1 NANOSLEEP.SYNCS 0x989680 ;  /* 0x009896800000995d */ /* 0x008fea0003900000 */
[----:B------:R-:W3:Y:S02]  /*1acd0*/  @!P1 SYNCS.PHASECHK.TRANS64 P1, [R9+URZ+0x38830], R6 ;  /* 0x03883006090095a7 */ /* 0x000ee4000802007f */
[----:B---3--:R-:W-:Y:S05]  /*1ace0*/  @!P1 BRA `(.L_x_5144) ;  /* 0xfffffffc00f09947 */ /* 0x008fea000383ffff */
[----:B------:R-:W-:Y:S05]  /*1acf0*/  BRA `(.L_x_5143) ;  /* 0xfffffe9400707947 */ /* 0x000fea000383ffff */
.L_x_5145:
[----:B---3--:R3:W4:Y:S02]  /*1ad00*/  SYNCS.PHASECHK.TRANS64.TRYWAIT P1, [R16+URZ+0x38810], R5 ;  /* 0x03881005100075a7 */ /* 0x008724000802017f */
[----:B----4-:R-:W-:Y:S05]  /*1ad10*/  @!P1 NANOSLEEP.SYNCS 0x989680 ;  /* 0x009896800000995d */ /* 0x010fea0003900000 */
[----:B------:R-:W4:Y:S02]  /*1ad20*/  @!P1 SYNCS.PHASECHK.TRANS64 P1, [R16+URZ+0x38810], R5 ;  /* 0x03881005100095a7 */ /* 0x000f24000802007f */
[----:B----4-:R-:W-:Y:S05]  /*1ad30*/  @!P1 BRA `(.L_x_5145) ;  /* 0xfffffffc00f09947 */ /* 0x010fea000383ffff */
[----:B------:R-:W-:Y:S05]  /*1ad40*/  BRA `(.L_x_5335) ;  /* 0xfffffe9400fc7947 */ /* 0x000fea000383ffff */
.L_x_5149:
[----:B0-----:R0:W3:Y:S02]  /*1ad50*/  SYNCS.PHASECHK.TRANS64.TRYWAIT P1, [R9+URZ+0x38850], R6 ;  /* 0x03885006090075a7 */ /* 0x0010e4000802017f */
[----:B---3--:R-:W-:Y:S05]  /*1ad60*/  @!P1 NANOSLEEP.SYNCS 0x989680 ;  /* 0x009896800000995d */ /* 0x008fea0003900000 */
[----:B------:R-:W3:Y:S02]  /*1ad70*/  @!P1 SYNCS.PHASECHK.TRANS64 P1, [R9+URZ+0x38850], R6 ;  /* 0x03885006090095a7 */ /* 0x000ee4000802007f */
[----:B---3--:R-:W-:Y:S05]  /*1ad80*/  @!P1 BRA `(.L_x_5149) ;  /* 0xfffffffc00f09947 */ /* 0x008fea000383ffff */
[----:B------:R-:W-:Y:S05]  /*1ad90*/  BRA `(.L_x_5148) ;  /* 0xfffffe98002c7947 */ /* 0x000fea000383ffff */
.L_x_5154:
[----:B-1----:R1:W2:Y:S02]  /*1ada0*/  SYNCS.PHASECHK.TRANS64.TRYWAIT P3, [R9+URZ+0x38830], R5 ;  /* 0x03883005090075a7 */ /* 0x0022a4000806017f */
[----:B--2---:R-:W-:Y:S05]  /*1adb0*/  @!P3 NANOSLEEP.SYNCS 0x989680 ;  /* 0x009896800000b95d */ /* 0x004fea0003900000 */
[----:B------:R-:W2:Y:S02]  /*1adc0*/  @!P3 SYNCS.PHASECHK.TRANS64 P3, [R9+URZ+0x38830], R5 ;  /* 0x038830050900b5a7 */ /* 0x000ea4000806007f */
[----:B--2---:R-:W-:Y:S05]  /*1add0*/  @!P3 BRA `(.L_x_5154) ;  /* 0xfffffffc00f0b947 */ /* 0x004fea000383ffff */
[----:B------:R-:W-:Y:S05]  /*1ade0*/  BRA `(.L_x_5153) ;  /* 0xfffffec000387947 */ /* 0x000fea000383ffff */
.L_x_5158:
[----:B---3--:R3:W4:Y:S02]  /*1adf0*/  SYNCS.PHASECHK.TRANS64.TRYWAIT P3, [R9+URZ+0x38850], R5 ;  /* 0x03885005090075a7 */ /* 0x008724000806017f */
[----:B----4-:R-:W-:Y:S05]  /*1ae00*/  @!P3 NANOSLEEP.SYNCS 0x989680 ;  /* 0x009896800000b95d */ /* 0x010fea0003900000 */
[----:B------:R-:W4:Y:S02]  /*1ae10*/  @!P3 SYNCS.PHASECHK.TRANS64 P3, [R9+URZ+0x38850], R5 ;  /* 0x038850050900b5a7 */ /* 0x000f24000806007f */
[----:B----4-:R-:W-:Y:S05]  /*1ae20*/  @!P3 BRA `(.L_x_5158) ;  /* 0xfffffffc00f0b947 */ /* 0x010fea000383ffff */
[----:B------:R-:W-:Y:S05]  /*1ae30*/  BRA `(.L_x_5157) ;  /* 0xfffffec000947947 */ /* 0x000fea000383ffff */
.L_x_5164:
[----:B-1----:R1:W2:Y:S02]  /*1ae40*/  SYNCS.PHASECHK.TRANS64.TRYWAIT P1, [R9+URZ+0x38830], R5 ;  /* 0x03883005090075a7 */ /* 0x0022a4000802017f */
[----:B--2---:R-:W-:Y:S05]  /*1ae50*/  @!P1 NANOSLEEP.SYNCS 0x989680 ;  /* 0x009896800000995d */ /* 0x004fea0003900000 */
[----:B------:R-:W2:Y:S02]  /*1ae60*/  @!P1 SYNCS.PHASECHK.TRANS64 P1, [R9+URZ+0x38830], R5 ;  /* 0x03883005090095a7 */ /* 0x000ea4000802007f */
[----:B--2---:R-:W-:Y:S05]  /*1ae70*/  @!P1 BRA `(.L_x_5164) ;  /* 0xfffffffc00f09947 */ /* 0x004fea000383ffff */
[----:B------:R-:W-:Y:S05]  /*1ae80*/  BRA `(.L_x_5163) ;  /* 0xfffffef000a87947 */ /* 0x000fea000383ffff */
.L_x_5168:
[----:B---3--:R3:W4:Y:S02]  /*1ae90*/  SYNCS.PHASECHK.TRANS64.TRYWAIT P1, [R9+URZ+0x38850], R5 ;  /* 0x03885005090075a7 */ /* 0x008724000802017f */
[----:B----4-:R-:W-:Y:S05]  /*1aea0*/  @!P1 NANOSLEEP.SYNCS 0x989680 ;  /* 0x009896800000995d */ /* 0x010fea0003900000 */
[----:B------:R-:W4:Y:S02]  /*1aeb0*/  @!P1 SYNCS.PHASECHK.TRANS64 P1, [R9+URZ+0x38850], R5 ;  /* 0x03885005090095a7 */ /* 0x000f24000802007f */
[----:B----4-:R-:W-:Y:S05]  /*1aec0*/  @!P1 BRA `(.L_x_5168) ;  /* 0xfffffffc00f09947 */ /* 0x010fea000383ffff */
[----:B------:R-:W-:Y:S05]  /*1aed0*/  BRA `(.L_x_5167) ;  /* 0xfffffef400047947 */ /* 0x000fea000383ffff */
.L_x_5209:
        /* <DEDUP_REMOVED lines=11> */
.L_x_5337:
[----:B------:R-:W-:Y:S05]  /*1af90*/  BSYNC B0 ;  /* 0x0000000000007941 */ /* 0x000fea0003800000 */
.L_x_5336:
[----:B------:R-:W-:Y:S05]  /*1afa0*/  BRA `(.L_x_5338) ;  /* 0xffffff9000807947 */ /* 0x000fea000383ffff */
.L_x_5211:
[----:B------:R-:W-:Y:S01]  /*1afb0*/  BSSY B0, `(.L_x_5339) ;  /* 0x0000006000007945 */ /* 0x000fe20003800000 */
[----:B------:R-:W-:-:S07]  /*1afc0*/  IMAD.MOV.U32 R15, RZ, RZ, -0x1 ;  /* 0xffffffffff0f7424 */ /* 0x000fce00078e00ff */
[----:B0-2---:R-:W-:Y:S05]  /*1afd0*/  WARPSYNC.COLLECTIVE R15, `(.L_x_5340) ;  /* 0x000000000f0c7348 */ /* 0x005fea0003c00000 */
[----:B------:R-:W-:Y:S02]  /*1afe0*/  ELECT P6, UR62, PT ;  /* 0x00000000003e782f */ /* 0x000fe400038c0000 */
[----:B------:R-:W-:Y:S01]  /*1aff0*/  MOV R14, UR62 ;  /* 0x0000003e000e7c02 */ /* 0x000fe20008000f00 */
[----:B0-2---:R-:W-:Y:S10]  /*1b000*/  ENDCOLLECTIVE ;  /* 0x000000000000791b */ /* 0x005ff40003800000 */
.L_x_5340:
[----:B------:R-:W-:Y:S05]  /*1b010*/  BSYNC B0 ;  /* 0x0000000000007941 */ /* 0x000fea0003800000 */
.L_x_5339:
[----:B------:R-:W-:Y:S05]  /*1b020*/  BRA `(.L_x_5341) ;  /* 0xffffff9000847947 */ /* 0x000fea000383ffff */
.L_x_5213:
[----:B-1----:R1:W3:Y:S02]  /*1b030*/  SYNCS.PHASECHK.TRANS64.TRYWAIT P0, [R0+URZ+0x38840], R2 ;  /* 0x03884002000075a7 */ /* 0x0022e4000800017f */
[----:B---3--:R-:W-:Y:S05]  /*1b040*/  @!P0 NANOSLEEP.SYNCS 0x989680 ;  /* 0x009896800000895d */ /* 0x008fea0003900000 */
[----:B------:R-:W3:Y:S02]  /*1b050*/  @!P0 SYNCS.PHASECHK.TRANS64 P0, [R0+URZ+0x38840], R2 ;  /* 0x03884002000085a7 */ /* 0x000ee4000800007f */
[----:B---3--:R-:W-:Y:S05]  /*1b060*/  @!P0 BRA `(.L_x_5213) ;  /* 0xfffffffc00f08947 */ /* 0x008fea000383ffff */
[----:B------:R-:W-:Y:S05]  /*1b070*/  BRA `(.L_x_5342) ;  /* 0xffffff9000e87947 */ /* 0x000fea000383ffff */
.L_x_5217:
        /* <DEDUP_REMOVED lines=9> */
.L_x_5343:
[----:B------:R-:W-:Y:S02]  /*1b110*/  IMAD.MOV.U32 R13, RZ, RZ, R3 ;  /* 0x000000ffff0d7224 */ /* 0x000fe400078e0003 */
[----:B------:R-:W-:Y:S01]  /*1b120*/  IMAD.MOV.U32 R4, RZ, RZ, R14 ;  /* 0x000000ffff047224 */ /* 0x000fe200078e000e */
[----:B------:R-:W-:-:S07]  /*1b130*/  LOP3.LUT R6, R6, 0x7f, RZ, 0xc0, !PT ;  /* 0x0000007f06067812 */ /* 0x000fce00078ec0ff */
[----:B------:R-:W-:Y:S05]  /*1b140*/  WARPSYNC.COLLECTIVE R15, `(.L_x_5344) ;  /* 0x000000000f087348 */ /* 0x000fea0003c00000 */
[----:B------:R0:W1:Y:S02]  /*1b150*/  SHFL.IDX P6, R14, R13, R12, R11 ;  /* 0x0000000c0d0e7389 */ /* 0x00006400000c000b */
[----:B01----:R-:W-:Y:S01]  /*1b160*/  ENDCOLLECTIVE ;  /* 0x000000000000791b */ /* 0x003fe20003800000 */
.L_x_5344:
        /* <DEDUP_REMOVED lines=9> */
.L_x_5345:
[----:B------:R-:W-:Y:S02]  /*1b200*/  IMAD.MOV.U32 R13, RZ, RZ, R3 ;  /* 0x000000ffff0d7224 */ /* 0x000fe400078e0003 */
[----:B------:R-:W-:-:S07]  /*1b210*/  IMAD.MOV.U32 R6, RZ, RZ, R14 ;  /* 0x000000ffff067224 */ /* 0x000fce00078e000e */
[----:B------:R-:W-:Y:S05]  /*1b220*/  WARPSYNC.COLLECTIVE R15, `(.L_x_5346) ;  /* 0x000000000f087348 */ /* 0x000fea0003c00000 */
[----:B------:R0:W1:Y:S02]  /*1b230*/  SHFL.IDX P6, R14, R13, R12, R11 ;  /* 0x0000000c0d0e7389 */ /* 0x00006400000c000b */
[----:B01----:R-:W-:Y:S01]  /*1b240*/  ENDCOLLECTIVE ;  /* 0x000000000000791b */ /* 0x003fe20003800000 */
.L_x_5346:
        /* <DEDUP_REMOVED lines=22> */
.L_x_5347:
        /* <DEDUP_REMOVED lines=10> */
.L_x_5348:
        /* <DEDUP_REMOVED lines=11> */
.L_x_5349:
        /* <DEDUP_REMOVED lines=14> */
.L_x_5350:
[----:B------:R-:W-:Y:S01]  /*1b5e0*/  IMAD.MOV.U32 R3, RZ, RZ, R14 ;  /* 0x000000ffff037224 */ /* 0x000fe200078e000e */
[----:B------:R-:W-:Y:S06]  /*1b5f0*/  BRA `(.L_x_5351) ;  /* 0xffffff9800247947 */ /* 0x000fec000383ffff */
.L_x_5221:
        /* <DEDUP_REMOVED lines=26> */
.L_x_5353:
[----:B------:R-:W-:Y:S05]  /*1b7a0*/  BSYNC B0 ;  /* 0x0000000000007941 */ /* 0x000fea0003800000 */
.L_x_5352:
        /* <DEDUP_REMOVED lines=13> */
.L_x_5354:
        /* <DEDUP_REMOVED lines=41> */
.L_x_5355:
        /* <DEDUP_REMOVED lines=16> */
.L_x_5356:
        /* <DEDUP_REMOVED lines=29> */
.L_x_5357:
        /* <DEDUP_REMOVED lines=12> */
.L_x_5358:
        /* <DEDUP_REMOVED lines=34> */
.L_x_5359:
[----:B------:R-:W-:Y:S02]  /*1c0c0*/  IMAD.MOV.U32 R13, RZ, RZ, R0 ;  /* 0x000000ffff0d7224 */ /* 0x000fe400078e0000 */
[----:B------:R-:W-:-:S07]  /*1c0d0*/  IMAD.MOV.U32 R4, RZ, RZ, R14 ;  /* 0x000000ffff047224 */ /* 0x000fce00078e000e */
[----:B------:R-:W-:Y:S05]  /*1c0e0*/  WARPSYNC.COLLECTIVE R15, `(.L_x_5360) ;  /* 0x000000000f087348 */ /* 0x000fea0003c00000 */
[----:B------:R0:W1:Y:S02]  /*1c0f0*/  SHFL.IDX P6, R14, R13, R12, R11 ;  /* 0x0000000c0d0e7389 */ /* 0x00006400000c000b */
[----:B01----:R-:W-:Y:S01]  /*1c100*/  ENDCOLLECTIVE ;  /* 0x000000000000791b */ /* 0x003fe20003800000 */
.L_x_5360:
[----:B------:R-:W-:Y:S01]  /*1c110*/  IMAD.MOV.U32 R0, RZ, RZ, R14 ;  /* 0x000000ffff007224 */ /* 0x000fe200078e000e */
[----:B------:R-:W-:Y:S06]  /*1c120*/  BRA `(.L_x_5361) ;  /* 0xffffff9800fc7947 */ /* 0x000fec000383ffff */
.L_x_5226:
[----:B0-----:R0:W2:Y:S02]  /*1c130*/  SYNCS.PHASECHK.TRANS64.TRYWAIT P0, [R18+URZ+0x38820], R0 ;  /* 0x03882000120075a7 */ /* 0x0010a4000800017f */
[----:B--2---:R-:W-:Y:S05]  /*1c140*/  @!P0 NANOSLEEP.SYNCS 0x989680 ;  /* 0x009896800000895d */ /* 0x004fea0003900000 */
[----:B------:R-:W2:Y:S02]  /*1c150*/  @!P0 SYNCS.PHASECHK.TRANS64 P0, [R18+URZ+0x38820], R0 ;  /* 0x03882000120085a7 */ /* 0x000ea4000800007f */
[----:B--2---:R-:W-:Y:S05]  /*1c160*/  @!P0 BRA `(.L_x_5226) ;  /* 0xfffffffc00f08947 */ /* 0x004fea000383ffff */
[----:B------:R-:W-:Y:S05]  /*1c170*/  BRA `(.L_x_5362) ;  /* 0xffffff9c00b47947 */ /* 0x000fea000383ffff */
.L_x_5230:
[----:B0-----:R0:W1:Y:S02]  /*1c180*/  SYNCS.PHASECHK.TRANS64.TRYWAIT P0, [R0+URZ+0x38860], R2 ;  /* 0x03886002000075a7 */ /* 0x001064000800017f */
[----:B-1----:R-:W-:Y:S05]  /*1c190*/  @!P0 NANOSLEEP.SYNCS 0x989680 ;  /* 0x009896800000895d */ /* 0x002fea0003900000 */
[----:B------:R-:W1:Y:S02]  /*1c1a0*/  @!P0 SYNCS.PHASECHK.TRANS64 P0, [R0+URZ+0x38860], R2 ;  /* 0x03886002000085a7 */ /* 0x000e64000800007f */
[----:B-1----:R-:W-:Y:S05]  /*1c1b0*/  @!P0 BRA `(.L_x_5230) ;  /* 0xfffffffc00f08947 */ /* 0x002fea000383ffff */
[----:B------:R-:W-:Y:S05]  /*1c1c0*/  BRA `(.L_x_5363) ;  /* 0xffffff9c00d87947 */ /* 0x000fea000383ffff */
.L_x_5249:
[----:B--2---:R2:W3:Y:S02]  /*1c1d0*/  SYNCS.PHASECHK.TRANS64.TRYWAIT P0, [R3+URZ+0x38840], R2 ;  /* 0x03884002030075a7 */ /* 0x0044e4000800017f */
[----:B---3--:R-:W-:Y:S05]  /*1c1e0*/  @!P0 NANOSLEEP.SYNCS 0x989680 ;  /* 0x009896800000895d */ /* 0x008fea0003900000 */
[----:B------:R-:W3:Y:S02]  /*1c1f0*/  @!P0 SYNCS.PHASECHK.TRANS64 P0, [R3+URZ+0x38840], R2 ;  /* 0x03884002030085a7 */ /* 0x000ee4000800007f */
[----:B---3--:R-:W-:Y:S05]  /*1c200*/  @!P0 BRA `(.L_x_5249) ;  /* 0xfffffffc00f08947 */ /* 0x008fea000383ffff */
[----:B------:R-:W-:Y:S05]  /*1c210*/  BRA `(.L_x_5364) ;  /* 0xffffffa800f07947 */ /* 0x000fea000383ffff */
.L_x_5254:
[----:B0-----:R0:W1:Y:S02]  /*1c220*/  SYNCS.PHASECHK.TRANS64.TRYWAIT P0, [R3+URZ+0x38860], R2 ;  /* 0x03886002030075a7 */ /* 0x001064000800017f */
[----:B-1----:R-:W-:Y:S05]  /*1c230*/  @!P0 NANOSLEEP.SYNCS 0x989680 ;  /* 0x009896800000895d */ /* 0x002fea0003900000 */
[----:B------:R-:W1:Y:S02]  /*1c240*/  @!P0 SYNCS.PHASECHK.TRANS64 P0, [R3+URZ+0x38860], R2 ;  /* 0x03886002030085a7 */ /* 0x000e64000800007f */
[----:B-1----:R-:W-:Y:S05]  /*1c250*/  @!P0 BRA `(.L_x_5254) ;  /* 0xfffffffc00f08947 */ /* 0x002fea000383ffff */
[----:B------:R-:W-:Y:S05]  /*1c260*/  BRA `(.L_x_5365) ;  /* 0xffffffac00707947 */ /* 0x000fea000383ffff */
.L_x_5269:
[----:B-1----:R1:W2:Y:S02]  /*1c270*/  SYNCS.PHASECHK.TRANS64.TRYWAIT P0, [R4+URZ+0x38840], R2 ;  /* 0x03884002040075a7 */ /* 0x0022a4000800017f */
[----:B--2---:R-:W-:Y:S05]  /*1c280*/  @!P0 NANOSLEEP.SYNCS 0x989680 ;  /* 0x009896800000895d */ /* 0x004fea0003900000 */
[----:B------:R-:W2:Y:S02]  /*1c290*/  @!P0 SYNCS.PHASECHK.TRANS64 P0, [R4+URZ+0x38840], R2 ;  /* 0x03884002040085a7 */ /* 0x000ea4000800007f */
[----:B--2---:R-:W-:Y:S05]  /*1c2a0*/  @!P0 BRA `(.L_x_5269) ;  /* 0xfffffffc00f08947 */ /* 0x004fea000383ffff */
[----:B------:R-:W-:Y:S05]  /*1c2b0*/  BRA `(.L_x_5366) ;  /* 0xffffffb800507947 */ /* 0x000fea000383ffff */
.L_x_5274:
[----:B0-----:R0:W2:Y:S02]  /*1c2c0*/  SYNCS.PHASECHK.TRANS64.TRYWAIT P0, [R4+URZ+0x38860], R2 ;  /* 0x03886002040075a7 */ /* 0x0010a4000800017f */
[----:B--2---:R-:W-:Y:S05]  /*1c2d0*/  @!P0 NANOSLEEP.SYNCS 0x989680 ;  /* 0x009896800000895d */ /* 0x004fea0003900000 */
[----:B------:R-:W2:Y:S02]  /*1c2e0*/  @!P0 SYNCS.PHASECHK.TRANS64 P0, [R4+URZ+0x38860], R2 ;  /* 0x03886002040085a7 */ /* 0x000ea4000800007f */
[----:B--2---:R-:W-:Y:S05]  /*1c2f0*/  @!P0 BRA `(.L_x_5274) ;  /* 0xfffffffc00f08947 */ /* 0x004fea000383ffff */
[----:B------:R-:W-:Y:S05]  /*1c300*/  BRA `(.L_x_5367) ;  /* 0xffffffb800cc7947 */ /* 0x000fea000383ffff */
.L_x_5289:
[----:B-1----:R1:W2:Y:S02]  /*1c310*/  SYNCS.PHASECHK.TRANS64.TRYWAIT P0, [R4+URZ+0x38840], R2 ;  /* 0x03884002040075a7 */ /* 0x0022a4000800017f */
[----:B--2---:R-:W-:Y:S05]  /*1c320*/  @!P0 NANOSLEEP.SYNCS 0x989680 ;  /* 0x009896800000895d */ /* 0x004fea0003900000 */
[----:B------:R-:W2:Y:S02]  /*1c330*/  @!P0 SYNCS.PHASECHK.TRANS64 P0, [R4+URZ+0x38840], R2 ;  /* 0x03884002040085a7 */ /* 0x000ea4000800007f */
[----:B--2---:R-:W-:Y:S05]  /*1c340*/  @!P0 BRA `(.L_x_5289) ;  /* 0xfffffffc00f08947 */ /* 0x004fea000383ffff */
[----:B------:R-:W-:Y:S05]  /*1c350*/  BRA `(.L_x_5368) ;  /* 0xffffffc4008c7947 */ /* 0x000fea000383ffff */
.L_x_5294:
[----:B0-----:R0:W2:Y:S02]  /*1c360*/  SYNCS.PHASECHK.TRANS64.TRYWAIT P0, [R4+URZ+0x38860], R2 ;  /* 0x03886002040075a7 */ /* 0x0010a4000800017f */
[----:B--2---:R-:W-:Y:S05]  /*1c370*/  @!P0 NANOSLEEP.SYNCS 0x989680 ;  /* 0x009896800000895d */ /* 0x004fea0003900000 */
[----:B------:R-:W2:Y:S02]  /*1c380*/  @!P0 SYNCS.PHASECHK.TRANS64 P0, [R4+URZ+0x38860], R2 ;  /* 0x03886002040085a7 */ /* 0x000ea4000800007f */
[----:B--2---:R-:W-:Y:S05]  /*1c390*/  @!P0 BRA `(.L_x_5294) ;  /* 0xfffffffc00f08947 */ /* 0x004fea000383ffff */
[----:B------:R-:W-:Y:S05]  /*1c3a0*/  BRA `(.L_x_5369) ;  /* 0xffffffc8000c7947 */ /* 0x000fea000383ffff */
.L_x_5310:
[----:B-1----:R-:W4:Y:S01]  /*1c3b0*/  LDL R3, [R1] ;  /* 0x0000000001037983 */ /* 0x002f220000100800 */
        /* <DEDUP_REMOVED lines=8> */
.L_x_5371:
[----:B------:R-:W-:Y:S05]  /*1c440*/  BSYNC B0 ;  /* 0x0000000000007941 */ /* 0x000fea0003800000 */
.L_x_5370:
        /* <DEDUP_REMOVED lines=9> */
.L_x_5372:
        /* <DEDUP_REMOVED lines=25> */
.L_x_5373:
        /* <DEDUP_REMOVED lines=8> */
.L_x_5374:
        /* <DEDUP_REMOVED lines=8> */
.L_x_5375:
        /* <DEDUP_REMOVED lines=8> */
.L_x_5376:
        /* <DEDUP_REMOVED lines=8> */
.L_x_5377:
        /* <DEDUP_REMOVED lines=9> */
.L_x_5378:
[----:B------:R-:W-:Y:S01]  /*1c900*/  IMAD.MOV.U32 R10, RZ, RZ, R14 ;  /* 0x000000ffff0a7224 */ /* 0x000fe200078e000e */
[----:B------:R-:W-:Y:S06]  /*1c910*/  BRA `(.L_x_5379) ;  /* 0xffffffd0004c7947 */ /* 0x000fec000383ffff */
.L_x_5313:
        /* <DEDUP_REMOVED lines=8> */
.L_x_5381:
[----:B------:R-:W-:Y:S05]  /*1c9a0*/  BSYNC B0 ;  /* 0x0000000000007941 */ /* 0x000fea0003800000 */
.L_x_5380:
        /* <DEDUP_REMOVED lines=10> */
.L_x_5382:
        /* <DEDUP_REMOVED lines=8> */
.L_x_5383:
        /* <DEDUP_REMOVED lines=8> */
.L_x_5384:
        /* <DEDUP_REMOVED lines=8> */
.L_x_5385:
        /* <DEDUP_REMOVED lines=9> */
.L_x_5386:
[----:B------:R-:W-:Y:S01]  /*1cc60*/  IMAD.MOV.U32 R10, RZ, RZ, R14 ;  /* 0x000000ffff0a7224 */ /* 0x000fe200078e000e */
[----:B------:R-:W-:Y:S06]  /*1cc70*/  BRA `(.L_x_5387) ;  /* 0xffffffd000207947 */ /* 0x000fec000383ffff */
.L_x_5315:
[----:B------:R-:W-:Y:S01]  /*1cc80*/  BSSY B0, `(.L_x_5388) ;  /* 0x0000006000007945 */ /* 0x000fe20003800000 */
[----:B------:R-:W-:Y:S01]  /*1cc90*/  PLOP3.LUT P6, PT, P6, PT, PT, 0x8, 0x0 ;  /* 0x000000000000781c */ /* 0x000fe200037ce170 */
[----:B------:R-:W-:-:S12]  /*1cca0*/  IMAD.MOV.U32 R15, RZ, RZ, -0x1 ;  /* 0xffffffffff0f7424 */ /* 0x000fd800078e00ff */
[----:B0-----:R-:W-:Y:S05]  /*1ccb0*/  WARPSYNC.COLLECTIVE R15, `(.L_x_5389) ;  /* 0x000000000f087348 */ /* 0x001fea0003c00000 */
[----:B------:R-:W-:Y:S01]  /*1ccc0*/  VOTE.ANY R14, PT, P6 ;  /* 0x00000000000e7806 */ /* 0x000fe200030e0100 */
[----:B0-----:R-:W-:Y:S06]  /*1ccd0*/  ENDCOLLECTIVE ;  /* 0x000000000000791b */ /* 0x001fec0003800000 */
.L_x_5389:
[----:B------:R-:W-:Y:S05]  /*1cce0*/  BSYNC B0 ;  /* 0x0000000000007941 */ /* 0x000fea0003800000 */
.L_x_5388:
        /* <DEDUP_REMOVED lines=10> */
.L_x_5390:
[----:B------:R-:W-:Y:S02]  /*1cd90*/  IMAD.MOV.U32 R13, RZ, RZ, R7 ;  /* 0x000000ffff0d7224 */ /* 0x000fe400078e0007 */
[----:B------:R-:W-:-:S07]  /*1cda0*/  IMAD.MOV.U32 R4, RZ, RZ, R14 ;  /* 0x000000ffff047224 */ /* 0x000fce00078e000e */
[----:B------:R-:W-:Y:S05]  /*1cdb0*/  WARPSYNC.COLLECTIVE R15, `(.L_x_5391) ;  /* 0x000000000f087348 */ /* 0x000fea0003c00000 */
[----:B------:R0:W1:Y:S02]  /*1cdc0*/  SHFL.IDX P6, R14, R13, R12, R11 ;  /* 0x0000000c0d0e7389 */ /* 0x00006400000c000b */
[----:B01----:R-:W-:Y:S01]  /*1cdd0*/  ENDCOLLECTIVE ;  /* 0x000000000000791b */ /* 0x003fe20003800000 */
.L_x_5391:
[----:B------:R-:W-:Y:S02]  /*1cde0*/  IMAD.MOV.U32 R7, RZ, RZ, R14 ;  /* 0x000000ffff077224 */ /* 0x000fe400078e000e */
[----:B------:R-:W-:-:S05]  /*1cdf0*/  IMAD.IADD R5, R9, 0x1, R16 ;  /* 0x0000000109057824 */ /* 0x000fca00078e0210 */
[----:B------:R0:W-:Y:S01]  /*1ce00*/  STL [R1+0xc], R5 ;  /* 0x00000c0501007387 */ /* 0x0001e20000100800 */
[----:B------:R-:W-:Y:S05]  /*1ce10*/  BRA `(.L_x_5392) ;  /* 0xffffffd000007947 */ /* 0x000fea000383ffff */
.L_x_5317:
        /* <DEDUP_REMOVED lines=8> */
.L_x_5394:
[----:B------:R-:W-:Y:S05]  /*1cea0*/  BSYNC B0 ;  /* 0x0000000000007941 */ /* 0x000fea0003800000 */
.L_x_5393:
[----:B------:R-:W-:Y:S01]  /*1ceb0*/  IMAD.MOV.U32 R2, RZ, RZ, R14 ;  /* 0x000000ffff027224 */ /* 0x000fe200078e000e */
[----:B------:R-:W-:Y:S06]  /*1cec0*/  BRA `(.L_x_5395) ;  /* 0xffffffcc00ec7947 */ /* 0x000fec000383ffff */
.L_x_5323:
[----:B0-----:R0:W1:Y:S02]  /*1ced0*/  SYNCS.PHASECHK.TRANS64.TRYWAIT P0, [R0+URZ+0x38820], R3 ;  /* 0x03882003000075a7 */ /* 0x001064000800017f */
[----:B-1----:R-:W-:Y:S05]  /*1cee0*/  @!P0 NANOSLEEP.SYNCS 0x989680 ;  /* 0x009896800000895d */ /* 0x002fea0003900000 */
[----:B------:R-:W1:Y:S02]  /*1cef0*/  @!P0 SYNCS.PHASECHK.TRANS64 P0, [R0+URZ+0x38820], R3 ;  /* 0x03882003000085a7 */ /* 0x000e64000800007f */
[----:B-1----:R-:W-:Y:S05]  /*1cf00*/  @!P0 BRA `(.L_x_5323) ;  /* 0xfffffffc00f08947 */ /* 0x002fea000383ffff */
[----:B------:R-:W-:Y:S05]  /*1cf10*/  BRA `(.L_x_5396) ;  /* 0xffffffd8008c7947 */ /* 0x000fea000383ffff */
.L_x_5324:
        /* <DEDUP_REMOVED lines=11> */
.L_x_5398:
[----:B------:R-:W-:Y:S05]  /*1cfd0*/  BSYNC B0 ;  /* 0x0000000000007941 */ /* 0x000fea0003800000 */
.L_x_5397:
[----:B------:R-:W-:Y:S05]  /*1cfe0*/  BRA `(.L_x_5399) ;  /* 0xffffffd800747947 */ /* 0x000fea000383ffff */
.L_x_5327:
[----:B------:R-:W-:Y:S01]  /*1cff0*/  BSSY B1, `(.L_x_5400) ;  /* 0x0000006000017945 */ /* 0x000fe20003800000 */
[----:B------:R-:W-:-:S07]  /*1d000*/  IMAD.MOV.U32 R15, RZ, RZ, -0x1 ;  /* 0xffffffffff0f7424 */ /* 0x000fce00078e00ff */
[----:B01----:R-:W-:Y:S05]  /*1d010*/  WARPSYNC.COLLECTIVE R15, `(.L_x_5401) ;  /* 0x000000000f0c7348 */ /* 0x003fea0003c00000 */
[----:B------:R-:W-:Y:S02]  /*1d020*/  ELECT P6, UR62, PT ;  /* 0x00000000003e782f */ /* 0x000fe400038c0000 */
[----:B------:R-:W-:Y:S01]  /*1d030*/  MOV R14, UR62 ;  /* 0x0000003e000e7c02 */ /* 0x000fe20008000f00 */
[----:B01----:R-:W-:Y:S10]  /*1d040*/  ENDCOLLECTIVE ;  /* 0x000000000000791b */ /* 0x003ff40003800000 */
.L_x_5401:
[----:B------:R-:W-:Y:S05]  /*1d050*/  BSYNC B1 ;  /* 0x0000000000017941 */ /* 0x000fea0003800000 */
.L_x_5400:
[----:B------:R-:W-:Y:S05]  /*1d060*/  BRA `(.L_x_5402) ;  /* 0xffffffd8006c7947 */ /* 0x000fea000383ffff */
.L_x_5329:
[----:B0-----:R0:W1:Y:S02]  /*1d070*/  SYNCS.PHASECHK.TRANS64.TRYWAIT P0, [R6+URZ], R5 ;  /* 0x00000005060075a7 */ /* 0x001064000800017f */
[----:B-1----:R-:W-:Y:S05]  /*1d080*/  @!P0 NANOSLEEP.SYNCS 0x989680 ;  /* 0x009896800000895d */ /* 0x002fea0003900000 */
[----:B------:R-:W1:Y:S02]  /*1d090*/  @!P0 SYNCS.PHASECHK.TRANS64 P0, [R6+URZ], R5 ;  /* 0x00000005060085a7 */ /* 0x000e64000800007f */
[----:B-1----:R-:W-:Y:S05]  /*1d0a0*/  @!P0 BRA `(.L_x_5329) ;  /* 0xfffffffc00f08947 */ /* 0x002fea000383ffff */
[----:B------:R-:W-:Y:S05]  /*1d0b0*/  BRA `(.L_x_5403) ;  /* 0xffffffd800a87947 */ /* 0x000fea000383ffff */
.L_x_5330:
[----:B-1----:R1:W2:Y:S02]  /*1d0c0*/  SYNCS.PHASECHK.TRANS64.TRYWAIT P0, [R7+URZ], R2 ;  /* 0x00000002070075a7 */ /* 0x0022a4000800017f */
[----:B--2---:R-:W-:Y:S05]  /*1d0d0*/  @!P0 NANOSLEEP.SYNCS 0x989680 ;  /* 0x009896800000895d */ /* 0x004fea0003900000 */
[----:B------:R-:W2:Y:S02]  /*1d0e0*/  @!P0 SYNCS.PHASECHK.TRANS64 P0, [R7+URZ], R2 ;  /* 0x00000002070085a7 */ /* 0x000ea4000800007f */
[----:B--2---:R-:W-:Y:S05]  /*1d0f0*/  @!P0 BRA `(.L_x_5330) ;  /* 0xfffffffc00f08947 */ /* 0x004fea000383ffff */
[----:B------:R-:W-:Y:S05]  /*1d100*/  BRA `(.L_x_5404) ;  /* 0xffffffd8009c7947 */ /* 0x000fea000383ffff */
.L_x_5332:
[----:B--2---:R2:W3:Y:S02]  /*1d110*/  SYNCS.PHASECHK.TRANS64.TRYWAIT P0, [R4+URZ], R5 ;  /* 0x00000005040075a7 */ /* 0x0044e4000800017f */
[----:B---3--:R-:W-:Y:S05]  /*1d120*/  @!P0 NANOSLEEP.SYNCS 0x989680 ;  /* 0x009896800000895d */ /* 0x008fea0003900000 */
[----:B------:R-:W3:Y:S02]  /*1d130*/  @!P0 SYNCS.PHASECHK.TRANS64 P0, [R4+URZ], R5 ;  /* 0x00000005040085a7 */ /* 0x000ee4000800007f */
[----:B---3--:R-:W-:Y:S05]  /*1d140*/  @!P0 BRA `(.L_x_5332) ;  /* 0xfffffffc00f08947 */ /* 0x008fea000383ffff */
[----:B------:R-:W-:Y:S05]  /*1d150*/  BRA `(.L_x_5405) ;  /* 0xffffffd800a47947 */ /* 0x000fea000383ffff */
.L_x_5406:
        /* <DEDUP_REMOVED lines=10> */
.L_x_5882:


//--------------------- .text._ZN7cutlass13device_kernelIN5flash11enable_sm90INS1_16FlashAttnFwdSm90INS1_25CollectiveMainloopFwdSm90ILi2EN4cute5tupleIJNS5_1CILi1EEES8_S8_EEENS6_IJNS7_ILi64EEESA_SA_EEELi512ENS_10bfloat16_tEfNS_4arch4Sm90ELb1ELb0ELb0ELb1ELb0ELb1ELb1ELb0ELb0ELb1ELb1ELb0EEENS1_21CollectiveEpilogueFwdINS6_IJSA_NS7_ILi512EEESA_EEES9_SC_SE_Li256ELb1ELb1ELb1ELb0EEENS1_36VarlenDynamicPersistentTileSchedulerILi64ELi64ELi256ELi128ELb1ELb1ELb1ELb1ELb1ELb1EEEEEEEEEvNT_6ParamsE --------------------------
	.section	.text._ZN7cutlass13device_kernelIN5flash11enable_sm90INS1_16FlashAttnFwdSm90INS1_25CollectiveMainloopFwdSm90ILi2EN4cute5tupleIJNS5_1CILi1EEES8_S8_EEENS6_IJNS7_ILi64EEESA_SA_EEELi512ENS_10bfloat16_tEfNS_4arch4Sm90ELb1ELb0ELb0ELb1ELb0ELb1ELb1ELb0ELb0ELb1ELb1ELb0EEENS1_21CollectiveEpilogueFwdINS6_IJSA_NS7_ILi512EEESA_EEES9_SC_SE_Li256ELb1ELb1ELb1ELb0EEENS1_36VarlenDynamicPersistentTileSchedulerILi64ELi64ELi256ELi128ELb1ELb1ELb1ELb1ELb1ELb1EEEEEEEEEvNT_6ParamsE,"ax",@progbits
	.align	128
.text._ZN7cutlass13device_kernelIN5flash11enable_sm90INS1_16FlashAttnFwdSm90INS1_25CollectiveMainloopFwdSm90ILi2EN4cute5tupleIJNS5_1CILi1EEES8_S8_EEENS6_IJNS7_ILi64EEESA_SA_EEELi512ENS_10bfloat16_tEfNS_4arch4Sm90ELb1ELb0ELb0ELb1ELb0ELb1ELb1ELb0ELb0ELb1ELb1ELb0EEENS1_21CollectiveEpilogueFwdINS6_IJSA_NS7_ILi512EEESA_EEES9_SC_SE_Li256ELb1ELb1ELb1ELb0EEENS1_36VarlenDynamicPersistentTileSchedulerILi64ELi64ELi256ELi128ELb1ELb1ELb1ELb1ELb1ELb1EEEEEEEEEvNT_6ParamsE:
        .type           _ZN7cutlass13device_kernelIN5flash11enable_sm90INS1_16FlashAttnFwdSm90INS1_25CollectiveMainloopFwdSm90ILi2EN4cute5tupleIJNS5_1CILi1EEES8_S8_EEENS6_IJNS7_ILi64EEESA_SA_EEELi512ENS_10bfloat16_tEfNS_4arch4Sm90ELb1ELb0ELb0ELb1ELb0ELb1ELb1ELb0ELb0ELb1ELb1ELb0EEENS1_21CollectiveEpilogueFwdINS6_IJSA_NS7_ILi512EEESA_EEES9_SC_SE_Li256ELb1ELb1ELb1ELb0EEENS1_36VarlenDynamicPersistentTileSchedulerILi64ELi64ELi256ELi128ELb1ELb1ELb1ELb1ELb1ELb1EEEEEEEEEvNT_6ParamsE,@function
        .size           _ZN7cutlass13device_kernelIN5flash11enable_sm90INS1_16FlashAttnFwdSm90INS1_25CollectiveMainloopFwdSm90ILi2EN4cute5tupleIJNS5_1CILi1EEES8_S8_EEENS6_IJNS7_ILi64EEESA_SA_EEELi512ENS_10bfloat16_tEfNS_4arch4Sm90ELb1ELb0ELb0ELb1ELb0ELb1ELb1ELb0ELb0ELb1ELb1ELb0EEENS1_21CollectiveEpilogueFwdINS6_IJSA_NS7_ILi512EEESA_EEES9_SC_SE_Li256ELb1ELb1ELb1ELb0EEENS1_36VarlenDynamicPersistentTileSchedulerILi64ELi64ELi256ELi128ELb1ELb1ELb1ELb1ELb1ELb1EEEEEEEEEvNT_6ParamsE,(.L_x_5883 - _ZN7cutlass13device_kernelIN5flash11enable_sm90INS1_16FlashAttnFwdSm90INS1_25CollectiveMainloopFwdSm90ILi2EN4cute5tupleIJNS5_1CILi1EEES8_S8_EEENS6_IJNS7_ILi64EEESA_SA_EEELi512ENS_10bfloat16_tEfNS_4arch4Sm90ELb1ELb0ELb0ELb1ELb0ELb1ELb1ELb0ELb0ELb1ELb1ELb0EEENS1_21CollectiveEpilogueFwdINS6_IJSA_NS7_ILi512EEESA_EEES9_SC_SE_Li256ELb1ELb1ELb1ELb0EEENS1_36VarlenDynamicPersistentTileSchedulerILi64ELi64ELi256ELi128ELb1ELb1ELb1ELb1ELb1ELb1EEEEEEEEEvNT_6ParamsE)
        .other          _ZN7cutlass13device_kernelIN5flash11enable_sm90INS1_16FlashAttnFwdSm90INS1_25CollectiveMainloopFwdSm90ILi2EN4cute5tupleIJNS5_1CILi1EEES8_S8_EEENS6_IJNS7_ILi64EEESA_SA_EEELi512ENS_10bfloat16_tEfNS_4arch4Sm90ELb1ELb0ELb0ELb1ELb0ELb1ELb1ELb0ELb0ELb1ELb1ELb0EEENS1_21CollectiveEpilogueFwdINS6_IJSA_NS7_ILi512EEESA_EEES9_SC_SE_Li256ELb1ELb1ELb1ELb0EEENS1_36VarlenDynamicPersistentTileSchedulerILi64ELi64ELi256ELi128ELb1ELb1ELb1ELb1ELb1ELb1EEEEEEEEEvNT_6ParamsE,@"STO_CUDA_ENTRY STV_DEFAULT"
_ZN7cutlass13device_kernelIN5flash11enable_sm90INS1_16FlashAttnFwdSm90INS1_25CollectiveMainloopFwdSm90ILi2EN4cute5tupleIJNS5_1CILi1EEES8_S8_EEENS6_IJNS7_ILi64EEESA_SA_EEELi512ENS_10bfloat16_tEfNS_4arch4Sm90ELb1ELb0ELb0ELb1ELb0ELb1ELb1ELb0ELb0ELb1ELb1ELb0EEENS1_21CollectiveEpilogueFwdINS6_IJSA_NS7_ILi512EEESA_EEES9_SC_SE_Li256ELb1ELb1ELb1ELb0EEENS1_36VarlenDynamicPersistentTileSchedulerILi64ELi64ELi256ELi128ELb1ELb1ELb1ELb1ELb1ELb1EEEEEEEEEvNT_6ParamsE:
        /* <DEDUP_REMOVED lines=24> */
.L_x_5408:
[----:B------:R-:W-:Y:S05]  /*0180*/  BSYNC B0 ;  /* 0x0000000000007941 */ /* 0x000fea0003800000 */
.L_x_5407:
        /* <DEDUP_REMOVED lines=39> */
.L_x_5409:
        /* <DEDUP_REMOVED lines=22> */
.L_x_5410:
        /* <DEDUP_REMOVED lines=18> */
.L_x_5411:
        /* <DEDUP_REMOVED lines=22> */
.L_x_5412:
        /* <DEDUP_REMOVED lines=22> */
.L_x_5413:
        /* <DEDUP_REMOVED lines=8> */
.L_x_5416:
        /* <DEDUP_REMOVED lines=41> */
[C---:B------:R-:W-:Y:S01]  /*0c50*/  IMAD.IADD R9, R6.reuse, 0x1, -R9 ;  /* 0x0000000106097824 */ /* 0x040fe200078e0a09 */
        /* <DEDUP_REMOVED lines=59> */
[----:B------:R-:W-:Y:S01]  /*1010*/  IMAD R195, R3, 0x2, R2 ;  /* 0x0000000203c37824 */ /* 0x000fe200078e0202 */
[----:B------:R-:W-:Y:S01]  /*1020*/  LEA.HI R8, R184, R184, RZ, 0x1 ;  /* 0x000000b8b8087211 */ /* 0x000fe200078f08ff */
[----:B------:R-:W-:Y:S01]  /*1030*/  IMAD.MOV.U32 R7, RZ, RZ, R23 ;  /* 0x000000ffff077224 */ /* 0x000fe200078e0017 */
[----:B------:R-:W-:Y:S01]  /*1040*/  LEA.HI R4, R4, R19, RZ, 0x3 ;  /* 0x0000001304047211 */ /* 0x000fe200078f18ff */
[C---:B------:R-:W-:Y:S01]  /*1050*/  VIADD R212, R195.reuse, 0x36400 ;  /* 0x00036400c3d47836 */ /* 0x040fe20000000000 */
        /* <DEDUP_REMOVED lines=9> */
[----:B------:R-:W-:Y:S01]  /*10f0*/  IMAD R188, R6, 0x10, R11 ;  /* 0x0000001006bc7824 */ /* 0x000fe200078e020b */
[----:B------:R-:W-:Y:S01]  /*1100*/  SHF.R.S32.HI R4, RZ, 0x1f, R223 ;  /* 0x0000001fff047819 */ /* 0x000fe200000114df */
[----:B------:R-:W-:Y:S01]  /*1110*/  IMAD.IADD R9, R184, 0x1, -R9 ;  /* 0x00000001b8097824 */ /* 0x000fe200078e0a09 */
[----:B------:R-:W-:Y:S01]  /*1120*/  SHF.R.S32.HI R0, RZ, 0x1f, R228 ;  /* 0x0000001fff007819 */ /* 0x000fe200000114e4 */
[C---:B------:R-:W-:Y:S01]  /*1130*/  VIADD R36, R192.reuse, 0x8 ;  /* 0x00000008c0247836 */ /* 0x040fe20000000000 */
[----:B------:R0:W-:Y:S01]  /*1140*/  STL [R1+0x78], R8 ;  /* 0x0000780801007387 */ /* 0x0001e20000100800 */
[C---:B------:R-:W-:Y:S01]  /*1150*/  VIADD R33, R192.reuse, 0x20 ;  /* 0x00000020c0217836 */ /* 0x040fe20000000000 */
[----:B------:R-:W-:Y:S01]  /*1160*/  SHF.R.S32.HI R0, RZ, 0x1f, R224 ;  /* 0x0000001fff007819 */ /* 0x000fe200000114e0 */
[----:B------:R-:W-:Y:S01]  /*1170*/  IMAD R4, R25, 0x2, R2 ;  /* 0x0000000219047824 */ /* 0x000fe200078e0202 */
[----:B------:R-:W-:Y:S01]  /*1180*/  SHF.R.S32.HI R0, RZ, 0x1f, R222 ;  /* 0x0000001fff007819 */ /* 0x000fe200000114de */
[C---:B------:R-:W-:Y:S01]  /*1190*/  VIADD R30, R192.reuse, 0x38 ;  /* 0x00000038c01e7836 */ /* 0x040fe20000000000 */
[----:B------:R-:W-:Y:S01]  /*11a0*/  SHF.R.S32.HI R0, RZ, 0x1f, R192 ;  /* 0x0000001fff007819 */ /* 0x000fe200000114c0 */
[C---:B------:R-:W-:Y:S01]  /*11b0*/  VIADD R27, R192.reuse, 0x50 ;  /* 0x00000050c01b7836 */ /* 0x040fe20000000000 */
[----:B------:R1:W-:Y:S01]  /*11c0*/  STL [R1+0x74], R4 ;  /* 0x0000740401007387 */ /* 0x0003e20000100800 */
[----:B------:R-:W-:Y:S01]  /*11d0*/  VIADD R24, R192, 0x68 ;  /* 0x00000068c0187836 */ /* 0x000fe20000000000 */
[----:B------:R-:W-:Y:S01]  /*11e0*/  SEL R210, R210, 0xffffffc0, !P2 ;  /* 0xffffffc0d2d27807 */ /* 0x000fe20005000000 */
[----:B------:R-:W-:Y:S01]  /*11f0*/  IMAD R216, R9, 0x8, R188 ;  /* 0x0000000809d87824 */ /* 0x000fe200078e02bc */
[----:B------:R-:W-:Y:S01]  /*1200*/  SHF.R.S32.HI R9, RZ, 0x1f, R36 ;  /* 0x0000001fff097819 */ /* 0x000fe20000011424 */
[C---:B------:R-:W-:Y:S01]  /*1210*/  VIADD R15, R192.reuse, 0x80 ;  /* 0x00000080c00f7836 */ /* 0x040fe20000000000 */
[----:B------:R-:W-:Y:S01]  /*1220*/  SHF.R.S32.HI R9, RZ, 0x1f, R33 ;  /* 0x0000001fff097819 */ /* 0x000fe20000011421 */
[C---:B------:R-:W-:Y:S01]  /*1230*/  VIADD R12, R192.reuse, 0x98 ;  /* 0x00000098c00c7836 */ /* 0x040fe20000000000 */
[----:B------:R-:W-:Y:S01]  /*1240*/  SHF.R.S32.HI R9, RZ, 0x1f, R30 ;  /* 0x0000001fff097819 */ /* 0x000fe2000001141e */
[C---:B0-----:R-:W-:Y:S01]  /*1250*/  VIADD R8, R192.reuse, 0xb0 ;  /* 0x000000b0c0087836 */ /* 0x041fe20000000000 */
[----:B------:R-:W-:Y:S01]  /*1260*/  SHF.R.S32.HI R9, RZ, 0x1f, R27 ;  /* 0x0000001fff097819 */ /* 0x000fe2000001141b */
        /* <DEDUP_REMOVED lines=51> */
[----:B------:R-:W-:Y:S01]  /*15a0*/  CS2R R22, SRZ ;  /* 0x0000000000167805 */ /* 0x000fe2000001ff00 */
[----:B------:R-:W-:Y:S01]  /*15b0*/  IMAD.IADD R212, R212, 0x1, R210 ;  /* 0x00000001d4d47824 */ /* 0x000fe200078e02d2 */
[----:B------:R-:W-:Y:S01]  /*15c0*/  SHF.R.S32.HI R3, RZ, 0x1f, R232 ;  /* 0x0000001fff037819 */ /* 0x000fe200000114e8 */
[----:B------:R-:W-:Y:S01]  /*15d0*/  IMAD.MOV.U32 R18, RZ, RZ, RZ ;  /* 0x000000ffff127224 */ /* 0x000fe200078e00ff */
[----:B------:R-:W-:Y:S01]  /*15e0*/  SHF.R.S32.HI R0, RZ, 0x1f, R231 ;  /* 0x0000001fff007819 */ /* 0x000fe200000114e7 */
[----:B------:R-:W-:-:S02]  /*15f0*/  VIADD R191, R184, 0x10 ;  /* 0x00000010b8bf7836 */ /* 0x000fc40000000000 */
[----:B------:R-:W-:-:S07]  /*1600*/  IMAD.IADD R210, R210, 0x1, R203 ;  /* 0x00000001d2d27824 */ /* 0x000fce00078e02cb */
.L_x_5559:
[----:B01234-:R-:W0:Y:S01]  /*1610*/  LDC.64 R8, c[0x0][0xd88] ;  /* 0x00036200ff087b82 */ /* 0x01fe220000000a00 */
        /* <DEDUP_REMOVED lines=54> */
.L_x_5418:
[----:B------:R-:W-:Y:S02]  /*1980*/  IMAD.U32 R40, RZ, RZ, UR5 ;  /* 0x00000005ff287e24 */ /* 0x000fe4000f8e00ff */
[----:B------:R-:W-:Y:S01]  /*1990*/  IMAD.U32 R24, RZ, RZ, UR4 ;  /* 0x00000004ff187e24 */ /* 0x000fe2000f8e00ff */
[----:B------:R-:W-:Y:S06]  /*19a0*/  @!P2 BRA `(.L_x_5419) ;  /* 0x000000000010a947 */ /* 0x000fec0003800000 */
[----:B------:R-:W-:-:S04]  /*19b0*/  IADD3 R6, P0, R220, UR8, RZ ;  /* 0x00000008dc067c10 */ /* 0x000fc8000ff1e0ff */
[----:B------:R-:W-:-:S05]  /*19c0*/  IADD3.X R7, R221, UR9, RZ, P0, !PT ;  /* 0x00000009dd077c10 */ /* 0x000fca00087fe4ff */
[----:B------:R0:W5:Y:S01]  /*19d0*/  LDG.E R24, desc[UR42][R6.64] ;  /* 0x0000002a06187981 */ /* 0x000162000c1e1900 */
[----:B------:R-:W-:Y:S05]  /*19e0*/  BRA `(.L_x_5420) ;  /* 0x0000000000107947 */ /* 0x000fea0003800000 */
.L_x_5419:
[----:B------:R-:W-:Y:S05]  /*19f0*/  @!P0 BRA `(.L_x_5420) ;  /* 0x00000000000c8947 */ /* 0x000fea0003800000 */
[----:B------:R-:W2:Y:S04]  /*1a00*/  LDG.E R3, desc[UR42][R8.64] ;  /* 0x0000002a08037981 */ /* 0x000ea8000c1e1900 */
[----:B------:R-:W2:Y:S02]  /*1a10*/  LDG.E R24, desc[UR42][R8.64+0x4] ;  /* 0x0000042a08187981 */ /* 0x000ea4000c1e1900 */
[----:B--2---:R-:W-:-:S07]  /*1a20*/  IMAD.IADD R24, R24, 0x1, -R3 ;  /* 0x0000000118187824 */ /* 0x004fce00078e0a03 */
.L_x_5420:
        /* <DEDUP_REMOVED lines=34> */
[----:B------:R-:W-:Y:S01]  /*1c50*/  SHF.R.S32.HI R43, RZ, 0x6, R3 ;  /* 0x00000006ff2b7819 */ /* 0x000fe20000011403 */
[----:B------:R-:W-:Y:S01]  /*1c60*/  IMAD.MOV.U32 R3, RZ, RZ, RZ ;  /* 0x000000ffff037224 */ /* 0x000fe200078e00ff */
[----:B------:R-:W-:-:S04]  /*1c70*/  LEA.HI R5, R5, R4, RZ, 0x6 ;  /* 0x0000000405057211 */ /* 0x000fc800078f30ff */
[----:B------:R-:W-:-:S04]  /*1c80*/  SHF.R.S32.HI R0, RZ, 0x6, R5 ;  /* 0x00000006ff007819 */ /* 0x000fc80000011405 */
[----:B---3--:R-:W-:-:S04]  /*1c90*/  VIMNMX R9, R43, R0, PT ;  /* 0x000000002b097248 */ /* 0x008fc80003fe0100 */
        /* <DEDUP_REMOVED lines=31> */
.L_x_5422:
[----:B------:R-:W-:Y:S05]  /*1e90*/  BSYNC B0 ;  /* 0x0000000000007941 */ /* 0x000fea0003800000 */
.L_x_5421:
        /* <DEDUP_REMOVED lines=36> */
.L_x_5425:
[----:B------:R-:W-:Y:S05]  /*20e0*/  BSYNC B6 ;  /* 0x0000000000067941 */ /* 0x000fea0003800000 */
.L_x_5424:
        /* <DEDUP_REMOVED lines=20> */
.L_x_5427:
[----:B------:R-:W-:Y:S05]  /*2230*/  BSYNC B6 ;  /* 0x0000000000067941 */ /* 0x000fea0003800000 */
.L_x_5426:
[----:B------:R-:W-:Y:S01]  /*2240*/  ULDC.64 UR4, c[0x0][0xaf0] ;  /* 0x0002bc0000047ab9 */ /* 0x000fe20000000a00 */
[----:B------:R-:W-:Y:S01]  /*2250*/  IMAD.MOV.U32 R0, RZ, RZ, R219 ;  /* 0x000000ffff007224 */ /* 0x000fe200078e00db */
[----:B------:R-:W-:Y:S01]  /*2260*/  ISETP.NE.U32.AND P0, PT, RZ, UR4, PT ;  /* 0x00000004ff007c0c */ /* 0x000fe2000bf05070 */
[----:B------:R-:W0:Y:S01]  /*2270*/  LDC.64 R6, c[0x0][0x300] ;  /* 0x0000c000ff067b82 */ /* 0x000e220000000a00 */
[----:B------:R-:W-:Y:S01]  /*2280*/  IMAD.IADD R38, R25, 0x1, R24 ;  /* 0x0000000119267824 */ /* 0x000fe200078e0218 */
[----:B------:R-:W-:Y:S01]  /*2290*/  SHF.R.S32.HI R17, RZ, 0x1f, R16 ;  /* 0x0000001fff117819 */ /* 0x000fe20000011410 */
[----:B------:R-:W-:Y:S01]  /*22a0*/  ULDC.64 UR6, c[0x0][0xb00] ;  /* 0x0002c00000067ab9 */ /* 0x000fe20000000a00 */
[----:B------:R-:W-:-:S04]  /*22b0*/  ISETP.NE.AND.EX P0, PT, RZ, UR5, PT, P0 ;  /* 0x00000005ff007c0c */ /* 0x000fc8000bf05300 */
[----:B------:R-:W1:Y:S08]  /*22c0*/  LDC R15, c[0x0][0x3f4] ;  /* 0x0000fd00ff0f7b82 */ /* 0x000e700000000800 */
[----:B------:R-:W2:Y:S01]  /*22d0*/  LDC.64 R56, c[0x0][0x408] ;  /* 0x00010200ff387b82 */ /* 0x000ea20000000a00 */
[----:B------:R-:W-:-:S04]  /*22e0*/  @P0 IADD3 R4, P1, R220, UR4, RZ ;  /* 0x00000004dc040c10 */ /* 0x000fc8000ff3e0ff */
        /* <DEDUP_REMOVED lines=10> */
[C---:B------:R-:W-:Y:S01]  /*2390*/  IMAD.WIDE.U32 R28, R217.reuse, UR4, R16 ;  /* 0x00000004d91c7c25 */ /* 0x040fe2000f8e0010 */
[----:B------:R-:W-:Y:S01]  /*23a0*/  ULDC.64 UR6, c[0x0][0x338] ;  /* 0x0000ce0000067ab9 */ /* 0x000fe20000000a00 */
[----:B---3--:R-:W3:Y:S01]  /*23b0*/  LDC.64 R4, c[0x0][0x3f8] ;  /* 0x0000fe00ff047b82 */ /* 0x008ee20000000a00 */
[----:B-1----:R-:W-:Y:S01]  /*23c0*/  ISETP.GE.AND P2, PT, R16, R15, PT ;  /* 0x0000000f1000720c */ /* 0x002fe20003f46270 */
[----:B------:R-:W-:Y:S01]  /*23d0*/  IMAD R3, R38, R7, R3 ;  /* 0x0000000726037224 */ /* 0x000fe200078e0203 */
[----:B------:R-:W-:Y:S01]  /*23e0*/  SHF.R.S32.HI R185, RZ, 0x1f, R184 ;  /* 0x0000001fffb97819 */ /* 0x000fe200000114b8 */
        /* <DEDUP_REMOVED lines=9> */
[----:B------:R-:W-:Y:S02]  /*2480*/  IMAD R12, R19, R7, R12 ;  /* 0x00000007130c7224 */ /* 0x000fe400078e020c */
[----:B------:R-:W-:Y:S02]  /*2490*/  IMAD.SHL.U32 R58, R189, 0x40, RZ ;  /* 0x00000040bd3a7824 */ /* 0x000fe400078e00ff */
[----:B--2---:R-:W-:-:S03]  /*24a0*/  IMAD.WIDE.U32 R34, R19, R56, R184 ;  /* 0x0000003813227225 */ /* 0x004fc600078e00b8 */
[----:B------:R-:W-:Y:S01]  /*24b0*/  LOP3.LUT R58, R58, 0x1c0, RZ, 0xc0, !PT ;  /* 0x000001c03a3a7812 */ /* 0x000fe200078ec0ff */
[C---:B------:R-:W-:Y:S01]  /*24c0*/  IMAD.WIDE.U32 R36, R19.reuse, R56, R16 ;  /* 0x0000003813247225 */ /* 0x040fe200078e0010 */
[----:B---3--:R-:W-:Y:S02]  /*24d0*/  SHF.L.U64.HI R60, R4, 0x6, R5 ;  /* 0x00000006043c7819 */ /* 0x008fe40000010205 */
        /* <DEDUP_REMOVED lines=8> */
[----:B------:R-:W-:Y:S01]  /*2560*/  IMAD.SHL.U32 R52, R15, 0x2, RZ ;  /* 0x000000020f347824 */ /* 0x000fe200078e00ff */
[----:B----4-:R-:W-:-:S04]  /*2570*/  SHF.R.S32.HI R3, RZ, 0x1f, R0 ;  /* 0x0000001fff037819 */ /* 0x010fc80000011400 */
[----:B------:R-:W-:Y:S02]  /*2580*/  SEL R8, R3, RZ, !P0 ;  /* 0x000000ff03087207 */ /* 0x000fe40004000000 */
[----:B------:R-:W-:-:S03]  /*2590*/  SEL R3, R0, RZ, !P0 ;  /* 0x000000ff00037207 */ /* 0x000fc60004000000 */
[C---:B------:R-:W-:Y:S02]  /*25a0*/  IMAD R0, R8.reuse, UR4, RZ ;  /* 0x0000000408007c24 */ /* 0x040fe4000f8e02ff */
[----:B------:R-:W-:Y:S01]  /*25b0*/  IMAD.WIDE.U32 R20, R3, UR4, R20 ;  /* 0x0000000403147c25 */ /* 0x000fe2000f8e0014 */
[----:B------:R-:W-:Y:S02]  /*25c0*/  ULDC UR4, c[0x0][0x2f4] ;  /* 0x0000bd0000047ab9 */ /* 0x000fe40000000800 */
[----:B------:R-:W-:Y:S01]  /*25d0*/  ISETP.GE.AND P1, PT, R55, UR4, PT ;  /* 0x0000000437007c0c */ /* 0x000fe2000bf26270 */
[----:B------:R-:W-:Y:S02]  /*25e0*/  IMAD R65, R3, UR5, R0 ;  /* 0x0000000503417c24 */ /* 0x000fe4000f8e0200 */
[----:B------:R-:W-:Y:S02]  /*25f0*/  IMAD R0, R8, UR6, RZ ;  /* 0x0000000608007c24 */ /* 0x000fe4000f8e02ff */
[----:B------:R-:W-:-:S04]  /*2600*/  IMAD.WIDE.U32 R8, R19, R6, R16 ;  /* 0x0000000613087225 */ /* 0x000fc800078e0010 */
[----:B------:R-:W-:Y:S01]  /*2610*/  IMAD.WIDE.U32 R28, R3, UR6, R28 ;  /* 0x00000006031c7c25 */ /* 0x000fe2000f8e001c */
[----:B------:R-:W-:-:S03]  /*2620*/  IADD3 R72, P0, R20, R8, RZ ;  /* 0x0000000814487210 */ /* 0x000fc60007f1e0ff */
[----:B------:R-:W-:Y:S01]  /*2630*/  IMAD R13, R3, UR7, R0 ;  /* 0x00000007030d7c24 */ /* 0x000fe2000f8e0200 */
[----:B------:R-:W-:Y:S01]  /*2640*/  SEL R3, R15, RZ, P2 ;  /* 0x000000ff0f037207 */ /* 0x000fe20001000000 */
[----:B------:R-:W-:Y:S01]  /*2650*/  IMAD R0, R73, R4, RZ ;  /* 0x0000000449007224 */ /* 0x000fe200078e02ff */
[----:B------:R-:W-:Y:S01]  /*2660*/  IADD3 R38, P2, R19, R38, RZ ;  /* 0x0000002613267210 */ /* 0x000fe20007f5e0ff */
[----:B------:R-:W-:Y:S02]  /*2670*/  IMAD.IADD R65, R21, 0x1, R65 ;  /* 0x0000000115417824 */ /* 0x000fe400078e0241 */
[----:B------:R-:W-:Y:S02]  /*2680*/  IMAD R11, R19, R5, R0 ;  /* 0x00000005130b7224 */ /* 0x000fe400078e0200 */
[----:B------:R-:W-:Y:S01]  /*2690*/  IMAD R0, R73, R56, RZ ;  /* 0x0000003849007224 */ /* 0x000fe200078e02ff */
[----:B------:R-:W-:Y:S01]  /*26a0*/  IADD3.X R64, R65, R9, R12, P0, !PT ;  /* 0x0000000941407210 */ /* 0x000fe200007fe40c */
[C---:B------:R-:W-:Y:S01]  /*26b0*/  IMAD.IADD R3, R16.reuse, 0x1, R3 ;  /* 0x0000000110037824 */ /* 0x040fe200078e0203 */
[----:B------:R-:W-:Y:S01]  /*26c0*/  ISETP.GE.AND P0, PT, R16, UR4, PT ;  /* 0x0000000410007c0c */ /* 0x000fe2000bf06270 */
[----:B------:R-:W-:-:S02]  /*26d0*/  IMAD R9, R19, R57, R0 ;  /* 0x0000003913097224 */ /* 0x000fc400078e0200 */
[----:B------:R-:W-:Y:S01]  /*26e0*/  IMAD.IADD R31, R31, 0x1, R11 ;  /* 0x000000011f1f7824 */ /* 0x000fe200078e020b */
[----:B------:R-:W-:Y:S01]  /*26f0*/  SHF.R.S32.HI R0, RZ, 0x1f, R3 ;  /* 0x0000001fff007819 */ /* 0x000fe20000011403 */
[----:B------:R-:W-:Y:S02]  /*2700*/  IMAD.IADD R35, R35, 0x1, R9 ;  /* 0x0000000123237824 */ /* 0x000fe400078e0209 */
[----:B------:R-:W-:Y:S01]  /*2710*/  IMAD.IADD R37, R9, 0x1, R37 ;  /* 0x0000000109257824 */ /* 0x000fe200078e0225 */
[----:B------:R-:W-:Y:S01]  /*2720*/  LEA.HI R63, R0, R3, RZ, 0x3 ;  /* 0x00000003003f7211 */ /* 0x000fe200078f18ff */
[----:B------:R-:W-:Y:S01]  /*2730*/  IMAD.IADD R33, R11, 0x1, R33 ;  /* 0x000000010b217824 */ /* 0x000fe200078e0221 */
[----:B------:R-:W-:Y:S01]  /*2740*/  LOP3.LUT R3, R58, 0x18, R16, 0xf8, !PT ;  /* 0x000000183a037812 */ /* 0x000fe200078ef810 */
[C---:B-----5:R-:W-:Y:S01]  /*2750*/  IMAD.WIDE.U32 R30, R152.reuse, R4, R30 ;  /* 0x00000004981e7225 */ /* 0x060fe200078e001e */
[----:B------:R-:W-:Y:S02]  /*2760*/  SHF.R.S32.HI R9, RZ, 0x1f, R152 ;  /* 0x0000001fff097819 */ /* 0x000fe40000011498 */
        /* <DEDUP_REMOVED lines=22> */
.L_x_5457:
        /* <DEDUP_REMOVED lines=58> */
.L_x_5432:
[----:B------:R-:W-:Y:S05]  /*2c70*/  BSYNC B1 ;  /* 0x0000000000017941 */ /* 0x000fea0003800000 */
.L_x_5431:
        /* <DEDUP_REMOVED lines=20> */
.L_x_5433:
[----:B------:R-:W-:Y:S01]  /*2dc0*/  IMAD R75, R23, 0x8, R2 ;  /* 0x00000008174b7824 */ /* 0x000fe200078e0202 */
[----:B------:R-:W-:Y:S01]  /*2dd0*/  SHF.L.U32 R78, R186, 0x1f, RZ ;  /* 0x0000001fba4e7819 */ /* 0x000fe200000006ff */
[----:B------:R-:W-:Y:S03]  /*2de0*/  BSSY B1, `(.L_x_5434) ;  /* 0x0000003000017945 */ /* 0x000fe60003800000 */
[----:B------:R-:W0:Y:S02]  /*2df0*/  SYNCS.PHASECHK.TRANS64.TRYWAIT P5, [R75+URZ+0x38890], R78 ;  /* 0x0388904e4b0075a7 */ /* 0x000e2400080a017f */
[----:B0-----:R-:W-:Y:S05]  /*2e00*/  @!P5 BRA `(.L_x_5435) ;  /* 0x000002100098d947 */ /* 0x001fea0003800000 */
.L_x_5754:
[----:B------:R-:W-:Y:S05]  /*2e10*/  BSYNC B1 ;  /* 0x0000000000017941 */ /* 0x000fea0003800000 */
.L_x_5434:
        /* <DEDUP_REMOVED lines=53> */
.L_x_5440:
[----:B------:R-:W-:Y:S05]  /*3170*/  BSYNC B2 ;  /* 0x0000000000027941 */ /* 0x000fea0003800000 */
.L_x_5439:
[----:B--2---:R1:W-:Y:S02]  /*3180*/  STG.E.128 desc[UR42][R12.64], R4 ;  /* 0x000000040c007986 */ /* 0x0043e4000c101d2a */
.L_x_5438:
[----:B------:R-:W-:Y:S05]  /*3190*/  BSYNC B1 ;  /* 0x0000000000017941 */ /* 0x000fea0003800000 */
.L_x_5437:
        /* <DEDUP_REMOVED lines=56> */
.L_x_5442:
[----:B------:R-:W-:Y:S05]  /*3520*/  BSYNC B1 ;  /* 0x0000000000017941 */ /* 0x000fea0003800000 */
.L_x_5441:
[----:B-1----:R2:W-:Y:S01]  /*3530*/  STG.E.128 desc[UR42][R12.64+0x40], R4 ;  /* 0x000040040c007986 */ /* 0x0025e2000c101d2a */
[----:B------:R-:W-:Y:S05]  /*3540*/  BRA `(.L_x_5436) ;  /* 0x0000000c00487947 */ /* 0x000fea0003800000 */
.L_x_5430:
        /* <DEDUP_REMOVED lines=44> */
.L_x_5443:
[----:B------:R-:W-:Y:S01]  /*3810*/  IMAD R75, R23, 0x8, R2 ;  /* 0x00000008174b7824 */ /* 0x000fe200078e0202 */
[----:B------:R-:W-:Y:S01]  /*3820*/  SHF.L.U32 R78, R186, 0x1f, RZ ;  /* 0x0000001fba4e7819 */ /* 0x000fe200000006ff */
[----:B------:R-:W-:Y:S03]  /*3830*/  BSSY B1, `(.L_x_5444) ;  /* 0x0000003000017945 */ /* 0x000fe60003800000 */
[----:B------:R-:W0:Y:S02]  /*3840*/  SYNCS.PHASECHK.TRANS64.TRYWAIT P5, [R75+URZ+0x38890], R78 ;  /* 0x0388904e4b0075a7 */ /* 0x000e2400080a017f */
[----:B0-----:R-:W-:Y:S05]  /*3850*/  @!P5 BRA `(.L_x_5445) ;  /* 0x000002080018d947 */ /* 0x001fea0003800000 */
.L_x_5755:
[----:B------:R-:W-:Y:S05]  /*3860*/  BSYNC B1 ;  /* 0x0000000000017941 */ /* 0x000fea0003800000 */
.L_x_5444:
        /* <DEDUP_REMOVED lines=124> */
.L_x_5447:
[----:B------:R-:W-:Y:S05]  /*4030*/  BSYNC B1 ;  /* 0x0000000000017941 */ /* 0x000fea0003800000 */
.L_x_5446:
        /* <DEDUP_REMOVED lines=10> */
.L_x_5429:
[----:B------:R-:W-:-:S06]  /*40e0*/  UISETP.NE.AND UP0, UPT, UR37, 0x3, UPT ;  /* 0x000000032500788c */ /* 0x000fcc000bf05270 */
[----:B------:R-:W-:-:S13]  /*40f0*/  PLOP3.LUT P3, PT, PT, PT, UP0, 0x80, 0x0 ;  /* 0x000000000000781c */ /* 0x000fda0003f6f008 */
[----:B------:R-:W-:Y:S05]  /*4100*/  @!P3 BRA `(.L_x_5448) ;  /* 0x000000000004b947 */ /* 0x000fea0003800000 */
[----:B------:R-:W-:Y:S01]  /*4110*/  BPT.TRAP 0x1 ;  /* 0x000000040000795c */ /* 0x000fe20000300000 */
.L_x_5448:
        /* <DEDUP_REMOVED lines=8> */
.L_x_5756:
[----:B------:R-:W-:Y:S05]  /*41a0*/  BSYNC B1 ;  /* 0x0000000000017941 */ /* 0x000fea0003800000 */
.L_x_5449:
        /* <DEDUP_REMOVED lines=12> */
.L_x_5436:
[----:B------:R-:W-:Y:S05]  /*4270*/  BSYNC B0 ;  /* 0x0000000000007941 */ /* 0x000fea0003800000 */
.L_x_5428:
        /* <DEDUP_REMOVED lines=17> */
.L_x_5452:
[----:B------:R-:W-:Y:S05]  /*4390*/  BSYNC B0 ;  /* 0x0000000000007941 */ /* 0x000fea0003800000 */
.L_x_5451:
[----:B------:R-:W2:Y:S01]  /*43a0*/  SYNCS.PHASECHK.TRANS64.TRYWAIT P5, [R75+URZ+0x388b0], R78 ;  /* 0x0388b04e4b0075a7 */ /* 0x000ea200080a017f */
[----:B------:R-:W-:Y:S01]  /*43b0*/  BSSY B0, `(.L_x_5453) ;  /* 0x0000003000007945 */ /* 0x000fe20003800000 */
[----:B------:R-:W-:-:S03]  /*43c0*/  ISETP.GE.AND P3, PT, R19, R76, PT ;  /* 0x0000004c1300720c */ /* 0x000fc60003f66270 */
[----:B--2---:R-:W-:Y:S10]  /*43d0*/  @!P5 BRA `(.L_x_5454) ;  /* 0x000001fc0060d947 */ /* 0x004ff40003800000 */
.L_x_5757:
[----:B------:R-:W-:Y:S05]  /*43e0*/  BSYNC B0 ;  /* 0x0000000000007941 */ /* 0x000fea0003800000 */
.L_x_5453:
        /* <DEDUP_REMOVED lines=82> */
.L_x_5456:
[----:B------:R-:W-:Y:S05]  /*4910*/  BSYNC B0 ;  /* 0x0000000000007941 */ /* 0x000fea0003800000 */
.L_x_5455:
        /* <DEDUP_REMOVED lines=17> */
.L_x_5423:
[----:B------:R-:W-:Y:S04]  /*4a30*/  BSSY B0, `(.L_x_5458) ;  /* 0x0000004000007945 */ /* 0x000fe80003800000 */
[----:B------:R-:W-:Y:S05]  /*4a40*/  @P3 BRA `(.L_x_5459) ;  /* 0x0000000000083947 */ /* 0x000fea0003800000 */
[----:B------:R-:W0:Y:S02]  /*4a50*/  FENCE.VIEW.ASYNC.G ;  /* 0x00000000000073c6 */ /* 0x000e240000000100 */
[----:B0-----:R-:W-:Y:S06]  /*4a60*/  BAR.ARV 0xc, 0x180 ;  /* 0x0306000000007b1d */ /* 0x001fec0000002000 */
.L_x_5459:
[----:B------:R-:W-:Y:S05]  /*4a70*/  BSYNC B0 ;  /* 0x0000000000007941 */ /* 0x000fea0003800000 */
.L_x_5458:
[----:B------:R-:W-:Y:S01]  /*4a80*/  UISETP.NE.AND UP0, UPT, UR38, 0x1, UPT ;  /* 0x000000012600788c */ /* 0x000fe2000bf05270 */
[----:B------:R-:W-:Y:S05]  /*4a90*/  BSSY B7, `(.L_x_5460) ;  /* 0x0000ff1000077945 */ /* 0x000fea0003800000 */
[----:B------:R-:W-:-:S13]  /*4aa0*/  PLOP3.LUT P0, PT, PT, PT, UP0, 0x80, 0x0 ;  /* 0x000000000000781c */ /* 0x000fda0003f0f008 */
[----:B------:R-:W-:Y:S05]  /*4ab0*/  @!P0 BRA `(.L_x_5461) ;  /* 0x0000002000188947 */ /* 0x000fea0003800000 */
[----:B------:R-:W0:Y:S01]  /*4ac0*/  LDC R0, c[0x0][0x448] ;  /* 0x00011200ff007b82 */ /* 0x000e220000000800 */
[----:B------:R-:W-:Y:S01]  /*4ad0*/  VIADD R3, R194, 0x3f ;  /* 0x0000003fc2037836 */ /* 0x000fe20000000000 */
[----:B------:R-:W-:Y:S01]  /*4ae0*/  BSSY B0, `(.L_x_5462) ;  /* 0x000002a000007945 */ /* 0x000fe20003800000 */
[----:B0-----:R-:W-:-:S13]  /*4af0*/  ISETP.NE.AND P0, PT, R0, 0x1, PT ;  /* 0x000000010000780c */ /* 0x001fda0003f05270 */
[----:B------:R-:W0:Y:S08]  /*4b00*/  @P0 LDC R0, c[0x0][0x44c] ;  /* 0x00011300ff000b82 */ /* 0x000e300000000800 */
[----:B------:R-:W1:Y:S01]  /*4b10*/  @P0 LDC R5, c[0x0][0x450] ;  /* 0x00011400ff050b82 */ /* 0x000e620000000800 */
[----:B0-----:R-:W-:-:S05]  /*4b20*/  @P0 IMAD.HI.U32 R0, R3, R0, RZ ;  /* 0x0000000003000227 */ /* 0x001fca00078e00ff */
[----:B-1----:R-:W-:Y:S01]  /*4b30*/  @P0 SHF.R.U32.HI R3, RZ, R5, R0 ;  /* 0x00000005ff030219 */ /* 0x002fe20000011600 */
[----:B------:R-:W-:-:S04]  /*4b40*/  IMAD.MOV.U32 R5, RZ, RZ, RZ ;  /* 0x000000ffff057224 */ /* 0x000fc800078e00ff */
        /* <DEDUP_REMOVED lines=35> */
.L_x_5463:
[----:B------:R-:W-:Y:S05]  /*4d80*/  BSYNC B0 ;  /* 0x0000000000007941 */ /* 0x000fea0003800000 */
.L_x_5462:
        /* <DEDUP_REMOVED lines=144> */
.L_x_5467:
        /* <DEDUP_REMOVED lines=185> */
.L_x_5466:
[----:B------:R-:W-:Y:S05]  /*6220*/  BSYNC B0 ;  /* 0x0000000000007941 */ /* 0x000fea0003800000 */
.L_x_5465:
        /* <DEDUP_REMOVED lines=143> */
.L_x_5461:
        /* <DEDUP_REMOVED lines=45> */
.L_x_5469:
[----:B------:R-:W-:Y:S05]  /*6df0*/  BSYNC B0 ;  /* 0x0000000000007941 */ /* 0x000fea0003800000 */
.L_x_5468:
        /* <DEDUP_REMOVED lines=101> */
.L_x_5471:
[----:B------:R-:W-:Y:S05]  /*7450*/  BSYNC B6 ;  /* 0x0000000000067941 */ /* 0x000fea0003800000 */
.L_x_5470:
        /* <DEDUP_REMOVED lines=12> */
.L_x_5475:
[----:B-1----:R1:W2:Y:S02]  /*7520*/  SYNCS.PHASECHK.TRANS64.TRYWAIT P0, [R2+URZ+0x38800], R3 ;  /* 0x03880003020075a7 */ /* 0x0022a4000800017f */
[----:B--2---:R-:W-:Y:S05]  /*7530*/  @!P0 NANOSLEEP.SYNCS 0x989680 ;  /* 0x009896800000895d */ /* 0x004fea0003900000 */
[----:B------:R-:W2:Y:S02]  /*7540*/  @!P0 SYNCS.PHASECHK.TRANS64 P0, [R2+URZ+0x38800], R3 ;  /* 0x03880003020085a7 */ /* 0x000ea4000800007f */
[----:B--2---:R-:W-:Y:S05]  /*7550*/  @!P0 BRA `(.L_x_5475) ;  /* 0xfffffffc00f08947 */ /* 0x004fea000383ffff */
.L_x_5474:
[----:B------:R-:W-:Y:S05]  /*7560*/  BSYNC B0 ;  /* 0x0000000000007941 */ /* 0x000fea0003800000 */
.L_x_5473:
[----:B------:R-:W-:Y:S05]  /*7570*/  BRA `(.L_x_5476) ;  /* 0x0000002c008c7947 */ /* 0x000fea0003800000 */
.L_x_5472:
        /* <DEDUP_REMOVED lines=31> */
.L_x_5478:
[----:B------:R-:W-:Y:S05]  /*7770*/  BSYNC B6 ;  /* 0x0000000000067941 */ /* 0x000fea0003800000 */
.L_x_5477:
        /* <DEDUP_REMOVED lines=45> */
.L_x_5763:
        /* <DEDUP_REMOVED lines=29> */
.L_x_5483:
[----:B------:R-:W-:Y:S05]  /*7c20*/  BSYNC B1 ;  /* 0x0000000000017941 */ /* 0x000fea0003800000 */
.L_x_5482:
[----:B---3-5:R-:W-:Y:S01]  /*7c30*/  IMAD.MOV.U32 R0, RZ, RZ, R26 ;  /* 0x000000ffff007224 */ /* 0x028fe200078e001a */
[----:B------:R-:W-:Y:S01]  /*7c40*/  UMOV UR4, 0xffffffff ;  /* 0xffffffff00047882 */ /* 0x000fe20000000000 */
[----:B-1----:R-:W-:Y:S01]  /*7c50*/  IMAD.MOV.U32 R3, RZ, RZ, R27 ;  /* 0x000000ffff037224 */ /* 0x002fe200078e001b */
[----:B----4-:R-:W-:Y:S01]  /*7c60*/  CS2R R8, SRZ ;  /* 0x0000000000087805 */ /* 0x010fe2000001ff00 */
[----:B--2---:R-:W-:Y:S02]  /*7c70*/  IMAD.MOV.U32 R4, RZ, RZ, R24 ;  /* 0x000000ffff047224 */ /* 0x004fe400078e0018 */
[----:B------:R-:W-:Y:S01]  /*7c80*/  IMAD.MOV.U32 R5, RZ, RZ, R25 ;  /* 0x000000ffff057224 */ /* 0x000fe200078e0019 */
[----:B------:R-:W-:Y:S01]  /*7c90*/  PRMT R38, R0, 0x5410, R3 ;  /* 0x0000541000267816 */ /* 0x000fe20000000003 */
[----:B------:R-:W-:Y:S02]  /*7ca0*/  IMAD.MOV.U32 R0, RZ, RZ, R28 ;  /* 0x000000ffff007224 */ /* 0x000fe400078e001c */
[----:B------:R-:W-:Y:S01]  /*7cb0*/  IMAD.MOV.U32 R3, RZ, RZ, R29 ;  /* 0x000000ffff037224 */ /* 0x000fe200078e001d */
[----:B------:R-:W-:Y:S01]  /*7cc0*/  PRMT R44, R4, 0x5410, R5 ;  /* 0x00005410042c7816 */ /* 0x000fe20000000005 */
[----:B------:R-:W-:-:S02]  /*7cd0*/  IMAD.MOV.U32 R4, RZ, RZ, R20 ;  /* 0x000000ffff047224 */ /* 0x000fc400078e0014 */
[----:B------:R-:W-:Y:S01]  /*7ce0*/  IMAD.MOV.U32 R5, RZ, RZ, R21 ;  /* 0x000000ffff057224 */ /* 0x000fe200078e0015 */
[----:B------:R-:W-:-:S04]  /*7cf0*/  PRMT R41, R3, 0x5410, R0 ;  /* 0x0000541003297816 */ /* 0x000fc80000000000 */
[----:B------:R-:W-:Y:S01]  /*7d00*/  PRMT R46, R5, 0x5410, R4 ;  /* 0x00005410052e7816 */ /* 0x000fe20000000004 */
[----:B------:R-:W-:Y:S06]  /*7d10*/  BRA.DIV UR4, `(.L_x_5484) ;  /* 0x000001c604987947 */ /* 0x000fec000b800000 */
[----:B------:R1:W2:Y:S04]  /*7d20*/  SHFL.IDX PT, R3, R32, 0x1, 0x1c1f ;  /* 0x003c1f0020037f89 */ /* 0x0002a800000e0000 */
[----:B------:R1:W3:Y:S04]  /*7d30*/  SHFL.IDX PT, R6, R31, 0x1, 0x1c1f ;  /* 0x003c1f001f067f89 */ /* 0x0002e800000e0000 */
[----:B------:R1:W4:Y:S04]  /*7d40*/  SHFL.IDX PT, R7, R33, 0x1, 0x1c1f ;  /* 0x003c1f0021077f89 */ /* 0x00032800000e0000 */
[----:B0-----:R-:W0:Y:S02]  /*7d50*/  SHFL.IDX PT, R30, R30, 0x1, 0x1c1f ;  /* 0x003c1f001e1e7f89 */ /* 0x001e2400000e0000 */
.L_x_5769:
        /* <DEDUP_REMOVED lines=24> */
[----:B------:R-:W-:-:S03]  /*7ee0*/  CS2R R12, SRZ ;  /* 0x00000000000c7805 */ /* 0x000fc6000001ff00 */
[-C--:B0-----:R-:W-:Y:S02]  /*7ef0*/  @!P3 IADD3 R4, P0, R6, R9.reuse, RZ ;  /* 0x000000090604b210 */ /* 0x081fe40007f1e0ff */
[----:B------:R-:W-:Y:S01]  /*7f00*/  @!P3 IADD3 R6, P1, R30, R9, RZ ;  /* 0x000000091e06b210 */ /* 0x000fe20007f3e0ff */
[----:B------:R-:W-:Y:S01]  /*7f10*/  @!P2 IMAD.WIDE R30, R184, 0x2, R10 ;  /* 0x00000002b81ea825 */ /* 0x000fe200078e020a */
[----:B------:R-:W-:Y:S02]  /*7f20*/  CS2R R8, SRZ ;  /* 0x0000000000087805 */ /* 0x000fe4000001ff00 */
[----:B------:R-:W-:Y:S01]  /*7f30*/  CS2R R10, SRZ ;  /* 0x00000000000a7805 */ /* 0x000fe2000001ff00 */
[--C-:B------:R-:W-:Y:S02]  /*7f40*/  @!P3 IMAD.X R5, R3, 0x1, R32.reuse, P0 ;  /* 0x000000010305b824 */ /* 0x100fe400000e0620 */
[----:B------:R-:W-:Y:S01]  /*7f50*/  @!P3 IMAD.X R7, R7, 0x1, R32, P1 ;  /* 0x000000010707b824 */ /* 0x000fe200008e0620 */
[----:B------:R1:W5:Y:S04]  /*7f60*/  @!P2 LD.E.64 R8, desc[UR42][R30.64] ;  /* 0x0000002a1e08a980 */ /* 0x000368000c101b00 */
[----:B------:R1:W5:Y:S04]  /*7f70*/  @!P3 LD.E.64 R12, desc[UR42][R4.64] ;  /* 0x0000002a040cb980 */ /* 0x000368000c101b00 */
[----:B------:R1:W5:Y:S02]  /*7f80*/  @!P3 LD.E.64 R10, desc[UR42][R6.64] ;  /* 0x0000002a060ab980 */ /* 0x000364000c101b00 */
.L_x_5486:
[----:B------:R-:W-:Y:S05]  /*7f90*/  BSYNC B1 ;  /* 0x0000000000017941 */ /* 0x000fea0003800000 */
.L_x_5485:
[----:B------:R-:W0:Y:S01]  /*7fa0*/  SYNCS.PHASECHK.TRANS64.TRYWAIT P0, [R2+URZ+0x38800], R35 ;  /* 0x03880023020075a7 */ /* 0x000e22000800017f */
[----:B------:R-:W-:Y:S01]  /*7fb0*/  LOP3.LUT R33, R33, 0x1c0, RZ, 0xc0, !PT ;  /* 0x000001c021217812 */ /* 0x000fe200078ec0ff */
[----:B-1---5:R-:W-:Y:S01]  /*7fc0*/  IMAD.MOV.U32 R5, RZ, RZ, R8 ;  /* 0x000000ffff057224 */ /* 0x022fe200078e0008 */
[----:B------:R-:W-:Y:S01]  /*7fd0*/  VIADDMNMX R32, R37, -R194, 0x40, PT ;  /* 0x0000004025207446 */ /* 0x000fe200038009c2 */
[----:B---3--:R-:W-:Y:S01]  /*7fe0*/  IMAD.MOV.U32 R6, RZ, RZ, R11 ;  /* 0x000000ffff067224 */ /* 0x008fe200078e000b */
[----:B--2---:R-:W-:Y:S01]  /*7ff0*/  LOP3.LUT R3, R33, 0x18, R16, 0xf8, !PT ;  /* 0x0000001821037812 */ /* 0x004fe200078ef810 */
[----:B----4-:R-:W-:Y:S01]  /*8000*/  IMAD.MOV.U32 R7, RZ, RZ, R14 ;  /* 0x000000ffff077224 */ /* 0x010fe200078e000e */
        /* <DEDUP_REMOVED lines=13> */
[----:B0-----:R-:W-:Y:S01]  /*80e0*/  IMAD R30, R3, 0x2, R2 ;  /* 0x00000002031e7824 */ /* 0x001fe200078e0202 */
[----:B------:R-:W-:Y:S02]  /*80f0*/  PRMT R48, R4, 0x7610, R48 ;  /* 0x0000761004307816 */ /* 0x000fe40000000030 */
[----:B------:R-:W-:Y:S01]  /*8100*/  PRMT R34, R5, 0x7610, R34 ;  /* 0x0000761005227816 */ /* 0x000fe20000000022 */
[----:B------:R-:W-:-:S02]  /*8110*/  IMAD.MOV.U32 R5, RZ, RZ, R13 ;  /* 0x000000ffff057224 */ /* 0x000fc400078e000d */
[C---:B------:R-:W-:Y:S02]  /*8120*/  VIADD R4, R30.reuse, 0x20400 ;  /* 0x000204001e047836 */ /* 0x040fe40000000000 */
[----:B------:R-:W-:Y:S01]  /*8130*/  VIADD R3, R30, 0x20440 ;  /* 0x000204401e037836 */ /* 0x000fe20000000000 */
[----:B------:R-:W-:Y:S06]  /*8140*/  @!P0 BRA `(.L_x_5488) ;  /* 0x000001c400008947 */ /* 0x000fec0003800000 */
.L_x_5770:
[----:B------:R-:W-:Y:S05]  /*8150*/  BSYNC B1 ;  /* 0x0000000000017941 */ /* 0x000fea0003800000 */
.L_x_5487:
[----:B------:R-:W-:Y:S01]  /*8160*/  BSSY B1, `(.L_x_5489) ;  /* 0x0000067000017945 */ /* 0x000fe20003800000 */
[----:B0-----:R-:W-:Y:S01]  /*8170*/  PRMT R35, R5, 0x7610, R35 ;  /* 0x0000761005237816 */ /* 0x001fe20000000023 */
[----:B------:R-:W-:Y:S02]  /*8180*/  @P2 VIADD R3, R4, 0xffffffc0 ;  /* 0xffffffc004032836 */ /* 0x000fe40000000000 */
[----:B------:R-:W-:Y:S05]  /*8190*/  @P1 BRA `(.L_x_5490) ;  /* 0x00000004008c1947 */ /* 0x000fea0003800000 */
[----:B------:R-:W0:Y:S01]  /*81a0*/  LDC R4, c[0x0][0x3f4] ;  /* 0x0000fd00ff047b82 */ /* 0x000e220000000800 */
[----:B------:R-:W-:Y:S01]  /*81b0*/  BSSY B2, `(.L_x_5491) ;  /* 0x0000032000027945 */ /* 0x000fe20003800000 */
[-C--:B0-----:R-:W-:Y:S02]  /*81c0*/  ISETP.GE.AND P0, PT, R184, R4.reuse, PT ;  /* 0x00000004b800720c */ /* 0x081fe40003f06270 */
[----:B------:R-:W-:-:S11]  /*81d0*/  ISETP.GE.AND P1, PT, R191, R4, PT ;  /* 0x00000004bf00720c */ /* 0x000fd60003f26270 */
[----:B------:R-:W-:Y:S05]  /*81e0*/  @P0 BRA `(.L_x_5492) ;  /* 0x0000000000b80947 */ /* 0x000fea0003800000 */
[----:B------:R-:W0:Y:S01]  /*81f0*/  LDS.128 R4, [R30+0x20400] ;  /* 0x020400001e047984 */ /* 0x000e220000000c00 */
[----:B------:R-:W-:Y:S02]  /*8200*/  SHF.R.U32.HI R40, RZ, 0x10, R27 ;  /* 0x00000010ff287819 */ /* 0x000fe4000001161b */
[--C-:B------:R-:W-:Y:S02]  /*8210*/  SHF.R.U32.HI R37, RZ, 0x10, R29.reuse ;  /* 0x00000010ff257819 */ /* 0x100fe4000001161d */
[----:B------:R-:W-:Y:S02]  /*8220*/  SHF.R.U64 R36, R28, 0x10, R29 ;  /* 0x000000101c247819 */ /* 0x000fe4000000121d */
        /* <DEDUP_REMOVED lines=9> */
[C---:B0-----:R-:W-:Y:S01]  /*82c0*/  LOP3.LUT R27, R6.reuse, 0xffff0000, RZ, 0xc0, !PT ;  /* 0xffff0000061b7812 */ /* 0x041fe200078ec0ff */
[----:B------:R-:W-:Y:S01]  /*82d0*/  IMAD.U32 R26, R6, 0x10000, RZ ;  /* 0x00010000061a7824 */ /* 0x000fe200078e00ff */
[C---:B------:R-:W-:Y:S01]  /*82e0*/  LOP3.LUT R29, R7.reuse, 0xffff0000, RZ, 0xc0, !PT ;  /* 0xffff0000071d7812 */ /* 0x040fe200078ec0ff */
[----:B------:R-:W-:-:S02]  /*82f0*/  IMAD.U32 R28, R7, 0x10000, RZ ;  /* 0x00010000071c7824 */ /* 0x000fc400078e00ff */
[CC--:B------:R-:W-:Y:S01]  /*8300*/  FMUL.FTZ R43, R27.reuse, R41.reuse ;  /* 0x000000291b2b7220 */ /* 0x0c0fe20000410000 */
[----:B------:R-:W-:Y:S01]  /*8310*/  FMUL.FTZ R42, R27, R38 ;  /* 0x000000261b2a7220 */ /* 0x000fe20000410000 */
[----:B------:R-:W-:Y:S01]  /*8320*/  FMUL.FTZ R27, R29, R40 ;  /* 0x000000281d1b7220 */ /* 0x000fe20000410000 */
[----:B------:R-:W-:Y:S02]  /*8330*/  IMAD.U32 R6, R4, 0x10000, RZ ;  /* 0x0001000004067824 */ /* 0x000fe400078e00ff */
        /* <DEDUP_REMOVED lines=25> */
.L_x_5492:
[----:B------:R-:W-:Y:S05]  /*84d0*/  BSYNC B2 ;  /* 0x0000000000027941 */ /* 0x000fea0003800000 */
.L_x_5491:
[----:B------:R-:W-:Y:S05]  /*84e0*/  @P1 BRA `(.L_x_5490) ;  /* 0x0000000000b81947 */ /* 0x000fea0003800000 */
[----:B0-----:R-:W0:Y:S01]  /*84f0*/  LDS.128 R4, [R3] ;  /* 0x0000000003047984 */ /* 0x001e220000000c00 */
        /* <DEDUP_REMOVED lines=12> */
[C---:B0-----:R-:W-:Y:S01]  /*85c0*/  LOP3.LUT R21, R6.reuse, 0xffff0000, RZ, 0xc0, !PT ;  /* 0xffff000006157812 */ /* 0x041fe200078ec0ff */
        /* <DEDUP_REMOVED lines=32> */
.L_x_5490:
[----:B------:R-:W-:Y:S05]  /*87d0*/  BSYNC B1 ;  /* 0x0000000000017941 */ /* 0x000fea0003800000 */
.L_x_5489:
[----:B01----:R-:W-:-:S05]  /*87e0*/  VIADD R5, R19, 0x20 ;  /* 0x0000002013057836 */ /* 0x003fca0000000000 */
[----:B------:R-:W-:-:S13]  /*87f0*/  ISETP.GE.AND P0, PT, R5, R32, PT ;  /* 0x000000200500720c */ /* 0x000fda0003f06270 */
        /* <DEDUP_REMOVED lines=52> */
.L_x_5495:
[----:B------:R-:W-:Y:S05]  /*8b40*/  BSYNC B1 ;  /* 0x0000000000017941 */ /* 0x000fea0003800000 */
.L_x_5494:
[----:B------:R-:W-:Y:S05]  /*8b50*/  @P1 BRA `(.L_x_5493) ;  /* 0x0000001400f01947 */ /* 0x000fea0003800000 */
[----:B0-----:R-:W0:Y:S01]  /*8b60*/  LDS.128 R4, [R3+0x1000] ;  /* 0x0010000003047984 */ /* 0x001e220000000c00 */
[----:B------:R-:W-:Y:S02]  /*8b70*/  SHF.R.U64 R9, R12, 0x10, R13 ;  /* 0x000000100c097819 */ /* 0x000fe4000000120d */
[----:B------:R-:W-:Y:S02]  /*8b80*/  SHF.R.U64 R8, R10, 0x10, R11 ;  /* 0x000000100a087819 */ /* 0x000fe4000000120b */
[----:B------:R-:W-:Y:S02]  /*8b90*/  SHF.R.U32.HI R12, RZ, 0x10, R13 ;  /* 0x00000010ff0c7819 */ /* 0x000fe4000001160d */
[----:B------:R-:W-:Y:S02]  /*8ba0*/  SHF.R.U32.HI R10, RZ, 0x10, R11 ;  /* 0x00000010ff0a7819 */ /* 0x000fe4000001160b */
[----:B------:R-:W-:Y:S02]  /*8bb0*/  PRMT R35, R35, 0x5410, R12 ;  /* 0x0000541023237816 */ /* 0x000fe4000000000c */
        /* <DEDUP_REMOVED lines=13> */
[C---:B------:R-:W-:Y:S01]  /*8c90*/  FMUL.FTZ R9, R11.reuse, R31 ;  /* 0x0000001f0b097220 */ /* 0x040fe20000410000 */
[----:B------:R-:W-:Y:S02]  /*8ca0*/  IMAD.U32 R6, R4, 0x10000, RZ ;  /* 0x0001000004067824 */ /* 0x000fe400078e00ff */
[----:B------:R-:W-:Y:S01]  /*8cb0*/  FFMA.FTZ R21, R8, R13, R20 ;  /* 0x0000000d08157223 */ /* 0x000fe20000010014 */
[-C--:B------:R-:W-:Y:S01]  /*8cc0*/  FMUL.FTZ R13, R11, R35.reuse ;  /* 0x000000230b0d7220 */ /* 0x080fe20000410000 */
[----:B------:R-:W-:Y:S01]  /*8cd0*/  FFMA.FTZ R35, R10, R35, -R9 ;  /* 0x000000230a237223 */ /* 0x000fe20000010809 */
[----:B------:R-:W-:Y:S02]  /*8ce0*/  IMAD.U32 R7, R5, 0x10000, RZ ;  /* 0x0001000005077824 */ /* 0x000fe400078e00ff */
        /* <DEDUP_REMOVED lines=9> */
[----:B------:R-:W-:-:S02]  /*8d80*/  FMUL.FTZ R10, R4, R9 ;  /* 0x00000009040a7220 */ /* 0x000fc40000410000 */
[C---:B------:R-:W-:Y:S01]  /*8d90*/  FMUL.FTZ R12, R5.reuse, R8 ;  /* 0x00000008050c7220 */ /* 0x040fe20000410000 */
[C---:B------:R-:W-:Y:S01]  /*8da0*/  FFMA.FTZ R4, R6.reuse, R9, -R13 ;  /* 0x0000000906047223 */ /* 0x040fe2000001080d */
[-C--:B------:R-:W-:Y:S01]  /*8db0*/  FMUL.FTZ R15, R5, R34.reuse ;  /* 0x00000022050f7220 */ /* 0x080fe20000410000 */
[----:B------:R-:W-:Y:S01]  /*8dc0*/  FFMA.FTZ R11, R6, R11, R10 ;  /* 0x0000000b060b7223 */ /* 0x000fe2000001000a */
[----:B------:R-:W-:Y:S01]  /*8dd0*/  FFMA.FTZ R5, R7, R34, -R12 ;  /* 0x0000002207057223 */ /* 0x000fe2000001080c */
[----:B------:R-:W-:Y:S01]  /*8de0*/  F2FP.BF16.F32.PACK_AB R6, R21, R14 ;  /* 0x0000000e1506723e */ /* 0x000fe200000010ff */
[----:B------:R-:W-:Y:S01]  /*8df0*/  FFMA.FTZ R8, R7, R8, R15 ;  /* 0x0000000807087223 */ /* 0x000fe2000001000f */
[----:B------:R-:W-:Y:S02]  /*8e00*/  F2FP.BF16.F32.PACK_AB R7, R20, R35 ;  /* 0x000000231407723e */ /* 0x000fe400000010ff */
[----:B------:R-:W-:Y:S02]  /*8e10*/  F2FP.BF16.F32.PACK_AB R4, R11, R4 ;  /* 0x000000040b04723e */ /* 0x000fe400000010ff */
[----:B------:R-:W-:-:S05]  /*8e20*/  F2FP.BF16.F32.PACK_AB R5, R8, R5 ;  /* 0x000000050805723e */ /* 0x000fca00000010ff */
[----:B------:R3:W-:Y:S01]  /*8e30*/  STS.128 [R3+0x1000], R4 ;  /* 0x0010000403007388 */ /* 0x0007e20000000c00 */
[----:B------:R-:W-:Y:S05]  /*8e40*/  BRA `(.L_x_5493) ;  /* 0x0000001400347947 */ /* 0x000fea0003800000 */
.L_x_5480:
        /* <DEDUP_REMOVED lines=34> */
.L_x_5776:
        /* <DEDUP_REMOVED lines=15> */
.L_x_5498:
[----:B------:R-:W-:Y:S05]  /*9160*/  BSYNC B1 ;  /* 0x0000000000017941 */ /* 0x000fea0003800000 */
.L_x_5497:
[----:B-12--5:R-:W-:Y:S01]  /*9170*/  IMAD.MOV.U32 R4, RZ, RZ, R28 ;  /* 0x000000ffff047224 */ /* 0x026fe200078e001c */
[----:B------:R-:W-:Y:S01]  /*9180*/  UMOV UR4, 0xffffffff ;  /* 0xffffffff00047882 */ /* 0x000fe20000000000 */
[----:B------:R-:W-:Y:S02]  /*9190*/  IMAD.MOV.U32 R5, RZ, RZ, R29 ;  /* 0x000000ffff057224 */ /* 0x000fe400078e001d */
[----:B----4-:R-:W-:Y:S02]  /*91a0*/  IMAD.MOV.U32 R6, RZ, RZ, R30 ;  /* 0x000000ffff067224 */ /* 0x010fe400078e001e */
[----:B---3--:R-:W-:Y:S01]  /*91b0*/  IMAD.MOV.U32 R7, RZ, RZ, R31 ;  /* 0x000000ffff077224 */ /* 0x008fe200078e001f */
[----:B------:R-:W-:Y:S01]  /*91c0*/  PRMT R39, R4, 0x5410, R5 ;  /* 0x0000541004277816 */ /* 0x000fe20000000005 */
[----:B------:R-:W-:Y:S02]  /*91d0*/  IMAD.MOV.U32 R4, RZ, RZ, R24 ;  /* 0x000000ffff047224 */ /* 0x000fe400078e0018 */
[----:B------:R-:W-:Y:S01]  /*91e0*/  IMAD.MOV.U32 R5, RZ, RZ, R25 ;  /* 0x000000ffff057224 */ /* 0x000fe200078e0019 */
[----:B------:R-:W-:Y:S01]  /*91f0*/  PRMT R41, R7, 0x5410, R6 ;  /* 0x0000541007297816 */ /* 0x000fe20000000006 */
[----:B------:R-:W-:-:S02]  /*9200*/  IMAD.MOV.U32 R6, RZ, RZ, R26 ;  /* 0x000000ffff067224 */ /* 0x000fc400078e001a */
[----:B------:R-:W-:Y:S01]  /*9210*/  IMAD.MOV.U32 R7, RZ, RZ, R27 ;  /* 0x000000ffff077224 */ /* 0x000fe200078e001b */
[----:B------:R-:W-:Y:S02]  /*9220*/  PRMT R50, R50, 0x5410, R5 ;  /* 0x0000541032327816 */ /* 0x000fe40000000005 */
[----:B------:R-:W-:Y:S02]  /*9230*/  PRMT R47, R6, 0x5410, R4 ;  /* 0x00005410062f7816 */ /* 0x000fe40000000004 */
[----:B------:R-:W-:Y:S02]  /*9240*/  CS2R R4, SRZ ;  /* 0x0000000000047805 */ /* 0x000fe4000001ff00 */
        /* <DEDUP_REMOVED lines=8> */
.L_x_5782:
        /* <DEDUP_REMOVED lines=23> */
.L_x_5501:
[----:B------:R-:W-:Y:S05]  /*9440*/  BSYNC B1 ;  /* 0x0000000000017941 */ /* 0x000fea0003800000 */
.L_x_5500:
        /* <DEDUP_REMOVED lines=19> */
[----:B------:R-:W-:-:S02]  /*9580*/  PRMT R52, R12, 0x7610, R52 ;  /* 0x000076100c347816 */ /* 0x000fc40000000034 */
[----:B------:R-:W-:Y:S01]  /*9590*/  PRMT R53, R15, 0x7610, R53 ;  /* 0x000076100f357816 */ /* 0x000fe20000000035 */
[----:B--2---:R-:W-:Y:S06]  /*95a0*/  @!P1 BRA `(.L_x_5503) ;  /* 0x000001b000e89947 */ /* 0x004fec0003800000 */
.L_x_5783:
[----:B------:R-:W-:Y:S05]  /*95b0*/  BSYNC B1 ;  /* 0x0000000000017941 */ /* 0x000fea0003800000 */
.L_x_5502:
[----:B------:R-:W-:Y:S04]  /*95c0*/  BSSY B1, `(.L_x_5504) ;  /* 0x000006a000017945 */ /* 0x000fe80003800000 */
[----:B------:R-:W-:Y:S05]  /*95d0*/  @P2 BRA `(.L_x_5505) ;  /* 0x0000000400a02947 */ /* 0x000fea0003800000 */
[----:B------:R-:W-:Y:S01]  /*95e0*/  IMAD.SHL.U32 R12, R189, 0x40, RZ ;  /* 0x00000040bd0c7824 */ /* 0x000fe200078e00ff */
[----:B------:R-:W-:Y:S01]  /*95f0*/  SHF.R.U64 R45, R28, 0x10, R29 ;  /* 0x000000101c2d7819 */ /* 0x000fe2000000121d */
[----:B------:R-:W-:Y:S01]  /*9600*/  IMAD.IADD R14, R16, 0x1, R3 ;  /* 0x00000001100e7824 */ /* 0x000fe200078e0203 */
[----:B------:R-:W-:Y:S02]  /*9610*/  SHF.R.U64 R40, R24, 0x10, R25 ;  /* 0x0000001018287819 */ /* 0x000fe40000001219 */
[----:B------:R-:W-:Y:S02]  /*9620*/  LOP3.LUT R15, R12, 0x1c0, RZ, 0xc0, !PT ;  /* 0x000001c00c0f7812 */ /* 0x000fe400078ec0ff */
[----:B------:R-:W-:Y:S02]  /*9630*/  SHF.R.U64 R43, R26, 0x10, R27 ;  /* 0x000000101a2b7819 */ /* 0x000fe4000000121b */
[----:B0-----:R-:W-:Y:S02]  /*9640*/  SHF.R.U32.HI R33, RZ, 0x3, R15 ;  /* 0x00000003ff217819 */ /* 0x001fe4000001160f */
[----:B------:R-:W-:-:S02]  /*9650*/  LOP3.LUT R14, R15, 0x38, R14, 0xf8, !PT ;  /* 0x000000380f0e7812 */ /* 0x000fc400078ef80e */
[----:B------:R-:W-:Y:S02]  /*9660*/  LOP3.LUT R12, R15, 0x38, R16, 0xf8, !PT ;  /* 0x000000380f0c7812 */ /* 0x000fe400078ef810 */
[-C--:B------:R-:W-:Y:S02]  /*9670*/  LOP3.LUT R15, R14, R33.reuse, RZ, 0x3c, !PT ;  /* 0x000000210e0f7212 */ /* 0x080fe400078e3cff */
[----:B------:R-:W-:Y:S02]  /*9680*/  LOP3.LUT R13, R12, R33, RZ, 0x3c, !PT ;  /* 0x000000210c0d7212 */ /* 0x000fe400078e3cff */
[----:B------:R-:W-:Y:S01]  /*9690*/  PRMT R45, R39, 0x5410, R45 ;  /* 0x00005410272d7816 */ /* 0x000fe2000000002d */
[----:B------:R-:W-:Y:S01]  /*96a0*/  IMAD R33, R214, 0x200, R15 ;  /* 0x00000200d6217824 */ /* 0x000fe200078e020f */
[----:B------:R-:W-:Y:S01]  /*96b0*/  SHF.R.U64 R48, R30, 0x10, R31 ;  /* 0x000000101e307819 */ /* 0x000fe2000000121f */
[----:B------:R-:W-:Y:S01]  /*96c0*/  IMAD R13, R214, 0x200, R13 ;  /* 0x00000200d60d7824 */ /* 0x000fe200078e020d */
[----:B------:R-:W-:Y:S01]  /*96d0*/  SHF.R.U32.HI R49, RZ, 0x10, R31 ;  /* 0x00000010ff317819 */ /* 0x000fe2000001161f */
[----:B------:R-:W-:Y:S01]  /*96e0*/  IMAD R38, R33, 0x2, R2 ;  /* 0x0000000221267824 */ /* 0x000fe200078e0202 */
[----:B------:R-:W-:Y:S01]  /*96f0*/  PRMT R40, R47, 0x5432, R40 ;  /* 0x000054322f287816 */ /* 0x000fe20000000028 */
[----:B------:R-:W-:Y:S01]  /*9700*/  IMAD R37, R13, 0x2, R2 ;  /* 0x000000020d257824 */ /* 0x000fe200078e0202 */
[----:B------:R-:W-:-:S02]  /*9710*/  SHF.R.U32.HI R44, RZ, 0x10, R27 ;  /* 0x00000010ff2c7819 */ /* 0x000fc4000001161b */
[----:B------:R-:W0:Y:S01]  /*9720*/  LDS.128 R32, [R38+0x20400] ;  /* 0x0204000026207984 */ /* 0x000e220000000c00 */
[----:B------:R-:W-:Y:S02]  /*9730*/  SHF.R.U32.HI R46, RZ, 0x10, R29 ;  /* 0x00000010ff2e7819 */ /* 0x000fe4000001161d */
[----:B------:R-:W-:Y:S01]  /*9740*/  PRMT R43, R47, 0x5410, R43 ;  /* 0x000054102f2b7816 */ /* 0x000fe2000000002b */
[----:B------:R-:W1:Y:S01]  /*9750*/  LDS.128 R12, [R37+0x20400] ;  /* 0x02040000250c7984 */ /* 0x000e620000000c00 */
[----:B------:R-:W-:Y:S01]  /*9760*/  PRMT R48, R41, 0x5432, R48 ;  /* 0x0000543229307816 */ /* 0x000fe20000000030 */
[----:B------:R-:W-:Y:S01]  /*9770*/  IMAD.U32 R47, R45, 0x10000, RZ ;  /* 0x000100002d2f7824 */ /* 0x000fe200078e00ff */
[----:B------:R-:W-:Y:S01]  /*9780*/  PRMT R49, R41, 0x5410, R49 ;  /* 0x0000541029317816 */ /* 0x000fe20000000031 */
[----:B------:R-:W-:Y:S01]  /*9790*/  IMAD.U32 R41, R40, 0x10000, RZ ;  /* 0x0001000028297824 */ /* 0x000fe200078e00ff */
[----:B------:R-:W-:Y:S02]  /*97a0*/  SHF.R.U32.HI R42, RZ, 0x10, R25 ;  /* 0x00000010ff2a7819 */ /* 0x000fe40000011619 */
[----:B------:R-:W-:-:S02]  /*97b0*/  PRMT R44, R51, 0x5432, R44 ;  /* 0x00005432332c7816 */ /* 0x000fc4000000002c */
[----:B------:R-:W-:Y:S02]  /*97c0*/  PRMT R46, R39, 0x5432, R46 ;  /* 0x00005432272e7816 */ /* 0x000fe4000000002e */
[----:B------:R-:W-:Y:S02]  /*97d0*/  LOP3.LUT R45, R45, 0xffff0000, RZ, 0xc0, !PT ;  /* 0xffff00002d2d7812 */ /* 0x000fe400078ec0ff */
[----:B------:R-:W-:Y:S02]  /*97e0*/  PRMT R42, R50, 0x5432, R42 ;  /* 0x00005432322a7816 */ /* 0x000fe4000000002a */
[----:B------:R-:W-:Y:S01]  /*97f0*/  LOP3.LUT R40, R40, 0xffff0000, RZ, 0xc0, !PT ;  /* 0xffff000028287812 */ /* 0x000fe200078ec0ff */
        /* <DEDUP_REMOVED lines=12> */
[C---:B------:R-:W-:Y:S01]  /*98c0*/  FFMA.FTZ R51, R24.reuse, R41, -R51 ;  /* 0x0000002918337223 */ /* 0x040fe20000010833 */
[C---:B------:R-:W-:Y:S01]  /*98d0*/  FMUL.FTZ R41, R29.reuse, R45 ;  /* 0x0000002d1d297220 */ /* 0x040fe20000410000 */
[----:B------:R-:W-:Y:S01]  /*98e0*/  FFMA.FTZ R35, R24, R47, R35 ;  /* 0x0000002f18237223 */ /* 0x000fe20000010023 */
[----:B------:R-:W-:Y:S02]  /*98f0*/  IMAD.U32 R28, R46, 0x10000, RZ ;  /* 0x000100002e1c7824 */ /* 0x000fe400078e00ff */
[----:B------:R-:W-:Y:S01]  /*9900*/  FMUL.FTZ R29, R29, R40 ;  /* 0x000000281d1d7220 */ /* 0x000fe20000410000 */
[----:B------:R-:W-:-:S02]  /*9910*/  IMAD.U32 R24, R42, 0x10000, RZ ;  /* 0x000100002a187824 */ /* 0x000fc400078e00ff */
[----:B------:R-:W-:Y:S01]  /*9920*/  FFMA.FTZ R40, R12, R40, -R41 ;  /* 0x000000280c287223 */ /* 0x000fe20000010829 */
[----:B------:R-:W-:Y:S02]  /*9930*/  IMAD.U32 R25, R13, 0x10000, RZ ;  /* 0x000100000d197824 */ /* 0x000fe400078e00ff */
[----:B------:R-:W-:Y:S01]  /*9940*/  FMUL.FTZ R50, R30, R28 ;  /* 0x0000001c1e327220 */ /* 0x000fe20000410000 */
[----:B------:R-:W-:Y:S01]  /*9950*/  LOP3.LUT R46, R46, 0xffff0000, RZ, 0xc0, !PT ;  /* 0xffff00002e2e7812 */ /* 0x000fe200078ec0ff */
[-C--:B------:R-:W-:Y:S01]  /*9960*/  FMUL.FTZ R41, R30, R24.reuse ;  /* 0x000000181e297220 */ /* 0x080fe20000410000 */
[----:B------:R-:W-:Y:S01]  /*9970*/  LOP3.LUT R42, R42, 0xffff0000, RZ, 0xc0, !PT ;  /* 0xffff00002a2a7812 */ /* 0x000fe200078ec0ff */
[----:B------:R-:W-:Y:S01]  /*9980*/  FFMA.FTZ R50, R25, R24, -R50 ;  /* 0x0000001819327223 */ /* 0x000fe20000010832 */
[----:B------:R-:W-:Y:S01]  /*9990*/  LOP3.LUT R13, R13, 0xffff0000, RZ, 0xc0, !PT ;  /* 0xffff00000d0d7812 */ /* 0x000fe200078ec0ff */
[----:B------:R-:W-:Y:S01]  /*99a0*/  FFMA.FTZ R41, R25, R28, R41 ;  /* 0x0000001c19297223 */ /* 0x000fe20000010029 */
[----:B------:R-:W-:Y:S01]  /*99b0*/  FMUL.FTZ R24, R32, R46 ;  /* 0x0000002e20187220 */ /* 0x000fe20000410000 */
[----:B------:R-:W-:-:S02]  /*99c0*/  IMAD.U32 R25, R48, 0x10000, RZ ;  /* 0x0001000030197824 */ /* 0x000fc400078e00ff */
[----:B------:R-:W-:Y:S01]  /*99d0*/  FFMA.FTZ R30, R12, R45, R29 ;  /* 0x0000002d0c1e7223 */ /* 0x000fe2000001001d */
[-C--:B------:R-:W-:Y:S01]  /*99e0*/  FMUL.FTZ R32, R32, R42.reuse ;  /* 0x0000002a20207220 */ /* 0x080fe20000410000 */
[----:B------:R-:W-:Y:S02]  /*99f0*/  IMAD.U32 R26, R14, 0x10000, RZ ;  /* 0x000100000e1a7824 */ /* 0x000fe400078e00ff */
[----:B------:R-:W-:Y:S01]  /*9a00*/  FFMA.FTZ R29, R13, R42, -R24 ;  /* 0x0000002a0d1d7223 */ /* 0x000fe20000010818 */
[----:B------:R-:W-:Y:S02]  /*9a10*/  IMAD.U32 R12, R43, 0x10000, RZ ;  /* 0x000100002b0c7824 */ /* 0x000fe400078e00ff */
[----:B------:R-:W-:Y:S01]  /*9a20*/  FMUL.FTZ R45, R31, R25 ;  /* 0x000000191f2d7220 */ /* 0x000fe20000410000 */
[----:B------:R-:W-:Y:S02]  /*9a30*/  IMAD.U32 R28, R49, 0x10000, RZ ;  /* 0x00010000311c7824 */ /* 0x000fe400078e00ff */
[----:B------:R-:W-:Y:S01]  /*9a40*/  FFMA.FTZ R32, R13, R46, R32 ;  /* 0x0000002e0d207223 */ /* 0x000fe20000010020 */
[----:B------:R-:W-:-:S02]  /*9a50*/  IMAD.U32 R24, R44, 0x10000, RZ ;  /* 0x000100002c187824 */ /* 0x000fc400078e00ff */
[----:B------:R-:W-:Y:S01]  /*9a60*/  FMUL.FTZ R42, R31, R12 ;  /* 0x0000000c1f2a7220 */ /* 0x000fe20000410000 */
[----:B------:R-:W-:Y:S02]  /*9a70*/  IMAD.U32 R27, R15, 0x10000, RZ ;  /* 0x000100000f1b7824 */ /* 0x000fe400078e00ff */
[C---:B------:R-:W-:Y:S01]  /*9a80*/  FMUL.FTZ R46, R39.reuse, R28 ;  /* 0x0000001c272e7220 */ /* 0x040fe20000410000 */
[----:B------:R-:W-:Y:S01]  /*9a90*/  FFMA.FTZ R45, R26, R12, -R45 ;  /* 0x0000000c1a2d7223 */ /* 0x000fe2000001082d */
[-C--:B------:R-:W-:Y:S01]  /*9aa0*/  FMUL.FTZ R12, R39, R24.reuse ;  /* 0x00000018270c7220 */ /* 0x080fe20000410000 */
[----:B------:R-:W-:Y:S01]  /*9ab0*/  LOP3.LUT R48, R48, 0xffff0000, RZ, 0xc0, !PT ;  /* 0xffff000030307812 */ /* 0x000fe200078ec0ff */
[----:B------:R-:W-:Y:S01]  /*9ac0*/  FFMA.FTZ R46, R27, R24, -R46 ;  /* 0x000000181b2e7223 */ /* 0x000fe2000001082e */
[----:B------:R-:W-:Y:S01]  /*9ad0*/  LOP3.LUT R49, R49, 0xffff0000, RZ, 0xc0, !PT ;  /* 0xffff000031317812 */ /* 0x000fe200078ec0ff */
[----:B------:R-:W-:Y:S01]  /*9ae0*/  FFMA.FTZ R27, R27, R28, R12 ;  /* 0x0000001c1b1b7223 */ /* 0x000fe2000001000c */
[----:B------:R-:W-:Y:S01]  /*9af0*/  LOP3.LUT R43, R43, 0xffff0000, RZ, 0xc0, !PT ;  /* 0xffff00002b2b7812 */ /* 0x000fe200078ec0ff */
[C---:B------:R-:W-:Y:S01]  /*9b00*/  FMUL.FTZ R13, R33.reuse, R48 ;  /* 0x00000030210d7220 */ /* 0x040fe20000410000 */
[----:B------:R-:W-:Y:S01]  /*9b10*/  LOP3.LUT R44, R44, 0xffff0000, RZ, 0xc0, !PT ;  /* 0xffff00002c2c7812 */ /* 0x000fe200078ec0ff */
[----:B------:R-:W-:Y:S01]  /*9b20*/  FMUL.FTZ R12, R34, R49 ;  /* 0x00000031220c7220 */ /* 0x000fe20000410000 */
[----:B------:R-:W-:Y:S01]  /*9b30*/  LOP3.LUT R14, R14, 0xffff0000, RZ, 0xc0, !PT ;  /* 0xffff00000e0e7812 */ /* 0x000fe200078ec0ff */
[----:B------:R-:W-:Y:S01]  /*9b40*/  FMUL.FTZ R33, R33, R43 ;  /* 0x0000002b21217220 */ /* 0x000fe20000410000 */
[----:B------:R-:W-:Y:S01]  /*9b50*/  LOP3.LUT R15, R15, 0xffff0000, RZ, 0xc0, !PT ;  /* 0xffff00000f0f7812 */ /* 0x000fe200078ec0ff */
[----:B------:R-:W-:Y:S01]  /*9b60*/  FMUL.FTZ R34, R34, R44 ;  /* 0x0000002c22227220 */ /* 0x000fe20000410000 */
[----:B------:R-:W-:Y:S01]  /*9b70*/  FFMA.FTZ R26, R26, R25, R42 ;  /* 0x000000191a1a7223 */ /* 0x000fe2000001002a */
[C---:B------:R-:W-:Y:S01]  /*9b80*/  FFMA.FTZ R28, R14.reuse, R43, -R13 ;  /* 0x0000002b0e1c7223 */ /* 0x040fe2000001080d */
[----:B------:R-:W-:Y:S01]  /*9b90*/  FFMA.FTZ R33, R14, R48, R33 ;  /* 0x000000300e217223 */ /* 0x000fe20000010021 */
[C---:B------:R-:W-:Y:S01]  /*9ba0*/  FFMA.FTZ R31, R15.reuse, R44, -R12 ;  /* 0x0000002c0f1f7223 */ /* 0x040fe2000001080c */
        /* <DEDUP_REMOVED lines=11> */
.L_x_5505:
[----:B------:R-:W-:Y:S05]  /*9c60*/  BSYNC B1 ;  /* 0x0000000000017941 */ /* 0x000fea0003800000 */
.L_x_5504:
        /* <DEDUP_REMOVED lines=16> */
[----:B------:R-:W-:Y:S01]  /*9d70*/  SHF.R.U32.HI R34, RZ, 0x10, R5 ;  /* 0x00000010ff227819 */ /* 0x000fe20000011605 */
[----:B------:R-:W-:Y:S01]  /*9d80*/  IMAD.IADD R3, R12, 0x1, R3 ;  /* 0x000000010c037824 */ /* 0x000fe200078e0203 */
[----:B------:R-:W-:Y:S01]  /*9d90*/  PRMT R28, R55, 0x5432, R28 ;  /* 0x00005432371c7816 */ /* 0x000fe2000000001c */
[----:B0-----:R-:W-:Y:S01]  /*9da0*/  IMAD.U32 R33, R32, 0x10000, RZ ;  /* 0x0001000020217824 */ /* 0x001fe200078e00ff */
[--C-:B------:R-:W-:Y:S01]  /*9db0*/  SHF.R.U64 R30, R10, 0x10, R11.reuse ;  /* 0x000000100a1e7819 */ /* 0x100fe2000000120b */
[----:B------:R-:W-:Y:S01]  /*9dc0*/  IMAD R3, R3, 0x2, R2 ;  /* 0x0000000203037824 */ /* 0x000fe200078e0202 */
[----:B------:R-:W-:-:S02]  /*9dd0*/  SHF.R.U32.HI R31, RZ, 0x10, R11 ;  /* 0x00000010ff1f7819 */ /* 0x000fc4000001160b */
[----:B------:R-:W-:Y:S02]  /*9de0*/  SHF.R.U64 R35, R6, 0x10, R7 ;  /* 0x0000001006237819 */ /* 0x000fe40000001207 */
[----:B------:R-:W0:Y:S01]  /*9df0*/  LDS.128 R24, [R3+0x20400] ;  /* 0x0204000003187984 */ /* 0x000e220000000c00 */
[----:B------:R-:W-:Y:S02]  /*9e00*/  SHF.R.U32.HI R29, RZ, 0x10, R9 ;  /* 0x00000010ff1d7819 */ /* 0x000fe40000011609 */
[----:B------:R-:W-:Y:S02]  /*9e10*/  SHF.R.U32.HI R36, RZ, 0x10, R7 ;  /* 0x00000010ff247819 */ /* 0x000fe40000011607 */
[----:B------:R-:W-:Y:S02]  /*9e20*/  PRMT R34, R53, 0x5432, R34 ;  /* 0x0000543235227816 */ /* 0x000fe40000000022 */
[C---:B------:R-:W-:Y:S02]  /*9e30*/  PRMT R30, R21.reuse, 0x5432, R30 ;  /* 0x00005432151e7816 */ /* 0x040fe4000000001e */
[----:B------:R-:W-:-:S02]  /*9e40*/  PRMT R31, R21, 0x5410, R31 ;  /* 0x00005410151f7816 */ /* 0x000fc4000000001f */
[----:B------:R-:W-:Y:S02]  /*9e50*/  PRMT R29, R53, 0x5410, R29 ;  /* 0x00005410351d7816 */ /* 0x000fe4000000001d */
[----:B------:R-:W-:Y:S02]  /*9e60*/  PRMT R36, R54, 0x5432, R36 ;  /* 0x0000543236247816 */ /* 0x000fe40000000024 */
[----:B------:R-:W-:Y:S02]  /*9e70*/  LOP3.LUT R32, R32, 0xffff0000, RZ, 0xc0, !PT ;  /* 0xffff000020207812 */ /* 0x000fe400078ec0ff */
[----:B------:R-:W-:Y:S01]  /*9e80*/  PRMT R35, R52, 0x5410, R35 ;  /* 0x0000541034237816 */ /* 0x000fe20000000023 */
[----:B------:R-:W-:Y:S02]  /*9e90*/  IMAD.U32 R38, R36, 0x10000, RZ ;  /* 0x0001000024267824 */ /* 0x000fe400078e00ff */
[C---:B0-----:R-:W-:Y:S01]  /*9ea0*/  IMAD.U32 R10, R24.reuse, 0x10000, RZ ;  /* 0x00010000180a7824 */ /* 0x041fe200078e00ff */
[----:B------:R-:W-:Y:S01]  /*9eb0*/  LOP3.LUT R11, R24, 0xffff0000, RZ, 0xc0, !PT ;  /* 0xffff0000180b7812 */ /* 0x000fe200078ec0ff */
[----:B------:R-:W-:Y:S01]  /*9ec0*/  IMAD.U32 R21, R27, 0x10000, RZ ;  /* 0x000100001b157824 */ /* 0x000fe200078e00ff */
[----:B------:R-:W-:Y:S01]  /*9ed0*/  LOP3.LUT R24, R25, 0xffff0000, RZ, 0xc0, !PT ;  /* 0xffff000019187812 */ /* 0x000fe200078ec0ff */
[----:B------:R-:W-:Y:S01]  /*9ee0*/  FMUL.FTZ R37, R10, R33 ;  /* 0x000000210a257220 */ /* 0x000fe20000410000 */
[----:B------:R-:W-:Y:S01]  /*9ef0*/  LOP3.LUT R20, R26, 0xffff0000, RZ, 0xc0, !PT ;  /* 0xffff00001a147812 */ /* 0x000fe200078ec0ff */
[----:B--2---:R-:W0:Y:S02]  /*9f00*/  LDS.128 R12, [R40+0x20400] ;  /* 0x02040000280c7984 */ /* 0x004e240000000c00 */
[C---:B0-----:R-:W-:Y:S01]  /*9f10*/  IMAD.U32 R4, R12.reuse, 0x10000, RZ ;  /* 0x000100000c047824 */ /* 0x041fe200078e00ff */
[----:B------:R-:W-:Y:S01]  /*9f20*/  LOP3.LUT R5, R12, 0xffff0000, RZ, 0xc0, !PT ;  /* 0xffff00000c057812 */ /* 0x000fe200078ec0ff */
[C---:B------:R-:W-:Y:S01]  /*9f30*/  IMAD.U32 R6, R13.reuse, 0x10000, RZ ;  /* 0x000100000d067824 */ /* 0x040fe200078e00ff */
[----:B------:R-:W-:Y:S01]  /*9f40*/  LOP3.LUT R12, R13, 0xffff0000, RZ, 0xc0, !PT ;  /* 0xffff00000d0c7812 */ /* 0x000fe200078ec0ff */
[----:B------:R-:W-:Y:S01]  /*9f50*/  IMAD.U32 R13, R25, 0x10000, RZ ;  /* 0x00010000190d7824 */ /* 0x000fe200078e00ff */
[C---:B------:R-:W-:Y:S01]  /*9f60*/  LOP3.LUT R8, R14.reuse, 0xffff0000, RZ, 0xc0, !PT ;  /* 0xffff00000e087812 */ /* 0x040fe200078ec0ff */
[----:B------:R-:W-:Y:S01]  /*9f70*/  IMAD.U32 R7, R14, 0x10000, RZ ;  /* 0x000100000e077824 */ /* 0x000fe200078e00ff */
[C---:B------:R-:W-:Y:S01]  /*9f80*/  LOP3.LUT R14, R15.reuse, 0xffff0000, RZ, 0xc0, !PT ;  /* 0xffff00000f0e7812 */ /* 0x040fe200078ec0ff */
[C---:B------:R-:W-:Y:S01]  /*9f90*/  IMAD.U32 R25, R28.reuse, 0x10000, RZ ;  /* 0x000100001c197824 */ /* 0x040fe200078e00ff */
[----:B------:R-:W-:Y:S01]  /*9fa0*/  LOP3.LUT R28, R28, 0xffff0000, RZ, 0xc0, !PT ;  /* 0xffff00001c1c7812 */ /* 0x000fe200078ec0ff */
[----:B------:R-:W-:-:S02]  /*9fb0*/  IMAD.U32 R9, R15, 0x10000, RZ ;  /* 0x000100000f097824 */ /* 0x000fc400078e00ff */
[----:B------:R-:W-:Y:S01]  /*9fc0*/  IMAD.U32 R15, R26, 0x10000, RZ ;  /* 0x000100001a0f7824 */ /* 0x000fe200078e00ff */
[----:B------:R-:W-:Y:S01]  /*9fd0*/  LOP3.LUT R26, R27, 0xffff0000, RZ, 0xc0, !PT ;  /* 0xffff00001b1a7812 */ /* 0x000fe200078ec0ff */
[----:B------:R-:W-:Y:S02]  /*9fe0*/  IMAD.U32 R27, R34, 0x10000, RZ ;  /* 0x00010000221b7824 */ /* 0x000fe400078e00ff */
[-C--:B------:R-:W-:Y:S01]  /*9ff0*/  FMUL.FTZ R39, R10, R25.reuse ;  /* 0x000000190a277220 */ /* 0x080fe20000410000 */
[C---:B------:R-:W-:Y:S01]  /*a000*/  FFMA.FTZ R37, R4.reuse, R25, -R37 ;  /* 0x0000001904257223 */ /* 0x040fe20000010825 */
[----:B------:R-:W-:Y:S02]  /*a010*/  IMAD.U32 R10, R29, 0x10000, RZ ;  /* 0x000100001d0a7824 */ /* 0x000fe400078e00ff */
[----:B------:R-:W-:Y:S01]  /*a020*/  FMUL.FTZ R25, R13, R27 ;  /* 0x0000001b0d197220 */ /* 0x000fe20000410000 */
[----:B------:R-:W-:Y:S01]  /*a030*/  FFMA.FTZ R39, R4, R33, R39 ;  /* 0x0000002104277223 */ /* 0x000fe20000010027 */
[----:B------:R-:W-:-:S02]  /*a040*/  IMAD.U32 R4, R31, 0x10000, RZ ;  /* 0x000100001f047824 */ /* 0x000fc400078e00ff */
[-C--:B------:R-:W-:Y:S01]  /*a050*/  FMUL.FTZ R13, R13, R10.reuse ;  /* 0x0000000a0d0d7220 */ /* 0x080fe20000410000 */
[C---:B------:R-:W-:Y:S01]  /*a060*/  FFMA.FTZ R25, R6.reuse, R10, -R25 ;  /* 0x0000000a06197223 */ /* 0x040fe20000010819 */
[C---:B------:R-:W-:Y:S01]  /*a070*/  FMUL.FTZ R10, R21.reuse, R38 ;  /* 0x00000026150a7220 */ /* 0x040fe20000410000 */
[-C--:B------:R-:W-:Y:S01]  /*a080*/  FMUL.FTZ R33, R21, R4.reuse ;  /* 0x0000000415217220 */ /* 0x080fe20000410000 */
[----:B------:R-:W-:Y:S01]  /*a090*/  LOP3.LUT R29, R29, 0xffff0000, RZ, 0xc0, !PT ;  /* 0xffff00001d1d7812 */ /* 0x000fe200078ec0ff */
[----:B------:R-:W-:Y:S01]  /*a0a0*/  FFMA.FTZ R13, R6, R27, R13 ;  /* 0x0000001b060d7223 */ /* 0x000fe2000001000d */
[C---:B------:R-:W-:Y:S01]  /*a0b0*/  FFMA.FTZ R21, R9.reuse, R4, -R10 ;  /* 0x0000000409157223 */ /* 0x040fe2000001080a */
[----:B------:R-:W-:Y:S01]  /*a0c0*/  FFMA.FTZ R33, R9, R38, R33 ;  /* 0x0000002609217223 */ /* 0x000fe20000010021 */
[----:B------:R-:W-:Y:S01]  /*a0d0*/  LOP3.LUT R9, R34, 0xffff0000, RZ, 0xc0, !PT ;  /* 0xffff000022097812 */ /* 0x000fe200078ec0ff */
[C---:B------:R-:W-:Y:S01]  /*a0e0*/  FMUL.FTZ R4, R11.reuse, R32 ;  /* 0x000000200b047220 */ /* 0x040fe20000410000 */
[----:B------:R-:W-:Y:S01]  /*a0f0*/  FMUL.FTZ R10, R11, R28 ;  /* 0x0000001c0b0a7220 */ /* 0x000fe20000410000 */
[----:B------:R-:W-:Y:S01]  /*a100*/  FMUL.FTZ R34, R24, R29 ;  /* 0x0000001d18227220 */ /* 0x000fe20000410000 */
[----:B------:R-:W-:-:S02]  /*a110*/  IMAD.U32 R6, R35, 0x10000, RZ ;  /* 0x0001000023067824 */ /* 0x000fc400078e00ff */
[C---:B------:R-:W-:Y:S01]  /*a120*/  FFMA.FTZ R28, R5.reuse, R28, -R4 ;  /* 0x0000001c051c7223 */ /* 0x040fe20000010804 */
[-C--:B------:R-:W-:Y:S01]  /*a130*/  FMUL.FTZ R11, R24, R9.reuse ;  /* 0x00000009180b7220 */ /* 0x080fe20000410000 */
[----:B------:R-:W-:Y:S02]  /*a140*/  IMAD.U32 R4, R30, 0x10000, RZ ;  /* 0x000100001e047824 */ /* 0x000fe400078e00ff */
[----:B------:R-:W-:Y:S01]  /*a150*/  FFMA.FTZ R10, R5, R32, R10 ;  /* 0x00000020050a7223 */ /* 0x000fe2000001000a */
[C---:B------:R-:W-:Y:S01]  /*a160*/  FFMA.FTZ R34, R12.reuse, R9, R34 ;  /* 0x000000090c227223 */ /* 0x040fe20000010022 */
[----:B------:R-:W-:Y:S01]  /*a170*/  FFMA.FTZ R24, R12, R29, -R11 ;  /* 0x0000001d0c187223 */ /* 0x000fe2000001080b */
[C---:B------:R-:W-:Y:S01]  /*a180*/  FMUL.FTZ R32, R15.reuse, R6 ;  /* 0x000000060f207220 */ /* 0x040fe20000410000 */
[-C--:B------:R-:W-:Y:S01]  /*a190*/  FMUL.FTZ R12, R15, R4.reuse ;  /* 0x000000040f0c7220 */ /* 0x080fe20000410000 */
[----:B------:R-:W-:Y:S02]  /*a1a0*/  LOP3.LUT R35, R35, 0xffff0000, RZ, 0xc0, !PT ;  /* 0xffff000023237812 */ /* 0x000fe400078ec0ff */
[----:B------:R-:W-:Y:S01]  /*a1b0*/  LOP3.LUT R5, R30, 0xffff0000, RZ, 0xc0, !PT ;  /* 0xffff00001e057812 */ /* 0x000fe200078ec0ff */
[C---:B------:R-:W-:Y:S01]  /*a1c0*/  FFMA.FTZ R32, R7.reuse, R4, -R32 ;  /* 0x0000000407207223 */ /* 0x040fe20000010820 */
[----:B------:R-:W-:Y:S01]  /*a1d0*/  LOP3.LUT R9, R36, 0xffff0000, RZ, 0xc0, !PT ;  /* 0xffff000024097812 */ /* 0x000fe200078ec0ff */
[----:B------:R-:W-:Y:S01]  /*a1e0*/  FFMA.FTZ R12, R7, R6, R12 ;  /* 0x00000006070c7223 */ /* 0x000fe2000001000c */
[----:B------:R-:W-:Y:S01]  /*a1f0*/  LOP3.LUT R31, R31, 0xffff0000, RZ, 0xc0, !PT ;  /* 0xffff00001f1f7812 */ /* 0x000fe200078ec0ff */
[C---:B------:R-:W-:Y:S01]  /*a200*/  FMUL.FTZ R7, R20.reuse, R35 ;  /* 0x0000002314077220 */ /* 0x040fe20000410000 */
[----:B------:R-:W-:Y:S01]  /*a210*/  FMUL.FTZ R20, R20, R5 ;  /* 0x0000000514147220 */ /* 0x000fe20000410000 */
[----:B------:R-:W-:Y:S01]  /*a220*/  FMUL.FTZ R11, R26, R9 ;  /* 0x000000091a0b7220 */ /* 0x000fe20000410000 */
[----:B------:R-:W-:Y:S01]  /*a230*/  F2FP.BF16.F32.PACK_AB R4, R28, R37 ;  /* 0x000000251c04723e */ /* 0x000fe200000010ff */
        /* <DEDUP_REMOVED lines=14> */
.L_x_5493:
[----:B------:R-:W-:Y:S05]  /*a320*/  BSYNC B0 ;  /* 0x0000000000007941 */ /* 0x000fea0003800000 */
.L_x_5479:
        /* <DEDUP_REMOVED lines=8> */
.L_x_5476:
[----:B0123--:R-:W-:-:S05]  /*a3b0*/  IMAD.U32 R3, RZ, RZ, UR37 ;  /* 0x00000025ff037e24 */ /* 0x00ffca000f8e00ff */
[----:B------:R-:W-:-:S13]  /*a3c0*/  ISETP.NE.AND P0, PT, R3, 0x3, PT ;  /* 0x000000030300780c */ /* 0x000fda0003f05270 */
[----:B------:R-:W-:Y:S05]  /*a3d0*/  @!P0 BRA `(.L_x_5506) ;  /* 0x0000000000048947 */ /* 0x000fea0003800000 */
[----:B------:R-:W-:Y:S01]  /*a3e0*/  BPT.TRAP 0x1 ;  /* 0x000000040000795c */ /* 0x000fe20000300000 */
.L_x_5506:
[----:B------:R-:W-:Y:S01]  /*a3f0*/  IMAD R169, R18, 0x8, R2 ;  /* 0x0000000812a97824 */ /* 0x000fe200078e0202 */
[----:B------:R-:W-:-:S04]  /*a400*/  SHF.L.U32 R20, R22, 0x1f, RZ ;  /* 0x0000001f16147819 */ /* 0x000fc800000006ff */
[----:B------:R0:W1:Y:S01]  /*a410*/  SYNCS.PHASECHK.TRANS64.TRYWAIT P1, [R169+URZ+0x38830], R20 ;  /* 0x03883014a90075a7 */ /* 0x000062000802017f */
[----:B------:R-:W-:Y:S05]  /*a420*/  @!P0 BRA `(.L_x_5507) ;  /* 0x0000000000048947 */ /* 0x000fea0003800000 */
[----:B------:R-:W-:Y:S01]  /*a430*/  BPT.TRAP 0x1 ;  /* 0x000000040000795c */ /* 0x000fe20000300000 */
.L_x_5507:
        /* <DEDUP_REMOVED lines=10> */
.L_x_5508:
[----:B------:R-:W-:Y:S01]  /*a4e0*/  LOP3.LUT R6, R4, 0x10000, RZ, 0xfc, !PT ;  /* 0x0001000004067812 */ /* 0x000fe200078efcff */
        /* <DEDUP_REMOVED lines=11> */
[----:B------:R-:W-:Y:S01]  /*a5a0*/  SHF.L.U32 R3, R0, 0x1f, RZ ;  /* 0x0000001f00037819 */ /* 0x000fe200000006ff */
[----:B------:R-:W-:Y:S01]  /*a5b0*/  IMAD.MOV.U32 R13, RZ, RZ, 0x40000040 ;  /* 0x40000040ff0d7424 */ /* 0x000fe200078e00ff */
[----:B------:R-:W-:Y:S01]  /*a5c0*/  BSSY B0, `(.L_x_5510) ;  /* 0x0000023000007945 */ /* 0x000fe20003800000 */
[----:B------:R-:W-:-:S02]  /*a5d0*/  IMAD.MOV.U32 R9, RZ, RZ, 0x40000040 ;  /* 0x40000040ff097424 */ /* 0x000fc400078e00ff */
[----:B------:R-:W-:Y:S02]  /*a5e0*/  VIADD R10, R6, 0x4 ;  /* 0x00000004060a7836 */ /* 0x000fe40000000000 */
[----:B------:R-:W-:Y:S02]  /*a5f0*/  IMAD.MOV.U32 R11, RZ, RZ, 0x40000040 ;  /* 0x40000040ff0b7424 */ /* 0x000fe400078e00ff */
[----:B------:R-:W-:Y:S02]  /*a600*/  IMAD.MOV.U32 R5, RZ, RZ, 0x40000040 ;  /* 0x40000040ff057424 */ /* 0x000fe400078e00ff */
[----:B------:R-:W-:Y:S01]  /*a610*/  HGMMA.64x64x16.F32.BF16 R24, gdesc[UR4], RZ, !UPT, gsb0 ;  /* 0x00e00000041879f0 */ /* 0x000fe2000c0018ff */
[----:B------:R-:W-:Y:S02]  /*a620*/  R2UR UR4, R12 ;  /* 0x000000000c0472ca */ /* 0x000fe400000e0000 */
[----:B------:R-:W-:Y:S02]  /*a630*/  R2UR UR5, R13 ;  /* 0x000000000d0572ca */ /* 0x000fe400000e0000 */
[----:B------:R-:W-:Y:S01]  /*a640*/  R2UR UR6, R8 ;  /* 0x00000000080672ca */ /* 0x000fe200000e0000 */
[----:B------:R-:W-:Y:S01]  /*a650*/  VIADD R8, R4, 0x4 ;  /* 0x0000000404087836 */ /* 0x000fe20000000000 */
[----:B------:R-:W-:Y:S01]  /*a660*/  R2UR UR7, R9 ;  /* 0x00000000090772ca */ /* 0x000fe200000e0000 */
[----:B------:R-:W-:-:S02]  /*a670*/  IMAD.MOV.U32 R9, RZ, RZ, 0x40000040 ;  /* 0x40000040ff097424 */ /* 0x000fc400078e00ff */
        /* <DEDUP_REMOVED lines=21> */
[----:B------:R-:W2:Y:S02]  /*a7d0*/  SYNCS.PHASECHK.TRANS64.TRYWAIT P1, [R2+URZ+0x38810], R3 ;  /* 0x03881003020075a7 */ /* 0x000ea4000802017f */
[----:B--2---:R-:W-:Y:S05]  /*a7e0*/  @!P1 BRA `(.L_x_5511) ;  /* 0x000001a000809947 */ /* 0x004fea0003800000 */
.L_x_5784:
[----:B------:R-:W-:Y:S05]  /*a7f0*/  BSYNC B0 ;  /* 0x0000000000007941 */ /* 0x000fea0003800000 */
.L_x_5510:
[----:B------:R-:W-:Y:S05]  /*a800*/  @!P0 BRA `(.L_x_5512) ;  /* 0x0000000000048947 */ /* 0x000fea0003800000 */
[----:B------:R-:W-:Y:S01]  /*a810*/  BPT.TRAP 0x1 ;  /* 0x000000040000795c */ /* 0x000fe20000300000 */
.L_x_5512:
[----:B------:R3:W4:Y:S01]  /*a820*/  SYNCS.PHASECHK.TRANS64.TRYWAIT P2, [R169+URZ+0x38850], R20 ;  /* 0x03885014a90075a7 */ /* 0x000722000804017f */
[----:B------:R-:W-:Y:S05]  /*a830*/  @!P0 BRA `(.L_x_5513) ;  /* 0x0000000000048947 */ /* 0x000fea0003800000 */
[----:B------:R-:W-:Y:S01]  /*a840*/  BPT.TRAP 0x1 ;  /* 0x000000040000795c */ /* 0x000fe20000300000 */
.L_x_5513:
[----:B--2---:R-:W2:Y:S01]  /*a850*/  S2R R3, SR_TID.X ;  /* 0x0000000000037919 */ /* 0x004ea20000002100 */
[----:B------:R-:W-:Y:S01]  /*a860*/  VIADD R0, R2, 0x400 ;  /* 0x0000040002007836 */ /* 0x000fe20000000000 */
[----:B------:R-:W-:Y:S04]  /*a870*/  BSSY B0, `(.L_x_5514) ;  /* 0x0000008000007945 */ /* 0x000fe80003800000 */
[----:B------:R-:W-:-:S04]  /*a880*/  SHF.R.U32.HI R0, RZ, 0x4, R0 ;  /* 0x00000004ff007819 */ /* 0x000fc80000011600 */
[----:B------:R-:W-:Y:S02]  /*a890*/  LOP3.LUT R0, R0, 0x3fff, RZ, 0xc0, !PT ;  /* 0x00003fff00007812 */ /* 0x000fe400078ec0ff */
[----:B--2---:R-:W-:-:S04]  /*a8a0*/  LOP3.LUT R3, R3, 0x7f, RZ, 0xc0, !PT ;  /* 0x0000007f03037812 */ /* 0x004fc800078ec0ff */
[----:B------:R-:W-:Y:S01]  /*a8b0*/  ISETP.NE.AND P1, PT, R3, RZ, PT ;  /* 0x000000ff0300720c */ /* 0x000fe20003f25270 */
[----:B----4-:R-:W-:-:S12]  /*a8c0*/  @P2 BRA `(.L_x_5515) ;  /* 0x0000000000082947 */ /* 0x010fd80003800000 */
[----:B------:R-:W2:Y:S02]  /*a8d0*/  SYNCS.PHASECHK.TRANS64.TRYWAIT P2, [R169+URZ+0x38850], R20 ;  /* 0x03885014a90075a7 */ /* 0x000ea4000804017f */
[----:B--2---:R-:W-:Y:S05]  /*a8e0*/  @!P2 BRA `(.L_x_5516) ;  /* 0x000001a00054a947 */ /* 0x004fea0003800000 */
.L_x_5515:
[----:B------:R-:W-:Y:S05]  /*a8f0*/  BSYNC B0 ;  /* 0x0000000000007941 */ /* 0x000fea0003800000 */
.L_x_5514:
[----:B------:R-:W-:Y:S05]  /*a900*/  WARPSYNC.ALL ;  /* 0x0000000000007948 */ /* 0x000fea0003800000 */
[----:B------:R-:W-:Y:S01]  /*a910*/  LOP3.LUT R15, R0, 0x10000, RZ, 0xfc, !PT ;  /* 0x00010000000f7812 */ /* 0x000fe200078efcff */
[----:B------:R-:W-:Y:S01]  /*a920*/  VIADD R0, R2, 0x26400 ;  /* 0x0002640002007836 */ /* 0x000fe20000000000 */
[----:B------:R-:W-:-:S03]  /*a930*/  WARPGROUP.ARRIVE ;  /* 0x00000000000079c5 */ /* 0x000fc60000000000 */
[----:B0123--:R-:W-:-:S03]  /*a940*/  IMAD R20, R18, 0x1000, R15 ;  /* 0x0000100012147824 */ /* 0x00ffc600078e020f */
[----:B------:R-:W0:Y:S01]  /*a950*/  S2R R3, SR_TID.X ;  /* 0x0000000000037919 */ /* 0x000e220000002100 */
        /* <DEDUP_REMOVED lines=14> */
[C---:B------:R-:W-:Y:S01]  /*aa40*/  VIADD R58, R4.reuse, 0x2 ;  /* 0x00000002043a7836 */ /* 0x040fe20000000000 */
[----:B------:R-:W-:Y:S01]  /*aa50*/  ULDC UR39, c[0x0][0xa80] ;  /* 0x0002a00000277ab9 */ /* 0x000fe20000000800 */
[----:B------:R-:W-:Y:S01]  /*aa60*/  VIADD R60, R4, 0x800 ;  /* 0x00000800043c7836 */ /* 0x000fe20000000000 */
[----:B------:R-:W-:Y:S01]  /*aa70*/  ULDC UR40, c[0x0][0xa80] ;  /* 0x0002a00000287ab9 */ /* 0x000fe20000000800 */
[----:B------:R-:W-:Y:S01]  /*aa80*/  IMAD.MOV.U32 R172, RZ, RZ, R194 ;  /* 0x000000ffffac7224 */ /* 0x000fe200078e00c2 */
[----:B------:R-:W-:Y:S01]  /*aa90*/  BSSY B0, `(.L_x_5517) ;  /* 0x000061e000007945 */ /* 0x000fe20003800000 */
[----:B------:R-:W-:-:S02]  /*aaa0*/  IMAD R170, R18, 0x1000, R190 ;  /* 0x0000100012aa7824 */ /* 0x000fc400078e02be */
[----:B------:R-:W-:-:S04]  /*aab0*/  IMAD.MOV.U32 R171, RZ, RZ, 0x40000040 ;  /* 0x40000040ffab7424 */ /* 0x000fc800078e00ff */
        /* <DEDUP_REMOVED lines=10> */
[----:B------:R-:W0:Y:S02]  /*ab60*/  SHFL.IDX PT, R0, R3, RZ, 0x1f ;  /* 0x00001fff03007589 */ /* 0x000e2400000e0000 */
[----:B0-----:R-:W-:-:S04]  /*ab70*/  ISETP.GT.AND P2, PT, R0, 0x7f, PT ;  /* 0x0000007f0000780c */ /* 0x001fc80003f44270 */
        /* <DEDUP_REMOVED lines=341> */
[----:B------:R-:W-:Y:S02]  /*c0d0*/  R2UR UR6, R56 ;  /* 0x00000000380672ca */ /* 0x000fe400000e0000 */
[----:B------:R-:W-:Y:S01]  /*c0e0*/  R2UR UR7, R57 ;  /* 0x00000000390772ca */ /* 0x000fe200000e0000 */
[----:B------:R-:W-:Y:S01]  /*c0f0*/  IMAD.MOV.U32 R57, RZ, RZ, 0x40000040 ;  /* 0x40000040ff397424 */ /* 0x000fe200078e00ff */
[----:B------:R-:W-:Y:S01]  /*c100*/  R2UR UR4, R58 ;  /* 0x000000003a0472ca */ /* 0x000fe200000e0000 */
[----:B------:R-:W-:Y:S01]  /*c110*/  IMAD.MOV.U32 R58, RZ, RZ, 0x40 ;  /* 0x00000040ff3a7424 */ /* 0x000fe200078e00ff */
[----:B------:R-:W-:Y:S02]  /*c120*/  R2UR UR5, R59 ;  /* 0x000000003b0572ca */ /* 0x000fe400000e0000 */
[----:B------:R-:W0:Y:S02]  /*c130*/  LDC R59, c[0x0][0x448] ;  /* 0x00011200ff3b7b82 */ /* 0x000e240000000800 */
[----:B------:R-:W-:-:S04]  /*c140*/  SEL R0, R58, 0x3e, P2 ;  /* 0x0000003e3a007807 */ /* 0x000fc80001000000 */
[----:B------:R-:W-:Y:S01]  /*c150*/  LOP3.LUT R21, R0, 0x6, RZ, 0xc0, !PT ;  /* 0x0000000600157812 */ /* 0x000fe200078ec0ff */
[----:B------:R-:W-:-:S03]  /*c160*/  IMAD.IADD R0, R216, 0x1, R194 ;  /* 0x00000001d8007824 */ /* 0x000fc600078e02c2 */
[CC--:B------:R-:W-:Y:S02]  /*c170*/  IADD3 R56, R21.reuse, R3.reuse, R4 ;  /* 0x0000000315387210 */ /* 0x0c0fe40007ffe004 */
[----:B------:R-:W-:Y:S01]  /*c180*/  IADD3 R20, R21, R3, R20 ;  /* 0x0000000315147210 */ /* 0x000fe20007ffe014 */
[----:B------:R-:W-:Y:S01]  /*c190*/  IMAD.MOV.U32 R21, RZ, RZ, 0x40000040 ;  /* 0x40000040ff157424 */ /* 0x000fe200078e00ff */
[----:B0-----:R-:W-:-:S13]  /*c1a0*/  ISETP.NE.AND P2, PT, R59, 0x1, PT ;  /* 0x000000013b00780c */ /* 0x001fda0003f45270 */
[----:B------:R-:W0:Y:S02]  /*c1b0*/  @P2 LDC R3, c[0x0][0x44c] ;  /* 0x00011300ff032b82 */ /* 0x000e240000000800 */
[----:B0-----:R-:W-:Y:S01]  /*c1c0*/  @P2 IMAD.HI.U32 R3, R0, R3, RZ ;  /* 0x0000000300032227 */ /* 0x001fe200078e00ff */
[----:B------:R-:W-:Y:S02]  /*c1d0*/  WARPGROUP.DEPBAR.LE gsb0, 0x0 ;  /* 0x00008000000079c5 */ /* 0x000fe40000010000 */
[----:B------:R-:W-:-:S06]  /*c1e0*/  WARPGROUP.ARRIVE ;  /* 0x00000000000079c5 */ /* 0x000fcc0000000000 */
[----:B------:R-:W-:Y:S01]  /*c1f0*/  HGMMA.64x64x16.F32.BF16 R24, gdesc[UR4], R24, gsb0 ;  /* 0x00e00000041879f0 */ /* 0x000fe20008001818 */
[----:B------:R-:W-:Y:S02]  /*c200*/  R2UR UR4, R56 ;  /* 0x00000000380472ca */ /* 0x000fe400000e0000 */
[----:B------:R-:W-:Y:S02]  /*c210*/  R2UR UR5, R57 ;  /* 0x00000000390572ca */ /* 0x000fe400000e0000 */
[----:B------:R-:W-:Y:S02]  /*c220*/  R2UR UR6, R20 ;  /* 0x00000000140672ca */ /* 0x000fe400000e0000 */
[----:B------:R-:W-:Y:S01]  /*c230*/  R2UR UR7, R21 ;  /* 0x00000000150772ca */ /* 0x000fe200000e0000 */
[----:B------:R-:W0:Y:S02]  /*c240*/  @P2 LDC R20, c[0x0][0x450] ;  /* 0x00011400ff142b82 */ /* 0x000e240000000800 */
[----:B0-----:R-:W-:Y:S01]  /*c250*/  @P2 SHF.R.U32.HI R0, RZ, R20, R3 ;  /* 0x00000014ff002219 */ /* 0x001fe20000011603 */
[----:B------:R-:W-:-:S02]  /*c260*/  IMAD R20, R201, -0x40, R58 ;  /* 0xffffffc0c9147824 */ /* 0x000fc400078e023a */
        /* <DEDUP_REMOVED lines=9> */
[----:B------:R-:W-:Y:S01]  /*c300*/  ISETP.GT.AND P5, PT, R21, 0x8, PT ;  /* 0x000000081500780c */ /* 0x000fe20003fa4270 */
[----:B------:R-:W-:Y:S02]  /*c310*/  WARPGROUP.DEPBAR.LE gsb0, 0x0 ;  /* 0x00008000000079c5 */ /* 0x000fe40000010000 */
[----:B------:R-:W-:-:S06]  /*c320*/  WARPGROUP.ARRIVE ;  /* 0x00000000000079c5 */ /* 0x000fcc0000000000 */
[----:B------:R-:W-:Y:S01]  /*c330*/  HGMMA.64x64x16.F32.BF16 R24, gdesc[UR4], R24, gsb0 ;  /* 0x00e00000041879f0 */ /* 0x000fe20008001818 */
[----:B------:R-:W-:Y:S01]  /*c340*/  ULDC UR4, c[0x0][0xa80] ;  /* 0x0002a00000047ab9 */ /* 0x000fe20000000800 */
[----:B------:R-:W-:Y:S02]  /*c350*/  R2UR UR6, R170 ;  /* 0x00000000aa0672ca */ /* 0x000fe400000e0000 */
[----:B------:R-:W-:Y:S01]  /*c360*/  R2UR UR7, R171 ;  /* 0x00000000ab0772ca */ /* 0x000fe200000e0000 */
[----:B------:R-:W-:Y:S01]  /*c370*/  IMAD.MOV.U32 R171, RZ, RZ, 0x40000040 ;  /* 0x40000040ffab7424 */ /* 0x000fe200078e00ff */
[----:B------:R-:W-:Y:S02]  /*c380*/  WARPGROUP.DEPBAR.LE gsb0, 0x0 ;  /* 0x00008000000079c5 */ /* 0x000fe40000010000 */
[----:B------:R-:W-:Y:S02]  /*c390*/  FSEL R64, R24, -INF , P3 ;  /* 0xff80000018407808 */ /* 0x000fe40001800000 */
[----:B------:R-:W-:-:S02]  /*c3a0*/  FSEL R25, R25, -INF , P4 ;  /* 0xff80000019197808 */ /* 0x000fc40002000000 */
[C---:B------:R-:W-:Y:S02]  /*c3b0*/  ISETP.GT.AND P3, PT, R21.reuse, 0x9, PT ;  /* 0x000000091500780c */ /* 0x040fe40003f64270 */
[----:B------:R-:W-:Y:S02]  /*c3c0*/  FSEL R66, R28, -INF , P5 ;  /* 0xff8000001c427808 */ /* 0x000fe40002800000 */
[----:B------:R-:W-:Y:S02]  /*c3d0*/  FMNMX.FTZ R57, R64, R25, !PT ;  /* 0x0000001940397209 */ /* 0x000fe40007810000 */
[----:B------:R-:W-:Y:S02]  /*c3e0*/  ISETP.GT.AND P4, PT, R21, 0x10, PT ;  /* 0x000000101500780c */ /* 0x000fe40003f84270 */
[----:B------:R-:W-:Y:S02]  /*c3f0*/  FSEL R68, R29, -INF , P3 ;  /* 0xff8000001d447808 */ /* 0x000fe40001800000 */
[----:B------:R-:W-:-:S02]  /*c400*/  FMNMX.FTZ R57, R66, R57, !PT ;  /* 0x0000003942397209 */ /* 0x000fc40007810000 */
        /* <DEDUP_REMOVED lines=35> */
[----:B-1----:R-:W-:-:S02]  /*c640*/  VIADDMNMX R21, R0, R62, R3, PT ;  /* 0x0000003e00157246 */ /* 0x002fc40003800103 */
[----:B------:R-:W-:Y:S02]  /*c650*/  FMNMX.FTZ R57, R60, R57, !PT ;  /* 0x000000393c397209 */ /* 0x000fe40007810000 */
[C---:B------:R-:W-:Y:S02]  /*c660*/  ISETP.GT.AND P3, PT, R21.reuse, RZ, PT ;  /* 0x000000ff1500720c */ /* 0x040fe40003f64270 */
[C---:B------:R-:W-:Y:S01]  /*c670*/  ISETP.GT.AND P4, PT, R21.reuse, 0x1, PT ;  /* 0x000000011500780c */ /* 0x040fe20003f84270 */
[----:B------:R-:W0:Y:S01]  /*c680*/  SHFL.BFLY PT, R70, R57, 0x2, 0x1f ;  /* 0x0c401f0039467f89 */ /* 0x000e2200000e0000 */
[----:B------:R-:W-:Y:S02]  /*c690*/  ISETP.GT.AND P5, PT, R21, 0x8, PT ;  /* 0x000000081500780c */ /* 0x000fe40003fa4270 */
[----:B------:R-:W-:Y:S02]  /*c6a0*/  FSEL R41, R27, -INF , P4 ;  /* 0xff8000001b297808 */ /* 0x000fe40002000000 */
[----:B------:R-:W-:-:S02]  /*c6b0*/  FSEL R72, R30, -INF , P5 ;  /* 0xff8000001e487808 */ /* 0x000fc40002800000 */
[C---:B------:R-:W-:Y:S02]  /*c6c0*/  ISETP.GT.AND P4, PT, R21.reuse, 0x10, PT ;  /* 0x000000101500780c */ /* 0x040fe40003f84270 */
[C---:B------:R-:W-:Y:S02]  /*c6d0*/  ISETP.GT.AND P5, PT, R21.reuse, 0x21, PT ;  /* 0x000000211500780c */ /* 0x040fe40003fa4270 */
[----:B------:R-:W-:Y:S02]  /*c6e0*/  FSEL R34, R34, -INF , P4 ;  /* 0xff80000022227808 */ /* 0x000fe40002000000 */
[----:B------:R-:W-:-:S04]  /*c6f0*/  ISETP.GT.AND P4, PT, R21, 0x18, PT ;  /* 0x000000181500780c */ /* 0x000fc80003f84270 */
[----:B------:R-:W-:Y:S02]  /*c700*/  FSEL R74, R38, -INF , P4 ;  /* 0xff800000264a7808 */ /* 0x000fe40002000000 */
[----:B------:R-:W-:Y:S02]  /*c710*/  ISETP.GT.AND P4, PT, R21, 0x20, PT ;  /* 0x000000201500780c */ /* 0x000fe40003f84270 */
[----:B------:R-:W-:Y:S02]  /*c720*/  FSEL R38, R43, -INF , P5 ;  /* 0xff8000002b267808 */ /* 0x000fe40002800000 */
[----:B------:R-:W1:Y:S01]  /*c730*/  @P2 LDC R43, c[0x0][0x44c] ;  /* 0x00011300ff2b2b82 */ /* 0x000e620000000800 */
[----:B0-----:R-:W-:Y:S02]  /*c740*/  FMNMX.FTZ R29, R57, R70, !PT ;  /* 0x00000046391d7209 */ /* 0x001fe40007810000 */
[----:B------:R-:W-:Y:S02]  /*c750*/  FSEL R70, R26, -INF , P3 ;  /* 0xff8000001a467808 */ /* 0x000fe40001800000 */
        /* <DEDUP_REMOVED lines=12> */
[----:B------:R-:W-:Y:S01]  /*c820*/  FMNMX.FTZ R27, R74, R3, !PT ;  /* 0x000000034a1b7209 */ /* 0x000fe20007810000 */
[----:B------:R-:W-:Y:S01]  /*c830*/  IMAD.U32 R3, RZ, RZ, UR4 ;  /* 0x00000004ff037e24 */ /* 0x000fe2000f8e00ff */
[----:B------:R-:W-:Y:S02]  /*c840*/  ISETP.GT.AND P3, PT, R21, 0x29, PT ;  /* 0x000000291500780c */ /* 0x000fe40003f64270 */
[----:B0-----:R-:W-:-:S02]  /*c850*/  FMNMX.FTZ R0, R29, R62, !PT ;  /* 0x0000003e1d007209 */ /* 0x001fc40007810000 */
[----:B------:R-:W-:Y:S02]  /*c860*/  FSEL R62, R42, -INF , P4 ;  /* 0xff8000002a3e7808 */ /* 0x000fe40002000000 */
[----:B------:R-:W-:Y:S01]  /*c870*/  FMNMX.FTZ R27, R76, R27, !PT ;  /* 0x0000001b4c1b7209 */ /* 0x000fe20007810000 */
[----:B------:R-:W-:Y:S01]  /*c880*/  FMUL.FTZ R29, R0, R3 ;  /* 0x00000003001d7220 */ /* 0x000fe20000410000 */
[----:B------:R-:W-:Y:S02]  /*c890*/  ISETP.GT.AND P4, PT, R21, 0x28, PT ;  /* 0x000000281500780c */ /* 0x000fe40003f84270 */
[----:B------:R-:W-:Y:S02]  /*c8a0*/  FMNMX.FTZ R27, R62, R27, !PT ;  /* 0x0000001b3e1b7209 */ /* 0x000fe40007810000 */
[----:B------:R-:W-:Y:S02]  /*c8b0*/  FSEL R46, R46, -INF , P4 ;  /* 0xff8000002e2e7808 */ /* 0x000fe40002000000 */
[----:B------:R-:W-:-:S02]  /*c8c0*/  FMNMX.FTZ R27, R38, R27, !PT ;  /* 0x0000001b261b7209 */ /* 0x000fc40007810000 */
[----:B------:R-:W-:Y:S02]  /*c8d0*/  FSETP.NEU.FTZ.AND P5, PT, R0, -INF , PT ;  /* 0xff8000000000780b */ /* 0x000fe40003fbd000 */
[----:B------:R-:W-:Y:S02]  /*c8e0*/  ISETP.GT.AND P4, PT, R21, 0x30, PT ;  /* 0x000000301500780c */ /* 0x000fe40003f84270 */
[----:B------:R-:W-:Y:S02]  /*c8f0*/  FSEL R42, R47, -INF , P3 ;  /* 0xff8000002f2a7808 */ /* 0x000fe40001800000 */
[----:B------:R-:W-:Y:S01]  /*c900*/  FMNMX.FTZ R27, R46, R27, !PT ;  /* 0x0000001b2e1b7209 */ /* 0x000fe20007810000 */
[----:B------:R-:W0:Y:S01]  /*c910*/  @P2 LDC R47, c[0x0][0x450] ;  /* 0x00011400ff2f2b82 */ /* 0x000e220000000800 */
[----:B------:R-:W-:Y:S02]  /*c920*/  FSEL R39, R29, RZ, P5 ;  /* 0x000000ff1d277208 */ /* 0x000fe40002800000 */
[----:B------:R-:W-:-:S02]  /*c930*/  ISETP.GT.AND P3, PT, R21, 0x31, PT ;  /* 0x000000311500780c */ /* 0x000fc40003f64270 */
[----:B------:R-:W-:Y:S01]  /*c940*/  FSEL R50, R50, -INF , P4 ;  /* 0xff80000032327808 */ /* 0x000fe20002000000 */
[--C-:B-----5:R-:W-:Y:S01]  /*c950*/  FFMA.FTZ R152, R64, R3, -R39.reuse ;  /* 0x0000000340987223 */ /* 0x120fe20000010827 */
[----:B------:R-:W-:Y:S01]  /*c960*/  FMNMX.FTZ R27, R42, R27, !PT ;  /* 0x0000001b2a1b7209 */ /* 0x000fe20007810000 */
[-CC-:B------:R-:W-:Y:S01]  /*c970*/  FFMA.FTZ R154, R66, R3.reuse, -R39.reuse ;  /* 0x00000003429a7223 */ /* 0x180fe20000010827 */
[----:B------:R-:W-:Y:S01]  /*c980*/  ISETP.GT.AND P4, PT, R21, 0x38, PT ;  /* 0x000000381500780c */ /* 0x000fe20003f84270 */
[-CC-:B------:R-:W-:Y:S01]  /*c990*/  FFMA.FTZ R31, R20, R3.reuse, -R39.reuse ;  /* 0x00000003141f7223 */ /* 0x180fe20000010827 */
[----:B------:R-:W-:Y:S01]  /*c9a0*/  FSEL R64, R51, -INF , P3 ;  /* 0xff80000033407808 */ /* 0x000fe20001800000 */
[--C-:B------:R-:W-:Y:S01]  /*c9b0*/  FFMA.FTZ R25, R25, R3, -R39.reuse ;  /* 0x0000000319197223 */ /* 0x100fe20000010827 */
[----:B------:R-:W-:Y:S01]  /*c9c0*/  FMNMX.FTZ R27, R50, R27, !PT ;  /* 0x0000001b321b7209 */ /* 0x000fe20007810000 */
[----:B------:R-:W-:Y:S01]  /*c9d0*/  MUFU.EX2 R152, R152 ;  /* 0x0000009800987308 */ /* 0x000fe20000000800 */
[----:B------:R-:W-:Y:S01]  /*c9e0*/  ISETP.GT.AND P3, PT, R21, 0x39, PT ;  /* 0x000000391500780c */ /* 0x000fe20003f64270 */
[-CC-:B------:R-:W-:Y:S01]  /*c9f0*/  FFMA.FTZ R156, R32, R3.reuse, -R39.reuse ;  /* 0x00000003209c7223 */ /* 0x180fe20000010827 */
[----:B------:R-:W-:Y:S01]  /*ca00*/  FSEL R54, R54, -INF , P4 ;  /* 0xff80000036367808 */ /* 0x000fe20002000000 */
[--C-:B------:R-:W-:Y:S01]  /*ca10*/  FFMA.FTZ R33, R24, R3, -R39.reuse ;  /* 0x0000000318217223 */ /* 0x100fe20000010827 */
[----:B------:R-:W-:Y:S01]  /*ca20*/  FMNMX.FTZ R27, R64, R27, !PT ;  /* 0x0000001b401b7209 */ /* 0x000fe20007810000 */
[----:B-1----:R-:W-:Y:S01]  /*ca30*/  @P2 IMAD.HI.U32 R24, R194, R43, RZ ;  /* 0x0000002bc2182227 */ /* 0x002fe200078e00ff */
[----:B------:R-:W-:Y:S01]  /*ca40*/  FSEL R78, R55, -INF , P3 ;  /* 0xff800000374e7808 */ /* 0x000fe20001800000 */
[----:B------:R-:W1:Y:S01]  /*ca50*/  MUFU.EX2 R25, R25 ;  /* 0x0000001900197308 */ /* 0x000e620000000800 */
[----:B------:R-:W-:Y:S01]  /*ca60*/  FMNMX.FTZ R27, R54, R27, !PT ;  /* 0x0000001b361b7209 */ /* 0x000fe20007810000 */
[--C-:B------:R-:W-:Y:S01]  /*ca70*/  FFMA.FTZ R158, R36, R3, -R39.reuse ;  /* 0x00000003249e7223 */ /* 0x100fe20000010827 */
[----:B0-----:R-:W-:Y:S01]  /*ca80*/  @P2 SHF.R.U32.HI R172, RZ, R47, R24 ;  /* 0x0000002fffac2219 */ /* 0x001fe20000011618 */
[--C-:B------:R-:W-:Y:S01]  /*ca90*/  FFMA.FTZ R29, R28, R3, -R39.reuse ;  /* 0x000000031c1d7223 */ /* 0x100fe20000010827 */
[----:B------:R-:W-:Y:S01]  /*caa0*/  FMNMX.FTZ R21, R78, R27, !PT ;  /* 0x0000001b4e157209 */ /* 0x000fe20007810000 */
[-CC-:B------:R-:W-:Y:S01]  /*cab0*/  FFMA.FTZ R27, R68, R3.reuse, -R39.reuse ;  /* 0x00000003441b7223 */ /* 0x180fe20000010827 */
[-CC-:B------:R-:W-:Y:S01]  /*cac0*/  FFMA.FTZ R160, R40, R3.reuse, -R39.reuse ;  /* 0x0000000328a07223 */ /* 0x180fe20000010827 */
[----:B------:R-:W0:Y:S01]  /*cad0*/  MUFU.EX2 R154, R154 ;  /* 0x0000009a009a7308 */ /* 0x000e220000000800 */
[-CC-:B------:R-:W-:Y:S01]  /*cae0*/  FFMA.FTZ R162, R44, R3.reuse, -R39.reuse ;  /* 0x000000032ca27223 */ /* 0x180fe20000010827 */
[----:B------:R-:W2:Y:S01]  /*caf0*/  SHFL.BFLY PT, R66, R21, 0x2, 0x1f ;  /* 0x0c401f0015427f89 */ /* 0x000ea200000e0000 */
[-CC-:B------:R-:W-:Y:S01]  /*cb00*/  FFMA.FTZ R35, R56, R3.reuse, -R39.reuse ;  /* 0x0000000338237223 */ /* 0x180fe20000010827 */
[-CC-:B------:R-:W-:Y:S01]  /*cb10*/  FFMA.FTZ R164, R48, R3.reuse, -R39.reuse ;  /* 0x0000000330a47223 */ /* 0x180fe20000010827 */
[-CC-:B------:R-:W-:Y:S01]  /*cb20*/  FFMA.FTZ R37, R58, R3.reuse, -R39.reuse ;  /* 0x000000033a257223 */ /* 0x180fe20000010827 */
[-CC-:B------:R-:W-:Y:S01]  /*cb30*/  FFMA.FTZ R166, R52, R3.reuse, -R39.reuse ;  /* 0x0000000334a67223 */ /* 0x180fe20000010827 */
[----:B------:R-:W-:Y:S01]  /*cb40*/  FFMA.FTZ R39, R60, R3, -R39 ;  /* 0x000000033c277223 */ /* 0x000fe20000010827 */
[----:B------:R-:W3:Y:S01]  /*cb50*/  MUFU.EX2 R27, R27 ;  /* 0x0000001b001b7308 */ /* 0x000ee20000000800 */
[----:B-1----:R-:W-:Y:S01]  /*cb60*/  FADD.FTZ R43, R152, R25 ;  /* 0x00000019982b7221 */ /* 0x002fe20000010000 */
[----:B------:R-:W-:-:S06]  /*cb70*/  F2FP.BF16.F32.PACK_AB R152, R25, R152 ;  /* 0x000000981998723e */ /* 0x000fcc00000010ff */
[----:B------:R-:W-:Y:S08]  /*cb80*/  MUFU.EX2 R156, R156 ;  /* 0x0000009c009c7308 */ /* 0x000ff00000000800 */
[----:B------:R-:W-:Y:S01]  /*cb90*/  MUFU.EX2 R31, R31 ;  /* 0x0000001f001f7308 */ /* 0x000fe20000000800 */
[----:B--2---:R-:W-:-:S05]  /*cba0*/  FMNMX.FTZ R66, R21, R66, !PT ;  /* 0x0000004215427209 */ /* 0x004fca0007810000 */
[----:B------:R-:W1:Y:S02]  /*cbb0*/  SHFL.BFLY PT, R21, R66, 0x1, 0x1f ;  /* 0x0c201f0042157f89 */ /* 0x000e6400000e0000 */
[----:B------:R-:W-:Y:S08]  /*cbc0*/  MUFU.EX2 R158, R158 ;  /* 0x0000009e009e7308 */ /* 0x000ff00000000800 */
[----:B------:R-:W-:Y:S08]  /*cbd0*/  MUFU.EX2 R29, R29 ;  /* 0x0000001d001d7308 */ /* 0x000ff00000000800 */
[----:B------:R-:W-:Y:S01]  /*cbe0*/  MUFU.EX2 R160, R160 ;  /* 0x000000a000a07308 */ /* 0x000fe20000000800 */
[----:B-1----:R-:W-:-:S07]  /*cbf0*/  FMNMX.FTZ R168, R66, R21, !PT ;  /* 0x0000001542a87209 */ /* 0x002fce0007810000 */
[----:B------:R-:W-:Y:S01]  /*cc00*/  MUFU.EX2 R33, R33 ;  /* 0x0000002100217308 */ /* 0x000fe20000000800 */
[C---:B------:R-:W-:Y:S01]  /*cc10*/  FSETP.NEU.FTZ.AND P3, PT, R168.reuse, -INF , PT ;  /* 0xff800000a800780b */ /* 0x040fe20003f7d000 */
[----:B------:R-:W-:-:S06]  /*cc20*/  FMUL.FTZ R20, R168, R3 ;  /* 0x00000003a8147220 */ /* 0x000fcc0000410000 */
[----:B------:R-:W-:Y:S01]  /*cc30*/  MUFU.EX2 R162, R162 ;  /* 0x000000a200a27308 */ /* 0x000fe20000000800 */
[----:B------:R-:W-:Y:S01]  /*cc40*/  FSEL R21, R20, RZ, P3 ;  /* 0x000000ff14157208 */ /* 0x000fe20001800000 */
[C---:B------:R-:W-:Y:S02]  /*cc50*/  @!P1 VIADD R20, R169.reuse, 0x38840 ;  /* 0x00038840a9149836 */ /* 0x040fe40000000000 */
[----:B------:R-:W-:Y:S02]  /*cc60*/  @!P1 VIADD R169, R169, 0x38860 ;  /* 0x00038860a9a99836 */ /* 0x000fe40000000000 */
        /* <DEDUP_REMOVED lines=8> */
[----:B------:R-:W-:Y:S01]  /*ccf0*/  @!P1 PRMT R20, RZ, 0x654, R20 ;  /* 0x00000654ff149816 */ /* 0x000fe20000000014 */
[-CC-:B------:R-:W-:Y:S01]  /*cd00*/  FFMA.FTZ R76, R76, R3.reuse, -R21.reuse ;  /* 0x000000034c4c7223 */ /* 0x180fe20000010815 */
[-CC-:B------:R-:W-:Y:S01]  /*cd10*/  FFMA.FTZ R62, R62, R3.reuse, -R21.reuse ;  /* 0x000000033e3e7223 */ /* 0x180fe20000010815 */
[-CC-:B------:R-:W-:Y:S01]  /*cd20*/  FFMA.FTZ R38, R38, R3.reuse, -R21.reuse ;  /* 0x0000000326267223 */ /* 0x180fe20000010815 */
[----:B------:R0:W-:Y:S01]  /*cd30*/  @!P1 SYNCS.ARRIVE.TRANS64.RED.A1T0 RZ, [R20+URZ], RZ ;  /* 0x000000ff14ff99a7 */ /* 0x0001e2000810043f */
[-CC-:B------:R-:W-:Y:S01]  /*cd40*/  FFMA.FTZ R46, R46, R3.reuse, -R21.reuse ;  /* 0x000000032e2e7223 */ /* 0x180fe20000010815 */
[----:B------:R-:W1:Y:S01]  /*cd50*/  MUFU.EX2 R41, R41 ;  /* 0x0000002900297308 */ /* 0x000e620000000800 */
[-CC-:B------:R-:W-:Y:S01]  /*cd60*/  FFMA.FTZ R42, R42, R3.reuse, -R21.reuse ;  /* 0x000000032a2a7223 */ /* 0x180fe20000010815 */
[-CC-:B------:R-:W-:Y:S01]  /*cd70*/  FFMA.FTZ R50, R50, R3.reuse, -R21.reuse ;  /* 0x0000000332327223 */ /* 0x180fe20000010815 */
[-CC-:B------:R-:W-:Y:S01]  /*cd80*/  FFMA.FTZ R64, R64, R3.reuse, -R21.reuse ;  /* 0x0000000340407223 */ /* 0x180fe20000010815 */
[-CC-:B------:R-:W-:Y:S01]  /*cd90*/  FFMA.FTZ R54, R54, R3.reuse, -R21.reuse ;  /* 0x0000000336367223 */ /* 0x180fe20000010815 */
[----:B------:R-:W-:Y:S01]  /*cda0*/  FFMA.FTZ R78, R78, R3, -R21 ;  /* 0x000000034e4e7223 */ /* 0x000fe20000010815 */
[----:B0-----:R-:W-:Y:S01]  /*cdb0*/  FADD.FTZ R20, R154, R43 ;  /* 0x0000002b9a147221 */ /* 0x001fe20000010000 */
[C---:B---3--:R-:W-:Y:S01]  /*cdc0*/  F2FP.BF16.F32.PACK_AB R154, R27.reuse, R154 ;  /* 0x0000009a1b9a723e */ /* 0x048fe200000010ff */
[----:B------:R-:W0:Y:S01]  /*cdd0*/  MUFU.EX2 R72, R72 ;  /* 0x0000004800487308 */ /* 0x000e220000000800 */
[----:B------:R-:W-:Y:S01]  /*cde0*/  @!P1 PRMT R169, RZ, 0x654, R169 ;  /* 0x00000654ffa99816 */ /* 0x000fe200000000a9 */
[----:B------:R-:W-:Y:S01]  /*cdf0*/  FADD.FTZ R21, R27, R20 ;  /* 0x000000141b157221 */ /* 0x000fe20000010000 */
[----:B------:R-:W-:-:S05]  /*ce00*/  VIADD R20, R170, 0x80 ;  /* 0x00000080aa147836 */ /* 0x000fca0000000000 */
[----:B------:R-:W2:Y:S01]  /*ce10*/  MUFU.EX2 R155, R26 ;  /* 0x0000001a009b7308 */ /* 0x000ea20000000800 */
[----:B-1----:R-:W-:Y:S01]  /*ce20*/  FADD.FTZ R45, R70, R41 ;  /* 0x00000029462d7221 */ /* 0x002fe20000010000 */
[----:B------:R-:W-:Y:S02]  /*ce30*/  R2UR UR10, R20 ;  /* 0x00000000140a72ca */ /* 0x000fe400000e0000 */
[----:B------:R-:W-:-:S04]  /*ce40*/  F2FP.BF16.F32.PACK_AB R153, R41, R70 ;  /* 0x000000462999723e */ /* 0x000fc800000010ff */
[----:B------:R-:W1:Y:S01]  /*ce50*/  MUFU.EX2 R34, R34 ;  /* 0x0000002200227308 */ /* 0x000e620000000800 */
[----:B0-----:R-:W-:-:S07]  /*ce60*/  FADD.FTZ R24, R72, R45 ;  /* 0x0000002d48187221 */ /* 0x001fce0000010000 */
[----:B------:R-:W0:Y:S01]  /*ce70*/  MUFU.EX2 R157, R30 ;  /* 0x0000001e009d7308 */ /* 0x000e220000000800 */
[C---:B--2---:R-:W-:Y:S01]  /*ce80*/  FADD.FTZ R43, R155.reuse, R24 ;  /* 0x000000189b2b7221 */ /* 0x044fe20000010000 */
[----:B------:R-:W-:Y:S01]  /*ce90*/  FADD.FTZ R24, R156, R21 ;  /* 0x000000159c187221 */ /* 0x000fe20000010000 */
[----:B------:R-:W-:Y:S01]  /*cea0*/  IMAD.MOV.U32 R21, RZ, RZ, 0x40000040 ;  /* 0x40000040ff157424 */ /* 0x000fe200078e00ff */
[----:B------:R-:W-:Y:S01]  /*ceb0*/  F2FP.BF16.F32.PACK_AB R155, R155, R72 ;  /* 0x000000489b9b723e */ /* 0x000fe200000010ff */
[----:B------:R-:W-:Y:S01]  /*cec0*/  BAR.SYNC.DEFER_BLOCKING 0xf, 0x100 ;  /* 0x03c4000000007b1d */ /* 0x000fe20000010000 */
[----:B------:R-:W-:Y:S02]  /*ced0*/  F2FP.BF16.F32.PACK_AB R156, R31, R156 ;  /* 0x0000009c1f9c723e */ /* 0x000fe400000010ff */
[----:B------:R-:W-:Y:S01]  /*cee0*/  R2UR UR11, R21 ;  /* 0x00000000150b72ca */ /* 0x000fe200000e0000 */
[----:B-1----:R-:W-:Y:S01]  /*cef0*/  FADD.FTZ R26, R34, R43 ;  /* 0x0000002b221a7221 */ /* 0x002fe20000010000 */
[----:B------:R-:W-:Y:S01]  /*cf00*/  FADD.FTZ R43, R31, R24 ;  /* 0x000000181f2b7221 */ /* 0x000fe20000010000 */
[----:B------:R-:W1:Y:S03]  /*cf10*/  MUFU.EX2 R74, R74 ;  /* 0x0000004a004a7308 */ /* 0x000e660000000800 */
[----:B------:R-:W-:Y:S01]  /*cf20*/  FADD.FTZ R24, R158, R43 ;  /* 0x0000002b9e187221 */ /* 0x000fe20000010000 */
[----:B------:R-:W-:Y:S01]  /*cf30*/  F2FP.BF16.F32.PACK_AB R158, R29, R158 ;  /* 0x0000009e1d9e723e */ /* 0x000fe200000010ff */
[----:B0-----:R-:W-:-:S02]  /*cf40*/  FADD.FTZ R45, R157, R26 ;  /* 0x0000001a9d2d7221 */ /* 0x001fc40000010000 */
[----:B------:R-:W-:Y:S01]  /*cf50*/  FADD.FTZ R21, R29, R24 ;  /* 0x000000181d157221 */ /* 0x000fe20000010000 */
[----:B------:R-:W0:Y:S01]  /*cf60*/  MUFU.EX2 R159, R76 ;  /* 0x0000004c009f7308 */ /* 0x000e220000000800 */
[----:B------:R-:W-:-:S07]  /*cf70*/  F2FP.BF16.F32.PACK_AB R157, R157, R34 ;  /* 0x000000229d9d723e */ /* 0x000fce00000010ff */
[----:B------:R-:W2:Y:S01]  /*cf80*/  MUFU.EX2 R62, R62 ;  /* 0x0000003e003e7308 */ /* 0x000ea20000000800 */
[----:B-1----:R-:W-:Y:S01]  /*cf90*/  FADD.FTZ R20, R74, R45 ;  /* 0x0000002d4a147221 */ /* 0x002fe20000010000 */
[----:B------:R1:W-:Y:S06]  /*cfa0*/  STSM.16.M88.4 [R195+0x36400], R152 ;  /* 0x03640098c3007844 */ /* 0x0003ec0000000200 */
[----:B------:R-:W3:Y:S01]  /*cfb0*/  MUFU.EX2 R161, R38 ;  /* 0x0000002600a17308 */ /* 0x000ee20000000800 */
[C---:B0-----:R-:W-:Y:S01]  /*cfc0*/  FADD.FTZ R25, R159.reuse, R20 ;  /* 0x000000149f197221 */ /* 0x041fe20000010000 */
[----:B------:R-:W-:Y:S01]  /*cfd0*/  FADD.FTZ R20, R160, R21 ;  /* 0x00000015a0147221 */ /* 0x000fe20000010000 */
[----:B------:R-:W-:-:S02]  /*cfe0*/  F2FP.BF16.F32.PACK_AB R159, R159, R74 ;  /* 0x0000004a9f9f723e */ /* 0x000fc400000010ff */
[C---:B------:R-:W-:Y:S01]  /*cff0*/  F2FP.BF16.F32.PACK_AB R160, R33.reuse, R160 ;  /* 0x000000a021a0723e */ /* 0x040fe200000010ff */
[----:B------:R-:W-:Y:S02]  /*d000*/  FADD.FTZ R21, R33, R20 ;  /* 0x0000001421157221 */ /* 0x000fe40000010000 */
[----:B------:R-:W0:Y:S01]  /*d010*/  MUFU.EX2 R46, R46 ;  /* 0x0000002e002e7308 */ /* 0x000e220000000800 */
[----:B--2---:R-:W-:Y:S01]  /*d020*/  FADD.FTZ R24, R62, R25 ;  /* 0x000000193e187221 */ /* 0x004fe20000010000 */
[----:B------:R-:W-:Y:S01]  /*d030*/  FADD.FTZ R20, R162, R21 ;  /* 0x00000015a2147221 */ /* 0x000fe20000010000 */
[----:B------:R2:W-:Y:S05]  /*d040*/  STSM.16.M88.4 [R203], R156 ;  /* 0x0000009ccb007844 */ /* 0x0005ea0000000200 */
[----:B------:R-:W4:Y:S01]  /*d050*/  MUFU.EX2 R163, R42 ;  /* 0x0000002a00a37308 */ /* 0x000f220000000800 */
[C---:B---3--:R-:W-:Y:S01]  /*d060*/  FADD.FTZ R25, R161.reuse, R24 ;  /* 0x00000018a1197221 */ /* 0x048fe20000010000 */
[----:B------:R-:W-:-:S06]  /*d070*/  F2FP.BF16.F32.PACK_AB R161, R161, R62 ;  /* 0x0000003ea1a1723e */ /* 0x000fcc00000010ff */
[----:B------:R-:W3:Y:S01]  /*d080*/  MUFU.EX2 R35, R35 ;  /* 0x0000002300237308 */ /* 0x000ee20000000800 */
[----:B0-----:R-:W-:-:S07]  /*d090*/  FADD.FTZ R24, R46, R25 ;  /* 0x000000192e187221 */ /* 0x001fce0000010000 */
[----:B------:R-:W0:Y:S01]  /*d0a0*/  MUFU.EX2 R50, R50 ;  /* 0x0000003200327308 */ /* 0x000e220000000800 */
[C---:B----4-:R-:W-:Y:S01]  /*d0b0*/  FADD.FTZ R25, R163.reuse, R24 ;  /* 0x00000018a3197221 */ /* 0x050fe20000010000 */
[----:B------:R-:W-:-:S06]  /*d0c0*/  F2FP.BF16.F32.PACK_AB R163, R163, R46 ;  /* 0x0000002ea3a3723e */ /* 0x000fcc00000010ff */
[----:B------:R-:W4:Y:S01]  /*d0d0*/  MUFU.EX2 R164, R164 ;  /* 0x000000a400a47308 */ /* 0x000f220000000800 */
[C---:B---3--:R-:W-:Y:S01]  /*d0e0*/  FADD.FTZ R21, R35.reuse, R20 ;  /* 0x0000001423157221 */ /* 0x048fe20000010000 */
[----:B------:R-:W-:-:S05]  /*d0f0*/  F2FP.BF16.F32.PACK_AB R162, R35, R162 ;  /* 0x000000a223a2723e */ /* 0x000fca00000010ff */
[----:B------:R2:W-:Y:S01]  /*d100*/  STSM.16.M88.4 [R212], R160 ;  /* 0x000000a0d4007844 */ /* 0x0005e20000000200 */
[----:B------:R-:W3:Y:S01]  /*d110*/  MUFU.EX2 R165, R64 ;  /* 0x0000004000a57308 */ /* 0x000ee20000000800 */
[----:B0-----:R-:W-:-:S07]  /*d120*/  FADD.FTZ R24, R50, R25 ;  /* 0x0000001932187221 */ /* 0x001fce0000010000 */
[----:B------:R-:W0:Y:S01]  /*d130*/  MUFU.EX2 R37, R37 ;  /* 0x0000002500257308 */ /* 0x000e220000000800 */
[----:B----4-:R-:W-:-:S07]  /*d140*/  FADD.FTZ R20, R164, R21 ;  /* 0x00000015a4147221 */ /* 0x010fce0000010000 */
[----:B------:R-:W4:Y:S01]  /*d150*/  MUFU.EX2 R54, R54 ;  /* 0x0000003600367308 */ /* 0x000f220000000800 */
[C---:B---3--:R-:W-:Y:S01]  /*d160*/  FADD.FTZ R25, R165.reuse, R24 ;  /* 0x00000018a5197221 */ /* 0x048fe20000010000 */
[----:B------:R-:W-:-:S06]  /*d170*/  F2FP.BF16.F32.PACK_AB R165, R165, R50 ;  /* 0x00000032a5a5723e */ /* 0x000fcc00000010ff */
[----:B------:R-:W3:Y:S01]  /*d180*/  MUFU.EX2 R166, R166 ;  /* 0x000000a600a67308 */ /* 0x000ee20000000800 */
[C---:B0-----:R-:W-:Y:S01]  /*d190*/  FADD.FTZ R21, R37.reuse, R20 ;  /* 0x0000001425157221 */ /* 0x041fe20000010000 */
[----:B------:R-:W-:-:S06]  /*d1a0*/  F2FP.BF16.F32.PACK_AB R164, R37, R164 ;  /* 0x000000a425a4723e */ /* 0x000fcc00000010ff */
[----:B------:R-:W0:Y:S01]  /*d1b0*/  MUFU.EX2 R167, R78 ;  /* 0x0000004e00a77308 */ /* 0x000e220000000800 */
[----:B----4-:R-:W-:-:S07]  /*d1c0*/  FADD.FTZ R24, R54, R25 ;  /* 0x0000001936187221 */ /* 0x010fce0000010000 */
[----:B------:R-:W4:Y:S01]  /*d1d0*/  MUFU.EX2 R39, R39 ;  /* 0x0000002700277308 */ /* 0x000f220000000800 */
[----:B---3--:R-:W-:Y:S01]  /*d1e0*/  FADD.FTZ R20, R166, R21 ;  /* 0x00000015a6147221 */ /* 0x008fe20000010000 */
[C---:B0-----:R-:W-:Y:S01]  /*d1f0*/  FADD.FTZ R21, R167.reuse, R24 ;  /* 0x00000018a7157221 */ /* 0x041fe20000010000 */
[----:B------:R-:W-:Y:S02]  /*d200*/  F2FP.BF16.F32.PACK_AB R167, R167, R54 ;  /* 0x00000036a7a7723e */ /* 0x000fe400000010ff */
[C---:B----4-:R-:W-:Y:S01]  /*d210*/  F2FP.BF16.F32.PACK_AB R166, R39.reuse, R166 ;  /* 0x000000a627a6723e */ /* 0x050fe200000010ff */
[----:B------:R-:W-:-:S04]  /*d220*/  FADD.FTZ R20, R39, R20 ;  /* 0x0000001427147221 */ /* 0x000fc80000010000 */
[----:B------:R2:W-:Y:S01]  /*d230*/  STSM.16.M88.4 [R210], R164 ;  /* 0x000000a4d2007844 */ /* 0x0005e20000000200 */
[----:B------:R-:W-:-:S06]  /*d240*/  WARPGROUP.ARRIVE ;  /* 0x00000000000079c5 */ /* 0x000fcc0000000000 */
[----:B------:R-:W-:Y:S03]  /*d250*/  HGMMA.64x256x16.F32.BF16 R24, R152, gdesc[UR4].tnspB, RZ, !UPT, gsb0 ;  /* 0x43e0000498187df0 */ /* 0x000fe6000c0018ff */
[----:B------:R-:W-:Y:S02]  /*d260*/  WARPGROUP.DEPBAR.LE gsb0, 0x0 ;  /* 0x00008000000079c5 */ /* 0x000fe40000010000 */
[----:B------:R-:W-:Y:S01]  /*d270*/  WARPGROUP.ARRIVE ;  /* 0x00000000000079c5 */ /* 0x000fe20000000000 */
[C---:B-1----:R-:W-:Y:S02]  /*d280*/  VIADD R152, R170.reuse, 0x100 ;  /* 0x00000100aa987836 */ /* 0x042fe40000000000 */
[----:B------:R-:W-:Y:S02]  /*d290*/  IMAD.MOV.U32 R153, RZ, RZ, 0x40000040 ;  /* 0x40000040ff997424 */ /* 0x000fe400078e00ff */
[----:B------:R-:W-:-:S15]  /*d2a0*/  VIADD R170, R170, 0x180 ;  /* 0x00000180aaaa7836 */ /* 0x000fde0000000000 */
[----:B------:R-:W-:-:S03]  /*d2b0*/  NOP ;  /* 0x0000000000007918 */ /* 0x000fc60000000000 */
[----:B------:R-:W-:Y:S01]  /*d2c0*/  HGMMA.64x256x16.F32.BF16 R24, R156, gdesc[UR8].tnspB, R24, gsb0 ;  /* 0x43e000089c187df0 */ /* 0x000fe20008001818 */
[----:B------:R-:W-:Y:S02]  /*d2d0*/  R2UR UR6, R152 ;  /* 0x00000000980672ca */ /* 0x000fe400000e0000 */
[----:B------:R-:W-:Y:S02]  /*d2e0*/  R2UR UR7, R153 ;  /* 0x00000000990772ca */ /* 0x000fe400000e0000 */
[----:B------:R-:W-:-:S04]  /*d2f0*/  IADD3 R152, R172, R211, -R193 ;  /* 0x000000d3ac987210 */ /* 0x000fc80007ffe8c1 */
[----:B------:R-:W-:-:S04]  /*d300*/  SHF.R.S32.HI R153, RZ, 0x1f, R152 ;  /* 0x0000001fff997819 */ /* 0x000fc80000011498 */
[----:B------:R-:W-:-:S04]  /*d310*/  LEA.HI R153, R153, R152, RZ, 0x6 ;  /* 0x0000009899997211 */ /* 0x000fc800078f30ff */
[----:B------:R-:W-:-:S04]  /*d320*/  SHF.R.S32.HI R153, RZ, 0x6, R153 ;  /* 0x00000006ff997819 */ /* 0x000fc80000011499 */
[----:B------:R-:W-:-:S04]  /*d330*/  VIMNMX R198, R213, R153, !PT ;  /* 0x00000099d5c67248 */ /* 0x000fc80007fe0100 */
[----:B------:R-:W-:Y:S01]  /*d340*/  ISETP.GE.AND P3, PT, R201, R198, PT ;  /* 0x000000c6c900720c */ /* 0x000fe20003f66270 */
[----:B------:R-:W-:Y:S02]  /*d350*/  WARPGROUP.DEPBAR.LE gsb0, 0x0 ;  /* 0x00008000000079c5 */ /* 0x000fe40000010000 */
[----:B------:R-:W-:-:S06]  /*d360*/  WARPGROUP.ARRIVE ;  /* 0x00000000000079c5 */ /* 0x000fcc0000000000 */
        /* <DEDUP_REMOVED lines=21> */
[----:B------:R-:W-:Y:S02]  /*d4c0*/  IMAD.MOV.U32 R199, RZ, RZ, R0 ;  /* 0x000000ffffc77224 */ /* 0x000fe400078e0000 */
[----:B------:R-:W-:-:S07]  /*d4d0*/  IMAD.MOV.U32 R201, RZ, RZ, R18 ;  /* 0x000000ffffc97224 */ /* 0x000fce00078e0012 */
.L_x_5530:
[----:B------:R-:W-:-:S05]  /*d4e0*/  VIADD R18, R201, 0x1 ;  /* 0x00000001c9127836 */ /* 0x000fca0000000000 */
[----:B------:R-:W-:-:S04]  /*d4f0*/  ISETP.NE.AND P3, PT, R18, 0x2, PT ;  /* 0x000000021200780c */ /* 0x000fc80003f65270 */
[----:B------:R-:W-:Y:S02]  /*d500*/  SEL R0, RZ, 0x1, P3 ;  /* 0x00000001ff007807 */ /* 0x000fe40001800000 */
[----:B------:R-:W-:Y:S02]  /*d510*/  SEL R18, R18, RZ, P3 ;  /* 0x000000ff12127207 */ /* 0x000fe40001800000 */
[----:B------:R-:W-:Y:S01]  /*d520*/  LOP3.LUT R22, R22, R0, RZ, 0x3c, !PT ;  /* 0x0000000016167212 */ /* 0x000fe200078e3cff */
[----:B0-----:R-:W-:Y:S06]  /*d530*/  @!P0 BRA `(.L_x_5520) ;  /* 0x0000000000048947 */ /* 0x001fec0003800000 */
[----:B------:R-:W-:Y:S01]  /*d540*/  BPT.TRAP 0x1 ;  /* 0x000000040000795c */ /* 0x000fe20000300000 */
.L_x_5520:
[----:B------:R-:W-:Y:S01]  /*d550*/  IMAD R197, R18, 0x8, R2 ;  /* 0x0000000812c57824 */ /* 0x000fe200078e0202 */
[----:B------:R-:W-:-:S04]  /*d560*/  SHF.L.U32 R0, R22, 0x1f, RZ ;  /* 0x0000001f16007819 */ /* 0x000fc800000006ff */
[----:B------:R0:W1:Y:S01]  /*d570*/  SYNCS.PHASECHK.TRANS64.TRYWAIT P3, [R197+URZ+0x38830], R0 ;  /* 0x03883000c50075a7 */ /* 0x000062000806017f */
[----:B------:R-:W-:Y:S05]  /*d580*/  @!P0 BRA `(.L_x_5521) ;  /* 0x0000000000048947 */ /* 0x000fea0003800000 */
[----:B------:R-:W-:Y:S01]  /*d590*/  BPT.TRAP 0x1 ;  /* 0x000000040000795c */ /* 0x000fe20000300000 */
.L_x_5521:
[----:B------:R-:W-:Y:S01]  /*d5a0*/  BSSY B2, `(.L_x_5522) ;  /* 0x0000006000027945 */ /* 0x000fe20003800000 */
[----:B--2---:R-:W-:Y:S02]  /*d5b0*/  IMAD R156, R18, 0x200, R14 ;  /* 0x00000200129c7824 */ /* 0x004fe400078e020e */
[----:B------:R-:W-:Y:S01]  /*d5c0*/  IMAD.MOV.U32 R157, RZ, RZ, 0x40000040 ;  /* 0x40000040ff9d7424 */ /* 0x000fe200078e00ff */
[----:B-1----:R-:W-:Y:S06]  /*d5d0*/  @P3 BRA `(.L_x_5523) ;  /* 0x0000000000083947 */ /* 0x002fec0003800000 */
[----:B------:R-:W1:Y:S02]  /*d5e0*/  SYNCS.PHASECHK.TRANS64.TRYWAIT P3, [R197+URZ+0x38830], R0 ;  /* 0x03883000c50075a7 */ /* 0x000e64000806017f */
[----:B-1----:R-:W-:Y:S05]  /*d5f0*/  @!P3 BRA `(.L_x_5524) ;  /* 0x000001740024b947 */ /* 0x002fea0003800000 */
.L_x_5523:
[----:B------:R-:W-:Y:S05]  /*d600*/  BSYNC B2 ;  /* 0x0000000000027941 */ /* 0x000fea0003800000 */
.L_x_5522:
        /* <DEDUP_REMOVED lines=36> */
.L_x_5525:
[----:B------:R2:W3:Y:S01]  /*d850*/  SYNCS.PHASECHK.TRANS64.TRYWAIT P3, [R197+URZ+0x38850], R0 ;  /* 0x03885000c50075a7 */ /* 0x0004e2000806017f */
[----:B------:R-:W-:Y:S05]  /*d860*/  @!P0 BRA `(.L_x_5526) ;  /* 0x0000000000048947 */ /* 0x000fea0003800000 */
[----:B------:R-:W-:Y:S01]  /*d870*/  BPT.TRAP 0x1 ;  /* 0x000000040000795c */ /* 0x000fe20000300000 */
.L_x_5526:
[----:B------:R-:W-:Y:S04]  /*d880*/  BSSY B2, `(.L_x_5527) ;  /* 0x0000004000027945 */ /* 0x000fe80003800000 */
[----:B---3--:R-:W-:Y:S05]  /*d890*/  @P3 BRA `(.L_x_5528) ;  /* 0x0000000000083947 */ /* 0x008fea0003800000 */
[----:B------:R-:W3:Y:S02]  /*d8a0*/  SYNCS.PHASECHK.TRANS64.TRYWAIT P3, [R197+URZ+0x38850], R0 ;  /* 0x03885000c50075a7 */ /* 0x000ee4000806017f */
[----:B---3--:R-:W-:Y:S05]  /*d8b0*/  @!P3 BRA `(.L_x_5529) ;  /* 0x000001700088b947 */ /* 0x008fea0003800000 */
.L_x_5528:
[----:B------:R-:W-:Y:S05]  /*d8c0*/  BSYNC B2 ;  /* 0x0000000000027941 */ /* 0x000fea0003800000 */
.L_x_5527:
        /* <DEDUP_REMOVED lines=12> */
[----:B------:R-:W-:-:S05]  /*d990*/  IMAD.MOV.U32 R209, RZ, RZ, 0xa00 ;  /* 0x00000a00ffd17424 */ /* 0x000fca00078e00ff */
        /* <DEDUP_REMOVED lines=9> */
[----:B----4-:R-:W-:-:S05]  /*da30*/  SHF.R.U32.HI R3, RZ, 0x7, R3 ;  /* 0x00000007ff037819 */ /* 0x010fca0000011603 */
[----:B0123--:R0:W1:Y:S02]  /*da40*/  SHFL.IDX PT, R0, R3, RZ, 0x1f ;  /* 0x00001fff03007589 */ /* 0x00f06400000e0000 */
[----:B0-----:R-:W-:Y:S01]  /*da50*/  IMAD.MOV.U32 R3, RZ, RZ, 0x4 ;  /* 0x00000004ff037424 */ /* 0x001fe200078e00ff */
[----:B-1----:R-:W-:-:S04]  /*da60*/  ISETP.GT.AND P3, PT, R0, 0x7f, PT ;  /* 0x0000007f0000780c */ /* 0x002fc80003f64270 */
        /* <DEDUP_REMOVED lines=311> */
[----:B------:R-:W-:Y:S02]  /*ede0*/  IMAD.MOV.U32 R209, RZ, RZ, 0x40000040 ;  /* 0x40000040ffd17424 */ /* 0x000fe400078e00ff */
[----:B------:R-:W-:Y:S01]  /*edf0*/  IMAD.IADD R206, R0, 0x1, R208 ;  /* 0x0000000100ce7824 */ /* 0x000fe200078e02d0 */
[----:B------:R-:W-:-:S02]  /*ee00*/  WARPGROUP.DEPBAR.LE gsb0, 0x0 ;  /* 0x00008000000079c5 */ /* 0x000fc40000010000 */
[----:B------:R-:W-:-:S07]  /*ee10*/  WARPGROUP.ARRIVE ;  /* 0x00000000000079c5 */ /* 0x000fce0000000000 */
[----:B------:R-:W-:Y:S01]  /*ee20*/  HGMMA.64x64x16.F32.BF16 R152, gdesc[UR4], R152, gsb0 ;  /* 0x00e00000049879f0 */ /* 0x000fe20008001898 */
[----:B------:R-:W-:Y:S01]  /*ee30*/  R2UR UR6, R206 ;  /* 0x00000000ce0672ca */ /* 0x000fe200000e0000 */
[----:B------:R-:W-:Y:S01]  /*ee40*/  IMAD.IADD R206, R205, 0x1, R0 ;  /* 0x00000001cdce7824 */ /* 0x000fe200078e0200 */
[----:B------:R-:W-:Y:S01]  /*ee50*/  R2UR UR7, R207 ;  /* 0x00000000cf0772ca */ /* 0x000fe200000e0000 */
[----:B------:R-:W-:Y:S02]  /*ee60*/  IMAD.MOV.U32 R207, RZ, RZ, 0x40000040 ;  /* 0x40000040ffcf7424 */ /* 0x000fe400078e00ff */
[----:B------:R-:W-:Y:S01]  /*ee70*/  IMAD.MOV.U32 R0, RZ, RZ, 0x1000 ;  /* 0x00001000ff007424 */ /* 0x000fe200078e00ff */
[----:B------:R-:W-:Y:S01]  /*ee80*/  R2UR UR4, R206 ;  /* 0x00000000ce0472ca */ /* 0x000fe200000e0000 */
[----:B------:R-:W-:Y:S01]  /*ee90*/  IMAD.IADD R206, R205, 0x1, R202 ;  /* 0x00000001cdce7824 */ /* 0x000fe200078e02ca */
[----:B------:R-:W-:Y:S01]  /*eea0*/  R2UR UR5, R207 ;  /* 0x00000000cf0572ca */ /* 0x000fe200000e0000 */
[----:B------:R-:W-:Y:S01]  /*eeb0*/  IMAD.MOV.U32 R207, RZ, RZ, 0x40000040 ;  /* 0x40000040ffcf7424 */ /* 0x000fe200078e00ff */
[----:B------:R-:W-:-:S04]  /*eec0*/  SEL R0, R0, 0xf80, P3 ;  /* 0x00000f8000007807 */ /* 0x000fc80001800000 */
[----:B------:R-:W-:Y:S01]  /*eed0*/  LOP3.LUT R0, R0, 0x1e00, RZ, 0xc0, !PT ;  /* 0x00001e0000007812 */ /* 0x000fe200078ec0ff */
[----:B------:R-:W-:Y:S02]  /*eee0*/  WARPGROUP.DEPBAR.LE gsb0, 0x0 ;  /* 0x00008000000079c5 */ /* 0x000fe40000010000 */
[----:B------:R-:W-:-:S06]  /*eef0*/  WARPGROUP.ARRIVE ;  /* 0x00000000000079c5 */ /* 0x000fcc0000000000 */
[----:B------:R-:W-:Y:S01]  /*ef00*/  HGMMA.64x64x16.F32.BF16 R152, gdesc[UR4], R152, gsb0 ;  /* 0x00e00000049879f0 */ /* 0x000fe20008001898 */
[----:B------:R-:W-:Y:S01]  /*ef10*/  R2UR UR4, R206 ;  /* 0x00000000ce0472ca */ /* 0x000fe200000e0000 */
[--C-:B------:R-:W-:Y:S01]  /*ef20*/  IMAD.IADD R206, R202, 0x1, R208.reuse ;  /* 0x00000001cace7824 */ /* 0x100fe200078e02d0 */
[----:B------:R-:W-:Y:S01]  /*ef30*/  R2UR UR5, R207 ;  /* 0x00000000cf0572ca */ /* 0x000fe200000e0000 */
[----:B------:R-:W-:Y:S01]  /*ef40*/  IMAD.MOV.U32 R207, RZ, RZ, 0x40000040 ;  /* 0x40000040ffcf7424 */ /* 0x000fe200078e00ff */
[----:B------:R-:W0:Y:S01]  /*ef50*/  @P2 LDC R202, c[0x0][0x44c] ;  /* 0x00011300ffca2b82 */ /* 0x000e220000000800 */
[----:B------:R-:W-:Y:S01]  /*ef60*/  IMAD.IADD R208, R3, 0x1, R208 ;  /* 0x0000000103d07824 */ /* 0x000fe200078e02d0 */
[----:B------:R-:W-:Y:S01]  /*ef70*/  R2UR UR6, R206 ;  /* 0x00000000ce0672ca */ /* 0x000fe200000e0000 */
[----:B------:R-:W-:Y:S01]  /*ef80*/  IMAD.IADD R206, R205, 0x1, R3 ;  /* 0x00000001cdce7824 */ /* 0x000fe200078e0203 */
[----:B------:R-:W-:Y:S01]  /*ef90*/  R2UR UR7, R207 ;  /* 0x00000000cf0772ca */ /* 0x000fe200000e0000 */
[----:B------:R-:W-:-:S02]  /*efa0*/  IMAD.MOV.U32 R207, RZ, RZ, 0x40000040 ;  /* 0x40000040ffcf7424 */ /* 0x000fc400078e00ff */
[----:B------:R-:W-:Y:S02]  /*efb0*/  IMAD.MOV.U32 R205, RZ, RZ, 0x40 ;  /* 0x00000040ffcd7424 */ /* 0x000fe400078e00ff */
[----:B------:R-:W-:-:S03]  /*efc0*/  IMAD.IADD R3, R216, 0x1, R194 ;  /* 0x00000001d8037824 */ /* 0x000fc600078e02c2 */
[----:B------:R-:W-:-:S04]  /*efd0*/  SEL R205, R205, 0x3e, P3 ;  /* 0x0000003ecdcd7807 */ /* 0x000fc80001800000 */
[----:B------:R-:W-:-:S04]  /*efe0*/  LOP3.LUT R205, R205, 0x6, RZ, 0xc0, !PT ;  /* 0x00000006cdcd7812 */ /* 0x000fc800078ec0ff */
[----:B------:R-:W-:Y:S01]  /*eff0*/  IADD3 R204, R205, R0, R204 ;  /* 0x00000000cdcc7210 */ /* 0x000fe20007ffe0cc */
[----:B0-----:R-:W-:Y:S01]  /*f000*/  @P2 IMAD.HI.U32 R202, R3, R202, RZ ;  /* 0x000000ca03ca2227 */ /* 0x001fe200078e00ff */
        /* <DEDUP_REMOVED lines=10> */
[----:B------:R-:W0:Y:S02]  /*f0b0*/  @P2 LDC R0, c[0x0][0x450] ;  /* 0x00011400ff002b82 */ /* 0x000e240000000800 */
[----:B0-----:R-:W-:Y:S01]  /*f0c0*/  @P2 SHF.R.U32.HI R3, RZ, R0, R202 ;  /* 0x00000000ff032219 */ /* 0x001fe200000116ca */
[----:B------:R-:W-:-:S04]  /*f0d0*/  IMAD.MOV.U32 R0, RZ, RZ, -0x40 ;  /* 0xffffffc0ff007424 */ /* 0x000fc800078e00ff */
[----:B------:R-:W-:-:S05]  /*f0e0*/  IMAD R0, R196, R0, 0x1 ;  /* 0x00000001c4007424 */ /* 0x000fca00078e0200 */
[----:B------:R-:W-:-:S05]  /*f0f0*/  IADD3 R0, R211, R0, -R215 ;  /* 0x00000000d3007210 */ /* 0x000fca0007ffe8d7 */
[----:B------:R-:W-:Y:S01]  /*f100*/  IMAD.IADD R0, R0, 0x1, -R193 ;  /* 0x0000000100007824 */ /* 0x000fe200078e0ac1 */
[----:B------:R-:W-:Y:S02]  /*f110*/  WARPGROUP.DEPBAR.LE gsb0, 0x0 ;  /* 0x00008000000079c5 */ /* 0x000fe40000010000 */
[----:B------:R-:W-:-:S06]  /*f120*/  WARPGROUP.ARRIVE ;  /* 0x00000000000079c5 */ /* 0x000fcc0000000000 */
[----:B------:R-:W-:Y:S01]  /*f130*/  HGMMA.64x64x16.F32.BF16 R152, gdesc[UR4], R152, gsb0 ;  /* 0x00e00000049879f0 */ /* 0x000fe20008001898 */
[----:B------:R-:W-:Y:S02]  /*f140*/  R2UR UR4, R206 ;  /* 0x00000000ce0472ca */ /* 0x000fe400000e0000 */
[----:B------:R-:W-:Y:S02]  /*f150*/  R2UR UR5, R207 ;  /* 0x00000000cf0572ca */ /* 0x000fe400000e0000 */
[----:B------:R-:W-:Y:S02]  /*f160*/  R2UR UR6, R204 ;  /* 0x00000000cc0672ca */ /* 0x000fe400000e0000 */
[----:B------:R-:W-:Y:S02]  /*f170*/  R2UR UR7, R205 ;  /* 0x00000000cd0772ca */ /* 0x000fe400000e0000 */
[----:B------:R-:W0:Y:S02]  /*f180*/  SHFL.IDX PT, R205, R3, RZ, 0x1c1f ;  /* 0x001c1fff03cd7589 */ /* 0x000e2400000e0000 */
        /* <DEDUP_REMOVED lines=40> */
[----:B------:R-:W-:Y:S01]  /*f410*/  FMNMX.FTZ R172, R202, R172, !PT ;  /* 0x000000accaac7209 */ /* 0x000fe20007810000 */
[----:B------:R-:W0:Y:S01]  /*f420*/  SHFL.IDX PT, R173, R3, 0x1, 0x1c1f ;  /* 0x003c1f0003ad7f89 */ /* 0x000e2200000e0000 */
        /* <DEDUP_REMOVED lines=10> */
[----:B------:R-:W-:Y:S01]  /*f4d0*/  FMNMX.FTZ R172, R180, R172, !PT ;  /* 0x000000acb4ac7209 */ /* 0x000fe20007810000 */
[----:B0-----:R-:W-:-:S03]  /*f4e0*/  IMAD.IADD R0, R0, 0x1, R173 ;  /* 0x0000000100007824 */ /* 0x001fc600078e02ad */
[----:B------:R-:W-:Y:S01]  /*f4f0*/  FMNMX.FTZ R205, R181, R172, !PT ;  /* 0x000000acb5cd7209 */ /* 0x000fe20007810000 */
[----:B------:R-:W-:Y:S02]  /*f500*/  IMAD.MOV.U32 R173, RZ, RZ, 0x40000040 ;  /* 0x40000040ffad7424 */ /* 0x000fe400078e00ff */
[----:B------:R-:W-:Y:S01]  /*f510*/  IMAD R172, R18, 0x1000, R190 ;  /* 0x0000100012ac7824 */ /* 0x000fe200078e02be */
[C---:B------:R-:W-:Y:S01]  /*f520*/  ISETP.GT.AND P4, PT, R0.reuse, RZ, PT ;  /* 0x000000ff0000720c */ /* 0x040fe20003f84270 */
[----:B------:R-:W0:Y:S01]  /*f530*/  SHFL.BFLY PT, R3, R205, 0x2, 0x1f ;  /* 0x0c401f00cd037f89 */ /* 0x000e2200000e0000 */
[----:B------:R-:W-:Y:S02]  /*f540*/  ISETP.GT.AND P5, PT, R0, 0x1, PT ;  /* 0x000000010000780c */ /* 0x000fe40003fa4270 */
[----:B------:R-:W-:Y:S02]  /*f550*/  FSEL R154, R154, -INF , P4 ;  /* 0xff8000009a9a7808 */ /* 0x000fe40002000000 */
[----:B------:R-:W-:-:S02]  /*f560*/  ISETP.GT.AND P4, PT, R0, 0x10, PT ;  /* 0x000000100000780c */ /* 0x000fc40003f84270 */
[----:B------:R-:W-:Y:S02]  /*f570*/  ISETP.GT.AND P6, PT, R0, 0x8, PT ;  /* 0x000000080000780c */ /* 0x000fe40003fc4270 */
[----:B------:R-:W-:Y:S02]  /*f580*/  FSEL R162, R162, -INF , P4 ;  /* 0xff800000a2a27808 */ /* 0x000fe40002000000 */
[----:B------:R-:W-:Y:S02]  /*f590*/  ISETP.GT.AND P4, PT, R0, 0x20, PT ;  /* 0x000000200000780c */ /* 0x000fe40003f84270 */
[----:B------:R-:W-:Y:S02]  /*f5a0*/  FSEL R155, R155, -INF , P5 ;  /* 0xff8000009b9b7808 */ /* 0x000fe40002800000 */
[----:B------:R-:W-:Y:S02]  /*f5b0*/  FMNMX.FTZ R206, R154, R200, !PT ;  /* 0x000000c89ace7209 */ /* 0x000fe40007810000 */
[----:B------:R-:W-:-:S02]  /*f5c0*/  ISETP.GT.AND P3, PT, R0, 0x9, PT ;  /* 0x000000090000780c */ /* 0x000fc40003f64270 */
[----:B------:R-:W-:Y:S02]  /*f5d0*/  FSEL R158, R158, -INF , P6 ;  /* 0xff8000009e9e7808 */ /* 0x000fe40003000000 */
[----:B------:R-:W-:Y:S02]  /*f5e0*/  FSEL R159, R159, -INF , P3 ;  /* 0xff8000009f9f7808 */ /* 0x000fe40001800000 */
[----:B------:R-:W-:Y:S02]  /*f5f0*/  ISETP.GT.AND P5, PT, R0, 0x11, PT ;  /* 0x000000110000780c */ /* 0x000fe40003fa4270 */
[----:B0-----:R-:W-:Y:S02]  /*f600*/  FMNMX.FTZ R3, R205, R3, !PT ;  /* 0x00000003cd037209 */ /* 0x001fe40007810000 */
        /* <DEDUP_REMOVED lines=8> */
[----:B------:R-:W-:Y:S02]  /*f690*/  FSEL R166, R166, -INF , P6 ;  /* 0xff800000a6a67808 */ /* 0x000fe40003000000 */
[----:B------:R-:W-:Y:S02]  /*f6a0*/  FMNMX.FTZ R170, R163, R170, !PT ;  /* 0x000000aaa3aa7209 */ /* 0x000fe40007810000 */
[----:B------:R-:W-:Y:S02]  /*f6b0*/  FSEL R167, R167, -INF , P3 ;  /* 0xff800000a7a77808 */ /* 0x000fe40001800000 */
[----:B------:R-:W-:Y:S02]  /*f6c0*/  FMNMX.FTZ R170, R166, R170, !PT ;  /* 0x000000aaa6aa7209 */ /* 0x000fe40007810000 */
[----:B------:R-:W-:Y:S02]  /*f6d0*/  ISETP.GT.AND P5, PT, R0, 0x21, PT ;  /* 0x000000210000780c */ /* 0x000fe40003fa4270 */
        /* <DEDUP_REMOVED lines=13> */
[----:B------:R-:W-:Y:S02]  /*f7b0*/  R2UR UR7, R173 ;  /* 0x00000000ad0772ca */ /* 0x000fe400000e0000 */
[C---:B------:R-:W-:Y:S01]  /*f7c0*/  ISETP.GT.AND P6, PT, R0.reuse, 0x38, PT ;  /* 0x000000380000780c */ /* 0x040fe20003fc4270 */
[----:B------:R-:W0:Y:S01]  /*f7d0*/  SHFL.BFLY PT, R173, R3, 0x1, 0x1f ;  /* 0x0c201f0003ad7f89 */ /* 0x000e2200000e0000 */
[----:B------:R-:W-:Y:S02]  /*f7e0*/  FSEL R226, R179, -INF , P5 ;  /* 0xff800000b3e27808 */ /* 0x000fe40002800000 */
[----:B------:R-:W-:Y:S02]  /*f7f0*/  FMNMX.FTZ R170, R209, R170, !PT ;  /* 0x000000aad1aa7209 */ /* 0x000fe40007810000 */
[----:B------:R-:W-:Y:S02]  /*f800*/  ISETP.GT.AND P3, PT, R0, 0x39, PT ;  /* 0x000000390000780c */ /* 0x000fe40003f64270 */
[----:B------:R-:W-:-:S02]  /*f810*/  FSEL R227, R182, -INF , P6 ;  /* 0xff800000b6e37808 */ /* 0x000fc40003000000 */
[----:B------:R-:W-:Y:S02]  /*f820*/  FMNMX.FTZ R170, R226, R170, !PT ;  /* 0x000000aae2aa7209 */ /* 0x000fe40007810000 */
[----:B------:R-:W-:Y:S02]  /*f830*/  FSEL R183, R183, -INF , P3 ;  /* 0xff800000b7b77808 */ /* 0x000fe40001800000 */
[----:B------:R-:W-:Y:S02]  /*f840*/  FMNMX.FTZ R170, R227, R170, !PT ;  /* 0x000000aae3aa7209 */ /* 0x000fe40007810000 */
[----:B------:R-:W-:Y:S02]  /*f850*/  R2UR UR6, R172 ;  /* 0x00000000ac0672ca */ /* 0x000fe400000e0000 */
[----:B------:R-:W-:-:S05]  /*f860*/  FMNMX.FTZ R174, R183, R170, !PT ;  /* 0x000000aab7ae7209 */ /* 0x000fca0007810000 */
[----:B------:R-:W1:Y:S01]  /*f870*/  SHFL.BFLY PT, R175, R174, 0x2, 0x1f ;  /* 0x0c401f00aeaf7f89 */ /* 0x000e6200000e0000 */
[----:B0-----:R-:W-:Y:S01]  /*f880*/  FMNMX.FTZ R0, R3, R173, !PT ;  /* 0x000000ad03007209 */ /* 0x001fe20007810000 */
[----:B------:R-:W-:-:S03]  /*f890*/  IMAD.U32 R3, RZ, RZ, UR40 ;  /* 0x00000028ff037e24 */ /* 0x000fc6000f8e00ff */
[C---:B------:R-:W-:Y:S01]  /*f8a0*/  FSETP.NEU.FTZ.AND P4, PT, R0.reuse, -INF , PT ;  /* 0xff8000000000780b */ /* 0x040fe20003f9d000 */
[----:B------:R-:W-:-:S05]  /*f8b0*/  FMUL.FTZ R178, R0, R3 ;  /* 0x0000000300b27220 */ /* 0x000fca0000410000 */
[----:B------:R-:W-:-:S05]  /*f8c0*/  FSEL R178, R178, RZ, P4 ;  /* 0x000000ffb2b27208 */ /* 0x000fca0002000000 */
[-CC-:B------:R-:W-:Y:S01]  /*f8d0*/  FFMA.FTZ R173, R168, R3.reuse, -R178.reuse ;  /* 0x00000003a8ad7223 */ /* 0x180fe200000108b2 */
[-CC-:B------:R-:W-:Y:S01]  /*f8e0*/  FFMA.FTZ R182, R157, R3.reuse, -R178.reuse ;  /* 0x000000039db67223 */ /* 0x180fe200000108b2 */
[-CC-:B------:R-:W-:Y:S01]  /*f8f0*/  FFMA.FTZ R157, R160, R3.reuse, -R178.reuse ;  /* 0x00000003a09d7223 */ /* 0x180fe200000108b2 */
[-CC-:B------:R-:W-:Y:S01]  /*f900*/  FFMA.FTZ R160, R161, R3.reuse, -R178.reuse ;  /* 0x00000003a1a07223 */ /* 0x180fe200000108b2 */
[-CC-:B------:R-:W-:Y:S01]  /*f910*/  FFMA.FTZ R170, R164, R3.reuse, -R178.reuse ;  /* 0x00000003a4aa7223 */ /* 0x180fe200000108b2 */
[-CC-:B------:R-:W-:Y:S01]  /*f920*/  FFMA.FTZ R171, R165, R3.reuse, -R178.reuse ;  /* 0x00000003a5ab7223 */ /* 0x180fe200000108b2 */
[--C-:B------:R-:W-:Y:S01]  /*f930*/  FFMA.FTZ R152, R152, R3, -R178.reuse ;  /* 0x0000000398987223 */ /* 0x100fe200000108b2 */
[----:B-1----:R-:W-:Y:S01]  /*f940*/  FMNMX.FTZ R168, R174, R175, !PT ;  /* 0x000000afaea87209 */ /* 0x002fe20007810000 */
[-CC-:B------:R-:W-:Y:S01]  /*f950*/  FFMA.FTZ R153, R153, R3.reuse, -R178.reuse ;  /* 0x0000000399997223 */ /* 0x180fe200000108b2 */
[-CC-:B------:R-:W-:Y:S01]  /*f960*/  FFMA.FTZ R180, R180, R3.reuse, -R178.reuse ;  /* 0x00000003b4b47223 */ /* 0x180fe200000108b2 */
[-CC-:B------:R-:W-:Y:S01]  /*f970*/  FFMA.FTZ R156, R156, R3.reuse, -R178.reuse ;  /* 0x000000039c9c7223 */ /* 0x180fe200000108b2 */
[-CC-:B------:R-:W-:Y:S01]  /*f980*/  FFMA.FTZ R169, R169, R3.reuse, -R178.reuse ;  /* 0x00000003a9a97223 */ /* 0x180fe200000108b2 */
[----:B------:R-:W0:Y:S01]  /*f990*/  SHFL.BFLY PT, R161, R168, 0x1, 0x1f ;  /* 0x0c201f00a8a17f89 */ /* 0x000e2200000e0000 */
[----:B------:R-:W-:Y:S01]  /*f9a0*/  MUFU.EX2 R152, R152 ;  /* 0x0000009800987308 */ /* 0x000fe20000000800 */
[-CC-:B------:R-:W-:Y:S01]  /*f9b0*/  FFMA.FTZ R174, R202, R3.reuse, -R178.reuse ;  /* 0x00000003caae7223 */ /* 0x180fe200000108b2 */
[-CC-:B------:R-:W-:Y:S01]  /*f9c0*/  FFMA.FTZ R175, R204, R3.reuse, -R178.reuse ;  /* 0x00000003ccaf7223 */ /* 0x180fe200000108b2 */
[-CC-:B------:R-:W-:Y:S01]  /*f9d0*/  FFMA.FTZ R176, R176, R3.reuse, -R178.reuse ;  /* 0x00000003b0b07223 */ /* 0x180fe200000108b2 */
[-CC-:B------:R-:W-:Y:S01]  /*f9e0*/  FFMA.FTZ R177, R177, R3.reuse, -R178.reuse ;  /* 0x00000003b1b17223 */ /* 0x180fe200000108b2 */
[----:B------:R-:W-:-:S03]  /*f9f0*/  FFMA.FTZ R179, R181, R3, -R178 ;  /* 0x00000003b5b37223 */ /* 0x000fc600000108b2 */
[----:B------:R1:W-:Y:S08]  /*fa00*/  MUFU.EX2 R178, R180 ;  /* 0x000000b400b27308 */ /* 0x0003f00000000800 */
[----:B------:R-:W-:Y:S01]  /*fa10*/  MUFU.EX2 R153, R153 ;  /* 0x0000009900997308 */ /* 0x000fe20000000800 */
[----:B0-----:R-:W-:-:S07]  /*fa20*/  FMNMX.FTZ R168, R168, R161, !PT ;  /* 0x000000a1a8a87209 */ /* 0x001fce0007810000 */
[----:B------:R-:W-:Y:S01]  /*fa30*/  MUFU.EX2 R156, R156 ;  /* 0x0000009c009c7308 */ /* 0x000fe20000000800 */
[C---:B------:R-:W-:Y:S01]  /*fa40*/  FSETP.NEU.FTZ.AND P3, PT, R168.reuse, -INF , PT ;  /* 0xff800000a800780b */ /* 0x040fe20003f7d000 */
[----:B------:R-:W-:-:S03]  /*fa50*/  FMUL.FTZ R161, R168, R3 ;  /* 0x00000003a8a17220 */ /* 0x000fc60000410000 */
[----:B------:R-:W-:-:S03]  /*fa60*/  FSEL R165, R168, RZ, P3 ;  /* 0x000000ffa8a57208 */ /* 0x000fc60001800000 */
[----:B------:R-:W-:Y:S01]  /*fa70*/  MUFU.EX2 R182, R182 ;  /* 0x000000b600b67308 */ /* 0x000fe20000000800 */
[----:B------:R-:W-:Y:S02]  /*fa80*/  FSEL R161, R161, RZ, P3 ;  /* 0x000000ffa1a17208 */ /* 0x000fe40001800000 */
[----:B------:R-:W-:Y:S01]  /*fa90*/  ISETP.NE.AND P3, PT, R192, RZ, PT ;  /* 0x000000ffc000720c */ /* 0x000fe20003f65270 */
[----:B------:R-:W-:Y:S02]  /*faa0*/  FADD.FTZ R165, -R165, R200 ;  /* 0x000000c8a5a57221 */ /* 0x000fe40000010100 */
[-CC-:B------:R-:W-:Y:S01]  /*fab0*/  FFMA.FTZ R164, R155, R3.reuse, -R161.reuse ;  /* 0x000000039ba47223 */ /* 0x180fe200000108a1 */
[-CC-:B------:R-:W-:Y:S01]  /*fac0*/  FFMA.FTZ R155, R158, R3.reuse, -R161.reuse ;  /* 0x000000039e9b7223 */ /* 0x180fe200000108a1 */
[-CC-:B------:R-:W-:Y:S01]  /*fad0*/  FFMA.FTZ R158, R162, R3.reuse, -R161.reuse ;  /* 0x00000003a29e7223 */ /* 0x180fe200000108a1 */
[-CC-:B------:R-:W-:Y:S01]  /*fae0*/  FFMA.FTZ R162, R163, R3.reuse, -R161.reuse ;  /* 0x00000003a3a27223 */ /* 0x180fe200000108a1 */
[----:B------:R-:W-:Y:S01]  /*faf0*/  FSEL R163, R0, RZ, P4 ;  /* 0x000000ff00a37208 */ /* 0x000fe20002000000 */
[-C--:B------:R-:W-:Y:S01]  /*fb00*/  FMUL.FTZ R165, R165, R3.reuse ;  /* 0x00000003a5a57220 */ /* 0x080fe20000410000 */
[-CC-:B------:R-:W-:Y:S01]  /*fb10*/  FFMA.FTZ R154, R154, R3.reuse, -R161.reuse ;  /* 0x000000039a9a7223 */ /* 0x180fe200000108a1 */
[----:B-1----:R-:W-:Y:S01]  /*fb20*/  FFMA.FTZ R180, R166, R3, -R161 ;  /* 0x00000003a6b47223 */ /* 0x002fe200000108a1 */
[----:B------:R-:W-:-:S02]  /*fb30*/  @!P1 VIADD R166, R197, 0x38840 ;  /* 0x00038840c5a69836 */ /* 0x000fc40000000000 */
[----:B------:R-:W-:Y:S01]  /*fb40*/  FADD.FTZ R163, -R163, R199 ;  /* 0x000000c7a3a37221 */ /* 0x000fe20000010100 */
[----:B------:R-:W-:Y:S01]  /*fb50*/  MUFU.EX2 R164, R164 ;  /* 0x000000a400a47308 */ /* 0x000fe20000000800 */
[-CC-:B------:R-:W-:Y:S01]  /*fb60*/  FFMA.FTZ R159, R159, R3.reuse, -R161.reuse ;  /* 0x000000039f9f7223 */ /* 0x180fe200000108a1 */
[-CC-:B------:R-:W-:Y:S01]  /*fb70*/  FFMA.FTZ R181, R167, R3.reuse, -R161.reuse ;  /* 0x00000003a7b57223 */ /* 0x180fe200000108a1 */
[-C--:B------:R-:W-:Y:S01]  /*fb80*/  FMUL.FTZ R163, R163, R3.reuse ;  /* 0x00000003a3a37220 */ /* 0x080fe20000410000 */
[----:B------:R-:W-:Y:S01]  /*fb90*/  @!P1 PRMT R166, RZ, 0x654, R166 ;  /* 0x00000654ffa69816 */ /* 0x000fe200000000a6 */
[-CC-:B------:R-:W-:Y:S01]  /*fba0*/  FFMA.FTZ R199, R205, R3.reuse, -R161.reuse ;  /* 0x00000003cdc77223 */ /* 0x180fe200000108a1 */
[-CC-:B------:R-:W-:Y:S01]  /*fbb0*/  FFMA.FTZ R200, R206, R3.reuse, -R161.reuse ;  /* 0x00000003cec87223 */ /* 0x180fe200000108a1 */
[-CC-:B------:R-:W-:Y:S01]  /*fbc0*/  FFMA.FTZ R202, R209, R3.reuse, -R161.reuse ;  /* 0x00000003d1ca7223 */ /* 0x180fe200000108a1 */
[----:B------:R-:W0:Y:S01]  /*fbd0*/  MUFU.EX2 R165, R165 ;  /* 0x000000a500a57308 */ /* 0x000e220000000800 */
[----:B------:R1:W-:Y:S01]  /*fbe0*/  @!P1 SYNCS.ARRIVE.TRANS64.RED.A1T0 RZ, [R166+URZ], RZ ;  /* 0x000000ffa6ff99a7 */ /* 0x0003e2000810043f */
[-CC-:B------:R-:W-:Y:S01]  /*fbf0*/  FFMA.FTZ R206, R227, R3.reuse, -R161.reuse ;  /* 0x00000003e3ce7223 */ /* 0x180fe200000108a1 */
[-CC-:B------:R-:W-:Y:S01]  /*fc00*/  FFMA.FTZ R208, R208, R3.reuse, -R161.reuse ;  /* 0x00000003d0d07223 */ /* 0x180fe200000108a1 */
[----:B------:R-:W-:Y:S01]  /*fc10*/  FFMA.FTZ R226, R226, R3, -R161 ;  /* 0x00000003e2e27223 */ /* 0x000fe200000108a1 */
[----:B------:R-:W-:-:S03]  /*fc20*/  @!P1 VIADD R197, R197, 0x38860 ;  /* 0x00038860c5c59836 */ /* 0x000fc60000000000 */
[----:B------:R-:W2:Y:S01]  /*fc30*/  MUFU.EX2 R163, R163 ;  /* 0x000000a300a37308 */ /* 0x000ea20000000800 */
[----:B-1----:R-:W-:Y:S02]  /*fc40*/  @!P3 IMAD R166, R201, 0x40, R188 ;  /* 0x00000040c9a6b824 */ /* 0x002fe400078e02bc */
[-CC-:B------:R-:W-:Y:S01]  /*fc50*/  FFMA.FTZ R201, R207, R3.reuse, -R161.reuse ;  /* 0x00000003cfc97223 */ /* 0x180fe200000108a1 */
[----:B------:R-:W-:Y:S01]  /*fc60*/  FFMA.FTZ R207, R183, R3, -R161 ;  /* 0x00000003b7cf7223 */ /* 0x000fe200000108a1 */
[----:B------:R-:W-:Y:S01]  /*fc70*/  @!P1 PRMT R197, RZ, 0x654, R197 ;  /* 0x00000654ffc59816 */ /* 0x000fe200000000c5 */
[----:B------:R-:W-:Y:S02]  /*fc80*/  @!P3 IMAD R166, R166, 0x4, R2 ;  /* 0x00000004a6a6b824 */ /* 0x000fe400078e0202 */
[----:B------:R-:W1:Y:S01]  /*fc90*/  MUFU.EX2 R154, R154 ;  /* 0x0000009a009a7308 */ /* 0x000e620000000800 */
[-C--:B0-----:R-:W-:Y:S02]  /*fca0*/  FMUL.FTZ R26, R26, R165.reuse ;  /* 0x000000a51a1a7220 */ /* 0x081fe40000410000 */
[----:B------:R-:W-:Y:S01]  /*fcb0*/  @!P3 STS [R166+0x38420], R165 ;  /* 0x038420a5a600b388 */ /* 0x000fe20000000800 */
[-C--:B------:R-:W-:Y:S01]  /*fcc0*/  FMUL.FTZ R27, R27, R165.reuse ;  /* 0x000000a51b1b7220 */ /* 0x080fe20000410000 */
[-C--:B------:R-:W-:Y:S01]  /*fcd0*/  FMUL.FTZ R30, R30, R165.reuse ;  /* 0x000000a51e1e7220 */ /* 0x080fe20000410000 */
[-C--:B------:R-:W-:Y:S01]  /*fce0*/  FMUL.FTZ R31, R31, R165.reuse ;  /* 0x000000a51f1f7220 */ /* 0x080fe20000410000 */
[-C--:B------:R-:W-:Y:S01]  /*fcf0*/  FMUL.FTZ R34, R34, R165.reuse ;  /* 0x000000a522227220 */ /* 0x080fe20000410000 */
[----:B------:R-:W-:Y:S01]  /*fd00*/  FMUL.FTZ R35, R35, R165 ;  /* 0x000000a523237220 */ /* 0x000fe20000410000 */
[----:B------:R-:W0:Y:S01]  /*fd10*/  MUFU.EX2 R155, R155 ;  /* 0x0000009b009b7308 */ /* 0x000e220000000800 */
[----:B--2---:R-:W-:Y:S01]  /*fd20*/  FFMA.FTZ R20, R163, R20, R152 ;  /* 0x00000014a3147223 */ /* 0x004fe20000010098 */
[----:B------:R2:W-:Y:S01]  /*fd30*/  @!P3 STS [R166+0x38400], R163 ;  /* 0x038400a3a600b388 */ /* 0x0005e20000000800 */
[C---:B------:R-:W-:Y:S01]  /*fd40*/  F2FP.BF16.F32.PACK_AB R152, R153.reuse, R152 ;  /* 0x000000989998723e */ /* 0x040fe200000010ff */
[-C--:B------:R-:W-:Y:S01]  /*fd50*/  FMUL.FTZ R24, R24, R163.reuse ;  /* 0x000000a318187220 */ /* 0x080fe20000410000 */
[----:B------:R-:W-:Y:S01]  /*fd60*/  FADD.FTZ R20, R153, R20 ;  /* 0x0000001499147221 */ /* 0x000fe20000010000 */
[-C--:B------:R-:W-:Y:S01]  /*fd70*/  FMUL.FTZ R25, R25, R163.reuse ;  /* 0x000000a319197220 */ /* 0x080fe20000410000 */
[----:B------:R-:W-:Y:S01]  /*fd80*/  FMUL.FTZ R28, R28, R163 ;  /* 0x000000a31c1c7220 */ /* 0x000fe20000410000 */
[----:B------:R-:W3:Y:S01]  /*fd90*/  MUFU.EX2 R159, R159 ;  /* 0x0000009f009f7308 */ /* 0x000ee20000000800 */
[----:B-1----:R-:W-:Y:S01]  /*fda0*/  FFMA.FTZ R21, R165, R21, R154 ;  /* 0x00000015a5157223 */ /* 0x002fe2000001009a */
[----:B------:R-:W-:Y:S01]  /*fdb0*/  FADD.FTZ R20, R156, R20 ;  /* 0x000000149c147221 */ /* 0x000fe20000010000 */
[C---:B------:R-:W-:Y:S01]  /*fdc0*/  F2FP.BF16.F32.PACK_AB R153, R164.reuse, R154 ;  /* 0x0000009aa499723e */ /* 0x040fe200000010ff */
[-C--:B------:R-:W-:Y:S01]  /*fdd0*/  FMUL.FTZ R29, R29, R163.reuse ;  /* 0x000000a31d1d7220 */ /* 0x080fe20000410000 */
[----:B------:R-:W-:Y:S01]  /*fde0*/  FADD.FTZ R21, R164, R21 ;  /* 0x00000015a4157221 */ /* 0x000fe20000010000 */
[C---:B------:R-:W-:Y:S01]  /*fdf0*/  FADD.FTZ R20, R182.reuse, R20 ;  /* 0x00000014b6147221 */ /* 0x040fe20000010000 */
[----:B------:R-:W-:Y:S01]  /*fe00*/  F2FP.BF16.F32.PACK_AB R154, R182, R156 ;  /* 0x0000009cb69a723e */ /* 0x000fe200000010ff */
[----:B------:R-:W1:Y:S01]  /*fe10*/  MUFU.EX2 R157, R157 ;  /* 0x0000009d009d7308 */ /* 0x000e620000000800 */
        /* <DEDUP_REMOVED lines=10> */
[----:B------:R-:W-:Y:S01]  /*fec0*/  BAR.SYNC.DEFER_BLOCKING 0xf, 0x100 ;  /* 0x03c4000000007b1d */ /* 0x000fe20000010000 */
        /* <DEDUP_REMOVED lines=22> */
[C---:B---3--:R-:W-:Y:S01]  /*10030*/  F2FP.BF16.F32.PACK_AB R156, R160.reuse, R157 ;  /* 0x0000009da09c723e */ /* 0x048fe200000010ff */
[----:B------:R-:W-:Y:S01]  /*10040*/  FADD.FTZ R204, R160, R20 ;  /* 0x00000014a0cc7221 */ /* 0x000fe20000010000 */
[-C--:B------:R-:W-:Y:S01]  /*10050*/  FMUL.FTZ R77, R77, R163.reuse ;  /* 0x000000a34d4d7220 */ /* 0x080fe20000410000 */
[-C--:B------:R-:W-:Y:S01]  /*10060*/  FMUL.FTZ R80, R80, R163.reuse ;  /* 0x000000a350507220 */ /* 0x080fe20000410000 */
[-C--:B------:R-:W-:Y:S01]  /*10070*/  FMUL.FTZ R81, R81, R163.reuse ;  /* 0x000000a351517220 */ /* 0x080fe20000410000 */
[-C--:B------:R-:W-:Y:S01]  /*10080*/  FMUL.FTZ R84, R84, R163.reuse ;  /* 0x000000a354547220 */ /* 0x080fe20000410000 */
[-C--:B------:R-:W-:Y:S01]  /*10090*/  FMUL.FTZ R85, R85, R163.reuse ;  /* 0x000000a355557220 */ /* 0x080fe20000410000 */
[----:B------:R-:W0:Y:S01]  /*100a0*/  MUFU.EX2 R171, R171 ;  /* 0x000000ab00ab7308 */ /* 0x000e220000000800 */
[C---:B-1----:R-:W-:Y:S01]  /*100b0*/  F2FP.BF16.F32.PACK_AB R157, R162.reuse, R158 ;  /* 0x0000009ea29d723e */ /* 0x042fe200000010ff */
        /* <DEDUP_REMOVED lines=36> */
[----:B------:R-:W-:Y:S01]  /*10300*/  FMUL.FTZ R149, R149, R163 ;  /* 0x000000a395957220 */ /* 0x000fe20000410000 */
[----:B0-----:R-:W-:Y:S01]  /*10310*/  F2FP.BF16.F32.PACK_AB R158, R171, R170 ;  /* 0x000000aaab9e723e */ /* 0x001fe200000010ff */
        /* <DEDUP_REMOVED lines=67> */
[----:B------:R-:W-:Y:S01]  /*10750*/  FMUL.FTZ R151, R151, R165 ;  /* 0x000000a597977220 */ /* 0x000fe20000410000 */
[----:B---3--:R-:W-:Y:S01]  /*10760*/  F2FP.BF16.F32.PACK_AB R160, R169, R173 ;  /* 0x000000ada9a0723e */ /* 0x008fe200000010ff */
[----:B------:R3:W-:Y:S01]  /*10770*/  STSM.16.M88.4 [R195+0x36400], R152 ;  /* 0x03640098c3007844 */ /* 0x0007e20000000200 */
[----:B0-----:R-:W-:Y:S01]  /*10780*/  F2FP.BF16.F32.PACK_AB R161, R200, R199 ;  /* 0x000000c7c8a1723e */ /* 0x001fe200000010ff */
[----:B------:R-:W-:Y:S01]  /*10790*/  VIADD R20, R172, 0x80 ;  /* 0x00000080ac147836 */ /* 0x000fe20000000000 */
[----:B------:R-:W-:Y:S01]  /*107a0*/  MUFU.EX2 R202, R202 ;  /* 0x000000ca00ca7308 */ /* 0x000fe20000000800 */
[----:B------:R-:W-:Y:S01]  /*107b0*/  F2FP.BF16.F32.PACK_AB R162, R175, R174 ;  /* 0x000000aeafa2723e */ /* 0x000fe200000010ff */
[----:B------:R0:W-:Y:S01]  /*107c0*/  STSM.16.M88.4 [R203], R156 ;  /* 0x0000009ccb007844 */ /* 0x0001e20000000200 */
[----:B--2---:R-:W-:Y:S01]  /*107d0*/  F2FP.BF16.F32.PACK_AB R163, R183, R201 ;  /* 0x000000c9b7a3723e */ /* 0x004fe200000010ff */
[----:B------:R-:W-:Y:S01]  /*107e0*/  IMAD.MOV.U32 R21, RZ, RZ, 0x40000040 ;  /* 0x40000040ff157424 */ /* 0x000fe200078e00ff */
[----:B-1----:R-:W-:Y:S01]  /*107f0*/  F2FP.BF16.F32.PACK_AB R164, R177, R176 ;  /* 0x000000b0b1a4723e */ /* 0x002fe200000010ff */
[----:B------:R-:W-:Y:S01]  /*10800*/  FADD.FTZ R204, R170, R204 ;  /* 0x000000ccaacc7221 */ /* 0x000fe20000010000 */
[----:B------:R-:W-:Y:S01]  /*10810*/  FADD.FTZ R205, R180, R205 ;  /* 0x000000cdb4cd7221 */ /* 0x000fe20000010000 */
[----:B------:R-:W1:Y:S01]  /*10820*/  MUFU.EX2 R182, R226 ;  /* 0x000000e200b67308 */ /* 0x000e620000000800 */
[----:B----4-:R-:W-:Y:S01]  /*10830*/  F2FP.BF16.F32.PACK_AB R166, R179, R178 ;  /* 0x000000b2b3a6723e */ /* 0x010fe200000010ff */
[----:B------:R0:W-:Y:S01]  /*10840*/  STSM.16.M88.4 [R212], R160 ;  /* 0x000000a0d4007844 */ /* 0x0001e20000000200 */
[----:B------:R-:W-:Y:S01]  /*10850*/  FADD.FTZ R204, R171, R204 ;  /* 0x000000ccabcc7221 */ /* 0x000fe20000010000 */
[----:B------:R-:W-:Y:S01]  /*10860*/  FADD.FTZ R205, R181, R205 ;  /* 0x000000cdb5cd7221 */ /* 0x000fe20000010000 */
[----:B------:R-:W-:-:S02]  /*10870*/  ISETP.GT.AND P3, PT, R196, R198, PT ;  /* 0x000000c6c400720c */ /* 0x000fc40003f64270 */
[----:B------:R-:W-:Y:S01]  /*10880*/  FADD.FTZ R204, R173, R204 ;  /* 0x000000ccadcc7221 */ /* 0x000fe20000010000 */
[----:B------:R-:W-:Y:S01]  /*10890*/  MUFU.EX2 R206, R206 ;  /* 0x000000ce00ce7308 */ /* 0x000fe20000000800 */
[----:B------:R-:W-:Y:S01]  /*108a0*/  FADD.FTZ R205, R199, R205 ;  /* 0x000000cdc7cd7221 */ /* 0x000fe20000010000 */
[----:B------:R-:W-:Y:S02]  /*108b0*/  IMAD.MOV.U32 R199, RZ, RZ, R0 ;  /* 0x000000ffffc77224 */ /* 0x000fe400078e0000 */
[----:B------:R-:W-:Y:S01]  /*108c0*/  FADD.FTZ R204, R169, R204 ;  /* 0x000000cca9cc7221 */ /* 0x000fe20000010000 */
[----:B------:R-:W-:Y:S01]  /*108d0*/  FADD.FTZ R205, R200, R205 ;  /* 0x000000cdc8cd7221 */ /* 0x000fe20000010000 */
[----:B------:R-:W-:Y:S02]  /*108e0*/  IMAD.MOV.U32 R200, RZ, RZ, R168 ;  /* 0x000000ffffc87224 */ /* 0x000fe400078e00a8 */
[----:B------:R-:W-:Y:S01]  /*108f0*/  FADD.FTZ R204, R174, R204 ;  /* 0x000000ccaecc7221 */ /* 0x000fe20000010000 */
[----:B------:R-:W2:Y:S01]  /*10900*/  MUFU.EX2 R207, R207 ;  /* 0x000000cf00cf7308 */ /* 0x000ea20000000800 */
[----:B-1----:R-:W-:Y:S01]  /*10910*/  F2FP.BF16.F32.PACK_AB R165, R182, R202 ;  /* 0x000000cab6a5723e */ /* 0x002fe200000010ff */
[----:B------:R-:W-:Y:S01]  /*10920*/  FADD.FTZ R205, R201, R205 ;  /* 0x000000cdc9cd7221 */ /* 0x000fe20000010000 */
[----:B------:R-:W-:Y:S01]  /*10930*/  FADD.FTZ R204, R175, R204 ;  /* 0x000000ccafcc7221 */ /* 0x000fe20000010000 */
[----:B------:R-:W-:-:S02]  /*10940*/  IMAD.MOV.U32 R201, RZ, RZ, R18 ;  /* 0x000000ffffc97224 */ /* 0x000fc400078e0012 */
[----:B------:R-:W-:Y:S01]  /*10950*/  FADD.FTZ R205, R183, R205 ;  /* 0x000000cdb7cd7221 */ /* 0x000fe20000010000 */
[----:B------:R-:W-:-:S03]  /*10960*/  FADD.FTZ R204, R176, R204 ;  /* 0x000000ccb0cc7221 */ /* 0x000fc60000010000 */
[----:B------:R-:W-:Y:S01]  /*10970*/  FADD.FTZ R205, R202, R205 ;  /* 0x000000cdcacd7221 */ /* 0x000fe20000010000 */
[----:B------:R-:W-:-:S03]  /*10980*/  FADD.FTZ R204, R177, R204 ;  /* 0x000000ccb1cc7221 */ /* 0x000fc60000010000 */
[----:B------:R-:W-:Y:S01]  /*10990*/  FADD.FTZ R205, R182, R205 ;  /* 0x000000cdb6cd7221 */ /* 0x000fe20000010000 */
[----:B------:R-:W-:Y:S01]  /*109a0*/  FADD.FTZ R204, R178, R204 ;  /* 0x000000ccb2cc7221 */ /* 0x000fe20000010000 */
[----:B--2---:R-:W-:Y:S02]  /*109b0*/  F2FP.BF16.F32.PACK_AB R167, R207, R206 ;  /* 0x000000cecfa7723e */ /* 0x004fe400000010ff */
[----:B------:R-:W-:-:S03]  /*109c0*/  FADD.FTZ R205, R206, R205 ;  /* 0x000000cdcecd7221 */ /* 0x000fc60000010000 */
[----:B------:R0:W-:Y:S01]  /*109d0*/  STSM.16.M88.4 [R210], R164 ;  /* 0x000000a4d2007844 */ /* 0x0001e20000000200 */
[----:B------:R-:W-:-:S06]  /*109e0*/  WARPGROUP.ARRIVE ;  /* 0x00000000000079c5 */ /* 0x000fcc0000000000 */
[----:B------:R-:W-:Y:S01]  /*109f0*/  HGMMA.64x256x16.F32.BF16 R24, R152, gdesc[UR4].tnspB, R24, gsb0 ;  /* 0x43e0000498187df0 */ /* 0x000fe20008001818 */
[----:B------:R-:W-:Y:S01]  /*10a00*/  R2UR UR6, R20 ;  /* 0x00000000140672ca */ /* 0x000fe200000e0000 */
[----:B------:R-:W-:Y:S01]  /*10a10*/  VIADD R20, R172, 0x100 ;  /* 0x00000100ac147836 */ /* 0x000fe20000000000 */
[----:B------:R-:W-:Y:S01]  /*10a20*/  R2UR UR7, R21 ;  /* 0x00000000150772ca */ /* 0x000fe200000e0000 */
[----:B------:R-:W-:Y:S01]  /*10a30*/  IMAD.MOV.U32 R21, RZ, RZ, 0x40000040 ;  /* 0x40000040ff157424 */ /* 0x000fe200078e00ff */
[----:B------:R-:W-:Y:S02]  /*10a40*/  WARPGROUP.DEPBAR.LE gsb0, 0x0 ;  /* 0x00008000000079c5 */ /* 0x000fe40000010000 */
[----:B------:R-:W-:Y:S01]  /*10a50*/  WARPGROUP.ARRIVE ;  /* 0x00000000000079c5 */ /* 0x000fe20000000000 */
[----:B---3--:R-:W-:-:S04]  /*10a60*/  VIADD R152, R196, 0xffffffff ;  /* 0xffffffffc4987836 */ /* 0x008fc80000000000 */
[----:B------:R-:W-:-:S15]  /*10a70*/  IMAD.MOV.U32 R196, RZ, RZ, R152 ;  /* 0x000000ffffc47224 */ /* 0x000fde00078e0098 */
[----:B------:R-:W-:-:S01]  /*10a80*/  NOP ;  /* 0x0000000000007918 */ /* 0x000fc20000000000 */
        /* <DEDUP_REMOVED lines=9> */
[----:B------:R-:W-:Y:S01]  /*10b20*/  R2UR UR6, R20 ;  /* 0x00000000140672ca */ /* 0x000fe200000e0000 */
[----:B------:R-:W-:Y:S01]  /*10b30*/  FADD.FTZ R20, R179, R204 ;  /* 0x000000ccb3147221 */ /* 0x000fe20000010000 */
[----:B------:R-:W-:Y:S01]  /*10b40*/  R2UR UR7, R21 ;  /* 0x00000000150772ca */ /* 0x000fe200000e0000 */
[----:B------:R-:W-:Y:S01]  /*10b50*/  FADD.FTZ R21, R207, R205 ;  /* 0x000000cdcf157221 */ /* 0x000fe20000010000 */
        /* <DEDUP_REMOVED lines=15> */
[----:B------:R-:W-:Y:S05]  /*10c50*/  BSYNC B1 ;  /* 0x0000000000017941 */ /* 0x000fea0003800000 */
.L_x_5519:
[----:B------:R-:W-:-:S07]  /*10c60*/  IMAD.MOV.U32 R201, RZ, RZ, R152 ;  /* 0x000000ffffc97224 */ /* 0x000fce00078e0098 */
.L_x_5518:
[----:B------:R-:W-:Y:S05]  /*10c70*/  BSYNC B0 ;  /* 0x0000000000007941 */ /* 0x000fea0003800000 */
.L_x_5517:
[----:B------:R-:W-:Y:S01]  /*10c80*/  ISETP.GE.AND P2, PT, R201, R213, PT ;  /* 0x000000d5c900720c */ /* 0x000fe20003f46270 */
[----:B------:R-:W-:-:S12]  /*10c90*/  BSSY B0, `(.L_x_5531) ;  /* 0x0000329000007945 */ /* 0x000fd80003800000 */
[----:B------:R-:W-:Y:S05]  /*10ca0*/  @!P2 BRA `(.L_x_5532) ;  /* 0x00000030009ca947 */ /* 0x000fea0003800000 */
[----:B------:R-:W-:Y:S02]  /*10cb0*/  IMAD.MOV.U32 R200, RZ, RZ, R168 ;  /* 0x000000ffffc87224 */ /* 0x000fe400078e00a8 */
[----:B------:R-:W-:Y:S02]  /*10cc0*/  IMAD.MOV.U32 R198, RZ, RZ, R0 ;  /* 0x000000ffffc67224 */ /* 0x000fe400078e0000 */
[----:B------:R-:W-:-:S07]  /*10cd0*/  IMAD.MOV.U32 R199, RZ, RZ, R18 ;  /* 0x000000ffffc77224 */ /* 0x000fce00078e0012 */
.L_x_5543:
[----:B------:R-:W-:-:S05]  /*10ce0*/  VIADD R18, R199, 0x1 ;  /* 0x00000001c7127836 */ /* 0x000fca0000000000 */
[----:B------:R-:W-:-:S04]  /*10cf0*/  ISETP.NE.AND P2, PT, R18, 0x2, PT ;  /* 0x000000021200780c */ /* 0x000fc80003f45270 */
[----:B------:R-:W-:Y:S02]  /*10d00*/  SEL R0, RZ, 0x1, P2 ;  /* 0x00000001ff007807 */ /* 0x000fe40001000000 */
[----:B------:R-:W-:Y:S02]  /*10d10*/  SEL R18, R18, RZ, P2 ;  /* 0x000000ff12127207 */ /* 0x000fe40001000000 */
[----:B------:R-:W-:Y:S01]  /*10d20*/  LOP3.LUT R22, R22, R0, RZ, 0x3c, !PT ;  /* 0x0000000016167212 */ /* 0x000fe200078e3cff */
[----:B---3--:R-:W-:Y:S06]  /*10d30*/  @!P0 BRA `(.L_x_5533) ;  /* 0x0000000000048947 */ /* 0x008fec0003800000 */
[----:B------:R-:W-:Y:S01]  /*10d40*/  BPT.TRAP 0x1 ;  /* 0x000000040000795c */ /* 0x000fe20000300000 */
.L_x_5533:
[----:B------:R-:W-:Y:S01]  /*10d50*/  IMAD R193, R18, 0x8, R2 ;  /* 0x0000000812c17824 */ /* 0x000fe200078e0202 */
[----:B------:R-:W-:-:S04]  /*10d60*/  SHF.L.U32 R0, R22, 0x1f, RZ ;  /* 0x0000001f16007819 */ /* 0x000fc800000006ff */
[----:B------:R1:W3:Y:S01]  /*10d70*/  SYNCS.PHASECHK.TRANS64.TRYWAIT P2, [R193+URZ+0x38830], R0 ;  /* 0x03883000c10075a7 */ /* 0x0002e2000804017f */
[----:B------:R-:W-:Y:S05]  /*10d80*/  @!P0 BRA `(.L_x_5534) ;  /* 0x0000000000048947 */ /* 0x000fea0003800000 */
[----:B------:R-:W-:Y:S01]  /*10d90*/  BPT.TRAP 0x1 ;  /* 0x000000040000795c */ /* 0x000fe20000300000 */
.L_x_5534:
[----:B------:R-:W-:Y:S01]  /*10da0*/  BSSY B1, `(.L_x_5535) ;  /* 0x0000006000017945 */ /* 0x000fe20003800000 */
[----:B0-2---:R-:W-:Y:S02]  /*10db0*/  IMAD R156, R18, 0x200, R14 ;  /* 0x00000200129c7824 */ /* 0x005fe400078e020e */
[----:B------:R-:W-:Y:S01]  /*10dc0*/  IMAD.MOV.U32 R157, RZ, RZ, 0x40000040 ;  /* 0x40000040ff9d7424 */ /* 0x000fe200078e00ff */
[----:B---3--:R-:W-:Y:S06]  /*10dd0*/  @P2 BRA `(.L_x_5536) ;  /* 0x0000000000082947 */ /* 0x008fec0003800000 */
[----:B------:R-:W0:Y:S02]  /*10de0*/  SYNCS.PHASECHK.TRANS64.TRYWAIT P2, [R193+URZ+0x38830], R0 ;  /* 0x03883000c10075a7 */ /* 0x000e24000804017f */
[----:B0-----:R-:W-:Y:S05]  /*10df0*/  @!P2 BRA `(.L_x_5537) ;  /* 0x0000013c004ca947 */ /* 0x001fea0003800000 */
.L_x_5536:
[----:B------:R-:W-:Y:S05]  /*10e00*/  BSYNC B1 ;  /* 0x0000000000017941 */ /* 0x000fea0003800000 */
.L_x_5535:
        /* <DEDUP_REMOVED lines=36> */
.L_x_5538:
[----:B------:R2:W3:Y:S01]  /*11050*/  SYNCS.PHASECHK.TRANS64.TRYWAIT P2, [R193+URZ+0x38850], R0 ;  /* 0x03885000c10075a7 */ /* 0x0004e2000804017f */
[----:B------:R-:W-:Y:S05]  /*11060*/  @!P0 BRA `(.L_x_5539) ;  /* 0x0000000000048947 */ /* 0x000fea0003800000 */
[----:B------:R-:W-:Y:S01]  /*11070*/  BPT.TRAP 0x1 ;  /* 0x000000040000795c */ /* 0x000fe20000300000 */
.L_x_5539:
[----:B------:R-:W-:Y:S04]  /*11080*/  BSSY B1, `(.L_x_5540) ;  /* 0x0000004000017945 */ /* 0x000fe80003800000 */
[----:B---3--:R-:W-:Y:S05]  /*11090*/  @P2 BRA `(.L_x_5541) ;  /* 0x0000000000082947 */ /* 0x008fea0003800000 */
[----:B------:R-:W3:Y:S02]  /*110a0*/  SYNCS.PHASECHK.TRANS64.TRYWAIT P2, [R193+URZ+0x38850], R0 ;  /* 0x03885000c10075a7 */ /* 0x000ee4000804017f */
[----:B---3--:R-:W-:Y:S05]  /*110b0*/  @!P2 BRA `(.L_x_5542) ;  /* 0x0000013800b0a947 */ /* 0x008fea0003800000 */
.L_x_5541:
[----:B------:R-:W-:Y:S05]  /*110c0*/  BSYNC B1 ;  /* 0x0000000000017941 */ /* 0x000fea0003800000 */
.L_x_5540:
        /* <DEDUP_REMOVED lines=14> */
[----:B------:R-:W-:Y:S01]  /*111b0*/  IMAD.MOV.U32 R209, RZ, RZ, 0xa00 ;  /* 0x00000a00ffd17424 */ /* 0x000fe200078e00ff */
        /* <DEDUP_REMOVED lines=182> */
[C---:B------:R-:W-:Y:S02]  /*11d20*/  SEL R196, R3.reuse, 0x2, P2 ;  /* 0x0000000203c47807 */ /* 0x040fe40001000000 */
[----:B------:R-:W-:-:S03]  /*11d30*/  SEL R3, R3, 0x6, !P2 ;  /* 0x0000000603037807 */ /* 0x000fc60005000000 */
[----:B------:R-:W-:Y:S01]  /*11d40*/  IMAD.IADD R206, R202, 0x1, R196 ;  /* 0x00000001cace7824 */ /* 0x000fe200078e02c4 */
        /* <DEDUP_REMOVED lines=115> */
[----:B------:R-:W-:Y:S01]  /*12480*/  IMAD.MOV.U32 R197, RZ, RZ, 0x40000040 ;  /* 0x40000040ffc57424 */ /* 0x000fe200078e00ff */
        /* <DEDUP_REMOVED lines=35> */
[----:B------:R-:W-:Y:S01]  /*126c0*/  SEL R0, R0, 0xf80, P2 ;  /* 0x00000f8000007807 */ /* 0x000fe20001000000 */
[----:B------:R-:W-:-:S03]  /*126d0*/  IMAD.IADD R196, R196, 0x1, R202 ;  /* 0x00000001c4c47824 */ /* 0x000fc600078e02ca */
        /* <DEDUP_REMOVED lines=75> */
[----:B------:R-:W-:Y:S01]  /*12b90*/  SHFL.BFLY PT, R207, R206, 0x2, 0x1f ;  /* 0x0c401f00cecf7f89 */ /* 0x000fe200000e0000 */
[----:B0-----:R-:W-:-:S05]  /*12ba0*/  FMNMX.FTZ R0, R0, R3, !PT ;  /* 0x0000000300007209 */ /* 0x001fca0007810000 */
[----:B------:R-:W0:Y:S02]  /*12bb0*/  SHFL.BFLY PT, R3, R0, 0x1, 0x1f ;  /* 0x0c201f0000037f89 */ /* 0x000e2400000e0000 */
[----:B0-----:R-:W-:Y:S01]  /*12bc0*/  FMNMX.FTZ R0, R0, R3, !PT ;  /* 0x0000000300007209 */ /* 0x001fe20007810000 */
[----:B------:R-:W-:-:S04]  /*12bd0*/  IMAD.U32 R3, RZ, RZ, UR39 ;  /* 0x00000027ff037e24 */ /* 0x000fc8000f8e00ff */
[C---:B------:R-:W-:Y:S01]  /*12be0*/  FADD.FTZ R198, -R0.reuse, R198 ;  /* 0x000000c600c67221 */ /* 0x040fe20000010100 */
[----:B------:R-:W-:-:S03]  /*12bf0*/  FMUL.FTZ R204, R0, R3 ;  /* 0x0000000300cc7220 */ /* 0x000fc60000410000 */
[-C--:B------:R-:W-:Y:S01]  /*12c00*/  FMUL.FTZ R198, R198, R3.reuse ;  /* 0x00000003c6c67220 */ /* 0x080fe20000410000 */
[-CC-:B------:R-:W-:Y:S01]  /*12c10*/  FFMA.FTZ R205, R156, R3.reuse, -R204.reuse ;  /* 0x000000039ccd7223 */ /* 0x180fe200000108cc */
[-CC-:B------:R-:W-:Y:S01]  /*12c20*/  FFMA.FTZ R156, R160, R3.reuse, -R204.reuse ;  /* 0x00000003a09c7223 */ /* 0x180fe200000108cc */
[-CC-:B------:R-:W-:Y:S01]  /*12c30*/  FFMA.FTZ R160, R164, R3.reuse, -R204.reuse ;  /* 0x00000003a4a07223 */ /* 0x180fe200000108cc */
[----:B------:R0:W1:Y:S01]  /*12c40*/  MUFU.EX2 R202, R198 ;  /* 0x000000c600ca7308 */ /* 0x0000620000000800 */
        /* <DEDUP_REMOVED lines=8> */
[--C-:B0-----:R-:W-:Y:S01]  /*12cd0*/  FFMA.FTZ R198, R168, R3, -R204.reuse ;  /* 0x00000003a8c67223 */ /* 0x101fe200000108cc */
[----:B------:R-:W-:Y:S01]  /*12ce0*/  FMNMX.FTZ R168, R206, R207, !PT ;  /* 0x000000cfcea87209 */ /* 0x000fe20007810000 */
[-CC-:B------:R-:W-:Y:S01]  /*12cf0*/  FFMA.FTZ R173, R173, R3.reuse, -R204.reuse ;  /* 0x00000003adad7223 */ /* 0x180fe200000108cc */
[-CC-:B------:R-:W-:Y:S01]  /*12d00*/  FFMA.FTZ R176, R176, R3.reuse, -R204.reuse ;  /* 0x00000003b0b07223 */ /* 0x180fe200000108cc */
[-CC-:B------:R-:W-:Y:S01]  /*12d10*/  FFMA.FTZ R177, R177, R3.reuse, -R204.reuse ;  /* 0x00000003b1b17223 */ /* 0x180fe200000108cc */
[-CC-:B------:R-:W-:Y:S01]  /*12d20*/  FFMA.FTZ R180, R180, R3.reuse, -R204.reuse ;  /* 0x00000003b4b47223 */ /* 0x180fe200000108cc */
[----:B------:R-:W0:Y:S01]  /*12d30*/  SHFL.BFLY PT, R164, R168, 0x1, 0x1f ;  /* 0x0c201f00a8a47f89 */ /* 0x000e2200000e0000 */
[----:B------:R-:W3:Y:S01]  /*12d40*/  MUFU.EX2 R153, R153 ;  /* 0x0000009900997308 */ /* 0x000ee20000000800 */
[-C--:B------:R-:W-:Y:S01]  /*12d50*/  FFMA.FTZ R181, R181, R3.reuse, -R204 ;  /* 0x00000003b5b57223 */ /* 0x080fe200000108cc */
[-C--:B-1----:R-:W-:Y:S01]  /*12d60*/  FMUL.FTZ R24, R24, R202.reuse ;  /* 0x000000ca18187220 */ /* 0x082fe20000410000 */
[-C--:B------:R-:W-:Y:S01]  /*12d70*/  FMUL.FTZ R25, R25, R202.reuse ;  /* 0x000000ca19197220 */ /* 0x080fe20000410000 */
[-C--:B------:R-:W-:Y:S01]  /*12d80*/  FMUL.FTZ R28, R28, R202.reuse ;  /* 0x000000ca1c1c7220 */ /* 0x080fe20000410000 */
[-C--:B------:R-:W-:Y:S01]  /*12d90*/  FMUL.FTZ R29, R29, R202.reuse ;  /* 0x000000ca1d1d7220 */ /* 0x080fe20000410000 */
[-C--:B------:R-:W-:Y:S01]  /*12da0*/  FMUL.FTZ R32, R32, R202.reuse ;  /* 0x000000ca20207220 */ /* 0x080fe20000410000 */
[----:B------:R-:W-:Y:S01]  /*12db0*/  FMUL.FTZ R33, R33, R202 ;  /* 0x000000ca21217220 */ /* 0x000fe20000410000 */
[----:B------:R-:W1:Y:S01]  /*12dc0*/  MUFU.EX2 R205, R205 ;  /* 0x000000cd00cd7308 */ /* 0x000e620000000800 */
[----:B--2---:R-:W-:Y:S01]  /*12dd0*/  FFMA.FTZ R20, R202, R20, R152 ;  /* 0x00000014ca147223 */ /* 0x004fe20000010098 */
        /* <DEDUP_REMOVED lines=12> */
[----:B------:R-:W-:Y:S01]  /*12ea0*/  FMUL.FTZ R53, R53, R202 ;  /* 0x000000ca35357220 */ /* 0x000fe20000410000 */
[----:B0-----:R-:W-:Y:S01]  /*12eb0*/  FMNMX.FTZ R168, R168, R164, !PT ;  /* 0x000000a4a8a87209 */ /* 0x001fe20007810000 */
[----:B------:R-:W-:Y:S01]  /*12ec0*/  MUFU.EX2 R156, R156 ;  /* 0x0000009c009c7308 */ /* 0x000fe20000000800 */
[----:B-1----:R-:W-:Y:S01]  /*12ed0*/  FADD.FTZ R20, R205, R20 ;  /* 0x00000014cd147221 */ /* 0x002fe20000010000 */
[-C--:B------:R-:W-:Y:S01]  /*12ee0*/  FMUL.FTZ R56, R56, R202.reuse ;  /* 0x000000ca38387220 */ /* 0x080fe20000410000 */
        /* <DEDUP_REMOVED lines=17> */
[-C--:B------:R-:W-:Y:S01]  /*13000*/  FFMA.FTZ R170, R170, R3.reuse, -R206 ;  /* 0x00000003aaaa7223 */ /* 0x080fe200000108ce */
[----:B------:R-:W-:Y:S01]  /*13010*/  @!P1 PRMT R162, RZ, 0x654, R162 ;  /* 0x00000654ffa29816 */ /* 0x000fe200000000a2 */
[----:B------:R-:W1:Y:S01]  /*13020*/  MUFU.EX2 R154, R154 ;  /* 0x0000009a009a7308 */ /* 0x000e620000000800 */
[----:B------:R-:W-:Y:S02]  /*13030*/  @!P2 IMAD R163, R163, 0x4, R2 ;  /* 0x00000004a3a3a824 */ /* 0x000fe400078e0202 */
[-CC-:B------:R-:W-:Y:S01]  /*13040*/  FFMA.FTZ R171, R171, R3.reuse, -R206.reuse ;  /* 0x00000003abab7223 */ /* 0x180fe200000108ce */
[----:B------:R3:W-:Y:S01]  /*13050*/  @!P1 SYNCS.ARRIVE.TRANS64.RED.A1T0 RZ, [R162+URZ], RZ ;  /* 0x000000ffa2ff99a7 */ /* 0x0007e2000810043f */
[-CC-:B------:R-:W-:Y:S01]  /*13060*/  FFMA.FTZ R174, R174, R3.reuse, -R206.reuse ;  /* 0x00000003aeae7223 */ /* 0x180fe200000108ce */
[-CC-:B------:R-:W-:Y:S01]  /*13070*/  FFMA.FTZ R175, R175, R3.reuse, -R206.reuse ;  /* 0x00000003afaf7223 */ /* 0x180fe200000108ce */
[-CC-:B------:R-:W-:Y:S01]  /*13080*/  FFMA.FTZ R178, R178, R3.reuse, -R206.reuse ;  /* 0x00000003b2b27223 */ /* 0x180fe200000108ce */
[-CC-:B------:R-:W-:Y:S01]  /*13090*/  FFMA.FTZ R179, R179, R3.reuse, -R206.reuse ;  /* 0x00000003b3b37223 */ /* 0x180fe200000108ce */
[----:B------:R-:W4:Y:S01]  /*130a0*/  MUFU.EX2 R207, R207 ;  /* 0x000000cf00cf7308 */ /* 0x000f220000000800 */
[-CC-:B------:R-:W-:Y:S01]  /*130b0*/  FFMA.FTZ R199, R183, R3.reuse, -R206.reuse ;  /* 0x00000003b7c77223 */ /* 0x180fe200000108ce */
[----:B------:R5:W-:Y:S01]  /*130c0*/  @!P2 STS [R163+0x38400], R202 ;  /* 0x038400caa300a388 */ /* 0x000be20000000800 */
[----:B---3--:R-:W-:Y:S01]  /*130d0*/  FFMA.FTZ R162, R182, R3, -R206 ;  /* 0x00000003b6a27223 */ /* 0x008fe200000108ce */
[----:B--2---:R-:W-:Y:S01]  /*130e0*/  FADD.FTZ R20, R157, R20 ;  /* 0x000000149d147221 */ /* 0x004fe20000010000 */
[-C--:B------:R-:W-:Y:S01]  /*130f0*/  FMUL.FTZ R64, R64, R202.reuse ;  /* 0x000000ca40407220 */ /* 0x080fe20000410000 */
[----:B0-----:R0:W-:Y:S01]  /*13100*/  @!P2 STS [R163+0x38420], R164 ;  /* 0x038420a4a300a388 */ /* 0x0011e20000000800 */
[-C--:B------:R-:W-:Y:S01]  /*13110*/  FMUL.FTZ R65, R65, R202.reuse ;  /* 0x000000ca41417220 */ /* 0x080fe20000410000 */
[----:B------:R-:W2:Y:S01]  /*13120*/  MUFU.EX2 R155, R155 ;  /* 0x0000009b009b7308 */ /* 0x000ea20000000800 */
[----:B-1----:R-:W-:Y:S01]  /*13130*/  FFMA.FTZ R21, R164, R21, R154 ;  /* 0x00000015a4157223 */ /* 0x002fe2000001009a */
[----:B------:R-:W-:Y:S01]  /*13140*/  FADD.FTZ R20, R156, R20 ;  /* 0x000000149c147221 */ /* 0x000fe20000010000 */
[-C--:B------:R-:W-:Y:S01]  /*13150*/  FMUL.FTZ R68, R68, R202.reuse ;  /* 0x000000ca44447220 */ /* 0x080fe20000410000 */
[-C--:B------:R-:W-:Y:S01]  /*13160*/  FMUL.FTZ R69, R69, R202.reuse ;  /* 0x000000ca45457220 */ /* 0x080fe20000410000 */
[-C--:B------:R-:W-:Y:S01]  /*13170*/  FMUL.FTZ R72, R72, R202.reuse ;  /* 0x000000ca48487220 */ /* 0x080fe20000410000 */
[-C--:B------:R-:W-:Y:S01]  /*13180*/  FMUL.FTZ R73, R73, R202.reuse ;  /* 0x000000ca49497220 */ /* 0x080fe20000410000 */
[----:B------:R-:W-:Y:S01]  /*13190*/  FMUL.FTZ R76, R76, R202 ;  /* 0x000000ca4c4c7220 */ /* 0x000fe20000410000 */
[----:B------:R-:W1:Y:S01]  /*131a0*/  MUFU.EX2 R165, R165 ;  /* 0x000000a500a57308 */ /* 0x000e620000000800 */
        /* <DEDUP_REMOVED lines=18> */
[----:B------:R-:W-:Y:S01]  /*132d0*/  BAR.SYNC.DEFER_BLOCKING 0xf, 0x100 ;  /* 0x03c4000000007b1d */ /* 0x000fe20000010000 */
        /* <DEDUP_REMOVED lines=35> */
[----:B------:R-:W-:Y:S01]  /*13510*/  F2FP.BF16.F32.PACK_AB R156, R161, R156 ;  /* 0x0000009ca19c723e */ /* 0x000fe200000010ff */
[----:B-----5:R-:W-:Y:S01]  /*13520*/  FADD.FTZ R202, R160, R20 ;  /* 0x00000014a0ca7221 */ /* 0x020fe20000010000 */
[----:B------:R-:W1:Y:S01]  /*13530*/  MUFU.EX2 R204, R204 ;  /* 0x000000cc00cc7308 */ /* 0x000e620000000800 */
[----:B--2---:R-:W-:Y:S01]  /*13540*/  F2FP.BF16.F32.PACK_AB R158, R197, R160 ;  /* 0x000000a0c59e723e */ /* 0x004fe200000010ff */
        /* <DEDUP_REMOVED lines=74> */
[----:B--2---:R-:W-:Y:S01]  /*139f0*/  F2FP.BF16.F32.PACK_AB R160, R169, R198 ;  /* 0x000000c6a9a0723e */ /* 0x004fe200000010ff */
[----:B------:R2:W-:Y:S01]  /*13a00*/  STSM.16.M88.4 [R195+0x36400], R152 ;  /* 0x03640098c3007844 */ /* 0x0005e20000000200 */
[----:B-1----:R-:W-:Y:S01]  /*13a10*/  F2FP.BF16.F32.PACK_AB R161, R171, R170 ;  /* 0x000000aaaba1723e */ /* 0x002fe200000010ff */
[----:B------:R-:W-:Y:S01]  /*13a20*/  VIADD R20, R196, 0x80 ;  /* 0x00000080c4147836 */ /* 0x000fe20000000000 */
[----:B------:R-:W1:Y:S01]  /*13a30*/  MUFU.EX2 R177, R177 ;  /* 0x000000b100b17308 */ /* 0x000e620000000800 */
[----:B0-----:R-:W-:Y:S01]  /*13a40*/  F2FP.BF16.F32.PACK_AB R163, R175, R174 ;  /* 0x000000aeafa3723e */ /* 0x001fe200000010ff */
[----:B------:R3:W-:Y:S01]  /*13a50*/  STSM.16.M88.4 [R203], R156 ;  /* 0x0000009ccb007844 */ /* 0x0007e20000000200 */
[----:B------:R-:W-:-:S02]  /*13a60*/  IMAD.MOV.U32 R21, RZ, RZ, 0x40000040 ;  /* 0x40000040ff157424 */ /* 0x000fc400078e00ff */
[----:B------:R-:W-:Y:S01]  /*13a70*/  FADD.FTZ R182, R200, R182 ;  /* 0x000000b6c8b67221 */ /* 0x000fe20000010000 */
[----:B------:R-:W-:Y:S01]  /*13a80*/  FADD.FTZ R202, R197, R202 ;  /* 0x000000cac5ca7221 */ /* 0x000fe20000010000 */
[----:B------:R-:W-:Y:S01]  /*13a90*/  ISETP.GT.AND P2, PT, R201, R213, PT ;  /* 0x000000d5c900720c */ /* 0x000fe20003f44270 */
[----:B------:R-:W-:Y:S01]  /*13aa0*/  @!P1 VIADD R193, R193, 0x38860 ;  /* 0x00038860c1c19836 */ /* 0x000fe20000000000 */
[----:B------:R-:W-:Y:S01]  /*13ab0*/  MUFU.EX2 R180, R180 ;  /* 0x000000b400b47308 */ /* 0x000fe20000000800 */
[----:B------:R-:W-:Y:S01]  /*13ac0*/  FADD.FTZ R182, R204, R182 ;  /* 0x000000b6ccb67221 */ /* 0x000fe20000010000 */
[----:B------:R-:W-:Y:S01]  /*13ad0*/  FADD.FTZ R202, R198, R202 ;  /* 0x000000cac6ca7221 */ /* 0x000fe20000010000 */
[----:B------:R-:W-:Y:S01]  /*13ae0*/  IMAD.MOV.U32 R200, RZ, RZ, R168 ;  /* 0x000000ffffc87224 */ /* 0x000fe200078e00a8 */
[----:B------:R-:W-:Y:S01]  /*13af0*/  @!P1 PRMT R193, RZ, 0x654, R193 ;  /* 0x00000654ffc19816 */ /* 0x000fe200000000c1 */
[----:B------:R-:W-:Y:S01]  /*13b00*/  FADD.FTZ R182, R170, R182 ;  /* 0x000000b6aab67221 */ /* 0x000fe20000010000 */
[----:B------:R-:W-:Y:S01]  /*13b10*/  FADD.FTZ R202, R169, R202 ;  /* 0x000000caa9ca7221 */ /* 0x000fe20000010000 */
[----:B------:R-:W-:Y:S01]  /*13b20*/  IMAD.MOV.U32 R198, RZ, RZ, R0 ;  /* 0x000000ffffc67224 */ /* 0x000fe200078e0000 */
[----:B------:R-:W0:Y:S01]  /*13b30*/  MUFU.EX2 R181, R181 ;  /* 0x000000b500b57308 */ /* 0x000e220000000800 */
[----:B-1----:R-:W-:Y:S01]  /*13b40*/  F2FP.BF16.F32.PACK_AB R164, R177, R176 ;  /* 0x000000b0b1a4723e */ /* 0x002fe200000010ff */
[----:B------:R-:W-:Y:S01]  /*13b50*/  FADD.FTZ R182, R171, R182 ;  /* 0x000000b6abb67221 */ /* 0x000fe20000010000 */
[----:B------:R-:W-:-:S03]  /*13b60*/  FADD.FTZ R202, R172, R202 ;  /* 0x000000caacca7221 */ /* 0x000fc60000010000 */
[----:B------:R-:W-:Y:S01]  /*13b70*/  FADD.FTZ R182, R174, R182 ;  /* 0x000000b6aeb67221 */ /* 0x000fe20000010000 */
[----:B------:R-:W-:Y:S01]  /*13b80*/  FADD.FTZ R202, R173, R202 ;  /* 0x000000caadca7221 */ /* 0x000fe20000010000 */
[----:B------:R-:W1:Y:S02]  /*13b90*/  MUFU.EX2 R178, R178 ;  /* 0x000000b200b27308 */ /* 0x000e640000000800 */
[----:B------:R-:W-:Y:S01]  /*13ba0*/  FADD.FTZ R182, R175, R182 ;  /* 0x000000b6afb67221 */ /* 0x000fe20000010000 */
[----:B------:R-:W-:-:S04]  /*13bb0*/  FADD.FTZ R202, R176, R202 ;  /* 0x000000cab0ca7221 */ /* 0x000fc80000010000 */
[----:B------:R-:W-:Y:S01]  /*13bc0*/  FADD.FTZ R202, R177, R202 ;  /* 0x000000cab1ca7221 */ /* 0x000fe20000010000 */
[----:B------:R-:W4:Y:S01]  /*13bd0*/  MUFU.EX2 R179, R179 ;  /* 0x000000b300b37308 */ /* 0x000f220000000800 */
[----:B0-----:R-:W-:Y:S02]  /*13be0*/  F2FP.BF16.F32.PACK_AB R166, R181, R180 ;  /* 0x000000b4b5a6723e */ /* 0x001fe400000010ff */
[----:B------:R-:W-:-:S05]  /*13bf0*/  FADD.FTZ R202, R180, R202 ;  /* 0x000000cab4ca7221 */ /* 0x000fca0000010000 */
[----:B------:R0:W5:Y:S01]  /*13c00*/  MUFU.EX2 R183, R162 ;  /* 0x000000a200b77308 */ /* 0x0001620000000800 */
[----:B-1----:R-:W-:-:S07]  /*13c10*/  FADD.FTZ R182, R178, R182 ;  /* 0x000000b6b2b67221 */ /* 0x002fce0000010000 */
[----:B------:R-:W1:Y:S01]  /*13c20*/  MUFU.EX2 R199, R199 ;  /* 0x000000c700c77308 */ /* 0x000e620000000800 */
[----:B0-----:R-:W-:Y:S01]  /*13c30*/  F2FP.BF16.F32.PACK_AB R162, R173, R172 ;  /* 0x000000acada2723e */ /* 0x001fe200000010ff */
[C---:B----4-:R-:W-:Y:S01]  /*13c40*/  FADD.FTZ R182, R179.reuse, R182 ;  /* 0x000000b6b3b67221 */ /* 0x050fe20000010000 */
[----:B------:R-:W-:-:S03]  /*13c50*/  F2FP.BF16.F32.PACK_AB R165, R179, R178 ;  /* 0x000000b2b3a5723e */ /* 0x000fc600000010ff */
[----:B------:R3:W-:Y:S01]  /*13c60*/  STSM.16.M88.4 [R212], R160 ;  /* 0x000000a0d4007844 */ /* 0x0007e20000000200 */
[----:B-----5:R-:W-:Y:S01]  /*13c70*/  FADD.FTZ R182, R183, R182 ;  /* 0x000000b6b7b67221 */ /* 0x020fe20000010000 */
[----:B-1----:R-:W-:-:S05]  /*13c80*/  F2FP.BF16.F32.PACK_AB R167, R199, R183 ;  /* 0x000000b7c7a7723e */ /* 0x002fca00000010ff */
        /* <DEDUP_REMOVED lines=9> */
[----:B--2---:R-:W-:-:S04]  /*13d20*/  VIADD R152, R201, 0xffffffff ;  /* 0xffffffffc9987836 */ /* 0x004fc80000000000 */
        /* <DEDUP_REMOVED lines=15> */
[----:B------:R-:W-:Y:S01]  /*13e20*/  IMAD.MOV.U32 R199, RZ, RZ, R18 ;  /* 0x000000ffffc77224 */ /* 0x000fe200078e0012 */
[----:B------:R-:W-:Y:S02]  /*13e30*/  WARPGROUP.DEPBAR.LE gsb0, 0x0 ;  /* 0x00008000000079c5 */ /* 0x000fe40000010000 */
[----:B------:R-:W-:-:S15]  /*13e40*/  WARPGROUP.ARRIVE ;  /* 0x00000000000079c5 */ /* 0x000fde0000000000 */
[----:B------:R-:W-:-:S05]  /*13e50*/  NOP ;  /* 0x0000000000007918 */ /* 0x000fca0000000000 */
        /* <DEDUP_REMOVED lines=12> */
.L_x_5532:
[----:B------:R-:W-:Y:S05]  /*13f20*/  BSYNC B0 ;  /* 0x0000000000007941 */ /* 0x000fea0003800000 */
.L_x_5531:
[----:B------:R-:W1:Y:S01]  /*13f30*/  SHFL.BFLY PT, R4, R20, 0x2, 0x1f ;  /* 0x0c401f0014047f89 */ /* 0x000e6200000e0000 */
[----:B------:R-:W-:Y:S02]  /*13f40*/  IMAD.MOV.U32 R154, RZ, RZ, -0x800000 ;  /* 0xff800000ff9a7424 */ /* 0x000fe400078e00ff */
[----:B------:R-:W-:Y:S01]  /*13f50*/  VIADD R229, R229, 0x1 ;  /* 0x00000001e5e57836 */ /* 0x000fe20000000000 */
[----:B------:R-:W-:Y:S08]  /*13f60*/  BAR.ARV 0x8, 0x100 ;  /* 0x0204000000007b1d */ /* 0x000ff00000002000 */
[----:B------:R-:W-:Y:S01]  /*13f70*/  BAR.SYNC.DEFER_BLOCKING 0xf, 0x100 ;  /* 0x03c4000000007b1d */ /* 0x000fe20000010000 */
[----:B-1----:R-:W-:-:S05]  /*13f80*/  FADD.FTZ R4, R4, R20 ;  /* 0x0000001404047221 */ /* 0x002fca0000010000 */
[----:B------:R-:W1:Y:S02]  /*13f90*/  SHFL.BFLY PT, R5, R4, 0x1, 0x1f ;  /* 0x0c201f0004057f89 */ /* 0x000e6400000e0000 */
[----:B-1----:R-:W-:Y:S01]  /*13fa0*/  FADD.FTZ R5, R4, R5 ;  /* 0x0000000504057221 */ /* 0x002fe20000010000 */
[----:B------:R-:W-:-:S04]  /*13fb0*/  IMAD.MOV.U32 R4, RZ, RZ, RZ ;  /* 0x000000ffff047224 */ /* 0x000fc800078e00ff */
[----:B------:R-:W-:-:S13]  /*13fc0*/  FSETP.NE.FTZ.AND P0, PT, R5, RZ, PT ;  /* 0x000000ff0500720b */ /* 0x000fda0003f15000 */
        /* <DEDUP_REMOVED lines=14> */
[----:B------:R-:W-:Y:S01]  /*140b0*/  FMUL.FTZ R44, R44, R4 ;  /* 0x000000042c2c7220 */ /* 0x000fe20000410000 */
[----:B------:R-:W-:Y:S01]  /*140c0*/  @P0 FFMA.FTZ R154, R6, R0, R5 ;  /* 0x00000000069a0223 */ /* 0x000fe20000010005 */
        /* <DEDUP_REMOVED lines=25> */
[----:B-1----:R-:W-:Y:S01]  /*14260*/  FADD.FTZ R0, R0, R21 ;  /* 0x0000001500007221 */ /* 0x002fe20000010000 */
        /* <DEDUP_REMOVED lines=31> */
[----:B------:R-:W-:Y:S01]  /*14460*/  FMUL.FTZ R149, R149, R4 ;  /* 0x0000000495957220 */ /* 0x000fe20000410000 */
[----:B------:R-:W-:-:S13]  /*14470*/  FSETP.NE.FTZ.AND P0, PT, R5, RZ, PT ;  /* 0x000000ff0500720b */ /* 0x000fda0003f15000 */
[----:B------:R-:W1:Y:S08]  /*14480*/  @P0 MUFU.LG2 R6, R5 ;  /* 0x0000000500060308 */ /* 0x000e700000000c00 */
[----:B------:R4:W5:Y:S02]  /*14490*/  @P0 MUFU.RCP R0, R5 ;  /* 0x0000000500000308 */ /* 0x0009640000001000 */
[----:B----4-:R-:W-:Y:S01]  /*144a0*/  @P0 FMUL.FTZ R5, R3, 0.69314718246459960938 ;  /* 0x3f31721803050820 */ /* 0x010fe20000410000 */
[----:B-1----:R-:W-:Y:S01]  /*144b0*/  @P0 FMUL.FTZ R6, R6, 0.69314718246459960938 ;  /* 0x3f31721806060820 */ /* 0x002fe20000410000 */
[----:B------:R-:W-:-:S03]  /*144c0*/  IMAD.MOV.U32 R3, RZ, RZ, -0x800000 ;  /* 0xff800000ff037424 */ /* 0x000fc600078e00ff */
[----:B------:R-:W-:Y:S01]  /*144d0*/  @P0 FFMA.FTZ R3, R5, R168, R6 ;  /* 0x000000a805030223 */ /* 0x000fe20000010006 */
[----:B------:R-:W-:Y:S01]  /*144e0*/  ISETP.NE.AND P0, PT, R192, RZ, PT ;  /* 0x000000ffc000720c */ /* 0x000fe20003f05270 */
[-C--:B-----5:R-:W-:Y:S01]  /*144f0*/  FMUL.FTZ R26, R26, R0.reuse ;  /* 0x000000001a1a7220 */ /* 0x0a0fe20000410000 */
        /* <DEDUP_REMOVED lines=10> */
[C---:B------:R-:W-:Y:S02]  /*145a0*/  @!P0 IMAD R5, R18.reuse, 0x40, R188 ;  /* 0x0000004012058824 */ /* 0x040fe400078e02bc */
        /* <DEDUP_REMOVED lines=63> */
.L_x_5464:
[----:B------:R-:W-:Y:S05]  /*149a0*/  BSYNC B7 ;  /* 0x0000000000077941 */ /* 0x000fea0003800000 */
.L_x_5460:
[----:B------:R-:W4:Y:S08]  /*149b0*/  S2UR UR5, SR_CgaCtaId ;  /* 0x00000000000579c3 */ /* 0x000f300000008800 */
[----:B------:R-:W-:Y:S06]  /*149c0*/  BAR.SYNC.DEFER_BLOCKING 0x5, 0x180 ;  /* 0x0146000000007b1d */ /* 0x000fec0000010000 */
[----:B------:R-:W-:Y:S01]  /*149d0*/  UMOV UR4, 0x400 ;  /* 0x0000040000047882 */ /* 0x000fe20000000000 */
[----:B------:R-:W-:Y:S01]  /*149e0*/  BSSY B0, `(.L_x_5544) ;  /* 0x00004a7000007945 */ /* 0x000fe20003800000 */
[----:B----4-:R-:W-:-:S06]  /*149f0*/  ULEA UR4, UR5, UR4, 0x18 ;  /* 0x0000000405047291 */ /* 0x010fcc000f8ec03f */
[----:B------:R-:W-:-:S05]  /*14a00*/  IMAD.U32 R2, RZ, RZ, UR4 ;  /* 0x00000004ff027e24 */ /* 0x000fca000f8e00ff */
[----:B01----:R0:W1:Y:S01]  /*14a10*/  LDS.128 R4, [R2+0x388d0] ;  /* 0x0388d00002047984 */ /* 0x0030620000000c00 */
[----:B------:R-:W-:Y:S06]  /*14a20*/  BAR.ARV 0x4, 0x180 ;  /* 0x0106000000007b1d */ /* 0x000fec0000002000 */
[----:B------:R-:W-:Y:S05]  /*14a30*/  @P0 BRA `(.L_x_5545) ;  /* 0x0000003800c40947 */ /* 0x000fea0003800000 */
[----:B------:R-:W4:Y:S01]  /*14a40*/  LDL R8, [R1+0x7c] ;  /* 0x00007c0001087983 */ /* 0x000f220000100800 */
[----:B------:R-:W-:Y:S01]  /*14a50*/  F2FP.BF16.F32.PACK_AB R10, R29, R28 ;  /* 0x0000001c1d0a723e */ /* 0x000fe200000010ff */
[----:B------:R-:W-:Y:S01]  /*14a60*/  ULDC.64 UR6, c[0x0][0xd00] ;  /* 0x0003400000067ab9 */ /* 0x000fe20000000a00 */
[----:B------:R-:W-:Y:S01]  /*14a70*/  F2FP.BF16.F32.PACK_AB R11, R31, R30 ;  /* 0x0000001e1f0b723e */ /* 0x000fe200000010ff */
[----:B------:R-:W2:Y:S01]  /*14a80*/  S2R R0, SR_SWINHI ;  /* 0x0000000000007919 */ /* 0x000ea20000002f00 */
[----:B------:R-:W-:Y:S01]  /*14a90*/  F2FP.BF16.F32.PACK_AB R12, R33, R32 ;  /* 0x00000020210c723e */ /* 0x000fe200000010ff */
[----:B------:R-:W-:Y:S01]  /*14aa0*/  ULDC.64 UR4, c[0x0][0xd08] ;  /* 0x0003420000047ab9 */ /* 0x000fe20000000a00 */
[----:B------:R-:W-:Y:S02]  /*14ab0*/  F2FP.BF16.F32.PACK_AB R13, R35, R34 ;  /* 0x00000022230d723e */ /* 0x000fe400000010ff */
[----:B------:R-:W-:Y:S02]  /*14ac0*/  F2FP.BF16.F32.PACK_AB R14, R37, R36 ;  /* 0x00000024250e723e */ /* 0x000fe400000010ff */
[----:B------:R-:W-:-:S02]  /*14ad0*/  F2FP.BF16.F32.PACK_AB R15, R39, R38 ;  /* 0x00000026270f723e */ /* 0x000fc400000010ff */
[----:B------:R-:W-:Y:S02]  /*14ae0*/  MOV R20, R2 ;  /* 0x0000000200147202 */ /* 0x000fe40000000f00 */
[----:B--2---:R-:W-:Y:S01]  /*14af0*/  MOV R21, R0 ;  /* 0x0000000000157202 */ /* 0x004fe20000000f00 */
        /* <DEDUP_REMOVED lines=10> */
[----:B--2---:R-:W-:Y:S02]  /*14ba0*/  IADD3 R8, P0, R152, 0x20, RZ ;  /* 0x0000002098087810 */ /* 0x004fe40007f1e0ff */
        /* <DEDUP_REMOVED lines=8> */
[----:B--2---:R-:W-:Y:S02]  /*14c30*/  IADD3 R8, P0, R152, 0x40, RZ ;  /* 0x0000004098087810 */ /* 0x004fe40007f1e0ff */
        /* <DEDUP_REMOVED lines=140> */
[----:B-1----:R-:W-:Y:S02]  /*15500*/  MOV R4, R8 ;  /* 0x0000000800047202 */ /* 0x002fe40000000f00 */
        /* <DEDUP_REMOVED lines=27> */
[----:B-1----:R-:W2:Y:S02]  /*156c0*/  LDG.E R8, desc[UR42][R8.64+0x4] ;  /* 0x0000042a08087981 */ /* 0x002ea4000c1e1900 */
[----:B--2---:R-:W-:-:S07]  /*156d0*/  IMAD.IADD R4, R8, 0x1, -R4 ;  /* 0x0000000108047824 */ /* 0x004fce00078e0a04 */
.L_x_5546:
[----:B-1----:R-:W2:Y:S01]  /*156e0*/  LDL R8, [R1+0x64] ;  /* 0x0000640001087983 */ /* 0x002ea20000100800 */
[----:B------:R-:W-:Y:S01]  /*156f0*/  ISETP.NE.AND P1, PT, R218, RZ, PT ;  /* 0x000000ffda00720c */ /* 0x000fe20003f25270 */
[----:B------:R-:W-:-:S03]  /*15700*/  ULDC UR4, c[0x0][0xbd4] ;  /* 0x0002f50000047ab9 */ /* 0x000fc60000000800 */
[----:B------:R-:W-:Y:S01]  /*15710*/  SEL R218, R218, UR4, P1 ;  /* 0x00000004dada7c07 */ /* 0x000fe20008800000 */
[----:B--2---:R-:W1:Y:S02]  /*15720*/  SHFL.IDX PT, R8, R8, RZ, 0x1f ;  /* 0x00001fff08087589 */ /* 0x004e6400000e0000 */
[----:B-1----:R-:W-:Y:S02]  /*15730*/  ISETP.NE.AND P0, PT, R8, RZ, PT ;  /* 0x000000ff0800720c */ /* 0x002fe40003f05270 */
[----:B-----5:R-:W-:-:S11]  /*15740*/  SHF.R.S32.HI R8, RZ, 0x1f, R0 ;  /* 0x0000001fff087819 */ /* 0x020fd60000011400 */
[----:B------:R-:W-:Y:S05]  /*15750*/  @P0 BRA `(.L_x_5547) ;  /* 0x0000000000f80947 */ /* 0x000fea0003800000 */
[----:B------:R-:W2:Y:S01]  /*15760*/  LDL.LU R14, [R1+0x60] ;  /* 0x00006000010e7983 */ /* 0x000ea20000300800 */
[----:B------:R-:W-:Y:S01]  /*15770*/  IMAD.MOV.U32 R9, RZ, RZ, 0xab8 ;  /* 0x00000ab8ff097424 */ /* 0x000fe200078e00ff */
[----:B------:R-:W-:Y:S01]  /*15780*/  ISETP.GT.AND P1, PT, R218, 0x1, PT ;  /* 0x00000001da00780c */ /* 0x000fe20003f24270 */
[----:B---3--:R-:W1:Y:S01]  /*15790*/  LDC R156, c[0x0][0xce8] ;  /* 0x00033a00ff9c7b82 */ /* 0x008e620000000800 */
[----:B------:R-:W3:Y:S01]  /*157a0*/  LDL R157, [R1+0x78] ;  /* 0x00007800019d7983 */ /* 0x000ee20000100800 */
[----:B------:R-:W-:Y:S02]  /*157b0*/  ISETP.NE.U32.AND P0, PT, RZ, UR6, PT ;  /* 0x00000006ff007c0c */ /* 0x000fe4000bf05070 */
[----:B------:R-:W-:Y:S02]  /*157c0*/  SEL R9, R9, 0xa78, P1 ;  /* 0x00000a7809097807 */ /* 0x000fe40000800000 */
[----:B------:R-:W-:Y:S02]  /*157d0*/  ISETP.NE.AND.EX P0, PT, RZ, UR7, PT, P0 ;  /* 0x00000007ff007c0c */ /* 0x000fe4000bf05300 */
[----:B------:R-:W4:Y:S02]  /*157e0*/  LDC.64 R12, c[0x0][R9+0x220] ;  /* 0x00008800090c7b82 */ /* 0x000f240000000a00 */
[----:B------:R-:W-:-:S06]  /*157f0*/  SEL R15, R219, RZ, !P0 ;  /* 0x000000ffdb0f7207 */ /* 0x000fcc0004000000 */
[----:B------:R-:W5:Y:S01]  /*15800*/  LDC.64 R10, c[0x0][R9+0x218] ;  /* 0x00008600090a7b82 */ /* 0x000f620000000a00 */
[----:B------:R-:W-:Y:S02]  /*15810*/  IMAD.IADD R153, R216, 0x1, R194 ;  /* 0x00000001d8997824 */ /* 0x000fe400078e02c2 */
[----:B----4-:R-:W-:Y:S01]  /*15820*/  IMAD R13, R13, R15, RZ ;  /* 0x0000000f0d0d7224 */ /* 0x010fe200078e02ff */
[----:B------:R-:W-:Y:S02]  /*15830*/  SEL R155, R230, RZ, P1 ;  /* 0x000000ffe69b7207 */ /* 0x000fe40000800000 */
[----:B--2---:R-:W-:Y:S02]  /*15840*/  SEL R14, R14, RZ, !P0 ;  /* 0x000000ff0e0e7207 */ /* 0x004fe40004000000 */
[----:B-1----:R-:W-:-:S03]  /*15850*/  ISETP.NE.AND P0, PT, R156, 0x1, PT ;  /* 0x000000019c00780c */ /* 0x002fc60003f05270 */
[C---:B------:R-:W-:Y:S02]  /*15860*/  IMAD R14, R12.reuse, R14, R13 ;  /* 0x0000000e0c0e7224 */ /* 0x040fe400078e020d */
[----:B------:R-:W-:-:S04]  /*15870*/  IMAD.WIDE.U32 R12, R12, R15, RZ ;  /* 0x0000000f0c0c7225 */ /* 0x000fc800078e00ff */
[-C--:B-----5:R-:W-:Y:S02]  /*15880*/  IMAD R15, R11, R217.reuse, RZ ;  /* 0x000000d90b0f7224 */ /* 0x0a0fe400078e02ff */
[----:B------:R-:W-:-:S04]  /*15890*/  IMAD.WIDE.U32 R10, R10, R217, RZ ;  /* 0x000000d90a0a7225 */ /* 0x000fc800078e00ff */
[----:B------:R-:W-:Y:S02]  /*158a0*/  IMAD.IADD R15, R11, 0x1, R15 ;  /* 0x000000010b0f7824 */ /* 0x000fe400078e020f */
[----:B------:R-:W1:Y:S01]  /*158b0*/  @P0 LDC R11, c[0x0][0xcec] ;  /* 0x00033b00ff0b0b82 */ /* 0x000e620000000800 */
[----:B------:R-:W-:-:S07]  /*158c0*/  IADD3 R152, P2, P3, R12, R10, R0 ;  /* 0x0000000a0c987210 */ /* 0x000fce0007b5e000 */
[----:B------:R-:W2:Y:S01]  /*158d0*/  @P0 LDC R10, c[0x0][0xcf0] ;  /* 0x00033c00ff0a0b82 */ /* 0x000ea20000000800 */
[----:B------:R-:W-:-:S05]  /*158e0*/  IMAD.IADD R14, R13, 0x1, R14 ;  /* 0x000000010d0e7824 */ /* 0x000fca00078e020e */
[----:B------:R-:W-:Y:S01]  /*158f0*/  IADD3.X R14, R14, R15, R8, P2, P3 ;  /* 0x0000000f0e0e7210 */ /* 0x000fe200017e6408 */
[----:B------:R-:W-:Y:S02]  /*15900*/  IMAD.MOV.U32 R15, RZ, RZ, R153 ;  /* 0x000000ffff0f7224 */ /* 0x000fe400078e0099 */
[----:B-1----:R-:W-:-:S05]  /*15910*/  @P0 IMAD.HI.U32 R11, R153, R11, RZ ;  /* 0x0000000b990b0227 */ /* 0x002fca00078e00ff */
[----:B--2---:R-:W-:Y:S02]  /*15920*/  @P0 SHF.R.U32.HI R15, RZ, R10, R11 ;  /* 0x0000000aff0f0219 */ /* 0x004fe4000001160b */
[----:B------:R-:W1:Y:S02]  /*15930*/  LDC.64 R10, c[0x0][R9+0x228] ;  /* 0x00008a00090a7b82 */ /* 0x000e640000000a00 */
[----:B-1----:R-:W-:-:S04]  /*15940*/  IMAD.WIDE.U32 R12, R10, R155, RZ ;  /* 0x0000009b0a0c7225 */ /* 0x002fc800078e00ff */
[----:B------:R-:W-:-:S04]  /*15950*/  IMAD R10, R11, R155, RZ ;  /* 0x0000009b0b0a7224 */ /* 0x000fc800078e02ff */
[----:B------:R-:W-:Y:S02]  /*15960*/  IMAD.IADD R13, R13, 0x1, R10 ;  /* 0x000000010d0d7824 */ /* 0x000fe400078e020a */
[----:B------:R1:W2:Y:S01]  /*15970*/  LDC.64 R10, c[0x0][R9+0x210] ;  /* 0x00008400090a7b82 */ /* 0x0002a20000000a00 */
[----:B------:R-:W-:Y:S01]  /*15980*/  IADD3 R12, P0, P2, R15, R152, R12 ;  /* 0x000000980f0c7210 */ /* 0x000fe20007a1e00c */
[--C-:B------:R-:W-:Y:S01]  /*15990*/  IMAD.MOV R152, RZ, RZ, -R15.reuse ;  /* 0x000000ffff987224 */ /* 0x100fe200078e0a0f */
[----:B------:R-:W-:-:S03]  /*159a0*/  SHF.R.S32.HI R15, RZ, 0x1f, R15 ;  /* 0x0000001fff0f7819 */ /* 0x000fc6000001140f */
[----:B------:R-:W-:Y:S01]  /*159b0*/  IMAD R152, R156, R152, R153 ;  /* 0x000000989c987224 */ /* 0x000fe200078e0299 */
[----:B------:R-:W-:-:S04]  /*159c0*/  IADD3.X R13, R15, R14, R13, P0, P2 ;  /* 0x0000000e0f0d7210 */ /* 0x000fc800007e440d */
[----:B-1----:R-:W-:Y:S01]  /*159d0*/  SHF.R.S32.HI R9, RZ, 0x1f, R152 ;  /* 0x0000001fff097819 */ /* 0x002fe20000011498 */
[-C--:B--2---:R-:W-:Y:S02]  /*159e0*/  IMAD R11, R11, R152.reuse, RZ ;  /* 0x000000980b0b7224 */ /* 0x084fe400078e02ff */
[----:B------:R-:W-:-:S04]  /*159f0*/  IMAD.WIDE.U32 R12, R10, R152, R12 ;  /* 0x000000980a0c7225 */ /* 0x000fc800078e000c */
[----:B------:R-:W-:Y:S02]  /*15a00*/  IMAD R9, R10, R9, R11 ;  /* 0x000000090a097224 */ /* 0x000fe400078e020b */
[----:B------:R-:W1:Y:S08]  /*15a10*/  LDC.64 R10, c[0x0][0xca8] ;  /* 0x00032a00ff0a7b82 */ /* 0x000e700000000a00 */
[----:B-1----:R-:W1:Y:S08]  /*15a20*/  @!P1 LDC R10, c[0x0][0xc50] ;  /* 0x00031400ff0a9b82 */ /* 0x002e700000000800 */
[----:B------:R-:W2:Y:S01]  /*15a30*/  @!P1 LDC R11, c[0x0][0xc54] ;  /* 0x00031500ff0b9b82 */ /* 0x000ea20000000800 */
[----:B------:R-:W-:-:S02]  /*15a40*/  IMAD.IADD R9, R13, 0x1, R9 ;  /* 0x000000010d097824 */ /* 0x000fc400078e0209 */
[----:B------:R-:W-:Y:S01]  /*15a50*/  IMAD.IADD R14, R188, 0x1, R194 ;  /* 0x00000001bc0e7824 */ /* 0x000fe200078e02c2 */
[----:B-1----:R-:W-:Y:S01]  /*15a60*/  LEA R13, P0, R12, R10, 0x2 ;  /* 0x0000000a0c0d7211 */ /* 0x002fe200078010ff */
[----:B---3--:R-:W-:-:S03]  /*15a70*/  IMAD.MOV R10, RZ, RZ, -R157 ;  /* 0x000000ffff0a7224 */ /* 0x008fc600078e0a9d */
[----:B--2---:R-:W-:Y:S02]  /*15a80*/  LEA.HI.X R9, R12, R11, R9, 0x2, P0 ;  /* 0x0000000b0c097211 */ /* 0x004fe400000f1409 */
[----:B------:R-:W-:Y:S01]  /*15a90*/  ISETP.NE.AND P0, PT, R215, R10, PT ;  /* 0x0000000ad700720c */ /* 0x000fe20003f05270 */
[----:B------:R-:W-:Y:S04]  /*15aa0*/  SHFL.IDX PT, R12, R13, 0x1, 0x1c1f ;  /* 0x003c1f000d0c7f89 */ /* 0x000fe800000e0000 */
[----:B------:R-:W-:Y:S04]  /*15ab0*/  SHFL.IDX PT, R10, R13, RZ, 0x1c1f ;  /* 0x001c1fff0d0a7589 */ /* 0x000fe800000e0000 */
        /* <DEDUP_REMOVED lines=8> */
.L_x_5547:
[----:B------:R-:W-:Y:S02]  /*15b40*/  ISETP.GT.AND P1, PT, R218, 0x1, PT ;  /* 0x00000001da00780c */ /* 0x000fe40003f24270 */
[----:B------:R-:W-:-:S04]  /*15b50*/  ISETP.NE.U32.AND P0, PT, RZ, UR6, PT ;  /* 0x00000006ff007c0c */ /* 0x000fc8000bf05070 */
[----:B------:R-:W-:-:S04]  /*15b60*/  ISETP.NE.AND.EX P0, PT, RZ, UR7, PT, P0 ;  /* 0x00000007ff007c0c */ /* 0x000fc8000bf05300 */
[----:B------:R-:W-:-:S03]  /*15b70*/  SEL R219, R219, RZ, !P0 ;  /* 0x000000ffdbdb7207 */ /* 0x000fc60004000000 */
[----:B------:R-:W-:Y:S06]  /*15b80*/  @P1 BRA `(.L_x_5548) ;  /* 0x0000001000381947 */ /* 0x000fec0003800000 */
[----:B-1----:R-:W1:Y:S01]  /*15b90*/  S2R R10, SR_TID.X ;  /* 0x00000000000a7919 */ /* 0x002e620000002100 */
[----:B------:R-:W2:Y:S01]  /*15ba0*/  LDC R87, c[0x0][0xce8] ;  /* 0x00033a00ff577b82 */ /* 0x000ea20000000800 */
        /* <DEDUP_REMOVED lines=17> */
[----:B------:R-:W-:Y:S01]  /*15cc0*/  IADD3 R45, P1, R20, 0x6000, RZ ;  /* 0x00006000142d7810 */ /* 0x000fe20007f3e0ff */
[----:B--2---:R-:W-:Y:S01]  /*15cd0*/  IMAD R90, R4, R87, RZ ;  /* 0x00000057045a7224 */ /* 0x004fe200078e02ff */
[----:B------:R-:W-:Y:S01]  /*15ce0*/  IADD3 R49, P2, R20, 0x7000, RZ ;  /* 0x0000700014317810 */ /* 0x000fe20007f5e0ff */
[----:B------:R-:W5:Y:S01]  /*15cf0*/  LD.E.128 R24, desc[UR42][R24.64] ;  /* 0x0000002a18187980 */ /* 0x000f62000c101d00 */
        /* <DEDUP_REMOVED lines=75> */
[----:B------:R-:W-:Y:S01]  /*161b0*/  ISETP.NE.AND P3, PT, R87, 0x1, PT ;  /* 0x000000015700780c */ /* 0x000fe20003f65270 */
[C---:B------:R-:W-:Y:S01]  /*161c0*/  IMAD R21, R0.reuse, UR5, R9 ;  /* 0x0000000500157c24 */ /* 0x040fe2000f8e0209 */
[----:B------:R-:W-:Y:S01]  /*161d0*/  LOP3.LUT R11, R11, 0xfffffff8, RZ, 0xc0, !PT ;  /* 0xfffffff80b0b7812 */ /* 0x000fe200078ec0ff */
[----:B------:R-:W-:Y:S01]  /*161e0*/  IMAD.WIDE.U32 R8, R0, UR4, RZ ;  /* 0x0000000400087c25 */ /* 0x000fe2000f8e00ff */
[----:B------:R-:W-:Y:S01]  /*161f0*/  ULDC.64 UR4, c[0x0][0xbe8] ;  /* 0x0002fa0000047ab9 */ /* 0x000fe20000000a00 */
[----:B------:R-:W1:Y:S01]  /*16200*/  LDC R0, c[0x0][0xbc8] ;  /* 0x0002f200ff007b82 */ /* 0x000e620000000800 */
[----:B------:R-:W5:Y:S01]  /*16210*/  LD.E.128 R12, desc[UR42][R12.64] ;  /* 0x0000002a0c0c7980 */ /* 0x000f62000c101d00 */
[----:B------:R-:W-:-:S03]  /*16220*/  IMAD.IADD R9, R9, 0x1, R21 ;  /* 0x0000000109097824 */ /* 0x000fc600078e0215 */
[----:B------:R-:W5:Y:S03]  /*16230*/  LD.E.128 R56, desc[UR42][R56.64] ;  /* 0x0000002a38387980 */ /* 0x000f66000c101d00 */
[----:B------:R-:W2:Y:S01]  /*16240*/  @P3 LDC R89, c[0x0][0xcec] ;  /* 0x00033b00ff593b82 */ /* 0x000ea20000000800 */
[C---:B------:R-:W-:Y:S01]  /*16250*/  IMAD.WIDE.U32 R8, R217.reuse, UR4, R8 ;  /* 0x00000004d9087c25 */ /* 0x040fe2000f8e0008 */
[----:B------:R-:W5:Y:S03]  /*16260*/  LD.E.128 R60, desc[UR42][R60.64] ;  /* 0x0000002a3c3c7980 */ /* 0x000f66000c101d00 */
[----:B------:R-:W-:Y:S01]  /*16270*/  IMAD.IADD R20, R10, 0x1, -R11 ;  /* 0x000000010a147824 */ /* 0x000fe200078e0a0b */
[----:B------:R-:W5:Y:S02]  /*16280*/  LD.E.128 R64, desc[UR42][R64.64] ;  /* 0x0000002a40407980 */ /* 0x000f64000c101d00 */
[----:B------:R-:W4:Y:S01]  /*16290*/  @P3 LDC R91, c[0x0][0xcf0] ;  /* 0x00033c00ff5b3b82 */ /* 0x000f220000000800 */
[----:B------:R-:W-:Y:S01]  /*162a0*/  SHF.R.S32.HI R10, RZ, 0x1f, R219 ;  /* 0x0000001fff0a7819 */ /* 0x000fe200000114db */
[----:B------:R-:W-:Y:S01]  /*162b0*/  IMAD R9, R217, UR5, R9 ;  /* 0x00000005d9097c24 */ /* 0x000fe2000f8e0209 */
[----:B------:R-:W-:Y:S01]  /*162c0*/  ULDC.64 UR4, c[0x0][0xbf0] ;  /* 0x0002fc0000047ab9 */ /* 0x000fe20000000a00 */
[----:B------:R-:W5:Y:S02]  /*162d0*/  LD.E.128 R68, desc[UR42][R68.64] ;  /* 0x0000002a44447980 */ /* 0x000f64000c101d00 */
[----:B------:R-:W-:Y:S01]  /*162e0*/  IMAD R10, R10, UR4, RZ ;  /* 0x000000040a0a7c24 */ /* 0x000fe2000f8e02ff */
[-C--:B-1----:R-:W-:Y:S01]  /*162f0*/  ISETP.GE.AND P1, PT, R228, R0.reuse, PT ;  /* 0x00000000e400720c */ /* 0x082fe20003f26270 */
[----:B------:R-:W-:Y:S01]  /*16300*/  IMAD R11, R20, 0x20, R3 ;  /* 0x00000020140b7824 */ /* 0x000fe200078e0203 */
[----:B------:R-:W5:Y:S01]  /*16310*/  LD.E.128 R72, desc[UR42][R72.64] ;  /* 0x0000002a48487980 */ /* 0x000f62000c101d00 */
[----:B------:R-:W-:Y:S01]  /*16320*/  IMAD R85, R219, UR5, R10 ;  /* 0x00000005db557c24 */ /* 0x000fe2000f8e020a */
[----:B------:R-:W-:Y:S01]  /*16330*/  SEL R10, RZ, 0xffffffff, P1 ;  /* 0xffffffffff0a7807 */ /* 0x000fe20000800000 */
[----:B------:R-:W-:Y:S01]  /*16340*/  IMAD.IADD R3, R3, 0x1, R194 ;  /* 0x0000000103037824 */ /* 0x000fe200078e02c2 */
[-C--:B------:R-:W-:Y:S01]  /*16350*/  ISETP.GE.AND P0, PT, R225, R0.reuse, PT ;  /* 0x00000000e100720c */ /* 0x080fe20003f06270 */
[----:B------:R-:W-:Y:S01]  /*16360*/  IMAD.IADD R194, R194, 0x1, R11 ;  /* 0x00000001c2c27824 */ /* 0x000fe200078e020b */
[----:B------:R-:W5:Y:S01]  /*16370*/  LD.E.128 R76, desc[UR42][R76.64] ;  /* 0x0000002a4c4c7980 */ /* 0x000f62000c101d00 */
[----:B------:R-:W-:Y:S01]  /*16380*/  IMAD.SHL.U32 R93, R10, 0x2, RZ ;  /* 0x000000020a5d7824 */ /* 0x000fe200078e00ff */
[----:B------:R-:W-:Y:S01]  /*16390*/  SEL R21, RZ, 0xffffffff, P0 ;  /* 0xffffffffff157807 */ /* 0x000fe20000000000 */
[----:B--2---:R-:W-:Y:S01]  /*163a0*/  @P3 IMAD.HI.U32 R10, R194, R89, RZ ;  /* 0x00000059c20a3227 */ /* 0x004fe200078e00ff */
[-C--:B------:R-:W-:Y:S01]  /*163b0*/  ISETP.GE.AND P2, PT, R187, R0.reuse, PT ;  /* 0x00000000bb00720c */ /* 0x080fe20003f46270 */
[----:B------:R-:W5:Y:S01]  /*163c0*/  LD.E.128 R80, desc[UR42][R80.64] ;  /* 0x0000002a50507980 */ /* 0x000f62000c101d00 */
[-C--:B------:R-:W-:Y:S01]  /*163d0*/  ISETP.GE.AND P0, PT, R224, R0.reuse, PT ;  /* 0x00000000e000720c */ /* 0x080fe20003f06270 */
        /* <DEDUP_REMOVED lines=9> */
[-C--:B------:R-:W-:Y:S01]  /*16470*/  ISETP.GE.AND P0, PT, R223, R0.reuse, PT ;  /* 0x00000000df00720c */ /* 0x080fe20003f06270 */
[----:B------:R-:W-:Y:S01]  /*16480*/  IMAD.SHL.U32 R85, R10, 0x8, RZ ;  /* 0x000000080a557824 */ /* 0x000fe200078e00ff */
[--C-:B------:R-:W-:Y:S01]  /*16490*/  SHF.R.S32.HI R10, RZ, 0x1f, R11.reuse ;  /* 0x0000001fff0a7819 */ /* 0x100fe2000001140b */
[----:B------:R-:W-:Y:S01]  /*164a0*/  @!PT LDS RZ, [RZ] ;  /* 0x00000000fffff984 */ /* 0x000fe20000000800 */
[----:B------:R-:W-:Y:S01]  /*164b0*/  @!PT LDS RZ, [RZ] ;  /* 0x00000000fffff984 */ /* 0x000fe20000000800 */
[----:B------:R-:W-:Y:S01]  /*164c0*/  @!PT LDS RZ, [RZ] ;  /* 0x00000000fffff984 */ /* 0x000fe20000000800 */
[----:B------:R-:W-:Y:S01]  /*164d0*/  @!PT LDS RZ, [RZ] ;  /* 0x00000000fffff984 */ /* 0x000fe20000000800 */
[----:B------:R1:W-:Y:S06]  /*164e0*/  MEMBAR.ALL.CTA ;  /* 0x0000000000007992 */ /* 0x0003ec0000008000 */
[----:B-1----:R-:W1:Y:S01]  /*164f0*/  FENCE.VIEW.ASYNC.S ;  /* 0x00000000000073c6 */ /* 0x002e620000000000 */
        /* <DEDUP_REMOVED lines=9> */
[----:B------:R-:W-:-:S04]  /*16590*/  IMAD.WIDE.U32 R8, R11, UR4, R8 ;  /* 0x000000040b087c25 */ /* 0x000fc8000f8e0008 */
        /* <DEDUP_REMOVED lines=33> */
[----:B---3--:R-:W-:Y:S01]  /*167b0*/  SHF.R.S32.HI R156, RZ, 0x1f, R228 ;  /* 0x0000001fff9c7819 */ /* 0x008fe200000114e4 */
[----:B--2---:R-:W-:Y:S06]  /*167c0*/  @P1 BRA `(.L_x_5550) ;  /* 0x0000000000841947 */ /* 0x004fec0003800000 */
        /* <DEDUP_REMOVED lines=33> */
.L_x_5550:
[----:B------:R-:W-:Y:S05]  /*169e0*/  BSYNC B1 ;  /* 0x0000000000017941 */ /* 0x000fea0003800000 */
.L_x_5549:
[----:B------:R-:W-:Y:S01]  /*169f0*/  VIADD R3, R3, 0x20 ;  /* 0x0000002003037836 */ /* 0x000fe20000000000 */
[----:B-1-3--:R1:W2:Y:S04]  /*16a00*/  SHFL.IDX PT, R9, R88, 0x1, 0x181f ;  /* 0x00381f0058097f89 */ /* 0x00a2a800000e0000 */
[----:B------:R-:W-:Y:S01]  /*16a10*/  ISETP.GE.AND P0, PT, R3, R90, PT ;  /* 0x0000005a0300720c */ /* 0x000fe20003f06270 */
[----:B----4-:R1:W3:-:S12]  /*16a20*/  SHFL.IDX PT, R8, R87, 0x1, 0x181f ;  /* 0x00381f0057087f89 */ /* 0x0102d800000e0000 */
[----:B-1----:R-:W-:Y:S05]  /*16a30*/  @P0 BRA `(.L_x_5551) ;  /* 0x0000002800840947 */ /* 0x002fea0003800000 */
[-C--:B------:R-:W-:Y:S02]  /*16a40*/  ISETP.GE.AND P5, PT, R228, R0.reuse, PT ;  /* 0x00000000e400720c */ /* 0x080fe40003fa6270 */
[-C--:B------:R-:W-:Y:S02]  /*16a50*/  ISETP.GE.AND P6, PT, R187, R0.reuse, PT ;  /* 0x00000000bb00720c */ /* 0x080fe40003fc6270 */
[-C--:B------:R-:W-:Y:S02]  /*16a60*/  ISETP.GE.AND P4, PT, R225, R0.reuse, PT ;  /* 0x00000000e100720c */ /* 0x080fe40003f86270 */
[-C--:B------:R-:W-:Y:S02]  /*16a70*/  ISETP.GE.AND P2, PT, R223, R0.reuse, PT ;  /* 0x00000000df00720c */ /* 0x080fe40003f46270 */
[----:B------:R-:W-:Y:S02]  /*16a80*/  ISETP.GE.AND P3, PT, R224, R0, PT ;  /* 0x00000000e000720c */ /* 0x000fe40003f66270 */
[----:B------:R-:W-:-:S03]  /*16a90*/  LOP3.LUT P0, RZ, R86, 0x40, RZ, 0xc0, !PT ;  /* 0x0000004056ff7812 */ /* 0x000fc6000780c0ff */
[C---:B---3-5:R-:W-:Y:S02]  /*16aa0*/  @!P5 LEA R12, P1, R228.reuse, R8, 0x1 ;  /* 0x00000008e40cd211 */ /* 0x068fe400078208ff */
[----:B--2---:R-:W-:Y:S02]  /*16ab0*/  @!P6 IMAD.WIDE R10, R187, 0x2, R8 ;  /* 0x00000002bb0ae825 */ /* 0x004fe400078e0208 */
[----:B------:R-:W-:Y:S02]  /*16ac0*/  @!P5 LEA.HI.X R13, R228, R9, R156, 0x1, P1 ;  /* 0x00000009e40dd211 */ /* 0x000fe400008f0c9c */
[----:B------:R-:W-:Y:S01]  /*16ad0*/  ISETP.GE.AND P1, PT, R222, R0, PT ;  /* 0x00000000de00720c */ /* 0x000fe20003f26270 */
[----:B------:R1:W-:Y:S01]  /*16ae0*/  @!P6 ST.E.128 desc[UR42][R10.64], R24 ;  /* 0x000000180a00e985 */ /* 0x0003e2000c101d2a */
[----:B------:R-:W-:-:S03]  /*16af0*/  SHF.R.S32.HI R0, RZ, 0x1f, R91 ;  /* 0x0000001fff007819 */ /* 0x000fc6000001145b */
        /* <DEDUP_REMOVED lines=23> */
.L_x_5548:
        /* <DEDUP_REMOVED lines=15> */
[----:B---3--:R-:W-:Y:S01]  /*16d60*/  SHF.R.S32.HI R156, RZ, 0x1f, R235 ;  /* 0x0000001fff9c7819 */ /* 0x008fe200000114eb */
[----:B------:R-:W-:Y:S01]  /*16d70*/  IMAD.MOV.U32 R3, RZ, RZ, R11 ;  /* 0x000000ffff037224 */ /* 0x000fe200078e000b */
[----:B------:R-:W-:Y:S01]  /*16d80*/  SHF.R.S32.HI R157, RZ, 0x1f, R236 ;  /* 0x0000001fff9d7819 */ /* 0x000fe200000114ec */
[----:B------:R-:W-:Y:S01]  /*16d90*/  IMAD.WIDE.U32 R8, R217, UR4, R8 ;  /* 0x00000004d9087c25 */ /* 0x000fe2000f8e0008 */
[----:B------:R-:W-:-:S03]  /*16da0*/  SHF.R.S32.HI R158, RZ, 0x1f, R237 ;  /* 0x0000001fff9e7819 */ /* 0x000fc600000114ed */
[----:B------:R-:W-:Y:S01]  /*16db0*/  IMAD R9, R217, UR5, R9 ;  /* 0x00000005d9097c24 */ /* 0x000fe2000f8e0209 */
[----:B-1----:R-:W-:Y:S01]  /*16dc0*/  ISETP.NE.AND P0, PT, R10, 0x1, PT ;  /* 0x000000010a00780c */ /* 0x002fe20003f05270 */
[----:B------:R-:W-:Y:S01]  /*16dd0*/  ULDC.64 UR4, c[0x0][0xc40] ;  /* 0x0003100000047ab9 */ /* 0x000fe20000000a00 */
[----:B------:R-:W-:Y:S02]  /*16de0*/  IMAD R4, R4, R10, RZ ;  /* 0x0000000a04047224 */ /* 0x000fe400078e02ff */
[----:B------:R-:W-:Y:S02]  /*16df0*/  IMAD R0, R0, UR4, RZ ;  /* 0x0000000400007c24 */ /* 0x000fe4000f8e02ff */
[----:B------:R-:W-:-:S04]  /*16e00*/  IMAD.WIDE.U32 R8, R219, UR4, R8 ;  /* 0x00000004db087c25 */ /* 0x000fc8000f8e0008 */
[----:B------:R-:W-:Y:S01]  /*16e10*/  IMAD R0, R219, UR5, R0 ;  /* 0x00000005db007c24 */ /* 0x000fe2000f8e0200 */
[----:B------:R-:W-:Y:S01]  /*16e20*/  ULDC.64 UR4, c[0x0][0xc48] ;  /* 0x0003120000047ab9 */ /* 0x000fe20000000a00 */
[C---:B------:R-:W-:Y:S01]  /*16e30*/  VIADD R160, R192.reuse, 0xc0 ;  /* 0x000000c0c0a07836 */ /* 0x040fe20000000000 */
[----:B------:R-:W1:Y:S01]  /*16e40*/  @P0 LDC R12, c[0x0][0xcec] ;  /* 0x00033b00ff0c0b82 */ /* 0x000e620000000800 */
[----:B------:R-:W-:Y:S01]  /*16e50*/  IMAD.IADD R9, R9, 0x1, R0 ;  /* 0x0000000109097824 */ /* 0x000fe200078e0200 */
[----:B------:R-:W-:Y:S01]  /*16e60*/  SHF.R.S32.HI R219, RZ, 0x1f, R192 ;  /* 0x0000001fffdb7819 */ /* 0x000fe200000114c0 */
[----:B------:R-:W-:Y:S01]  /*16e70*/  VIADD R162, R192, 0xb8 ;  /* 0x000000b8c0a27836 */ /* 0x000fe20000000000 */
[----:B------:R-:W-:Y:S01]  /*16e80*/  SHF.R.S32.HI R160, RZ, 0x1f, R160 ;  /* 0x0000001fffa07819 */ /* 0x000fe200000114a0 */
[----:B------:R-:W-:-:S03]  /*16e90*/  IMAD.WIDE.U32 R8, R230, UR4, R8 ;  /* 0x00000004e6087c25 */ /* 0x000fc6000f8e0008 */
[----:B------:R-:W2:Y:S01]  /*16ea0*/  @P0 LDC R0, c[0x0][0xcf0] ;  /* 0x00033c00ff000b82 */ /* 0x000ea20000000800 */
[----:B------:R-:W-:Y:S01]  /*16eb0*/  IMAD R9, R230, UR5, R9 ;  /* 0x00000005e6097c24 */ /* 0x000fe2000f8e0209 */
[----:B------:R-:W-:Y:S01]  /*16ec0*/  ULDC.64 UR4, c[0x0][0xc30] ;  /* 0x00030c0000047ab9 */ /* 0x000fe20000000a00 */
[C---:B------:R-:W-:Y:S01]  /*16ed0*/  VIADD R164, R192.reuse, 0xb0 ;  /* 0x000000b0c0a47836 */ /* 0x040fe20000000000 */
[----:B------:R-:W-:Y:S01]  /*16ee0*/  SHF.R.S32.HI R162, RZ, 0x1f, R162 ;  /* 0x0000001fffa27819 */ /* 0x000fe200000114a2 */
        /* <DEDUP_REMOVED lines=16> */
[----:B--2---:R-:W-:Y:S01]  /*16ff0*/  @P0 SHF.R.U32.HI R3, RZ, R0, R12 ;  /* 0x00000000ff030219 */ /* 0x004fe2000001160c */
        /* <DEDUP_REMOVED lines=11> */
[----:B------:R-:W-:Y:S02]  /*170b0*/  VIADD R198, R192, 0x50 ;  /* 0x00000050c0c67836 */ /* 0x000fe40000000000 */
[----:B------:R-:W-:Y:S01]  /*170c0*/  IMAD R10, R10, UR4, RZ ;  /* 0x000000040a0a7c24 */ /* 0x000fe2000f8e02ff */
[----:B------:R-:W-:Y:S01]  /*170d0*/  SHF.R.S32.HI R196, RZ, 0x1f, R196 ;  /* 0x0000001fffc47819 */ /* 0x000fe200000114c4 */
[C---:B------:R-:W-:Y:S01]  /*170e0*/  VIADD R200, R192.reuse, 0x48 ;  /* 0x00000048c0c87836 */ /* 0x040fe20000000000 */
        /* <DEDUP_REMOVED lines=13> */
[----:B------:R-:W-:Y:S01]  /*171c0*/  LEA R0, P0, R8, UR4, 0x2 ;  /* 0x0000000408007c11 */ /* 0x000fe2000f8010ff */
[----:B------:R-:W-:Y:S02]  /*171d0*/  IMAD.IADD R3, R9, 0x1, R3 ;  /* 0x0000000109037824 */ /* 0x000fe400078e0203 */
[C---:B------:R-:W-:Y:S01]  /*171e0*/  VIADD R207, R192.reuse, 0x30 ;  /* 0x00000030c0cf7836 */ /* 0x040fe20000000000 */
[----:B------:R-:W-:Y:S01]  /*171f0*/  SHF.R.S32.HI R205, RZ, 0x1f, R205 ;  /* 0x0000001fffcd7819 */ /* 0x000fe200000114cd */
[----:B------:R-:W-:Y:S01]  /*17200*/  VIADD R209, R192, 0x28 ;  /* 0x00000028c0d17836 */ /* 0x000fe20000000000 */
[----:B------:R-:W-:Y:S01]  /*17210*/  LEA.HI.X R3, R8, UR5, R3, 0x2, P0 ;  /* 0x0000000508037c11 */ /* 0x000fe200080f1403 */
[----:B------:R-:W-:Y:S01]  /*17220*/  VIADD R8, R2, 0x38820 ;  /* 0x0003882002087836 */ /* 0x000fe20000000000 */
[----:B------:R-:W-:Y:S01]  /*17230*/  ISETP.GE.AND P0, PT, R194, R4, PT ;  /* 0x00000004c200720c */ /* 0x000fe20003f06270 */
[C---:B------:R-:W-:Y:S01]  /*17240*/  VIADD R213, R192.reuse, 0x20 ;  /* 0x00000020c0d57836 */ /* 0x040fe20000000000 */
[----:B------:R1:W2:Y:S01]  /*17250*/  SHFL.IDX PT, R15, R0, RZ, 0x1c1f ;  /* 0x001c1fff000f7589 */ /* 0x0002a200000e0000 */
[C---:B------:R-:W-:Y:S01]  /*17260*/  VIADD R220, R192.reuse, 0x18 ;  /* 0x00000018c0dc7836 */ /* 0x040fe20000000000 */
[----:B------:R-:W-:Y:S01]  /*17270*/  PRMT R8, RZ, 0x654, R8 ;  /* 0x00000654ff087816 */ /* 0x000fe20000000008 */
[C---:B------:R-:W-:Y:S01]  /*17280*/  VIADD R226, R192.reuse, 0x10 ;  /* 0x00000010c0e27836 */ /* 0x040fe20000000000 */
[----:B------:R1:W3:Y:S01]  /*17290*/  SHFL.IDX PT, R14, R3, RZ, 0x1c1f ;  /* 0x001c1fff030e7589 */ /* 0x0002e200000e0000 */
[C---:B------:R-:W-:Y:S01]  /*172a0*/  VIADD R217, R192.reuse, 0x8 ;  /* 0x00000008c0d97836 */ /* 0x040fe20000000000 */
[----:B------:R1:W-:Y:S01]  /*172b0*/  SYNCS.ARRIVE.TRANS64.RED.A1T0 RZ, [R8+URZ], RZ ;  /* 0x000000ff08ff79a7 */ /* 0x0003e2000810043f */
        /* <DEDUP_REMOVED lines=29> */
[----:B------:R-:W-:Y:S01]  /*17490*/  VIADD R227, R192, 0x8 ;  /* 0x00000008c0e37836 */ /* 0x000fe20000000000 */
[----:B-123--:R-:W-:Y:S06]  /*174a0*/  @P0 BRA `(.L_x_5553) ;  /* 0x0000000800040947 */ /* 0x00efec0003800000 */
        /* <DEDUP_REMOVED lines=129> */
.L_x_5553:
[----:B------:R-:W-:Y:S05]  /*17cc0*/  BSYNC B1 ;  /* 0x0000000000017941 */ /* 0x000fea0003800000 */
.L_x_5552:
[----:B-1----:R-:W-:Y:S01]  /*17cd0*/  VIADD R9, R194, 0x8 ;  /* 0x00000008c2097836 */ /* 0x002fe20000000000 */
[----:B------:R-:W1:Y:S04]  /*17ce0*/  SHFL.IDX PT, R3, R3, 0x1, 0x1c1f ;  /* 0x003c1f0003037f89 */ /* 0x000e6800000e0000 */
[----:B------:R-:W-:Y:S01]  /*17cf0*/  ISETP.GE.AND P0, PT, R9, R4, PT ;  /* 0x000000040900720c */ /* 0x000fe20003f06270 */
[----:B------:R-:W2:-:S12]  /*17d00*/  SHFL.IDX PT, R0, R0, 0x1, 0x1c1f ;  /* 0x003c1f0000007f89 */ /* 0x000e9800000e0000 */
[----:B------:R-:W-:Y:S05]  /*17d10*/  @P0 BRA `(.L_x_5551) ;  /* 0x0000001400cc0947 */ /* 0x000fea0003800000 */
[----:B------:R-:W-:Y:S02]  /*17d20*/  ULDC UR4, c[0x0][0xbc8] ;  /* 0x0002f20000047ab9 */ /* 0x000fe40000000800 */
[----:B------:R-:W-:Y:S02]  /*17d30*/  ISETP.GE.AND P4, PT, R192, UR4, PT ;  /* 0x00000004c0007c0c */ /* 0x000fe4000bf86270 */
[----:B------:R-:W-:Y:S02]  /*17d40*/  ISETP.GE.AND P2, PT, R227, UR4, PT ;  /* 0x00000004e3007c0c */ /* 0x000fe4000bf46270 */
[----:B------:R-:W-:Y:S02]  /*17d50*/  ISETP.GE.AND P1, PT, R221, UR4, PT ;  /* 0x00000004dd007c0c */ /* 0x000fe4000bf26270 */
[----:B------:R-:W-:-:S07]  /*17d60*/  ISETP.GE.AND P0, PT, R218, UR4, PT ;  /* 0x00000004da007c0c */ /* 0x000fce000bf06270 */
[----:B--2---:R-:W-:-:S04]  /*17d70*/  @!P4 LEA R8, P3, R192, R0, 0x2 ;  /* 0x00000000c008c211 */ /* 0x004fc800078610ff */
[-C--:B-1----:R-:W-:Y:S02]  /*17d80*/  @!P4 LEA.HI.X R9, R192, R3.reuse, R219, 0x2, P3 ;  /* 0x00000003c009c211 */ /* 0x082fe400018f14db */
[----:B------:R-:W-:Y:S02]  /*17d90*/  ISETP.GE.AND P3, PT, R211, UR4, PT ;  /* 0x00000004d3007c0c */ /* 0x000fe4000bf66270 */
[C---:B------:R-:W-:Y:S01]  /*17da0*/  @!P1 LEA R10, P5, R221.reuse, R0, 0x2 ;  /* 0x00000000dd0a9211 */ /* 0x040fe200078a10ff */
        /* <DEDUP_REMOVED lines=12> */
[CC--:B-1----:R-:W-:Y:S02]  /*17e70*/  @!P3 LEA R8, P1, R211.reuse, R0.reuse, 0x2 ;  /* 0x00000000d308b211 */ /* 0x0c2fe400078210ff */
[----:B--2---:R-:W-:Y:S02]  /*17e80*/  @!P4 LEA R10, P2, R208, R0, 0x2 ;  /* 0x00000000d00ac211 */ /* 0x004fe400078410ff */
[----:B------:R-:W-:-:S02]  /*17e90*/  @!P3 LEA.HI.X R9, R211, R3, R213, 0x2, P1 ;  /* 0x00000003d309b211 */ /* 0x000fc400008f14d5 */
[----:B------:R-:W-:Y:S02]  /*17ea0*/  ISETP.GE.AND P1, PT, R201, UR4, PT ;  /* 0x00000004c9007c0c */ /* 0x000fe4000bf26270 */
[-C--:B------:R-:W-:Y:S01]  /*17eb0*/  @!P4 LEA.HI.X R11, R208, R3.reuse, R209, 0x2, P2 ;  /* 0x00000003d00bc211 */ /* 0x080fe200010f14d1 */
        /* <DEDUP_REMOVED lines=21> */
[-C--:B--2---:R-:W-:Y:S02]  /*18010*/  @!P4 LEA R10, P2, R193, R0.reuse, 0x2 ;  /* 0x00000000c10ac211 */ /* 0x084fe400078410ff */
        /* <DEDUP_REMOVED lines=29> */
[----:B---3--:R-:W-:Y:S01]  /*181f0*/  @!P3 LEA R12, P6, R171, R0, 0x2 ;  /* 0x00000000ab0cb211 */ /* 0x008fe200078c10ff */
[----:B------:R2:W-:Y:S01]  /*18200*/  @!P4 ST.E.64 desc[UR42][R10.64], R94 ;  /* 0x0000005e0a00c985 */ /* 0x0005e2000c101b2a */
[----:B------:R-:W-:Y:S02]  /*18210*/  ISETP.GE.AND P4, PT, R161, UR4, PT ;  /* 0x00000004a1007c0c */ /* 0x000fe4000bf86270 */
[----:B------:R-:W-:-:S02]  /*18220*/  @!P3 LEA.HI.X R13, R171, R3, R172, 0x2, P6 ;  /* 0x00000003ab0db211 */ /* 0x000fc400030f14ac */
[----:B------:R-:W-:-:S03]  /*18230*/  @!P2 LEA R14, P6, R169, R0, 0x2 ;  /* 0x00000000a90ea211 */ /* 0x000fc600078c10ff */
[----:B------:R3:W-:Y:S01]  /*18240*/  @!P3 ST.E.64 desc[UR42][R12.64], R98 ;  /* 0x000000620c00b985 */ /* 0x0007e2000c101b2a */
[-C--:B------:R-:W-:Y:S02]  /*18250*/  @!P1 LEA R20, P3, R167, R0.reuse, 0x2 ;  /* 0x00000000a7149211 */ /* 0x080fe400078610ff */
[-C--:B------:R-:W-:Y:S02]  /*18260*/  @!P2 LEA.HI.X R15, R169, R3.reuse, R170, 0x2, P6 ;  /* 0x00000003a90fa211 */ /* 0x080fe400030f14aa */
[-C--:B------:R-:W-:Y:S02]  /*18270*/  @!P0 LEA R24, P6, R165, R0.reuse, 0x2 ;  /* 0x00000000a5188211 */ /* 0x080fe400078c10ff */
[-C--:B------:R-:W-:Y:S01]  /*18280*/  @!P1 LEA.HI.X R21, R167, R3.reuse, R168, 0x2, P3 ;  /* 0x00000003a7159211 */ /* 0x080fe200018f14a8 */
[----:B------:R4:W-:Y:S01]  /*18290*/  @!P2 ST.E.64 desc[UR42][R14.64], R102 ;  /* 0x000000660e00a985 */ /* 0x0009e2000c101b2a */
[----:B------:R-:W-:Y:S02]  /*182a0*/  ISETP.GE.AND P3, PT, R159, UR4, PT ;  /* 0x000000049f007c0c */ /* 0x000fe4000bf66270 */
[----:B------:R-:W-:Y:S01]  /*182b0*/  @!P0 LEA.HI.X R25, R165, R3, R166, 0x2, P6 ;  /* 0x00000003a5198211 */ /* 0x000fe200030f14a6 */
[----:B------:R5:W-:Y:S01]  /*182c0*/  @!P1 ST.E.64 desc[UR42][R20.64], R106 ;  /* 0x0000006a14009985 */ /* 0x000be2000c101b2a */
[----:B-1----:R-:W-:-:S02]  /*182d0*/  @!P5 LEA R8, P1, R163, R0, 0x2 ;  /* 0x00000000a308d211 */ /* 0x002fc400078210ff */
[-C--:B--2---:R-:W-:Y:S01]  /*182e0*/  @!P4 LEA R10, P2, R161, R0.reuse, 0x2 ;  /* 0x00000000a10ac211 */ /* 0x084fe200078410ff */
[----:B------:R-:W-:Y:S01]  /*182f0*/  @!P0 ST.E.64 desc[UR42][R24.64], R110 ;  /* 0x0000006e18008985 */ /* 0x000fe2000c101b2a */
[----:B------:R-:W-:Y:S02]  /*18300*/  ISETP.GE.AND P0, PT, R237, UR4, PT ;  /* 0x00000004ed007c0c */ /* 0x000fe4000bf06270 */
[-C--:B------:R-:W-:Y:S02]  /*18310*/  @!P5 LEA.HI.X R9, R163, R3.reuse, R164, 0x2, P1 ;  /* 0x00000003a309d211 */ /* 0x080fe400008f14a4 */
[----:B------:R-:W-:Y:S02]  /*18320*/  ISETP.GE.AND P1, PT, R236, UR4, PT ;  /* 0x00000004ec007c0c */ /* 0x000fe4000bf26270 */
[----:B---3--:R-:W-:Y:S01]  /*18330*/  @!P3 LEA R12, P6, R159, R0, 0x2 ;  /* 0x000000009f0cb211 */ /* 0x008fe200078c10ff */
[----:B------:R1:W-:Y:S01]  /*18340*/  @!P5 ST.E.64 desc[UR42][R8.64], R114 ;  /* 0x000000720800d985 */ /* 0x0003e2000c101b2a */
[----:B------:R-:W-:-:S02]  /*18350*/  @!P4 LEA.HI.X R11, R161, R3, R162, 0x2, P2 ;  /* 0x00000003a10bc211 */ /* 0x000fc400010f14a2 */
[-C--:B------:R-:W-:Y:S02]  /*18360*/  @!P3 LEA.HI.X R13, R159, R3.reuse, R160, 0x2, P6 ;  /* 0x000000039f0db211 */ /* 0x080fe400030f14a0 */
[----:B------:R-:W-:Y:S01]  /*18370*/  ISETP.GE.AND P2, PT, R233, UR4, PT ;  /* 0x00000004e9007c0c */ /* 0x000fe2000bf46270 */
[----:B------:R2:W-:Y:S01]  /*18380*/  @!P4 ST.E.64 desc[UR42][R10.64], R118 ;  /* 0x000000760a00c985 */ /* 0x0005e2000c101b2a */
[----:B------:R-:W-:Y:S02]  /*18390*/  ISETP.GE.AND P4, PT, R235, UR4, PT ;  /* 0x00000004eb007c0c */ /* 0x000fe4000bf86270 */
[C---:B----4-:R-:W-:Y:S01]  /*183a0*/  @!P0 LEA R14, P5, R237.reuse, R0, 0x2 ;  /* 0x00000000ed0e8211 */ /* 0x050fe200078a10ff */
[----:B------:R3:W-:Y:S01]  /*183b0*/  @!P3 ST.E.64 desc[UR42][R12.64], R122 ;  /* 0x0000007a0c00b985 */ /* 0x0007e2000c101b2a */
[----:B------:R-:W-:Y:S02]  /*183c0*/  ISETP.GE.AND P3, PT, R234, UR4, PT ;  /* 0x00000004ea007c0c */ /* 0x000fe4000bf66270 */
[----:B------:R-:W-:-:S02]  /*183d0*/  @!P0 LEA.HI.X R15, R237, R3, R158, 0x2, P5 ;  /* 0x00000003ed0f8211 */ /* 0x000fc400028f149e */
[----:B------:R-:W-:Y:S02]  /*183e0*/  ISETP.GE.AND P5, PT, R232, UR4, PT ;  /* 0x00000004e8007c0c */ /* 0x000fe4000bfa6270 */
[CC--:B-----5:R-:W-:Y:S01]  /*183f0*/  @!P1 LEA R20, P6, R236.reuse, R0.reuse, 0x2 ;  /* 0x00000000ec149211 */ /* 0x0e0fe200078c10ff */
[----:B------:R4:W-:Y:S02]  /*18400*/  @!P0 ST.E.64 desc[UR42][R14.64], R126 ;  /* 0x0000007e0e008985 */ /* 0x0009e4000c101b2a */
[CC--:B-1----:R-:W-:Y:S02]  /*18410*/  @!P4 LEA R8, P0, R235.reuse, R0.reuse, 0x2 ;  /* 0x00000000eb08c211 */ /* 0x0c2fe400078010ff */
[-C--:B------:R-:W-:Y:S02]  /*18420*/  @!P1 LEA.HI.X R21, R236, R3.reuse, R157, 0x2, P6 ;  /* 0x00000003ec159211 */ /* 0x080fe400030f149d */
[-C--:B--2---:R-:W-:Y:S02]  /*18430*/  @!P3 LEA R10, P6, R234, R0.reuse, 0x2 ;  /* 0x00000000ea0ab211 */ /* 0x084fe400078c10ff */
        /* <DEDUP_REMOVED lines=17> */
.L_x_5545:
        /* <DEDUP_REMOVED lines=16> */
[----:B-1----:R-:W1:-:S12]  /*18650*/  S2R R4, SR_TID.X ;  /* 0x0000000000047919 */ /* 0x002e580000002100 */
        /* <DEDUP_REMOVED lines=9> */
.L_x_5554:
[----:B------:R-:W2:Y:S01]  /*186f0*/  LDL.LU R4, [R1+0x60] ;  /* 0x0000600001047983 */ /* 0x000ea20000300800 */
[----:B------:R-:W-:Y:S01]  /*18700*/  BSSY B1, `(.L_x_5555) ;  /* 0x0000036000017945 */ /* 0x000fe20003800000 */
[----:B------:R-:W-:Y:S02]  /*18710*/  SEL R219, R219, RZ, !P0 ;  /* 0x000000ffdbdb7207 */ /* 0x000fe40004000000 */
[----:B-----5:R-:W-:Y:S02]  /*18720*/  SHF.R.S32.HI R28, RZ, 0x1f, R3 ;  /* 0x0000001fff1c7819 */ /* 0x020fe40000011403 */
[----:B--2---:R-:W-:Y:S01]  /*18730*/  SEL R30, R4, RZ, !P0 ;  /* 0x000000ff041e7207 */ /* 0x004fe20004000000 */
[----:B------:R-:W-:Y:S06]  /*18740*/  @P3 BRA `(.L_x_5556) ;  /* 0x0000000000c43947 */ /* 0x000fec0003800000 */
[----:B------:R-:W1:Y:S01]  /*18750*/  S2R R33, SR_TID.X ;  /* 0x0000000000217919 */ /* 0x000e620000002100 */
[----:B------:R-:W2:Y:S02]  /*18760*/  LDC R35, c[0x0][0xce8] ;  /* 0x00033a00ff237b82 */ /* 0x000ea40000000800 */
[----:B--2---:R-:W-:Y:S01]  /*18770*/  IMAD R4, R0, R35, RZ ;  /* 0x0000002300047224 */ /* 0x004fe200078e02ff */
        /* <DEDUP_REMOVED lines=37> */
[-C--:B---3--:R-:W-:Y:S01]  /*189d0*/  IMAD R4, R11, R15.reuse, RZ ;  /* 0x0000000f0b047224 */ /* 0x088fe200078e02ff */
[----:B------:R-:W-:Y:S01]  /*189e0*/  SHF.R.S32.HI R21, RZ, 0x1f, R15 ;  /* 0x0000001fff157819 */ /* 0x000fe2000001140f */
[----:B------:R-:W-:Y:S02]  /*189f0*/  IMAD.MOV.U32 R11, RZ, RZ, -0x800000 ;  /* 0xff800000ff0b7424 */ /* 0x000fe400078e00ff */
[----:B------:R-:W-:-:S04]  /*18a00*/  IMAD.WIDE.U32 R12, R10, R15, R12 ;  /* 0x0000000f0a0c7225 */ /* 0x000fc800078e000c */
[----:B------:R-:W-:Y:S01]  /*18a10*/  IMAD R21, R10, R21, R4 ;  /* 0x000000150a157224 */ /* 0x000fe200078e0204 */
[----:B0-----:R-:W-:-:S03]  /*18a20*/  LEA R8, P0, R12, R8, 0x2 ;  /* 0x000000080c087211 */ /* 0x001fc600078010ff */
[----:B------:R-:W-:-:S05]  /*18a30*/  IMAD.IADD R4, R13, 0x1, R21 ;  /* 0x000000010d047824 */ /* 0x000fca00078e0215 */
[----:B-1----:R-:W-:-:S05]  /*18a40*/  LEA.HI.X R9, R12, R9, R4, 0x2, P0 ;  /* 0x000000090c097211 */ /* 0x002fca00000f1404 */
[----:B------:R1:W-:Y:S02]  /*18a50*/  STG.E desc[UR42][R8.64], R11 ;  /* 0x0000000b08007986 */ /* 0x0003e4000c10192a */
.L_x_5556:
[----:B------:R-:W-:Y:S05]  /*18a60*/  BSYNC B1 ;  /* 0x0000000000017941 */ /* 0x000fea0003800000 */
.L_x_5555:
[----:B------:R-:W-:Y:S05]  /*18a70*/  @P2 BRA `(.L_x_5551) ;  /* 0x0000000800742947 */ /* 0x000fea0003800000 */
[----:B------:R-:W2:Y:S01]  /*18a80*/  LDC R13, c[0x0][0xce8] ;  /* 0x00033a00ff0d7b82 */ /* 0x000ea20000000800 */
        /* <DEDUP_REMOVED lines=10> */
[----:B------:R-:W-:Y:S01]  /*18b30*/  VIADD R33, R187, 0x180 ;  /* 0x00000180bb217836 */ /* 0x000fe20000000000 */
        /* <DEDUP_REMOVED lines=14> */
[----:B------:R-:W-:Y:S01]  /*18c20*/  IMAD R29, R0, R13, RZ ;  /* 0x0000000d001d7224 */ /* 0x000fe200078e02ff */
[----:B------:R-:W-:Y:S01]  /*18c30*/  SHF.R.S32.HI R32, RZ, 0x1f, R31 ;  /* 0x0000001fff207819 */ /* 0x000fe2000001141f */
[----:B------:R-:W-:Y:S02]  /*18c40*/  IMAD.IADD R10, R194, 0x1, R11 ;  /* 0x00000001c20a7824 */ /* 0x000fe400078e020b */
[----:B------:R-:W-:Y:S01]  /*18c50*/  IMAD R3, R30, UR4, RZ ;  /* 0x000000041e037c24 */ /* 0x000fe2000f8e02ff */
[-C--:B-1----:R-:W-:Y:S01]  /*18c60*/  ISETP.GE.AND P1, PT, R228, R26.reuse, PT ;  /* 0x0000001ae400720c */ /* 0x082fe20003f26270 */
[----:B------:R-:W-:Y:S01]  /*18c70*/  IMAD.WIDE.U32 R8, R219, UR4, R8 ;  /* 0x00000004db087c25 */ /* 0x000fe2000f8e0008 */
[----:B------:R-:W-:-:S02]  /*18c80*/  ISETP.GE.AND P2, PT, R187, R26, PT ;  /* 0x0000001abb00720c */ /* 0x000fc40003f46270 */
[----:B------:R-:W-:Y:S01]  /*18c90*/  SHF.R.S32.HI R30, RZ, 0x1f, R33 ;  /* 0x0000001fff1e7819 */ /* 0x000fe20000011421 */
        /* <DEDUP_REMOVED lines=8> */
[----:B------:R-:W2:Y:S01]  /*18d20*/  @P0 LDC R21, c[0x0][0xcf0] ;  /* 0x00033c00ff150b82 */ /* 0x000ea20000000800 */
[----:B-1----:R-:W-:-:S05]  /*18d30*/  @P0 IMAD.HI.U32 R4, R10, R15, RZ ;  /* 0x0000000f0a040227 */ /* 0x002fca00078e00ff */
        /* <DEDUP_REMOVED lines=38> */
[----:B------:R-:W-:Y:S02]  /*18fa0*/  LOP3.LUT R27, R0, R11, RZ, 0xfc, !PT ;  /* 0x0000000b001b7212 */ /* 0x000fe400078efcff */
[----:B------:R-:W-:Y:S02]  /*18fb0*/  LEA.HI.X R3, R8, UR5, R3, 0x1, P1 ;  /* 0x0000000508037c11 */ /* 0x000fe400088f0c03 */
[----:B------:R-:W-:Y:S01]  /*18fc0*/  SEL R0, RZ, 0x80, P2 ;  /* 0x00000080ff007807 */ /* 0x000fe20001000000 */
[----:B------:R1:W2:Y:S03]  /*18fd0*/  SHFL.IDX PT, R8, R4, RZ, 0x181f ;  /* 0x00181fff04087589 */ /* 0x0002a600000e0000 */
[----:B------:R-:W-:Y:S01]  /*18fe0*/  LOP3.LUT R28, R27, R0, RZ, 0xfc, !PT ;  /* 0x000000001b1c7212 */ /* 0x000fe200078efcff */
        /* <DEDUP_REMOVED lines=33> */
.L_x_5558:
[----:B------:R-:W-:Y:S05]  /*19200*/  BSYNC B1 ;  /* 0x0000000000017941 */ /* 0x000fea0003800000 */
.L_x_5557:
        /* <DEDUP_REMOVED lines=10> */
[C---:B--2---:R-:W-:Y:S02]  /*192b0*/  @!P5 LEA R12, P3, R228.reuse, R8, 0x1 ;  /* 0x00000008e40cd211 */ /* 0x044fe400078608ff */
[----:B0-----:R-:W-:Y:S02]  /*192c0*/  @!P4 IMAD.WIDE R10, R187, 0x2, R8 ;  /* 0x00000002bb0ac825 */ /* 0x001fe400078e0208 */
[----:B------:R-:W-:Y:S02]  /*192d0*/  @!P5 LEA.HI.X R13, R228, R9, R38, 0x1, P3 ;  /* 0x00000009e40dd211 */ /* 0x000fe400018f0c26 */
[----:B------:R-:W-:Y:S01]  /*192e0*/  ISETP.GE.AND P3, PT, R223, R26, PT ;  /* 0x0000001adf00720c */ /* 0x000fe20003f66270 */
        /* <DEDUP_REMOVED lines=22> */
.L_x_5551:
[----:B------:R-:W-:Y:S05]  /*19450*/  BSYNC B0 ;  /* 0x0000000000007941 */ /* 0x000fea0003800000 */
.L_x_5544:
[----:B------:R-:W-:Y:S02]  /*19460*/  ULDC UR4, c[0x0][0xd3c] ;  /* 0x00034f0000047ab9 */ /* 0x000fe40000000800 */
[----:B------:R-:W-:-:S13]  /*19470*/  ISETP.GE.AND P0, PT, R7, UR4, PT ;  /* 0x0000000407007c0c */ /* 0x000fda000bf06270 */
[----:B------:R-:W-:Y:S05]  /*19480*/  @!P0 BRA `(.L_x_5559) ;  /* 0xfffffe8000608947 */ /* 0x000fea000383ffff */
[----:B------:R-:W-:Y:S05]  /*19490*/  BRA `(.L_x_5417) ;  /* 0x000000a800ec7947 */ /* 0x000fea0003800000 */
.L_x_5415:
        /* <DEDUP_REMOVED lines=18> */
.L_x_5560:
        /* <DEDUP_REMOVED lines=43> */
.L_x_5564:
        /* <DEDUP_REMOVED lines=39> */
.L_x_5562:
        /* <DEDUP_REMOVED lines=12> */
.L_x_5565:
        /* <DEDUP_REMOVED lines=63> */
.L_x_5566:
        /* <DEDUP_REMOVED lines=61> */
.L_x_5567:
[----:B01----:R-:W-:-:S05]  /*1a360*/  LOP3.LUT R3, RZ, R2, RZ, 0x33, !PT ;  /* 0x00000002ff037212 */ /* 0x003fca00078e33ff */
[----:B------:R-:W-:-:S05]  /*1a370*/  IMAD.IADD R2, R4, 0x1, R3 ;  /* 0x0000000104027824 */ /* 0x000fca00078e0203 */
[----:B------:R1:W-:Y:S01]  /*1a380*/  STL [R1+0x4], R2 ;  /* 0x0000040201007387 */ /* 0x0003e20000100800 */
[----:B------:R-:W-:Y:S05]  /*1a390*/  BRA `(.L_x_5568) ;  /* 0x0000000000107947 */ /* 0x000fea0003800000 */
.L_x_5563:
[----:B------:R-:W-:Y:S01]  /*1a3a0*/  IMAD.U32 R2, RZ, RZ, UR6 ;  /* 0x00000006ff027e24 */ /* 0x000fe2000f8e00ff */
[----:B------:R0:W-:Y:S04]  /*1a3b0*/  STL [R1+0x4], RZ ;  /* 0x000004ff01007387 */ /* 0x0001e80000100800 */
[----:B------:R0:W-:Y:S04]  /*1a3c0*/  STL [R1+0x8], RZ ;  /* 0x000008ff01007387 */ /* 0x0001e80000100800 */
[----:B------:R0:W-:Y:S02]  /*1a3d0*/  STL [R1], R2 ;  /* 0x0000000201007387 */ /* 0x0001e40000100800 */
.L_x_5568:
        /* <DEDUP_REMOVED lines=10> */
.L_x_5561:
        /* <DEDUP_REMOVED lines=40> */
.L_x_5743:
[----:B--2---:R-:W2:Y:S01]  /*1a700*/  LDL R0, [R1+0xc] ;  /* 0x00000c0001007983 */ /* 0x004ea20000100800 */
[----:B-1----:R-:W2:Y:S01]  /*1a710*/  LDC.64 R2, c[0x0][0xd88] ;  /* 0x00036200ff027b82 */ /* 0x002ea20000000a00 */
[----:B------:R-:W-:Y:S05]  /*1a720*/  YIELD ;  /* 0x0000000000007946 */ /* 0x000fea0003800000 */
[----:B------:R-:W-:Y:S01]  /*1a730*/  ULDC.64 UR4, c[0x0][0xb20] ;  /* 0x0002c80000047ab9 */ /* 0x000fe20000000a00 */
[----:B0-----:R-:W-:Y:S02]  /*1a740*/  CS2R R8, SRZ ;  /* 0x0000000000087805 */ /* 0x001fe4000001ff00 */
        /* <DEDUP_REMOVED lines=27> */
[----:B------:R-:W-:Y:S02]  /*1a900*/  IADD3.X R3, R15, UR5, RZ, P4, !PT ;  /* 0x000000050f037c10 */ /* 0x000fe4000a7fe4ff */
        /* <DEDUP_REMOVED lines=32> */
.L_x_5570:
        /* <DEDUP_REMOVED lines=17> */
.L_x_5571:
[----:B------:R-:W-:Y:S05]  /*1ac20*/  @!P0 BRA `(.L_x_5572) ;  /* 0x00000000000c8947 */ /* 0x000fea0003800000 */
[----:B------:R-:W2:Y:S04]  /*1ac30*/  LDG.E R8, desc[UR42][R6.64] ;  /* 0x0000002a06087981 */ /* 0x000ea8000c1e1900 */
[----:B------:R-:W2:Y:S02]  /*1ac40*/  LDG.E R6, desc[UR42][R6.64+0x4] ;  /* 0x0000042a06067981 */ /* 0x000ea4000c1e1900 */
[----:B--2---:R-:W-:-:S07]  /*1ac50*/  IMAD.IADD R8, R6, 0x1, -R8 ;  /* 0x0000000106087824 */ /* 0x004fce00078e0a08 */
.L_x_5572:
[----:B-12---:R-:W2:Y:S01]  /*1ac60*/  @P1 LDG.E R2, desc[UR42][R4.64] ;  /* 0x0000002a04021981 */ /* 0x006ea2000c1e1900 */
[----:B------:R-:W1:Y:S03]  /*1ac70*/  LDC R3, c[0x0][0x448] ;  /* 0x00011200ff037b82 */ /* 0x000e660000000800 */
[----:B------:R-:W3:Y:S04]  /*1ac80*/  LDL R6, [R1+0x4] ;  /* 0x0000040001067983 */ /* 0x000ee80000100800 */
[----:B------:R4:W2:Y:S01]  /*1ac90*/  @P1 LDG.E R4, desc[UR42][R4.64+0x4] ;  /* 0x0000042a04041981 */ /* 0x0008a2000c1e1900 */
[----:B-1----:R-:W-:-:S13]  /*1aca0*/  ISETP.NE.AND P0, PT, R3, 0x1, PT ;  /* 0x000000010300780c */ /* 0x002fda0003f05270 */
[----:B------:R-:W1:Y:S08]  /*1acb0*/  @P0 LDC R3, c[0x0][0x44c] ;  /* 0x00011300ff030b82 */ /* 0x000e700000000800 */
[----:B----4-:R-:W4:Y:S01]  /*1acc0*/  @P0 LDC R5, c[0x0][0x450] ;  /* 0x00011400ff050b82 */ /* 0x010f220000000800 */
[----:B-----5:R-:W-:Y:S01]  /*1acd0*/  IMAD.IADD R7, R8, 0x1, -R0 ;  /* 0x0000000108077824 */ /* 0x020fe200078e0a00 */
[----:B------:R-:W-:-:S05]  /*1ace0*/  LOP3.LUT R12, R10, 0xff, RZ, 0xc0, !PT ;  /* 0x000000ff0a0c7812 */ /* 0x000fca00078ec0ff */
[----:B------:R0:W-:Y:S01]  /*1acf0*/  STL [R1+0x70], R12 ;  /* 0x0000700c01007387 */ /* 0x0001e20000100800 */
[----:B------:R-:W-:Y:S01]  /*1ad00*/  BSSY B0, `(.L_x_5573) ;  /* 0x0000032000007945 */ /* 0x000fe20003800000 */
[----:B------:R-:W-:Y:S01]  /*1ad10*/  SHF.R.U32.HI R10, RZ, 0x10, R10 ;  /* 0x00000010ff0a7819 */ /* 0x000fe2000001160a */
[----:B--2---:R-:W-:Y:S02]  /*1ad20*/  @P1 IMAD.IADD R11, R4, 0x1, -R2 ;  /* 0x00000001040b1824 */ /* 0x004fe400078e0a02 */
[----:B---3--:R-:W-:-:S04]  /*1ad30*/  IMAD.SHL.U32 R2, R6, 0x40, RZ ;  /* 0x0000004006027824 */ /* 0x008fc800078e00ff */
[----:B------:R-:W-:-:S04]  /*1ad40*/  VIADD R2, R2, 0x3f ;  /* 0x0000003f02027836 */ /* 0x000fc80000000000 */
[----:B-1----:R-:W-:-:S05]  /*1ad50*/  @P0 IMAD.HI.U32 R0, R2, R3, RZ ;  /* 0x0000000302000227 */ /* 0x002fca00078e00ff */
[----:B----4-:R-:W-:Y:S01]  /*1ad60*/  @P0 SHF.R.U32.HI R2, RZ, R5, R0 ;  /* 0x00000005ff020219 */ /* 0x010fe20000011600 */
[----:B------:R-:W-:-:S05]  /*1ad70*/  IMAD.IADD R0, R7, 0x1, R11 ;  /* 0x0000000107007824 */ /* 0x000fca00078e020b */
[C---:B------:R-:W-:Y:S01]  /*1ad80*/  IADD3 R21, R0.reuse, 0x40, -R14 ;  /* 0x0000004000157810 */ /* 0x040fe20007ffe80e */
[----:B------:R-:W-:-:S04]  /*1ad90*/  VIADD R3, R0, 0x3f ;  /* 0x0000003f00037836 */ /* 0x000fc80000000000 */
[----:B------:R-:W-:Y:S01]  /*1ada0*/  IMAD.IADD R0, R21, 0x1, R2 ;  /* 0x0000000115007824 */ /* 0x000fe200078e0202 */
[----:B------:R-:W-:-:S04]  /*1adb0*/  SHF.R.S32.HI R2, RZ, 0x1f, R3 ;  /* 0x0000001fff027819 */ /* 0x000fc80000011403 */
[----:B------:R-:W-:Y:S02]  /*1adc0*/  SHF.R.S32.HI R6, RZ, 0x1f, R0 ;  /* 0x0000001fff067819 */ /* 0x000fe40000011400 */
[----:B------:R-:W-:Y:S02]  /*1add0*/  LEA.HI R2, R2, R3, RZ, 0x6 ;  /* 0x0000000302027211 */ /* 0x000fe400078f30ff */
[----:B------:R-:W-:Y:S02]  /*1ade0*/  LEA.HI R6, R6, R0, RZ, 0x6 ;  /* 0x0000000006067211 */ /* 0x000fe400078f30ff */
[----:B------:R-:W-:Y:S02]  /*1adf0*/  SHF.R.S32.HI R20, RZ, 0x6, R2 ;  /* 0x00000006ff147819 */ /* 0x000fe40000011402 */
[----:B------:R-:W-:-:S04]  /*1ae00*/  SHF.R.S32.HI R6, RZ, 0x6, R6 ;  /* 0x00000006ff067819 */ /* 0x000fc80000011406 */
[----:B------:R-:W-:-:S04]  /*1ae10*/  VIMNMX R6, R20, R6, PT ;  /* 0x0000000614067248 */ /* 0x000fc80003fe0100 */
[----:B------:R-:W-:Y:S01]  /*1ae20*/  ISETP.GE.AND P0, PT, R6, 0x1, PT ;  /* 0x000000010600780c */ /* 0x000fe20003f06270 */
[----:B------:R-:W-:-:S12]  /*1ae30*/  IMAD.MOV.U32 R0, RZ, RZ, RZ ;  /* 0x000000ffff007224 */ /* 0x000fd800078e00ff */
        /* <DEDUP_REMOVED lines=30> */
.L_x_5574:
[----:B------:R-:W-:Y:S05]  /*1b020*/  BSYNC B0 ;  /* 0x0000000000007941 */ /* 0x000fea0003800000 */
.L_x_5573:
        /* <DEDUP_REMOVED lines=24> */
.L_x_5787:
[----:B-1----:R-:W-:Y:S02]  /*1b1b0*/  ISETP.NE.AND P0, PT, R14, RZ, PT ;  /* 0x000000ff0e00720c */ /* 0x002fe40003f05270 */
[----:B------:R-:W-:-:S11]  /*1b1c0*/  PLOP3.LUT P6, PT, PT, PT, PT, 0x8, 0x0 ;  /* 0x000000000000781c */ /* 0x000fd60003fce170 */
[----:B------:R-:W-:Y:S05]  /*1b1d0*/  @P0 BRA `(.L_x_5578) ;  /* 0x00000000000c0947 */ /* 0x000fea0003800000 */
[----:B------:R-:W-:-:S03]  /*1b1e0*/  UMOV UR4, 0xffffffff ;  /* 0xffffffff00047882 */ /* 0x000fc60000000000 */
[----:B------:R-:W-:Y:S05]  /*1b1f0*/  BRA.DIV UR4, `(.L_x_5579) ;  /* 0x0000009a04a87947 */ /* 0x000fea000b800000 */
[----:B------:R-:W-:-:S13]  /*1b200*/  ELECT P6, URZ, PT ;  /* 0x00000000003f782f */ /* 0x000fda00038c0000 */
.L_x_5578:
        /* <DEDUP_REMOVED lines=9> */
.L_x_5790:
[----:B------:R-:W-:Y:S05]  /*1b2a0*/  BSYNC B1 ;  /* 0x0000000000017941 */ /* 0x000fea0003800000 */
.L_x_5580:
        /* <DEDUP_REMOVED lines=12> */
.L_x_5791:
[----:B------:R-:W-:Y:S05]  /*1b370*/  BSYNC B2 ;  /* 0x0000000000027941 */ /* 0x000fea0003800000 */
.L_x_5584:
        /* <DEDUP_REMOVED lines=9> */
.L_x_5587:
[----:B------:R-:W-:Y:S05]  /*1b410*/  BSYNC B2 ;  /* 0x0000000000027941 */ /* 0x000fea0003800000 */
.L_x_5586:
        /* <DEDUP_REMOVED lines=13> */
.L_x_5588:
        /* <DEDUP_REMOVED lines=13> */
.L_x_5792:
[----:B------:R-:W-:Y:S05]  /*1b5c0*/  BSYNC B2 ;  /* 0x0000000000027941 */ /* 0x000fea0003800000 */
.L_x_5589:
        /* <DEDUP_REMOVED lines=11> */
.L_x_5592:
[----:B------:R-:W-:Y:S05]  /*1b680*/  BSYNC B2 ;  /* 0x0000000000027941 */ /* 0x000fea0003800000 */
.L_x_5591:
        /* <DEDUP_REMOVED lines=10> */
.L_x_5593:
        /* <DEDUP_REMOVED lines=15> */
.L_x_5594:
        /* <DEDUP_REMOVED lines=15> */
.L_x_5595:
        /* <DEDUP_REMOVED lines=15> */
.L_x_5596:
        /* <DEDUP_REMOVED lines=15> */
.L_x_5597:
        /* <DEDUP_REMOVED lines=15> */
.L_x_5598:
        /* <DEDUP_REMOVED lines=15> */
.L_x_5599:
        /* <DEDUP_REMOVED lines=15> */
.L_x_5600:
        /* <DEDUP_REMOVED lines=10> */
.L_x_5583:
[----:B------:R-:W-:Y:S05]  /*1be60*/  BSYNC B1 ;  /* 0x0000000000017941 */ /* 0x000fea0003800000 */
.L_x_5582:
        /* <DEDUP_REMOVED lines=13> */
.L_x_5620:
        /* <DEDUP_REMOVED lines=13> */
.L_x_5793:
[----:B------:R-:W-:Y:S05]  /*1c010*/  BSYNC B2 ;  /* 0x0000000000027941 */ /* 0x000fea0003800000 */
.L_x_5603:
        /* <DEDUP_REMOVED lines=9> */
.L_x_5606:
[----:B------:R-:W-:Y:S05]  /*1c0b0*/  BSYNC B2 ;  /* 0x0000000000027941 */ /* 0x000fea0003800000 */
.L_x_5605:
        /* <DEDUP_REMOVED lines=12> */
.L_x_5607:
        /* <DEDUP_REMOVED lines=13> */
.L_x_5794:
[----:B------:R-:W-:Y:S05]  /*1c250*/  BSYNC B2 ;  /* 0x0000000000027941 */ /* 0x000fea0003800000 */
.L_x_5608:
        /* <DEDUP_REMOVED lines=11> */
.L_x_5611:
[----:B------:R-:W-:Y:S05]  /*1c310*/  BSYNC B2 ;  /* 0x0000000000027941 */ /* 0x000fea0003800000 */
.L_x_5610:
        /* <DEDUP_REMOVED lines=10> */
.L_x_5612:
        /* <DEDUP_REMOVED lines=15> */
.L_x_5613:
        /* <DEDUP_REMOVED lines=15> */
.L_x_5614:
        /* <DEDUP_REMOVED lines=15> */
.L_x_5615:
        /* <DEDUP_REMOVED lines=15> */
.L_x_5616:
        /* <DEDUP_REMOVED lines=15> */
.L_x_5617:
        /* <DEDUP_REMOVED lines=15> */
.L_x_5618:
        /* <DEDUP_REMOVED lines=15> */
.L_x_5619:
        /* <DEDUP_REMOVED lines=10> */
.L_x_5602:
[----:B------:R-:W-:Y:S05]  /*1caf0*/  BSYNC B1 ;  /* 0x0000000000017941 */ /* 0x000fea0003800000 */
.L_x_5601:
        /* <DEDUP_REMOVED lines=12> */
.L_x_5576:
[----:B------:R-:W-:Y:S05]  /*1cbc0*/  BSYNC B0 ;  /* 0x0000000000007941 */ /* 0x000fea0003800000 */
.L_x_5575:
        /* <DEDUP_REMOVED lines=49> */
.L_x_5622:
[----:B------:R-:W-:Y:S05]  /*1cee0*/  BSYNC B0 ;  /* 0x0000000000007941 */ /* 0x000fea0003800000 */
.L_x_5621:
        /* <DEDUP_REMOVED lines=19> */
[----:B-1----:R-:W2:Y:S04]  /*1d020*/  @P0 ATOMG.E.ADD.STRONG.GPU PT, R2, desc[UR42][R4.64], R2 ;  /* 0x00000002040209a8 */ /* 0x002ea800081ee1ea */
[----:B--2---:R0:W1:Y:S02]  /*1d030*/  SHFL.IDX PT, R2, R2, R0, 0x1f ;  /* 0x00001f0002027589 */ /* 0x00406400000e0000 */
[----:B0-----:R-:W0:Y:S02]  /*1d040*/  S2R R0, SR_LTMASK ;  /* 0x0000000000007919 */ /* 0x001e240000003900 */
[----:B0-----:R-:W-:-:S06]  /*1d050*/  LOP3.LUT R0, R0, UR4, RZ, 0xc0, !PT ;  /* 0x0000000400007c12 */ /* 0x001fcc000f8ec0ff */
[----:B------:R-:W1:Y:S02]  /*1d060*/  POPC R0, R0 ;  /* 0x0000000000007309 */ /* 0x000e640000000000 */
[----:B-1----:R-:W-:-:S05]  /*1d070*/  IADD3 R0, R2, UR37, R0 ;  /* 0x0000002502007c10 */ /* 0x002fca000fffe000 */
[----:B------:R4:W-:Y:S01]  /*1d080*/  STL [R1], R0 ;  /* 0x0000000001007387 */ /* 0x0009e20000100800 */
[----:B------:R-:W-:Y:S05]  /*1d090*/  BRA `(.L_x_5625) ;  /* 0x0000005800847947 */ /* 0x000fea0003800000 */
.L_x_5624:
        /* <DEDUP_REMOVED lines=20> */
.L_x_5627:
[----:B------:R-:W-:Y:S05]  /*1d1e0*/  BSYNC B6 ;  /* 0x0000000000067941 */ /* 0x000fea0003800000 */
.L_x_5626:
        /* <DEDUP_REMOVED lines=20> */
.L_x_5630:
        /* <DEDUP_REMOVED lines=16> */
.L_x_5629:
[----:B------:R-:W-:Y:S05]  /*1d430*/  BSYNC B6 ;  /* 0x0000000000067941 */ /* 0x000fea0003800000 */
.L_x_5628:
        /* <DEDUP_REMOVED lines=24> */
.L_x_5797:
        /* <DEDUP_REMOVED lines=9> */
.L_x_5800:
        /* <DEDUP_REMOVED lines=24> */
.L_x_5634:
[----:B------:R-:W2:Y:S04]  /*1d7d0*/  LDL R0, [R1+0x10] ;  /* 0x0000100001007983 */ /* 0x000ea80000100800 */
[----:B-1----:R-:W3:Y:S01]  /*1d7e0*/  LDL R2, [R1+0x1c] ;  /* 0x00001c0001027983 */ /* 0x002ee20000100800 */
[----:B--2---:R-:W-:Y:S01]  /*1d7f0*/  IMAD R0, R0, 0x8, R18 ;  /* 0x0000000800007824 */ /* 0x004fe200078e0212 */
[----:B---3--:R-:W-:-:S04]  /*1d800*/  SHF.L.U32 R2, R2, 0x1f, RZ ;  /* 0x0000001f02027819 */ /* 0x008fc800000006ff */
[----:B------:R-:W1:Y:S02]  /*1d810*/  SYNCS.PHASECHK.TRANS64.TRYWAIT P0, [R0+URZ+0x38840], R2 ;  /* 0x03884002000075a7 */ /* 0x000e64000800017f */
[----:B-1----:R-:W-:Y:S05]  /*1d820*/  @!P0 BRA `(.L_x_5635) ;  /* 0x0000007400f48947 */ /* 0x002fea0003800000 */
.L_x_5801:
        /* <DEDUP_REMOVED lines=11> */
.L_x_5636:
        /* <DEDUP_REMOVED lines=23> */
.L_x_5632:
[----:B0-----:R-:W2:Y:S04]  /*1da50*/  LDL.LU R4, [R1+0x30] ;  /* 0x0000300001047983 */ /* 0x001ea80000300800 */
        /* <DEDUP_REMOVED lines=33> */
.L_x_5638:
[----:B------:R-:W-:Y:S05]  /*1dc70*/  BSYNC B6 ;  /* 0x0000000000067941 */ /* 0x000fea0003800000 */
.L_x_5637:
        /* <DEDUP_REMOVED lines=98> */
.L_x_5810:
        /* <DEDUP_REMOVED lines=12> */
.L_x_5640:
        /* <DEDUP_REMOVED lines=37> */
.L_x_5642:
[----:B------:R-:W-:Y:S05]  /*1e5b0*/  BSYNC B6 ;  /* 0x0000000000067941 */ /* 0x000fea0003800000 */
.L_x_5641:
        /* <DEDUP_REMOVED lines=183> */
.L_x_5820:
        /* <DEDUP_REMOVED lines=30> */
.L_x_5645:
[----:B------:R-:W-:Y:S05]  /*1f310*/  BSYNC B0 ;  /* 0x0000000000007941 */ /* 0x000fea0003800000 */
.L_x_5644:
[----:B------:R-:W-:Y:S01]  /*1f320*/  NOP ;  /* 0x0000000000007918 */ /* 0x000fe20000000000 */
[----:B------:R-:W-:-:S13]  /*1f330*/  PLOP3.LUT P0, PT, PT, PT, PT, 0x80, 0x0 ;  /* 0x000000000000781c */ /* 0x000fda0003f0f070 */
.L_x_5646:
        /* <DEDUP_REMOVED lines=18> */
.L_x_5821:
[----:B------:R-:W-:Y:S05]  /*1f460*/  BSYNC B0 ;  /* 0x0000000000007941 */ /* 0x000fea0003800000 */
.L_x_5647:
        /* <DEDUP_REMOVED lines=13> */
.L_x_5822:
[----:B------:R-:W-:Y:S05]  /*1f540*/  BSYNC B1 ;  /* 0x0000000000017941 */ /* 0x000fea0003800000 */
.L_x_5651:
        /* <DEDUP_REMOVED lines=9> */
.L_x_5654:
[----:B------:R-:W-:Y:S05]  /*1f5e0*/  BSYNC B1 ;  /* 0x0000000000017941 */ /* 0x000fea0003800000 */
.L_x_5653:
        /* <DEDUP_REMOVED lines=13> */
.L_x_5655:
        /* <DEDUP_REMOVED lines=15> */
.L_x_5656:
        /* <DEDUP_REMOVED lines=15> */
.L_x_5657:
        /* <DEDUP_REMOVED lines=15> */
.L_x_5658:
        /* <DEDUP_REMOVED lines=15> */
.L_x_5659:
        /* <DEDUP_REMOVED lines=15> */
.L_x_5660:
        /* <DEDUP_REMOVED lines=15> */
.L_x_5661:
        /* <DEDUP_REMOVED lines=15> */
.L_x_5662:
        /* <DEDUP_REMOVED lines=10> */
.L_x_5650:
[----:B------:R-:W-:Y:S05]  /*1fdf0*/  BSYNC B0 ;  /* 0x0000000000007941 */ /* 0x000fea0003800000 */
.L_x_5649:
        /* <DEDUP_REMOVED lines=55> */
.L_x_5669:
        /* <DEDUP_REMOVED lines=8> */
.L_x_5823:
[----:B------:R-:W-:Y:S05]  /*201f0*/  BSYNC B3 ;  /* 0x0000000000037941 */ /* 0x000fea0003800000 */
.L_x_5670:
        /* <DEDUP_REMOVED lines=9> */
.L_x_5673:
[----:B------:R-:W-:Y:S05]  /*20290*/  BSYNC B3 ;  /* 0x0000000000037941 */ /* 0x000fea0003800000 */
.L_x_5672:
        /* <DEDUP_REMOVED lines=13> */
.L_x_5674:
        /* <DEDUP_REMOVED lines=13> */
.L_x_5824:
[----:B------:R-:W-:Y:S05]  /*20440*/  BSYNC B3 ;  /* 0x0000000000037941 */ /* 0x000fea0003800000 */
.L_x_5675:
        /* <DEDUP_REMOVED lines=11> */
.L_x_5678:
[----:B------:R-:W-:Y:S05]  /*20500*/  BSYNC B3 ;  /* 0x0000000000037941 */ /* 0x000fea0003800000 */
.L_x_5677:
        /* <DEDUP_REMOVED lines=10> */
.L_x_5679:
        /* <DEDUP_REMOVED lines=15> */
.L_x_5680:
        /* <DEDUP_REMOVED lines=15> */
.L_x_5681:
        /* <DEDUP_REMOVED lines=15> */
.L_x_5682:
        /* <DEDUP_REMOVED lines=15> */
.L_x_5683:
        /* <DEDUP_REMOVED lines=15> */
.L_x_5684:
        /* <DEDUP_REMOVED lines=15> */
.L_x_5685:
        /* <DEDUP_REMOVED lines=15> */
.L_x_5686:
        /* <DEDUP_REMOVED lines=10> */
.L_x_5668:
[----:B------:R-:W-:Y:S05]  /*20ce0*/  BSYNC B1 ;  /* 0x0000000000017941 */ /* 0x000fea0003800000 */
.L_x_5667:
[----:B------:R-:W2:Y:S02]  /*20cf0*/  LDL.LU R5, [R1+0x4c] ;  /* 0x00004c0001057983 */ /* 0x000ea40000300800 */
[----:B--2---:R-:W-:-:S07]  /*20d00*/  VIADD R0, R5, 0xfffffffd ;  /* 0xfffffffd05007836 */ /* 0x004fce0000000000 */
.L_x_5666:
[----:B------:R-:W-:Y:S05]  /*20d10*/  BSYNC B2 ;  /* 0x0000000000027941 */ /* 0x000fea0003800000 */
.L_x_5665:
[----:B------:R-:W-:Y:S01]  /*20d20*/  VIADD R8, R8, 0xfffffffe ;  /* 0xfffffffe08087836 */ /* 0x000fe20000000000 */
[----:B------:R-:W-:-:S04]  /*20d30*/  LOP3.LUT R4, RZ, R4, RZ, 0x33, !PT ;  /* 0x00000004ff047212 */ /* 0x000fc800078e33ff */
[----:B------:R-:W-:-:S13]  /*20d40*/  ISETP.NE.AND P0, PT, R8, R4, PT ;  /* 0x000000040800720c */ /* 0x000fda0003f05270 */
[----:B------:R-:W-:Y:S05]  /*20d50*/  @!P0 BRA `(.L_x_5664) ;  /* 0x0000001800e08947 */ /* 0x000fea0003800000 */
.L_x_5727:
        /* <DEDUP_REMOVED lines=35> */
.L_x_5689:
        /* <DEDUP_REMOVED lines=8> */
.L_x_5825:
[----:B------:R-:W-:Y:S05]  /*21010*/  BSYNC B2 ;  /* 0x0000000000027941 */ /* 0x000fea0003800000 */
.L_x_5690:
        /* <DEDUP_REMOVED lines=9> */
.L_x_5693:
[----:B------:R-:W-:Y:S05]  /*210b0*/  BSYNC B2 ;  /* 0x0000000000027941 */ /* 0x000fea0003800000 */
.L_x_5692:
        /* <DEDUP_REMOVED lines=12> */
.L_x_5694:
        /* <DEDUP_REMOVED lines=13> */
.L_x_5826:
[----:B------:R-:W-:Y:S05]  /*21250*/  BSYNC B2 ;  /* 0x0000000000027941 */ /* 0x000fea0003800000 */
.L_x_5695:
        /* <DEDUP_REMOVED lines=11> */
.L_x_5698:
[----:B------:R-:W-:Y:S05]  /*21310*/  BSYNC B2 ;  /* 0x0000000000027941 */ /* 0x000fea0003800000 */
.L_x_5697:
        /* <DEDUP_REMOVED lines=9> */
.L_x_5699:
        /* <DEDUP_REMOVED lines=15> */
.L_x_5700:
        /* <DEDUP_REMOVED lines=15> */
.L_x_5701:
        /* <DEDUP_REMOVED lines=15> */
.L_x_5702:
        /* <DEDUP_REMOVED lines=15> */
.L_x_5703:
        /* <DEDUP_REMOVED lines=15> */
.L_x_5704:
        /* <DEDUP_REMOVED lines=15> */
.L_x_5705:
        /* <DEDUP_REMOVED lines=15> */
.L_x_5706:
        /* <DEDUP_REMOVED lines=10> */
.L_x_5688:
[----:B------:R-:W-:Y:S05]  /*21ae0*/  BSYNC B1 ;  /* 0x0000000000017941 */ /* 0x000fea0003800000 */
.L_x_5687:
        /* <DEDUP_REMOVED lines=35> */
.L_x_5709:
        /* <DEDUP_REMOVED lines=8> */
.L_x_5827:
[----:B------:R-:W-:Y:S05]  /*21da0*/  BSYNC B2 ;  /* 0x0000000000027941 */ /* 0x000fea0003800000 */
.L_x_5710:
        /* <DEDUP_REMOVED lines=9> */
.L_x_5713:
[----:B------:R-:W-:Y:S05]  /*21e40*/  BSYNC B2 ;  /* 0x0000000000027941 */ /* 0x000fea0003800000 */
.L_x_5712:
        /* <DEDUP_REMOVED lines=13> */
.L_x_5714:
        /* <DEDUP_REMOVED lines=13> */
.L_x_5828:
[----:B------:R-:W-:Y:S05]  /*21ff0*/  BSYNC B2 ;  /* 0x0000000000027941 */ /* 0x000fea0003800000 */
.L_x_5715:
        /* <DEDUP_REMOVED lines=11> */
.L_x_5718:
[----:B------:R-:W-:Y:S05]  /*220b0*/  BSYNC B2 ;  /* 0x0000000000027941 */ /* 0x000fea0003800000 */
.L_x_5717:
        /* <DEDUP_REMOVED lines=10> */
.L_x_5719:
        /* <DEDUP_REMOVED lines=15> */
.L_x_5720:
        /* <DEDUP_REMOVED lines=15> */
.L_x_5721:
        /* <DEDUP_REMOVED lines=15> */
.L_x_5722:
        /* <DEDUP_REMOVED lines=15> */
.L_x_5723:
        /* <DEDUP_REMOVED lines=15> */
.L_x_5724:
        /* <DEDUP_REMOVED lines=15> */
.L_x_5725:
        /* <DEDUP_REMOVED lines=15> */
.L_x_5726:
        /* <DEDUP_REMOVED lines=10> */
.L_x_5708:
[----:B------:R-:W-:Y:S05]  /*22890*/  BSYNC B1 ;  /* 0x0000000000017941 */ /* 0x000fea0003800000 */
.L_x_5707:
[----:B------:R-:W2:Y:S01]  /*228a0*/  LDL R5, [R1+0x2c] ;  /* 0x00002c0001057983 */ /* 0x000ea20000100800 */
[----:B------:R-:W-:Y:S01]  /*228b0*/  VIADD R0, R0, 0xfffffffe ;  /* 0xfffffffe00007836 */ /* 0x000fe20000000000 */
[----:B--2---:R-:W-:-:S13]  /*228c0*/  ISETP.GT.AND P0, PT, R6, R5, PT ;  /* 0x000000050600720c */ /* 0x004fda0003f04270 */
[----:B------:R-:W-:Y:S05]  /*228d0*/  @P0 BRA `(.L_x_5727) ;  /* 0xffffffe400200947 */ /* 0x000fea000383ffff */
.L_x_5664:
[----:B------:R-:W-:Y:S05]  /*228e0*/  BSYNC B0 ;  /* 0x0000000000007941 */ /* 0x000fea0003800000 */
.L_x_5663:
        /* <DEDUP_REMOVED lines=25> */
.L_x_5729:
[----:B------:R-:W-:Y:S05]  /*22a80*/  BSYNC B0 ;  /* 0x0000000000007941 */ /* 0x000fea0003800000 */
.L_x_5728:
[----:B------:R-:W-:-:S05]  /*22a90*/  SEL R0, R0, RZ, P0 ;  /* 0x000000ff00007207 */ /* 0x000fca0000000000 */
[----:B------:R3:W-:Y:S02]  /*22aa0*/  STL [R1+0x10], R0 ;  /* 0x0000100001007387 */ /* 0x0007e40000100800 */
.L_x_5625:
[----:B------:R-:W-:Y:S05]  /*22ab0*/  BSYNC B7 ;  /* 0x0000000000077941 */ /* 0x000fea0003800000 */
.L_x_5623:
        /* <DEDUP_REMOVED lines=13> */
.L_x_5730:
[----:B------:R-:W5:Y:S01]  /*22b90*/  S2R R16, SR_TID.X ;  /* 0x0000000000107919 */ /* 0x000f620000002100 */
[----:B------:R-:W-:Y:S01]  /*22ba0*/  UMOV UR4, 0xffffffff ;  /* 0xffffffff00047882 */ /* 0x000fe20000000000 */
[----:B-----5:R-:W-:-:S04]  /*22bb0*/  LOP3.LUT R16, R16, 0x1f, RZ, 0xc0, !PT ;  /* 0x0000001f10107812 */ /* 0x020fc800078ec0ff */
[----:B------:R-:W-:Y:S01]  /*22bc0*/  ISETP.NE.AND P0, PT, R16, 0x1f, PT ;  /* 0x0000001f1000780c */ /* 0x000fe20003f05270 */
[----:B------:R-:W-:-:S12]  /*22bd0*/  BRA.DIV UR4, `(.L_x_5732) ;  /* 0x0000003604e87947 */ /* 0x000fd8000b800000 */
[----:B--2---:R-:W0:Y:S01]  /*22be0*/  LDL.LU R2, [R1] ;  /* 0x0000000001027983 */ /* 0x004e220000300800 */
[----:B------:R-:W-:-:S03]  /*22bf0*/  ULDC UR4, c[0x0][0xd3c] ;  /* 0x00034f0000047ab9 */ /* 0x000fc60000000800 */
[----:B-1----:R-:W3:Y:S01]  /*22c00*/  LDL R3, [R1+0xc] ;  /* 0x00000c0001037983 */ /* 0x002ee20000100800 */
[----:B0-----:R-:W-:Y:S02]  /*22c10*/  IMAD.MOV.U32 R10, RZ, RZ, R2 ;  /* 0x000000ffff0a7224 */ /* 0x001fe400078e0002 */
[----:B---34-:R-:W-:-:S05]  /*22c20*/  IMAD.IADD R0, R3, 0x1, R16 ;  /* 0x0000000103007824 */ /* 0x018fca00078e0210 */
        /* <DEDUP_REMOVED lines=36> */
.L_x_5838:
[----:B------:R-:W-:Y:S02]  /*22e70*/  ULDC UR4, c[0x0][0xd38] ;  /* 0x00034e0000047ab9 */ /* 0x000fe40000000800 */
[----:B------:R-:W-:-:S04]  /*22e80*/  IMAD.U32 R2, RZ, RZ, UR4 ;  /* 0x00000004ff027e24 */ /* 0x000fc8000f8e00ff */
[----:B-1----:R-:W-:-:S04]  /*22e90*/  IMAD R9, R9, R2, RZ ;  /* 0x0000000209097224 */ /* 0x002fc800078e02ff */
[----:B------:R-:W-:-:S05]  /*22ea0*/  IMAD.IADD R4, R4, 0x1, R9 ;  /* 0x0000000104047824 */ /* 0x000fca00078e0209 */
[----:B------:R-:W-:-:S13]  /*22eb0*/  ISETP.GT.AND P6, PT, R4, R5, PT ;  /* 0x000000050400720c */ /* 0x000fda0003fc4270 */
[----:B------:R-:W-:Y:S05]  /*22ec0*/  @P6 BRA `(.L_x_5733) ;  /* 0x0000000000ac6947 */ /* 0x000fea0003800000 */
.L_x_5736:
        /* <DEDUP_REMOVED lines=37> */
.L_x_5846:
[----:B------:R-:W-:Y:S02]  /*23120*/  ULDC UR4, c[0x0][0xd38] ;  /* 0x00034e0000047ab9 */ /* 0x000fe40000000800 */
[----:B------:R-:W-:-:S04]  /*23130*/  IMAD.U32 R2, RZ, RZ, UR4 ;  /* 0x00000004ff027e24 */ /* 0x000fc8000f8e00ff */
[----:B-1----:R-:W-:-:S04]  /*23140*/  IMAD R9, R9, R2, RZ ;  /* 0x0000000209097224 */ /* 0x002fc800078e02ff */
[----:B------:R-:W-:-:S05]  /*23150*/  IMAD.IADD R4, R9, 0x1, R4 ;  /* 0x0000000109047824 */ /* 0x000fca00078e0204 */
[----:B------:R-:W-:-:S13]  /*23160*/  ISETP.GT.AND P6, PT, R4, R5, PT ;  /* 0x000000050400720c */ /* 0x000fda0003fc4270 */
[----:B------:R-:W-:Y:S05]  /*23170*/  @!P6 BRA `(.L_x_5736) ;  /* 0xfffffffc0054e947 */ /* 0x000fea000383ffff */
.L_x_5733:
        /* <DEDUP_REMOVED lines=12> */
.L_x_5851:
[----:B------:R-:W-:-:S13]  /*23240*/  ISETP.NE.AND P0, PT, R3, RZ, PT ;  /* 0x000000ff0300720c */ /* 0x000fda0003f05270 */
[----:B------:R-:W-:Y:S05]  /*23250*/  @!P0 BRA `(.L_x_5738) ;  /* 0x0000000000148947 */ /* 0x000fea0003800000 */
[----:B------:R-:W-:Y:S01]  /*23260*/  UMOV UR4, 0xffffffff ;  /* 0xffffffff00047882 */ /* 0x000fe20000000000 */
[----:B-1----:R-:W-:Y:S02]  /*23270*/  VIADD R4, R4, 0xffffffff ;  /* 0xffffffff04047836 */ /* 0x002fe40000000000 */
[----:B------:R-:W-:Y:S05]  /*23280*/  BRA.DIV UR4, `(.L_x_5739) ;  /* 0x0000003a04dc7947 */ /* 0x000fea000b800000 */
[----:B------:R1:W2:Y:S02]  /*23290*/  SHFL.IDX PT, R4, R7, R4, 0x1f ;  /* 0x00001f0407047589 */ /* 0x0002a400000e0000 */
.L_x_5854:
[----:B--2---:R-:W-:-:S07]  /*232a0*/  IMAD.MOV.U32 R8, RZ, RZ, R4 ;  /* 0x000000ffff087224 */ /* 0x004fce00078e0004 */
.L_x_5738:
        /* <DEDUP_REMOVED lines=62> */
.L_x_5740:
[----:B0-----:R-:W2:Y:S01]  /*23690*/  LDL R3, [R1+0xc] ;  /* 0x00000c0001037983 */ /* 0x001ea20000100800 */
[----:B------:R-:W2:Y:S02]  /*236a0*/  LDC.64 R4, c[0x0][0xd90] ;  /* 0x00036400ff047b82 */ /* 0x000ea40000000a00 */
        /* <DEDUP_REMOVED lines=61> */
.L_x_5741:
[----:B------:R-:W-:-:S05]  /*23a80*/  LOP3.LUT R7, RZ, R7, RZ, 0x33, !PT ;  /* 0x00000007ff077212 */ /* 0x000fca00078e33ff */
[----:B------:R-:W-:-:S05]  /*23a90*/  IMAD.IADD R0, R0, 0x1, R7 ;  /* 0x0000000100007824 */ /* 0x000fca00078e0207 */
[----:B------:R2:W-:Y:S01]  /*23aa0*/  STL [R1+0x4], R0 ;  /* 0x0000040001007387 */ /* 0x0005e20000100800 */
[----:B------:R-:W-:Y:S05]  /*23ab0*/  BRA `(.L_x_5742) ;  /* 0x0000000000287947 */ /* 0x000fea0003800000 */
.L_x_5734:
        /* <DEDUP_REMOVED lines=10> */
.L_x_5742:
        /* <DEDUP_REMOVED lines=16> */
.L_x_5731:
[----:B---34-:R-:W3:Y:S01]  /*23c60*/  LDL R0, [R1+0xc] ;  /* 0x00000c0001007983 */ /* 0x018ee20000100800 */
[----:B------:R-:W-:Y:S02]  /*23c70*/  ULDC UR4, c[0x0][0xd3c] ;  /* 0x00034f0000047ab9 */ /* 0x000fe40000000800 */
[----:B---3--:R-:W-:-:S13]  /*23c80*/  ISETP.GE.AND P0, PT, R0, UR4, PT ;  /* 0x0000000400007c0c */ /* 0x008fda000bf06270 */
[----:B------:R-:W-:Y:S05]  /*23c90*/  @!P0 BRA `(.L_x_5743) ;  /* 0xffffff6800988947 */ /* 0x000fea000383ffff */
[----:B------:R-:W-:Y:S05]  /*23ca0*/  BSYNC B8 ;  /* 0x0000000000087941 */ /* 0x000fea0003800000 */
.L_x_5569:
        /* <DEDUP_REMOVED lines=12> */
.L_x_5855:
[----:B------:R-:W-:Y:S05]  /*23d70*/  BSYNC B0 ;  /* 0x0000000000007941 */ /* 0x000fea0003800000 */
.L_x_5744:
[----:B------:R-:W-:-:S03]  /*23d80*/  UMOV UR4, 0xffffffff ;  /* 0xffffffff00047882 */ /* 0x000fc60000000000 */
[----:B------:R-:W-:Y:S05]  /*23d90*/  BRA.DIV UR4, `(.L_x_5746) ;  /* 0x0000003204587947 */ /* 0x000fea000b800000 */
[----:B------:R-:W1:Y:S02]  /*23da0*/  S2R R2, SR_TID.X ;  /* 0x0000000000027919 */ /* 0x000e640000002100 */
[----:B-1----:R-:W-:-:S04]  /*23db0*/  SHF.R.U32.HI R2, RZ, 0x5, R2 ;  /* 0x00000005ff027819 */ /* 0x002fc80000011602 */
[----:B------:R-:W-:-:S05]  /*23dc0*/  LOP3.LUT R2, R2, 0x3, RZ, 0xc0, !PT ;  /* 0x0000000302027812 */ /* 0x000fca00078ec0ff */
[----:B------:R1:W2:Y:S02]  /*23dd0*/  SHFL.IDX PT, R14, R2, RZ, 0x1f ;  /* 0x00001fff020e7589 */ /* 0x0002a400000e0000 */
.L_x_5858:
[----:B--2---:R-:W-:-:S13]  /*23de0*/  ISETP.NE.AND P0, PT, R14, RZ, PT ;  /* 0x000000ff0e00720c */ /* 0x004fda0003f05270 */
[----:B------:R-:W-:Y:S05]  /*23df0*/  @P0 BRA `(.L_x_5417) ;  /* 0x0000000000940947 */ /* 0x000fea0003800000 */
[----:B------:R-:W-:-:S03]  /*23e00*/  UMOV UR4, 0xffffffff ;  /* 0xffffffff00047882 */ /* 0x000fc60000000000 */
[----:B------:R-:W-:Y:S05]  /*23e10*/  BRA.DIV UR4, `(.L_x_5747) ;  /* 0x00000032046c7947 */ /* 0x000fea000b800000 */
[----:B------:R-:W-:-:S13]  /*23e20*/  ELECT P6, URZ, PT ;  /* 0x00000000003f782f */ /* 0x000fda00038c0000 */
.L_x_5861:
[----:B------:R-:W-:Y:S05]  /*23e30*/  @!P6 BRA `(.L_x_5417) ;  /* 0x000000000084e947 */ /* 0x000fea0003800000 */
[----:B------:R-:W-:-:S06]  /*23e40*/  ULOP3.LUT UR4, UR36, 0x2, URZ, 0xfc, !UPT ;  /* 0x0000000224047892 */ /* 0x000fcc000f8efc3f */
[----:B-1----:R-:W-:-:S05]  /*23e50*/  IMAD.U32 R2, RZ, RZ, UR4 ;  /* 0x00000004ff027e24 */ /* 0x002fca000f8e00ff */
[----:B------:R-:W-:-:S13]  /*23e60*/  ISETP.NE.AND P2, PT, R2, 0x3, PT ;  /* 0x000000030200780c */ /* 0x000fda0003f45270 */
[----:B------:R-:W-:Y:S05]  /*23e70*/  @!P2 BRA `(.L_x_5748) ;  /* 0x000000000004a947 */ /* 0x000fea0003800000 */
[----:B------:R-:W-:Y:S01]  /*23e80*/  BPT.TRAP 0x1 ;  /* 0x000000040000795c */ /* 0x000fe20000300000 */
.L_x_5748:
        /* <DEDUP_REMOVED lines=14> */
.L_x_5862:
[----:B------:R-:W1:Y:S02]  /*23f70*/  SYNCS.PHASECHK.TRANS64.TRYWAIT P0, [R7+URZ], R2 ;  /* 0x00000002070075a7 */ /* 0x000e64000800017f */
[----:B-1----:R-:W-:Y:S05]  /*23f80*/  @!P0 BRA `(.L_x_5750) ;  /* 0x0000003000448947 */ /* 0x002fea0003800000 */
.L_x_5863:
[----:B------:R-:W-:Y:S05]  /*23f90*/  @!P2 BRA `(.L_x_5751) ;  /* 0x000000000004a947 */ /* 0x000fea0003800000 */
[----:B------:R-:W-:Y:S01]  /*23fa0*/  BPT.TRAP 0x1 ;  /* 0x000000040000795c */ /* 0x000fe20000300000 */
.L_x_5751:
[----:B------:R-:W2:Y:S01]  /*23fb0*/  LDL.LU R4, [R1+0x10] ;  /* 0x0000100001047983 */ /* 0x000ea20000300800 */
[----:B------:R-:W-:-:S04]  /*23fc0*/  VIADD R0, R0, 0x38860 ;  /* 0x0003886000007836 */ /* 0x000fc80000000000 */
[----:B--2---:R-:W-:-:S04]  /*23fd0*/  IMAD R4, R4, 0x8, R0 ;  /* 0x0000000804047824 */ /* 0x004fc800078e0200 */
[----:B------:R-:W2:Y:S02]  /*23fe0*/  SYNCS.PHASECHK.TRANS64.TRYWAIT P0, [R4+URZ], R5 ;  /* 0x00000005040075a7 */ /* 0x000ea4000800017f */
[----:B--2---:R-:W-:Y:S05]  /*23ff0*/  @!P0 BRA `(.L_x_5752) ;  /* 0x00000030003c8947 */ /* 0x004fea0003800000 */
.L_x_5864:
[----:B------:R-:W-:-:S07]  /*24000*/  IMAD R3, R3, 0x8, R0 ;  /* 0x0000000803037824 */ /* 0x000fce00078e0200 */
.L_x_5753:
[----:B---3--:R3:W4:Y:S02]  /*24010*/  SYNCS.PHASECHK.TRANS64.TRYWAIT P0, [R3+URZ], R2 ;  /* 0x00000002030075a7 */ /* 0x008724000800017f */
[----:B----4-:R-:W-:Y:S05]  /*24020*/  @!P0 NANOSLEEP.SYNCS 0x989680 ;  /* 0x009896800000895d */ /* 0x010fea0003900000 */
[----:B------:R-:W4:Y:S02]  /*24030*/  @!P0 SYNCS.PHASECHK.TRANS64 P0, [R3+URZ], R2 ;  /* 0x00000002030085a7 */ /* 0x000f24000800007f */
[----:B----4-:R-:W-:Y:S05]  /*24040*/  @!P0 BRA `(.L_x_5753) ;  /* 0xfffffffc00f08947 */ /* 0x010fea000383ffff */
.L_x_5417:
[----:B------:R-:W-:Y:S05]  /*24050*/  BSYNC B9 ;  /* 0x0000000000097941 */ /* 0x000fea0003800000 */
.L_x_5414:
[----:B------:R-:W-:Y:S05]  /*24060*/  EXIT ;  /* 0x000000000000794d */ /* 0x000fea0003800000 */
.L_x_5435:
[----:B0-----:R0:W1:Y:S02]  /*24070*/  SYNCS.PHASECHK.TRANS64.TRYWAIT P5, [R75+URZ+0x38890], R78 ;  /* 0x0388904e4b0075a7 */ /* 0x00106400080a017f */
[----:B-1----:R-:W-:Y:S05]  /*24080*/  @!P5 NANOSLEEP.SYNCS 0x989680 ;  /* 0x009896800000d95d */ /* 0x002fea0003900000 */
[----:B------:R-:W1:Y:S02]  /*24090*/  @!P5 SYNCS.PHASECHK.TRANS64 P5, [R75+URZ+0x38890], R78 ;  /* 0x0388904e4b00d5a7 */ /* 0x000e6400080a007f */
[----:B-1----:R-:W-:Y:S05]  /*240a0*/  @!P5 BRA `(.L_x_5435) ;  /* 0xfffffffc00f0d947 */ /* 0x002fea000383ffff */
[----:B------:R-:W-:Y:S05]  /*240b0*/  BRA `(.L_x_5754) ;  /* 0xfffffdec00547947 */ /* 0x000fea000383ffff */
.L_x_5445:
[----:B0-----:R0:W1:Y:S02]  /*240c0*/  SYNCS.PHASECHK.TRANS64.TRYWAIT P5, [R75+URZ+0x38890], R78 ;  /* 0x0388904e4b0075a7 */ /* 0x00106400080a017f */
[----:B-1----:R-:W-:Y:S05]  /*240d0*/  @!P5 NANOSLEEP.SYNCS 0x989680 ;  /* 0x009896800000d95d */ /* 0x002fea0003900000 */
[----:B------:R-:W1:Y:S02]  /*240e0*/  @!P5 SYNCS.PHASECHK.TRANS64 P5, [R75+URZ+0x38890], R78 ;  /* 0x0388904e4b00d5a7 */ /* 0x000e6400080a007f */
[----:B-1----:R-:W-:Y:S05]  /*240f0*/  @!P5 BRA `(.L_x_5445) ;  /* 0xfffffffc00f0d947 */ /* 0x002fea000383ffff */
[----:B------:R-:W-:Y:S05]  /*24100*/  BRA `(.L_x_5755) ;  /* 0xfffffdf400d47947 */ /* 0x000fea000383ffff */
.L_x_5450:
[----:B0-----:R0:W1:Y:S02]  /*24110*/  SYNCS.PHASECHK.TRANS64.TRYWAIT P5, [R75+URZ+0x38890], R78 ;  /* 0x0388904e4b0075a7 */ /* 0x00106400080a017f */
[----:B-1----:R-:W-:Y:S05]  /*24120*/  @!P5 NANOSLEEP.SYNCS 0x989680 ;  /* 0x009896800000d95d */ /* 0x002fea0003900000 */
[----:B------:R-:W1:Y:S02]  /*24130*/  @!P5 SYNCS.PHASECHK.TRANS64 P5, [R75+URZ+0x38890], R78 ;  /* 0x0388904e4b00d5a7 */ /* 0x000e6400080a007f */
[----:B-1----:R-:W-:Y:S05]  /*24140*/  @!P5 BRA `(.L_x_5450) ;  /* 0xfffffffc00f0d947 */ /* 0x002fea000383ffff */
[----:B------:R-:W-:Y:S05]  /*24150*/  BRA `(.L_x_5756) ;  /* 0xfffffe0000107947 */ /* 0x000fea000383ffff */
.L_x_5454:
[----:B--2---:R2:W0:Y:S02]  /*24160*/  SYNCS.PHASECHK.TRANS64.TRYWAIT P5, [R75+URZ+0x388b0], R78 ;  /* 0x0388b04e4b0075a7 */ /* 0x00442400080a017f */
[----:B0-----:R-:W-:Y:S05]  /*24170*/  @!P5 NANOSLEEP.SYNCS 0x989680 ;  /* 0x009896800000d95d */ /* 0x001fea0003900000 */
[----:B------:R-:W0:Y:S02]  /*24180*/  @!P5 SYNCS.PHASECHK.TRANS64 P5, [R75+URZ+0x388b0], R78 ;  /* 0x0388b04e4b00d5a7 */ /* 0x000e2400080a007f */
[----:B0-----:R-:W-:Y:S05]  /*24190*/  @!P5 BRA `(.L_x_5454) ;  /* 0xfffffffc00f0d947 */ /* 0x001fea000383ffff */
[----:B------:R-:W-:Y:S05]  /*241a0*/  BRA `(.L_x_5757) ;  /* 0xfffffe00008c7947 */ /* 0x000fea000383ffff */
.L_x_5481:
        /* <DEDUP_REMOVED lines=8> */
.L_x_5759:
[----:B------:R-:W-:Y:S05]  /*24230*/  BSYNC B1 ;  /* 0x0000000000017941 */ /* 0x000fea0003800000 */
.L_x_5758:
        /* <DEDUP_REMOVED lines=8> */
.L_x_5760:
[----:B------:R-:W-:Y:S02]  /*242c0*/  IMAD.MOV.U32 R13, RZ, RZ, R33 ;  /* 0x000000ffff0d7224 */ /* 0x000fe400078e0021 */
[----:B------:R-:W-:-:S07]  /*242d0*/  IMAD.MOV.U32 R4, RZ, RZ, R14 ;  /* 0x000000ffff047224 */ /* 0x000fce00078e000e */
[----:B------:R-:W-:Y:S05]  /*242e0*/  WARPSYNC.COLLECTIVE R15, `(.L_x_5761) ;  /* 0x000000000f087348 */ /* 0x000fea0003c00000 */
[----:B------:R0:W1:Y:S02]  /*242f0*/  SHFL.IDX P6, R14, R13, R12, R11 ;  /* 0x0000000c0d0e7389 */ /* 0x00006400000c000b */
[----:B01----:R-:W-:Y:S01]  /*24300*/  ENDCOLLECTIVE ;  /* 0x000000000000791b */ /* 0x003fe20003800000 */
.L_x_5761:
[----:B------:R-:W-:Y:S02]  /*24310*/  IMAD.MOV.U32 R13, RZ, RZ, R30 ;  /* 0x000000ffff0d7224 */ /* 0x000fe400078e001e */
[----:B------:R-:W-:-:S07]  /*24320*/  IMAD.MOV.U32 R0, RZ, RZ, R14 ;  /* 0x000000ffff007224 */ /* 0x000fce00078e000e */
[----:B------:R-:W-:Y:S05]  /*24330*/  WARPSYNC.COLLECTIVE R15, `(.L_x_5762) ;  /* 0x000000000f087348 */ /* 0x000fea0003c00000 */
[----:B------:R0:W1:Y:S02]  /*24340*/  SHFL.IDX P6, R14, R13, R12, R11 ;  /* 0x0000000c0d0e7389 */ /* 0x00006400000c000b */
[----:B01----:R-:W-:Y:S01]  /*24350*/  ENDCOLLECTIVE ;  /* 0x000000000000791b */ /* 0x003fe20003800000 */
.L_x_5762:
[----:B------:R-:W-:Y:S01]  /*24360*/  IMAD.MOV.U32 R8, RZ, RZ, R14 ;  /* 0x000000ffff087224 */ /* 0x000fe200078e000e */
[----:B------:R-:W-:Y:S06]  /*24370*/  BRA `(.L_x_5763) ;  /* 0xfffffe3400b47947 */ /* 0x000fec000383ffff */
.L_x_5484:
        /* <DEDUP_REMOVED lines=8> */
.L_x_5765:
[----:B------:R-:W-:Y:S05]  /*24400*/  BSYNC B1 ;  /* 0x0000000000017941 */ /* 0x000fea0003800000 */
.L_x_5764:
        /* <DEDUP_REMOVED lines=8> */
.L_x_5766:
[----:B------:R-:W-:Y:S02]  /*24490*/  IMAD.MOV.U32 R13, RZ, RZ, R33 ;  /* 0x000000ffff0d7224 */ /* 0x000fe400078e0021 */
[----:B------:R-:W-:-:S07]  /*244a0*/  IMAD.MOV.U32 R6, RZ, RZ, R14 ;  /* 0x000000ffff067224 */ /* 0x000fce00078e000e */
[----:B------:R-:W-:Y:S05]  /*244b0*/  WARPSYNC.COLLECTIVE R15, `(.L_x_5767) ;  /* 0x000000000f087348 */ /* 0x000fea0003c00000 */
[----:B------:R0:W1:Y:S02]  /*244c0*/  SHFL.IDX P6, R14, R13, R12, R11 ;  /* 0x0000000c0d0e7389 */ /* 0x00006400000c000b */
[----:B01----:R-:W-:Y:S01]  /*244d0*/  ENDCOLLECTIVE ;  /* 0x000000000000791b */ /* 0x003fe20003800000 */
.L_x_5767:
[----:B------:R-:W-:Y:S02]  /*244e0*/  IMAD.MOV.U32 R13, RZ, RZ, R30 ;  /* 0x000000ffff0d7224 */ /* 0x000fe400078e001e */
[----:B------:R-:W-:-:S07]  /*244f0*/  IMAD.MOV.U32 R7, RZ, RZ, R14 ;  /* 0x000000ffff077224 */ /* 0x000fce00078e000e */
[----:B------:R-:W-:Y:S05]  /*24500*/  WARPSYNC.COLLECTIVE R15, `(.L_x_5768) ;  /* 0x000000000f087348 */ /* 0x000fea0003c00000 */
[----:B------:R0:W1:Y:S02]  /*24510*/  SHFL.IDX P6, R14, R13, R12, R11 ;  /* 0x0000000c0d0e7389 */ /* 0x00006400000c000b */
[----:B01----:R-:W-:Y:S01]  /*24520*/  ENDCOLLECTIVE ;  /* 0x000000000000791b */ /* 0x003fe20003800000 */
.L_x_5768:
[----:B------:R-:W-:Y:S01]  /*24530*/  IMAD.MOV.U32 R30, RZ, RZ, R14 ;  /* 0x000000ffff1e7224 */ /* 0x000fe200078e000e */
[----:B------:R-:W-:Y:S06]  /*24540*/  BRA `(.L_x_5769) ;  /* 0xfffffe3800047947 */ /* 0x000fec000383ffff */
.L_x_5488:
[----:B0-----:R0:W1:Y:S02]  /*24550*/  SYNCS.PHASECHK.TRANS64.TRYWAIT P0, [R2+URZ+0x38800], R35 ;  /* 0x03880023020075a7 */ /* 0x001064000800017f */
[----:B-1----:R-:W-:Y:S05]  /*24560*/  @!P0 NANOSLEEP.SYNCS 0x989680 ;  /* 0x009896800000895d */ /* 0x002fea0003900000 */
[----:B------:R-:W1:Y:S02]  /*24570*/  @!P0 SYNCS.PHASECHK.TRANS64 P0, [R2+URZ+0x38800], R35 ;  /* 0x03880023020085a7 */ /* 0x000e64000800007f */
[----:B-1----:R-:W-:Y:S05]  /*24580*/  @!P0 BRA `(.L_x_5488) ;  /* 0xfffffffc00f08947 */ /* 0x002fea000383ffff */
[----:B------:R-:W-:Y:S05]  /*24590*/  BRA `(.L_x_5770) ;  /* 0xfffffe3800ec7947 */ /* 0x000fea000383ffff */
.L_x_5496:
        /* <DEDUP_REMOVED lines=8> */
.L_x_5772:
[----:B------:R-:W-:Y:S05]  /*24620*/  BSYNC B1 ;  /* 0x0000000000017941 */ /* 0x000fea0003800000 */
.L_x_5771:
        /* <DEDUP_REMOVED lines=8> */
.L_x_5773:
[----:B------:R-:W-:Y:S02]  /*246b0*/  IMAD.MOV.U32 R13, RZ, RZ, R9 ;  /* 0x000000ffff0d7224 */ /* 0x000fe400078e0009 */
[----:B------:R-:W-:-:S07]  /*246c0*/  IMAD.MOV.U32 R4, RZ, RZ, R14 ;  /* 0x000000ffff047224 */ /* 0x000fce00078e000e */
[----:B------:R-:W-:Y:S05]  /*246d0*/  WARPSYNC.COLLECTIVE R15, `(.L_x_5774) ;  /* 0x000000000f087348 */ /* 0x000fea0003c00000 */
[----:B------:R0:W1:Y:S02]  /*246e0*/  SHFL.IDX P6, R14, R13, R12, R11 ;  /* 0x0000000c0d0e7389 */ /* 0x00006400000c000b */
[----:B01----:R-:W-:Y:S01]  /*246f0*/  ENDCOLLECTIVE ;  /* 0x000000000000791b */ /* 0x003fe20003800000 */
.L_x_5774:
[----:B------:R-:W-:Y:S02]  /*24700*/  IMAD.MOV.U32 R13, RZ, RZ, R8 ;  /* 0x000000ffff0d7224 */ /* 0x000fe400078e0008 */
[----:B------:R-:W-:-:S07]  /*24710*/  IMAD.MOV.U32 R7, RZ, RZ, R14 ;  /* 0x000000ffff077224 */ /* 0x000fce00078e000e */
[----:B------:R-:W-:Y:S05]  /*24720*/  WARPSYNC.COLLECTIVE R15, `(.L_x_5775) ;  /* 0x000000000f087348 */ /* 0x000fea0003c00000 */
[----:B------:R0:W1:Y:S02]  /*24730*/  SHFL.IDX P6, R14, R13, R12, R11 ;  /* 0x0000000c0d0e7389 */ /* 0x00006400000c000b */
[----:B01----:R-:W-:Y:S01]  /*24740*/  ENDCOLLECTIVE ;  /* 0x000000000000791b */ /* 0x003fe20003800000 */
.L_x_5775:
[----:B------:R-:W-:Y:S01]  /*24750*/  IMAD.MOV.U32 R6, RZ, RZ, R14 ;  /* 0x000000ffff067224 */ /* 0x000fe200078e000e */
[----:B------:R-:W-:Y:S06]  /*24760*/  BRA `(.L_x_5776) ;  /* 0xfffffe4800407947 */ /* 0x000fec000383ffff */
.L_x_5499:
        /* <DEDUP_REMOVED lines=8> */
.L_x_5778:
[----:B------:R-:W-:Y:S05]  /*247f0*/  BSYNC B1 ;  /* 0x0000000000017941 */ /* 0x000fea0003800000 */
.L_x_5777:
        /* <DEDUP_REMOVED lines=8> */
.L_x_5779:
[----:B------:R-:W-:Y:S02]  /*24880*/  IMAD.MOV.U32 R13, RZ, RZ, R9 ;  /* 0x000000ffff0d7224 */ /* 0x000fe400078e0009 */
[----:B------:R-:W-:-:S07]  /*24890*/  IMAD.MOV.U32 R3, RZ, RZ, R14 ;  /* 0x000000ffff037224 */ /* 0x000fce00078e000e */
[----:B------:R-:W-:Y:S05]  /*248a0*/  WARPSYNC.COLLECTIVE R15, `(.L_x_5780) ;  /* 0x000000000f087348 */ /* 0x000fea0003c00000 */
[----:B------:R0:W1:Y:S02]  /*248b0*/  SHFL.IDX P6, R14, R13, R12, R11 ;  /* 0x0000000c0d0e7389 */ /* 0x00006400000c000b */
[----:B01----:R-:W-:Y:S01]  /*248c0*/  ENDCOLLECTIVE ;  /* 0x000000000000791b */ /* 0x003fe20003800000 */
.L_x_5780:
[----:B------:R-:W-:Y:S02]  /*248d0*/  IMAD.MOV.U32 R13, RZ, RZ, R8 ;  /* 0x000000ffff0d7224 */ /* 0x000fe400078e0008 */
[----:B------:R-:W-:-:S07]  /*248e0*/  IMAD.MOV.U32 R6, RZ, RZ, R14 ;  /* 0x000000ffff067224 */ /* 0x000fce00078e000e */
[----:B------:R-:W-:Y:S05]  /*248f0*/  WARPSYNC.COLLECTIVE R15, `(.L_x_5781) ;  /* 0x000000000f087348 */ /* 0x000fea0003c00000 */
[----:B------:R0:W1:Y:S02]  /*24900*/  SHFL.IDX P6, R14, R13, R12, R11 ;  /* 0x0000000c0d0e7389 */ /* 0x00006400000c000b */
[----:B01----:R-:W-:Y:S01]  /*24910*/  ENDCOLLECTIVE ;  /* 0x000000000000791b */ /* 0x003fe20003800000 */
.L_x_5781:
[----:B------:R-:W-:Y:S02]  /*24920*/  IMAD.MOV.U32 R12, RZ, RZ, R3 ;  /* 0x000000ffff0c7224 */ /* 0x000fe400078e0003 */
[----:B------:R-:W-:Y:S01]  /*24930*/  IMAD.MOV.U32 R13, RZ, RZ, R0 ;  /* 0x000000ffff0d7224 */ /* 0x000fe200078e0000 */
[----:B------:R-:W-:Y:S06]  /*24940*/  BRA `(.L_x_5782) ;  /* 0xfffffe4800607947 */ /* 0x000fec000383ffff */
.L_x_5503:
[----:B0-----:R0:W1:Y:S02]  /*24950*/  SYNCS.PHASECHK.TRANS64.TRYWAIT P1, [R2+URZ+0x38800], R33 ;  /* 0x03880021020075a7 */ /* 0x001064000802017f */
[----:B-1----:R-:W-:Y:S05]  /*24960*/  @!P1 NANOSLEEP.SYNCS 0x989680 ;  /* 0x009896800000995d */ /* 0x002fea0003900000 */
[----:B------:R-:W1:Y:S02]  /*24970*/  @!P1 SYNCS.PHASECHK.TRANS64 P1, [R2+URZ+0x38800], R33 ;  /* 0x03880021020095a7 */ /* 0x000e64000802007f */
[----:B-1----:R-:W-:Y:S05]  /*24980*/  @!P1 BRA `(.L_x_5503) ;  /* 0xfffffffc00f09947 */ /* 0x002fea000383ffff */
[----:B------:R-:W-:Y:S05]  /*24990*/  BRA `(.L_x_5783) ;  /* 0xfffffe4c00047947 */ /* 0x000fea000383ffff */
.L_x_5509:
[----:B-1----:R1:W2:Y:S02]  /*249a0*/  SYNCS.PHASECHK.TRANS64.TRYWAIT P1, [R169+URZ+0x38830], R20 ;  /* 0x03883014a90075a7 */ /* 0x0022a4000802017f */
[----:B--2---:R-:W-:Y:S05]  /*249b0*/  @!P1 NANOSLEEP.SYNCS 0x989680 ;  /* 0x009896800000995d */ /* 0x004fea0003900000 */
[----:B------:R-:W2:Y:S02]  /*249c0*/  @!P1 SYNCS.PHASECHK.TRANS64 P1, [R169+URZ+0x38830], R20 ;  /* 0x03883014a90095a7 */ /* 0x000ea4000802007f */
[----:B--2---:R-:W-:Y:S05]  /*249d0*/  @!P1 BRA `(.L_x_5509) ;  /* 0xfffffffc00f09947 */ /* 0x004fea000383ffff */
[----:B------:R-:W-:Y:S05]  /*249e0*/  BRA `(.L_x_5508) ;  /* 0xfffffe5800bc7947 */ /* 0x000fea000383ffff */
.L_x_5511:
[----:B--2---:R2:W3:Y:S02]  /*249f0*/  SYNCS.PHASECHK.TRANS64.TRYWAIT P1, [R2+URZ+0x38810], R3 ;  /* 0x03881003020075a7 */ /* 0x0044e4000802017f */
[----:B---3--:R-:W-:Y:S05]  /*24a00*/  @!P1 NANOSLEEP.SYNCS 0x989680 ;  /* 0x009896800000995d */ /* 0x008fea0003900000 */
[----:B------:R-:W3:Y:S02]  /*24a10*/  @!P1 SYNCS.PHASECHK.TRANS64 P1, [R2+URZ+0x38810], R3 ;  /* 0x03881003020095a7 */ /* 0x000ee4000802007f */
[----:B---3--:R-:W-:Y:S05]  /*24a20*/  @!P1 BRA `(.L_x_5511) ;  /* 0xfffffffc00f09947 */ /* 0x008fea000383ffff */
[----:B------:R-:W-:Y:S05]  /*24a30*/  BRA `(.L_x_5784) ;  /* 0xfffffe5c006c7947 */ /* 0x000fea000383ffff */
.L_x_5516:
[----:B--2---:R2:W4:Y:S02]  /*24a40*/  SYNCS.PHASECHK.TRANS64.TRYWAIT P2, [R169+URZ+0x38850], R20 ;  /* 0x03885014a90075a7 */ /* 0x004524000804017f */
[----:B----4-:R-:W-:Y:S05]  /*24a50*/  @!P2 NANOSLEEP.SYNCS 0x989680 ;  /* 0x009896800000a95d */ /* 0x010fea0003900000 */
[----:B------:R-:W4:Y:S02]  /*24a60*/  @!P2 SYNCS.PHASECHK.TRANS64 P2, [R169+URZ+0x38850], R20 ;  /* 0x03885014a900a5a7 */ /* 0x000f24000804007f */
[----:B----4-:R-:W-:Y:S05]  /*24a70*/  @!P2 BRA `(.L_x_5516) ;  /* 0xfffffffc00f0a947 */ /* 0x010fea000383ffff */
[----:B------:R-:W-:Y:S05]  /*24a80*/  BRA `(.L_x_5515) ;  /* 0xfffffe5c00987947 */ /* 0x000fea000383ffff */
.L_x_5524:
[----:B-1----:R1:W2:Y:S02]  /*24a90*/  SYNCS.PHASECHK.TRANS64.TRYWAIT P3, [R197+URZ+0x38830], R0 ;  /* 0x03883000c50075a7 */ /* 0x0022a4000806017f */
[----:B--2---:R-:W-:Y:S05]  /*24aa0*/  @!P3 NANOSLEEP.SYNCS 0x989680 ;  /* 0x009896800000b95d */ /* 0x004fea0003900000 */
[----:B------:R-:W2:Y:S02]  /*24ab0*/  @!P3 SYNCS.PHASECHK.TRANS64 P3, [R197+URZ+0x38830], R0 ;  /* 0x03883000c500b5a7 */ /* 0x000ea4000806007f */
[----:B--2---:R-:W-:Y:S05]  /*24ac0*/  @!P3 BRA `(.L_x_5524) ;  /* 0xfffffffc00f0b947 */ /* 0x004fea000383ffff */
[----:B------:R-:W-:Y:S05]  /*24ad0*/  BRA `(.L_x_5523) ;  /* 0xfffffe8800c87947 */ /* 0x000fea000383ffff */
.L_x_5529:
[----:B---3--:R3:W4:Y:S02]  /*24ae0*/  SYNCS.PHASECHK.TRANS64.TRYWAIT P3, [R197+URZ+0x38850], R0 ;  /* 0x03885000c50075a7 */ /* 0x008724000806017f */
[----:B----4-:R-:W-:Y:S05]  /*24af0*/  @!P3 NANOSLEEP.SYNCS 0x989680 ;  /* 0x009896800000b95d */ /* 0x010fea0003900000 */
[----:B------:R-:W4:Y:S02]  /*24b00*/  @!P3 SYNCS.PHASECHK.TRANS64 P3, [R197+URZ+0x38850], R0 ;  /* 0x03885000c500b5a7 */ /* 0x000f24000806007f */
[----:B----4-:R-:W-:Y:S05]  /*24b10*/  @!P3 BRA `(.L_x_5529) ;  /* 0xfffffffc00f0b947 */ /* 0x010fea000383ffff */
[----:B------:R-:W-:Y:S05]  /*24b20*/  BRA `(.L_x_5528) ;  /* 0xfffffe8c00647947 */ /* 0x000fea000383ffff */
.L_x_5537:
[----:B0-----:R0:W2:Y:S02]  /*24b30*/  SYNCS.PHASECHK.TRANS64.TRYWAIT P2, [R193+URZ+0x38830], R0 ;  /* 0x03883000c10075a7 */ /* 0x0010a4000804017f */
[----:B--2---:R-:W-:Y:S05]  /*24b40*/  @!P2 NANOSLEEP.SYNCS 0x989680 ;  /* 0x009896800000a95d */ /* 0x004fea0003900000 */
[----:B------:R-:W2:Y:S02]  /*24b50*/  @!P2 SYNCS.PHASECHK.TRANS64 P2, [R193+URZ+0x38830], R0 ;  /* 0x03883000c100a5a7 */ /* 0x000ea4000804007f */
[----:B--2---:R-:W-:Y:S05]  /*24b60*/  @!P2 BRA `(.L_x_5537) ;  /* 0xfffffffc00f0a947 */ /* 0x004fea000383ffff */
[----:B------:R-:W-:Y:S05]  /*24b70*/  BRA `(.L_x_5536) ;  /* 0xfffffec000a07947 */ /* 0x000fea000383ffff */
.L_x_5542:
[----:B---3--:R3:W4:Y:S02]  /*24b80*/  SYNCS.PHASECHK.TRANS64.TRYWAIT P2, [R193+URZ+0x38850], R0 ;  /* 0x03885000c10075a7 */ /* 0x008724000804017f */
[----:B----4-:R-:W-:Y:S05]  /*24b90*/  @!P2 NANOSLEEP.SYNCS 0x989680 ;  /* 0x009896800000a95d */ /* 0x010fea0003900000 */
[----:B------:R-:W4:Y:S02]  /*24ba0*/  @!P2 SYNCS.PHASECHK.TRANS64 P2, [R193+URZ+0x38850], R0 ;  /* 0x03885000c100a5a7 */ /* 0x000f24000804007f */
[----:B----4-:R-:W-:Y:S05]  /*24bb0*/  @!P2 BRA `(.L_x_5542) ;  /* 0xfffffffc00f0a947 */ /* 0x010fea000383ffff */
[----:B------:R-:W-:Y:S05]  /*24bc0*/  BRA `(.L_x_5541) ;  /* 0xfffffec4003c7947 */ /* 0x000fea000383ffff */
.L_x_5577:
        /* <DEDUP_REMOVED lines=11> */
.L_x_5786:
[----:B------:R-:W-:Y:S05]  /*24c80*/  BSYNC B1 ;  /* 0x0000000000017941 */ /* 0x000fea0003800000 */
.L_x_5785:
[----:B------:R-:W-:Y:S05]  /*24c90*/  BRA `(.L_x_5787) ;  /* 0xffffff6400447947 */ /* 0x000fea000383ffff */
.L_x_5579:
[----:B------:R-:W-:Y:S01]  /*24ca0*/  BSSY B1, `(.L_x_5788) ;  /* 0x0000006000017945 */ /* 0x000fe20003800000 */
[----:B------:R-:W-:-:S07]  /*24cb0*/  IMAD.MOV.U32 R15, RZ, RZ, -0x1 ;  /* 0xffffffffff0f7424 */ /* 0x000fce00078e00ff */
[----:B0-----:R-:W-:Y:S05]  /*24cc0*/  WARPSYNC.COLLECTIVE R15, `(.L_x_5789) ;  /* 0x000000000f0c7348 */ /* 0x001fea0003c00000 */
[----:B------:R-:W-:Y:S02]  /*24cd0*/  ELECT P6, UR62, PT ;  /* 0x00000000003e782f */ /* 0x000fe400038c0000 */
[----:B------:R-:W-:Y:S01]  /*24ce0*/  MOV R14, UR62 ;  /* 0x0000003e000e7c02 */ /* 0x000fe20008000f00 */
[----:B0-----:R-:W-:Y:S10]  /*24cf0*/  ENDCOLLECTIVE ;  /* 0x000000000000791b */ /* 0x001ff40003800000 */
.L_x_5789:
[----:B------:R-:W-:Y:S05]  /*24d00*/  BSYNC B1 ;  /* 0x0000000000017941 */ /* 0x000fea0003800000 */
.L_x_5788:
[----:B------:R-:W-:Y:S05]  /*24d10*/  BRA `(.L_x_5578) ;  /* 0xffffff64003c7947 */ /* 0x000fea000383ffff */
.L_x_5581:
[----:B0-----:R0:W1:Y:S02]  /*24d20*/  SYNCS.PHASECHK.TRANS64.TRYWAIT P0, [R18+URZ+0x38820], R3 ;  /* 0x03882003120075a7 */ /* 0x001064000800017f */
[----:B-1----:R-:W-:Y:S05]  /*24d30*/  @!P0 NANOSLEEP.SYNCS 0x989680 ;  /* 0x009896800000895d */ /* 0x002fea0003900000 */
[----:B------:R-:W1:Y:S02]  /*24d40*/  @!P0 SYNCS.PHASECHK.TRANS64 P0, [R18+URZ+0x38820], R3 ;  /* 0x03882003120085a7 */ /* 0x000e64000800007f */
[----:B-1----:R-:W-:Y:S05]  /*24d50*/  @!P0 BRA `(.L_x_5581) ;  /* 0xfffffffc00f08947 */ /* 0x002fea000383ffff */
[----:B------:R-:W-:Y:S05]  /*24d60*/  BRA `(.L_x_5790) ;  /* 0xffffff64004c7947 */ /* 0x000fea000383ffff */
.L_x_5585:
[----:B-1----:R1:W2:Y:S02]  /*24d70*/  SYNCS.PHASECHK.TRANS64.TRYWAIT P0, [R4+URZ+0x388a0], R8 ;  /* 0x0388a008040075a7 */ /* 0x0022a4000800017f */
[----:B--2---:R-:W-:Y:S05]  /*24d80*/  @!P0 NANOSLEEP.SYNCS 0x989680 ;  /* 0x009896800000895d */ /* 0x004fea0003900000 */
[----:B------:R-:W2:Y:S02]  /*24d90*/  @!P0 SYNCS.PHASECHK.TRANS64 P0, [R4+URZ+0x388a0], R8 ;  /* 0x0388a008040085a7 */ /* 0x000ea4000800007f */
[----:B--2---:R-:W-:Y:S05]  /*24da0*/  @!P0 BRA `(.L_x_5585) ;  /* 0xfffffffc00f08947 */ /* 0x004fea000383ffff */
[----:B------:R-:W-:Y:S05]  /*24db0*/  BRA `(.L_x_5791) ;  /* 0xffffff64006c7947 */ /* 0x000fea000383ffff */
.L_x_5590:
[----:B0-----:R0:W2:Y:S02]  /*24dc0*/  SYNCS.PHASECHK.TRANS64.TRYWAIT P0, [R4+URZ+0x388c0], R8 ;  /* 0x0388c008040075a7 */ /* 0x0010a4000800017f */
[----:B--2---:R-:W-:Y:S05]  /*24dd0*/  @!P0 NANOSLEEP.SYNCS 0x989680 ;  /* 0x009896800000895d */ /* 0x004fea0003900000 */
[----:B------:R-:W2:Y:S02]  /*24de0*/  @!P0 SYNCS.PHASECHK.TRANS64 P0, [R4+URZ+0x388c0], R8 ;  /* 0x0388c008040085a7 */ /* 0x000ea4000800007f */
[----:B--2---:R-:W-:Y:S05]  /*24df0*/  @!P0 BRA `(.L_x_5590) ;  /* 0xfffffffc00f08947 */ /* 0x004fea000383ffff */
[----:B------:R-:W-:Y:S05]  /*24e00*/  BRA `(.L_x_5792) ;  /* 0xffffff6400ec7947 */ /* 0x000fea000383ffff */
.L_x_5604:
[----:B0-----:R0:W1:Y:S02]  /*24e10*/  SYNCS.PHASECHK.TRANS64.TRYWAIT P1, [R4+URZ+0x388a0], R5 ;  /* 0x0388a005040075a7 */ /* 0x001064000802017f */
[----:B-1----:R-:W-:Y:S05]  /*24e20*/  @!P1 NANOSLEEP.SYNCS 0x989680 ;  /* 0x009896800000995d */ /* 0x002fea0003900000 */
[----:B------:R-:W1:Y:S02]  /*24e30*/  @!P1 SYNCS.PHASECHK.TRANS64 P1, [R4+URZ+0x388a0], R5 ;  /* 0x0388a005040095a7 */ /* 0x000e64000802007f */
[----:B-1----:R-:W-:Y:S05]  /*24e40*/  @!P1 BRA `(.L_x_5604) ;  /* 0xfffffffc00f09947 */ /* 0x002fea000383ffff */
[----:B------:R-:W-:Y:S05]  /*24e50*/  BRA `(.L_x_5793) ;  /* 0xffffff70006c7947 */ /* 0x000fea000383ffff */
.L_x_5609:
[----:B-1----:R1:W2:Y:S02]  /*24e60*/  SYNCS.PHASECHK.TRANS64.TRYWAIT P1, [R4+URZ+0x388c0], R5 ;  /* 0x0388c005040075a7 */ /* 0x0022a4000802017f */
[----:B--2---:R-:W-:Y:S05]  /*24e70*/  @!P1 NANOSLEEP.SYNCS 0x989680 ;  /* 0x009896800000995d */ /* 0x004fea0003900000 */
[----:B------:R-:W2:Y:S02]  /*24e80*/  @!P1 SYNCS.PHASECHK.TRANS64 P1, [R4+URZ+0x388c0], R5 ;  /* 0x0388c005040095a7 */ /* 0x000ea4000802007f */
[----:B--2---:R-:W-:Y:S05]  /*24e90*/  @!P1 BRA `(.L_x_5609) ;  /* 0xfffffffc00f09947 */ /* 0x004fea000383ffff */
[----:B------:R-:W-:Y:S05]  /*24ea0*/  BRA `(.L_x_5794) ;  /* 0xffffff7000e87947 */ /* 0x000fea000383ffff */
.L_x_5631:
        /* <DEDUP_REMOVED lines=11> */
.L_x_5796:
[----:B------:R-:W-:Y:S05]  /*24f60*/  BSYNC B0 ;  /* 0x0000000000007941 */ /* 0x000fea0003800000 */
.L_x_5795:
[----:B------:R-:W-:Y:S05]  /*24f70*/  BRA `(.L_x_5797) ;  /* 0xffffff8400907947 */ /* 0x000fea000383ffff */
.L_x_5633:
[----:B------:R-:W-:Y:S01]  /*24f80*/  BSSY B0, `(.L_x_5798) ;  /* 0x0000006000007945 */ /* 0x000fe20003800000 */
[----:B------:R-:W-:-:S07]  /*24f90*/  IMAD.MOV.U32 R15, RZ, RZ, -0x1 ;  /* 0xffffffffff0f7424 */ /* 0x000fce00078e00ff */
[----:B0-----:R-:W-:Y:S05]  /*24fa0*/  WARPSYNC.COLLECTIVE R15, `(.L_x_5799) ;  /* 0x000000000f0c7348 */ /* 0x001fea0003c00000 */
[----:B------:R-:W-:Y:S02]  /*24fb0*/  ELECT P6, UR62, PT ;  /* 0x00000000003e782f */ /* 0x000fe400038c0000 */
[----:B------:R-:W-:Y:S01]  /*24fc0*/  MOV R14, UR62 ;  /* 0x0000003e000e7c02 */ /* 0x000fe20008000f00 */
[----:B0-----:R-:W-:Y:S10]  /*24fd0*/  ENDCOLLECTIVE ;  /* 0x000000000000791b */ /* 0x001ff40003800000 */
.L_x_5799:
[----:B------:R-:W-:Y:S05]  /*24fe0*/  BSYNC B0 ;  /* 0x0000000000007941 */ /* 0x000fea0003800000 */
.L_x_5798:
[----:B------:R-:W-:Y:S05]  /*24ff0*/  BRA `(.L_x_5800) ;  /* 0xffffff8400947947 */ /* 0x000fea000383ffff */
.L_x_5635:
[----:B-1----:R1:W2:Y:S02]  /*25000*/  SYNCS.PHASECHK.TRANS64.TRYWAIT P0, [R0+URZ+0x38840], R2 ;  /* 0x03884002000075a7 */ /* 0x0022a4000800017f */
[----:B--2---:R-:W-:Y:S05]  /*25010*/  @!P0 NANOSLEEP.SYNCS 0x989680 ;  /* 0x009896800000895d */ /* 0x004fea0003900000 */
[----:B------:R-:W2:Y:S02]  /*25020*/  @!P0 SYNCS.PHASECHK.TRANS64 P0, [R0+URZ+0x38840], R2 ;  /* 0x03884002000085a7 */ /* 0x000ea4000800007f */
[----:B--2---:R-:W-:Y:S05]  /*25030*/  @!P0 BRA `(.L_x_5635) ;  /* 0xfffffffc00f08947 */ /* 0x004fea000383ffff */
[----:B------:R-:W-:Y:S05]  /*25040*/  BRA `(.L_x_5801) ;  /* 0xffffff8400f87947 */ /* 0x000fea000383ffff */
.L_x_5639:
        /* <DEDUP_REMOVED lines=9> */
.L_x_5802:
[----:B------:R-:W-:Y:S02]  /*250e0*/  IMAD.MOV.U32 R13, RZ, RZ, R3 ;  /* 0x000000ffff0d7224 */ /* 0x000fe400078e0003 */
[----:B------:R-:W-:Y:S01]  /*250f0*/  IMAD.MOV.U32 R4, RZ, RZ, R14 ;  /* 0x000000ffff047224 */ /* 0x000fe200078e000e */
[----:B------:R-:W-:-:S07]  /*25100*/  LOP3.LUT R6, R6, 0x7f, RZ, 0xc0, !PT ;  /* 0x0000007f06067812 */ /* 0x000fce00078ec0ff */
[----:B------:R-:W-:Y:S05]  /*25110*/  WARPSYNC.COLLECTIVE R15, `(.L_x_5803) ;  /* 0x000000000f087348 */ /* 0x000fea0003c00000 */
[----:B------:R0:W1:Y:S02]  /*25120*/  SHFL.IDX P6, R14, R13, R12, R11 ;  /* 0x0000000c0d0e7389 */ /* 0x00006400000c000b */
[----:B01----:R-:W-:Y:S01]  /*25130*/  ENDCOLLECTIVE ;  /* 0x000000000000791b */ /* 0x003fe20003800000 */
.L_x_5803:
        /* <DEDUP_REMOVED lines=9> */
.L_x_5804:
[----:B------:R-:W-:Y:S02]  /*251d0*/  IMAD.MOV.U32 R13, RZ, RZ, R3 ;  /* 0x000000ffff0d7224 */ /* 0x000fe400078e0003 */
[----:B------:R-:W-:-:S07]  /*251e0*/  IMAD.MOV.U32 R6, RZ, RZ, R14 ;  /* 0x000000ffff067224 */ /* 0x000fce00078e000e */
[----:B------:R-:W-:Y:S05]  /*251f0*/  WARPSYNC.COLLECTIVE R15, `(.L_x_5805) ;  /* 0x000000000f087348 */ /* 0x000fea0003c00000 */
[----:B------:R0:W1:Y:S02]  /*25200*/  SHFL.IDX P6, R14, R13, R12, R11 ;  /* 0x0000000c0d0e7389 */ /* 0x00006400000c000b */
[----:B01----:R-:W-:Y:S01]  /*25210*/  ENDCOLLECTIVE ;  /* 0x000000000000791b */ /* 0x003fe20003800000 */
.L_x_5805:
        /* <DEDUP_REMOVED lines=22> */
.L_x_5806:
        /* <DEDUP_REMOVED lines=10> */
.L_x_5807:
        /* <DEDUP_REMOVED lines=11> */
.L_x_5808:
        /* <DEDUP_REMOVED lines=14> */
.L_x_5809:
[----:B------:R-:W-:Y:S01]  /*255b0*/  IMAD.MOV.U32 R3, RZ, RZ, R14 ;  /* 0x000000ffff037224 */ /* 0x000fe200078e000e */
[----:B------:R-:W-:Y:S06]  /*255c0*/  BRA `(.L_x_5810) ;  /* 0xffffff8c00347947 */ /* 0x000fec000383ffff */
.L_x_5643:
        /* <DEDUP_REMOVED lines=26> */
.L_x_5812:
[----:B------:R-:W-:Y:S05]  /*25770*/  BSYNC B0 ;  /* 0x0000000000007941 */ /* 0x000fea0003800000 */
.L_x_5811:
        /* <DEDUP_REMOVED lines=13> */
.L_x_5813:
        /* <DEDUP_REMOVED lines=40> */
.L_x_5814:
        /* <DEDUP_REMOVED lines=17> */
.L_x_5815:
        /* <DEDUP_REMOVED lines=29> */
.L_x_5816:
        /* <DEDUP_REMOVED lines=12> */
.L_x_5817:
        /* <DEDUP_REMOVED lines=34> */
.L_x_5818:
[----:B------:R-:W-:Y:S02]  /*26090*/  IMAD.MOV.U32 R13, RZ, RZ, R0 ;  /* 0x000000ffff0d7224 */ /* 0x000fe400078e0000 */
[----:B------:R-:W-:-:S07]  /*260a0*/  IMAD.MOV.U32 R4, RZ, RZ, R14 ;  /* 0x000000ffff047224 */ /* 0x000fce00078e000e */
[----:B------:R-:W-:Y:S05]  /*260b0*/  WARPSYNC.COLLECTIVE R15, `(.L_x_5819) ;  /* 0x000000000f087348 */ /* 0x000fea0003c00000 */
[----:B------:R0:W1:Y:S02]  /*260c0*/  SHFL.IDX P6, R14, R13, R12, R11 ;  /* 0x0000000c0d0e7389 */ /* 0x00006400000c000b */
[----:B01----:R-:W-:Y:S01]  /*260d0*/  ENDCOLLECTIVE ;  /* 0x000000000000791b */ /* 0x003fe20003800000 */
.L_x_5819:
[----:B------:R-:W-:Y:S01]  /*260e0*/  IMAD.MOV.U32 R0, RZ, RZ, R14 ;  /* 0x000000ffff007224 */ /* 0x000fe200078e000e */
[----:B------:R-:W-:Y:S06]  /*260f0*/  BRA `(.L_x_5820) ;  /* 0xffffff90000c7947 */ /* 0x000fec000383ffff */
.L_x_5648:
[----:B0-----:R0:W2:Y:S02]  /*26100*/  SYNCS.PHASECHK.TRANS64.TRYWAIT P0, [R18+URZ+0x38820], R0 ;  /* 0x03882000120075a7 */ /* 0x0010a4000800017f */
[----:B--2---:R-:W-:Y:S05]  /*26110*/  @!P0 NANOSLEEP.SYNCS 0x989680 ;  /* 0x009896800000895d */ /* 0x004fea0003900000 */
[----:B------:R-:W2:Y:S02]  /*26120*/  @!P0 SYNCS.PHASECHK.TRANS64 P0, [R18+URZ+0x38820], R0 ;  /* 0x03882000120085a7 */ /* 0x000ea4000800007f */
[----:B--2---:R-:W-:Y:S05]  /*26130*/  @!P0 BRA `(.L_x_5648) ;  /* 0xfffffffc00f08947 */ /* 0x004fea000383ffff */
[----:B------:R-:W-:Y:S05]  /*26140*/  BRA `(.L_x_5821) ;  /* 0xffffff9000c47947 */ /* 0x000fea000383ffff */
.L_x_5652:
[----:B0-----:R0:W1:Y:S02]  /*26150*/  SYNCS.PHASECHK.TRANS64.TRYWAIT P0, [R0+URZ+0x38860], R2 ;  /* 0x03886002000075a7 */ /* 0x001064000800017f */
[----:B-1----:R-:W-:Y:S05]  /*26160*/  @!P0 NANOSLEEP.SYNCS 0x989680 ;  /* 0x009896800000895d */ /* 0x002fea0003900000 */
[----:B------:R-:W1:Y:S02]  /*26170*/  @!P0 SYNCS.PHASECHK.TRANS64 P0, [R0+URZ+0x38860], R2 ;  /* 0x03886002000085a7 */ /* 0x000e64000800007f */
[----:B-1----:R-:W-:Y:S05]  /*26180*/  @!P0 BRA `(.L_x_5652) ;  /* 0xfffffffc00f08947 */ /* 0x002fea000383ffff */
[----:B------:R-:W-:Y:S05]  /*26190*/  BRA `(.L_x_5822) ;  /* 0xffffff9000e87947 */ /* 0x000fea000383ffff */
.L_x_5671:
[----:B-1----:R1:W2:Y:S02]  /*261a0*/  SYNCS.PHASECHK.TRANS64.TRYWAIT P0, [R2+URZ+0x38840], R6 ;  /* 0x03884006020075a7 */ /* 0x0022a4000800017f */
[----:B--2---:R-:W-:Y:S05]  /*261b0*/  @!P0 NANOSLEEP.SYNCS 0x989680 ;  /* 0x009896800000895d */ /* 0x004fea0003900000 */
[----:B------:R-:W2:Y:S02]  /*261c0*/  @!P0 SYNCS.PHASECHK.TRANS64 P0, [R2+URZ+0x38840], R6 ;  /* 0x03884006020085a7 */ /* 0x000ea4000800007f */
[----:B--2---:R-:W-:Y:S05]  /*261d0*/  @!P0 BRA `(.L_x_5671) ;  /* 0xfffffffc00f08947 */ /* 0x004fea000383ffff */
[----:B------:R-:W-:Y:S05]  /*261e0*/  BRA `(.L_x_5823) ;  /* 0xffffffa000007947 */ /* 0x000fea000383ffff */
.L_x_5676:
[----:B0-----:R0:W2:Y:S02]  /*261f0*/  SYNCS.PHASECHK.TRANS64.TRYWAIT P0, [R2+URZ+0x38860], R6 ;  /* 0x03886006020075a7 */ /* 0x0010a4000800017f */
[----:B--2---:R-:W-:Y:S05]  /*26200*/  @!P0 NANOSLEEP.SYNCS 0x989680 ;  /* 0x009896800000895d */ /* 0x004fea0003900000 */
[----:B------:R-:W2:Y:S02]  /*26210*/  @!P0 SYNCS.PHASECHK.TRANS64 P0, [R2+URZ+0x38860], R6 ;  /* 0x03886006020085a7 */ /* 0x000ea4000800007f */
[----:B--2---:R-:W-:Y:S05]  /*26220*/  @!P0 BRA `(.L_x_5676) ;  /* 0xfffffffc00f08947 */ /* 0x004fea000383ffff */
[----:B------:R-:W-:Y:S05]  /*26230*/  BRA `(.L_x_5824) ;  /* 0xffffffa000807947 */ /* 0x000fea000383ffff */
.L_x_5691:
[----:B-1----:R1:W2:Y:S02]  /*26240*/  SYNCS.PHASECHK.TRANS64.TRYWAIT P0, [R3+URZ+0x38840], R2 ;  /* 0x03884002030075a7 */ /* 0x0022a4000800017f */
[----:B--2---:R-:W-:Y:S05]  /*26250*/  @!P0 NANOSLEEP.SYNCS 0x989680 ;  /* 0x009896800000895d */ /* 0x004fea0003900000 */
[----:B------:R-:W2:Y:S02]  /*26260*/  @!P0 SYNCS.PHASECHK.TRANS64 P0, [R3+URZ+0x38840], R2 ;  /* 0x03884002030085a7 */ /* 0x000ea4000800007f */
[----:B--2---:R-:W-:Y:S05]  /*26270*/  @!P0 BRA `(.L_x_5691) ;  /* 0xfffffffc00f08947 */ /* 0x004fea000383ffff */
[----:B------:R-:W-:Y:S05]  /*26280*/  BRA `(.L_x_5825) ;  /* 0xffffffac00607947 */ /* 0x000fea000383ffff */
.L_x_5696:
[----:B0-----:R0:W2:Y:S02]  /*26290*/  SYNCS.PHASECHK.TRANS64.TRYWAIT P0, [R3+URZ+0x38860], R2 ;  /* 0x03886002030075a7 */ /* 0x0010a4000800017f */
[----:B--2---:R-:W-:Y:S05]  /*262a0*/  @!P0 NANOSLEEP.SYNCS 0x989680 ;  /* 0x009896800000895d */ /* 0x004fea0003900000 */
[----:B------:R-:W2:Y:S02]  /*262b0*/  @!P0 SYNCS.PHASECHK.TRANS64 P0, [R3+URZ+0x38860], R2 ;  /* 0x03886002030085a7 */ /* 0x000ea4000800007f */
[----:B--2---:R-:W-:Y:S05]  /*262c0*/  @!P0 BRA `(.L_x_5696) ;  /* 0xfffffffc00f08947 */ /* 0x004fea000383ffff */
[----:B------:R-:W-:Y:S05]  /*262d0*/  BRA `(.L_x_5826) ;  /* 0xffffffac00dc7947 */ /* 0x000fea000383ffff */
.L_x_5711:
[----:B-1----:R1:W2:Y:S02]  /*262e0*/  SYNCS.PHASECHK.TRANS64.TRYWAIT P0, [R3+URZ+0x38840], R2 ;  /* 0x03884002030075a7 */ /* 0x0022a4000800017f */
[----:B--2---:R-:W-:Y:S05]  /*262f0*/  @!P0 NANOSLEEP.SYNCS 0x989680 ;  /* 0x009896800000895d */ /* 0x004fea0003900000 */
[----:B------:R-:W2:Y:S02]  /*26300*/  @!P0 SYNCS.PHASECHK.TRANS64 P0, [R3+URZ+0x38840], R2 ;  /* 0x03884002030085a7 */ /* 0x000ea4000800007f */
[----:B--2---:R-:W-:Y:S05]  /*26310*/  @!P0 BRA `(.L_x_5711) ;  /* 0xfffffffc00f08947 */ /* 0x004fea000383ffff */
[----:B------:R-:W-:Y:S05]  /*26320*/  BRA `(.L_x_5827) ;  /* 0xffffffb8009c7947 */ /* 0x000fea000383ffff */
.L_x_5716:
[----:B--2---:R2:W3:Y:S02]  /*26330*/  SYNCS.PHASECHK.TRANS64.TRYWAIT P0, [R3+URZ+0x38860], R2 ;  /* 0x03886002030075a7 */ /* 0x0044e4000800017f */
[----:B---3--:R-:W-:Y:S05]  /*26340*/  @!P0 NANOSLEEP.SYNCS 0x989680 ;  /* 0x009896800000895d */ /* 0x008fea0003900000 */
[----:B------:R-:W3:Y:S02]  /*26350*/  @!P0 SYNCS.PHASECHK.TRANS64 P0, [R3+URZ+0x38860], R2 ;  /* 0x03886002030085a7 */ /* 0x000ee4000800007f */
[----:B---3--:R-:W-:Y:S05]  /*26360*/  @!P0 BRA `(.L_x_5716) ;  /* 0xfffffffc00f08947 */ /* 0x008fea000383ffff */
[----:B------:R-:W-:Y:S05]  /*26370*/  BRA `(.L_x_5828) ;  /* 0xffffffbc001c7947 */ /* 0x000fea000383ffff */
.L_x_5732:
[----:B--2---:R-:W2:Y:S01]  /*26380*/  LDL R2, [R1] ;  /* 0x0000000001027983 */ /* 0x004ea20000100800 */
[----:B------:R-:W-:Y:S01]  /*26390*/  BSSY B0, `(.L_x_5829) ;  /* 0x0000008000007945 */ /* 0x000fe20003800000 */
[----:B------:R-:W-:Y:S02]  /*263a0*/  IMAD.MOV.U32 R12, RZ, RZ, RZ ;  /* 0x000000ffff0c7224 */ /* 0x000fe400078e00ff */
[----:B------:R-:W-:Y:S02]  /*263b0*/  IMAD.MOV.U32 R11, RZ, RZ, 0x1f ;  /* 0x0000001fff0b7424 */ /* 0x000fe400078e00ff */
[----:B------:R-:W-:Y:S02]  /*263c0*/  IMAD.MOV.U32 R15, RZ, RZ, -0x1 ;  /* 0xffffffffff0f7424 */ /* 0x000fe400078e00ff */
[----:B--2---:R-:W-:-:S07]  /*263d0*/  IMAD.MOV.U32 R13, RZ, RZ, R2 ;  /* 0x000000ffff0d7224 */ /* 0x004fce00078e0002 */
[----:B01-34-:R-:W-:Y:S05]  /*263e0*/  WARPSYNC.COLLECTIVE R15, `(.L_x_5830) ;  /* 0x000000000f087348 */ /* 0x01bfea0003c00000 */
[----:B------:R2:W0:Y:S02]  /*263f0*/  SHFL.IDX P6, R14, R13, R12, R11 ;  /* 0x0000000c0d0e7389 */ /* 0x00042400000c000b */
[----:B01234-:R-:W-:Y:S01]  /*26400*/  ENDCOLLECTIVE ;  /* 0x000000000000791b */ /* 0x01ffe20003800000 */
.L_x_5830:
[----:B------:R-:W-:Y:S05]  /*26410*/  BSYNC B0 ;  /* 0x0000000000007941 */ /* 0x000fea0003800000 */
.L_x_5829:
        /* <DEDUP_REMOVED lines=9> */
.L_x_5831:
        /* <DEDUP_REMOVED lines=26> */
.L_x_5832:
        /* <DEDUP_REMOVED lines=8> */
.L_x_5833:
        /* <DEDUP_REMOVED lines=8> */
.L_x_5834:
        /* <DEDUP_REMOVED lines=8> */
.L_x_5835:
        /* <DEDUP_REMOVED lines=8> */
.L_x_5836:
        /* <DEDUP_REMOVED lines=9> */
.L_x_5837:
[----:B------:R-:W-:Y:S01]  /*268e0*/  IMAD.MOV.U32 R9, RZ, RZ, R14 ;  /* 0x000000ffff097224 */ /* 0x000fe200078e000e */
[----:B------:R-:W-:Y:S06]  /*268f0*/  BRA `(.L_x_5838) ;  /* 0xffffffc4005c7947 */ /* 0x000fec000383ffff */
.L_x_5735:
        /* <DEDUP_REMOVED lines=8> */
.L_x_5840:
[----:B------:R-:W-:Y:S05]  /*26980*/  BSYNC B0 ;  /* 0x0000000000007941 */ /* 0x000fea0003800000 */
.L_x_5839:
        /* <DEDUP_REMOVED lines=10> */
.L_x_5841:
        /* <DEDUP_REMOVED lines=8> */
.L_x_5842:
        /* <DEDUP_REMOVED lines=8> */
.L_x_5843:
        /* <DEDUP_REMOVED lines=8> */
.L_x_5844:
        /* <DEDUP_REMOVED lines=9> */
.L_x_5845:
[----:B------:R-:W-:Y:S01]  /*26c40*/  IMAD.MOV.U32 R9, RZ, RZ, R14 ;  /* 0x000000ffff097224 */ /* 0x000fe200078e000e */
[----:B------:R-:W-:Y:S06]  /*26c50*/  BRA `(.L_x_5846) ;  /* 0xffffffc400307947 */ /* 0x000fec000383ffff */
.L_x_5737:
[----:B------:R-:W-:Y:S01]  /*26c60*/  BSSY B0, `(.L_x_5847) ;  /* 0x0000006000007945 */ /* 0x000fe20003800000 */
[----:B------:R-:W-:Y:S01]  /*26c70*/  PLOP3.LUT P6, PT, P6, PT, PT, 0x8, 0x0 ;  /* 0x000000000000781c */ /* 0x000fe200037ce170 */
[----:B------:R-:W-:-:S12]  /*26c80*/  IMAD.MOV.U32 R15, RZ, RZ, -0x1 ;  /* 0xffffffffff0f7424 */ /* 0x000fd800078e00ff */
[----:B0-----:R-:W-:Y:S05]  /*26c90*/  WARPSYNC.COLLECTIVE R15, `(.L_x_5848) ;  /* 0x000000000f087348 */ /* 0x001fea0003c00000 */
[----:B------:R-:W-:Y:S01]  /*26ca0*/  VOTE.ANY R14, PT, P6 ;  /* 0x00000000000e7806 */ /* 0x000fe200030e0100 */
[----:B0-----:R-:W-:Y:S06]  /*26cb0*/  ENDCOLLECTIVE ;  /* 0x000000000000791b */ /* 0x001fec0003800000 */
.L_x_5848:
[----:B------:R-:W-:Y:S05]  /*26cc0*/  BSYNC B0 ;  /* 0x0000000000007941 */ /* 0x000fea0003800000 */
.L_x_5847:
        /* <DEDUP_REMOVED lines=10> */
.L_x_5849:
[----:B------:R-:W-:Y:S02]  /*26d70*/  IMAD.MOV.U32 R13, RZ, RZ, R6 ;  /* 0x000000ffff0d7224 */ /* 0x000fe400078e0006 */
[----:B------:R-:W-:-:S07]  /*26d80*/  IMAD.MOV.U32 R0, RZ, RZ, R14 ;  /* 0x000000ffff007224 */ /* 0x000fce00078e000e */
[----:B------:R-:W-:Y:S05]  /*26d90*/  WARPSYNC.COLLECTIVE R15, `(.L_x_5850) ;  /* 0x000000000f087348 */ /* 0x000fea0003c00000 */
[----:B------:R0:W1:Y:S02]  /*26da0*/  SHFL.IDX P6, R14, R13, R12, R11 ;  /* 0x0000000c0d0e7389 */ /* 0x00006400000c000b */
[----:B01----:R-:W-:Y:S01]  /*26db0*/  ENDCOLLECTIVE ;  /* 0x000000000000791b */ /* 0x003fe20003800000 */
.L_x_5850:
[----:B------:R-:W-:Y:S02]  /*26dc0*/  IMAD.MOV.U32 R6, RZ, RZ, R14 ;  /* 0x000000ffff067224 */ /* 0x000fe400078e000e */
[----:B------:R-:W-:-:S05]  /*26dd0*/  IMAD.IADD R10, R4, 0x1, R10 ;  /* 0x00000001040a7824 */ /* 0x000fca00078e020a */
[----:B------:R0:W-:Y:S01]  /*26de0*/  STL [R1+0xc], R10 ;  /* 0x00000c0a01007387 */ /* 0x0001e20000100800 */
[----:B------:R-:W-:Y:S05]  /*26df0*/  BRA `(.L_x_5851) ;  /* 0xffffffc400107947 */ /* 0x000fea000383ffff */
.L_x_5739:
        /* <DEDUP_REMOVED lines=8> */
.L_x_5853:
[----:B------:R-:W-:Y:S05]  /*26e80*/  BSYNC B0 ;  /* 0x0000000000007941 */ /* 0x000fea0003800000 */
.L_x_5852:
[----:B------:R-:W-:Y:S01]  /*26e90*/  IMAD.MOV.U32 R4, RZ, RZ, R14 ;  /* 0x000000ffff047224 */ /* 0x000fe200078e000e */
[----:B------:R-:W-:Y:S06]  /*26ea0*/  BRA `(.L_x_5854) ;  /* 0xffffffc000fc7947 */ /* 0x000fec000383ffff */
.L_x_5745:
[----:B0-----:R0:W1:Y:S02]  /*26eb0*/  SYNCS.PHASECHK.TRANS64.TRYWAIT P0, [R0+URZ+0x38820], R3 ;  /* 0x03882003000075a7 */ /* 0x001064000800017f */
[----:B-1----:R-:W-:Y:S05]  /*26ec0*/  @!P0 NANOSLEEP.SYNCS 0x989680 ;  /* 0x009896800000895d */ /* 0x002fea0003900000 */
[----:B------:R-:W1:Y:S02]  /*26ed0*/  @!P0 SYNCS.PHASECHK.TRANS64 P0, [R0+URZ+0x38820], R3 ;  /* 0x03882003000085a7 */ /* 0x000e64000800007f */
[----:B-1----:R-:W-:Y:S05]  /*26ee0*/  @!P0 BRA `(.L_x_5745) ;  /* 0xfffffffc00f08947 */ /* 0x002fea000383ffff */
[----:B------:R-:W-:Y:S05]  /*26ef0*/  BRA `(.L_x_5855) ;  /* 0xffffffcc009c7947 */ /* 0x000fea000383ffff */
.L_x_5746:
        /* <DEDUP_REMOVED lines=11> */
.L_x_5857:
[----:B------:R-:W-:Y:S05]  /*26fb0*/  BSYNC B0 ;  /* 0x0000000000007941 */ /* 0x000fea0003800000 */
.L_x_5856:
[----:B------:R-:W-:Y:S05]  /*26fc0*/  BRA `(.L_x_5858) ;  /* 0xffffffcc00847947 */ /* 0x000fea000383ffff */
.L_x_5747:
[----:B------:R-:W-:Y:S01]  /*26fd0*/  BSSY B0, `(.L_x_5859) ;  /* 0x0000006000007945 */ /* 0x000fe20003800000 */
[----:B------:R-:W-:-:S07]  /*26fe0*/  IMAD.MOV.U32 R15, RZ, RZ, -0x1 ;  /* 0xffffffffff0f7424 */ /* 0x000fce00078e00ff */
[----:B01----:R-:W-:Y:S05]  /*26ff0*/  WARPSYNC.COLLECTIVE R15, `(.L_x_5860) ;  /* 0x000000000f0c7348 */ /* 0x003fea0003c00000 */
[----:B------:R-:W-:Y:S02]  /*27000*/  ELECT P6, UR62, PT ;  /* 0x00000000003e782f */ /* 0x000fe400038c0000 */
[----:B------:R-:W-:Y:S01]  /*27010*/  MOV R14, UR62 ;  /* 0x0000003e000e7c02 */ /* 0x000fe20008000f00 */
[----:B01----:R-:W-:Y:S10]  /*27020*/  ENDCOLLECTIVE ;  /* 0x000000000000791b */ /* 0x003ff40003800000 */
.L_x_5860:
[----:B------:R-:W-:Y:S05]  /*27030*/  BSYNC B0 ;  /* 0x0000000000007941 */ /* 0x000fea0003800000 */
.L_x_5859:
[----:B------:R-:W-:Y:S05]  /*27040*/  BRA `(.L_x_5861) ;  /* 0xffffffcc00787947 */ /* 0x000fea000383ffff */
.L_x_5749:
[----:B0-----:R0:W1:Y:S02]  /*27050*/  SYNCS.PHASECHK.TRANS64.TRYWAIT P0, [R6+URZ], R5 ;  /* 0x00000005060075a7 */ /* 0x001064000800017f */
[----:B-1----:R-:W-:Y:S05]  /*27060*/  @!P0 NANOSLEEP.SYNCS 0x989680 ;  /* 0x009896800000895d */ /* 0x002fea0003900000 */
[----:B------:R-:W1:Y:S02]  /*27070*/  @!P0 SYNCS.PHASECHK.TRANS64 P0, [R6+URZ], R5 ;  /* 0x00000005060085a7 */ /* 0x000e64000800007f */
[----:B-1----:R-:W-:Y:S05]  /*27080*/  @!P0 BRA `(.L_x_5749) ;  /* 0xfffffffc00f08947 */ /* 0x002fea000383ffff */
[----:B------:R-:W-:Y:S05]  /*27090*/  BRA `(.L_x_5862) ;  /* 0xffffffcc00b47947 */ /* 0x000fea000383ffff */
.L_x_5750:
[----:B-1----:R1:W2:Y:S02]  /*270a0*/  SYNCS.PHASECHK.TRANS64.TRYWAIT P0, [R7+URZ], R2 ;  /* 0x00000002070075a7 */ /* 0x0022a4000800017f */
[----:B--2---:R-:W-:Y:S05]  /*270b0*/  @!P0 NANOSLEEP.SYNCS 0x989680 ;  /* 0x009896800000895d */ /* 0x004fea0003900000 */
[----:B------:R-:W2:Y:S02]  /*270c0*/  @!P0 SYNCS.PHASECHK.TRANS64 P0, [R7+URZ], R2 ;  /* 0x00000002070085a7 */ /* 0x000ea4000800007f */
[----:B--2---:R-:W-:Y:S05]  /*270d0*/  @!P0 BRA `(.L_x_5750) ;  /* 0xfffffffc00f08947 */ /* 0x004fea000383ffff */
[----:B------:R-:W-:Y:S05]  /*270e0*/  BRA `(.L_x_5863) ;  /* 0xffffffcc00a87947 */ /* 0x000fea000383ffff */
.L_x_5752:
[----:B--2---:R2:W3:Y:S02]  /*270f0*/  SYNCS.PHASECHK.TRANS64.TRYWAIT P0, [R4+URZ], R5 ;  /* 0x00000005040075a7 */ /* 0x0044e4000800017f */
[----:B---3--:R-:W-:Y:S05]  /*27100*/  @!P0 NANOSLEEP.SYNCS 0x989680 ;  /* 0x009896800000895d */ /* 0x008fea0003900000 */
[----:B------:R-:W3:Y:S02]  /*27110*/  @!P0 SYNCS.PHASECHK.TRANS64 P0, [R4+URZ], R5 ;  /* 0x00000005040085a7 */ /* 0x000ee4000800007f */
[----:B---3--:R-:W-:Y:S05]  /*27120*/  @!P0 BRA `(.L_x_5752) ;  /* 0xfffffffc00f08947 */ /* 0x008fea000383ffff */
[----:B------:R-:W-:Y:S05]  /*27130*/  BRA `(.L_x_5864) ;  /* 0xffffffcc00b07947 */ /* 0x000fea000383ffff */
.L_x_5865:
        /* <DEDUP_REMOVED lines=12> */
.L_x_5883:


//--------------------- .nv.global.init           --------------------------
	.section	.nv.global.init,"aw",@progbits
.nv.global.init:
	.type		$str$20,@object
	.size		$str$20,($str$21 - $str$20)
$str$20:
        /*0000*/ 	.byte	0x28, 0x61, 0x64, 0x64, 0x72, 0x65, 0x73, 0x73, 0x20, 0x26, 0x20, 0x6d, 0x61, 0x73, 0x6b, 0x29
        /*0010*/ 	.byte	0x20, 0x3d, 0x3d, 0x20, 0x30, 0x00
	.type		$str$21,@object
	.size		$str$21,(__unnamed_4 - $str$21)
$str$21:
        /*0016*/ 	.byte	0x2f, 0x74, 0x6d, 0x70, 0x2f, 0x6f, 0x73, 0x73, 0x5f, 0x6b, 0x65, 0x72, 0x6e, 0x65, 0x6c, 0x73
        /*0026*/ 	.byte	0x5f, 0x73, 0x72, 0x63, 0x2f, 0x66, 0x6c, 0x61, 0x73, 0x68, 0x5f, 0x61, 0x74, 0x74, 0x65, 0x6e
        /*0036*/ 	.byte	0x74, 0x69, 0x6f, 0x6e, 0x2f, 0x63, 0x73, 0x72, 0x63, 0x2f, 0x63, 0x75, 0x74, 0x6c, 0x61, 0x73
        /*0046*/ 	.byte	0x73, 0x2f, 0x69, 0x6e, 0x63, 0x6c, 0x75, 0x64, 0x65, 0x2f, 0x63, 0x75, 0x74, 0x65, 0x2f, 0x70
        /*0056*/ 	.byte	0x6f, 0x69, 0x6e, 0x74, 0x65, 0x72, 0x5f, 0x66, 0x6c, 0x61, 0x67, 0x67, 0x65, 0x64, 0x2e, 0x68
        /*0066*/ 	.byte	0x70, 0x70, 0x00
	.type		__unnamed_4,@object
	.size		__unnamed_4,(__unnamed_5 - __unnamed_4)
__unnamed_4:
        /* <DEDUP_REMOVED lines=24> */
	.type		__unnamed_5,@object
	.size		__unnamed_5,(__unnamed_6 - __unnamed_5)
__unnamed_5:
        /* <DEDUP_REMOVED lines=24> */
        /*0369*/ 	.byte	0x26, 0x5d, 0x00
	.type		__unnamed_6,@object
	.size		__unnamed_6,(__unnamed_1 - __unnamed_6)
__unnamed_6:
        /* <DEDUP_REMOVED lines=28> */
        /*052c*/ 	.byte	0x34, 0x30, 0x39, 0x36, 0x3e, 0x3e, 0x3e, 0x3e, 0x3e, 0x5d, 0x00
	.type		__unnamed_1,@object
	.size		__unnamed_1,(__unnamed_3 - __unnamed_1)
__unnamed_1:
        /* <DEDUP_REMOVED lines=28> */
        /*06f7*/ 	.byte	0x34, 0x30, 0x39, 0x36, 0x3e, 0x3e, 0x3e, 0x3e, 0x3e, 0x20, 0x26, 0x5d, 0x00
	.type		__unnamed_3,@object
	.size		__unnamed_3,(__unnamed_2 - __unnamed_3)
__unnamed_3:
        /* <DEDUP_REMOVED lines=28> */
        /*08c4*/ 	.byte	0x3a, 0x43, 0x3c, 0x33, 0x32, 0x37, 0x36, 0x38, 0x3e, 0x3e, 0x3e, 0x3e, 0x3e, 0x5d, 0x00
	.type		__unnamed_2,@object
	.size		__unnamed_2,(.L_1 - __unnamed_2)
__unnamed_2:
        /* <DEDUP_REMOVED lines=29> */
.L_1:


//--------------------- .nv.shared._ZN7cutlass13device_kernelIN5flash11enable_sm90INS1_16FlashAttnFwdSm90INS1_25CollectiveMainloopFwdSm90ILi2EN4cute5tupleIJNS5_1CILi1EEES8_S8_EEENS6_IJNS7_ILi64EEESA_SA_EEELi512ENS_10bfloat16_tEfNS_4arch4Sm90ELb0ELb0ELb0ELb0ELb0ELb0ELb0ELb0ELb0ELb1ELb1ELb0EEENS1_21CollectiveEpilogueFwdINS6_IJSA_NS7_ILi512EEESA_EEES9_SC_SE_Li256ELb0ELb1ELb1ELb0EEENS1_19SingleTileSchedulerILb0ELb1ELb1ELi64EEEEEEEEEvNT_6ParamsE --------------------------
	.section	.nv.shared._ZN7cutlass13device_kernelIN5flash11enable_sm90INS1_16FlashAttnFwdSm90INS1_25CollectiveMainloopFwdSm90ILi2EN4cute5tupleIJNS5_1CILi1EEES8_S8_EEENS6_IJNS7_ILi64EEESA_SA_EEELi512ENS_10bfloat16_tEfNS_4arch4Sm90ELb0ELb0ELb0ELb0ELb0ELb0ELb0ELb0ELb0ELb1ELb1ELb0EEENS1_21CollectiveEpilogueFwdINS6_IJSA_NS7_ILi512EEESA_EEES9_SC_SE_Li256ELb0ELb1ELb1ELb0EEENS1_19SingleTileSchedulerILb0ELb1ELb1ELi64EEEEEEEEEvNT_6ParamsE,"aw",@nobits
	.sectionflags	@""
	.align	16
	.zero		1024


//--------------------- .nv.shared.reserved.0     --------------------------
	.section	.nv.shared.reserved.0,"aw",@nobits
	.weak		__nv_reservedSMEM_offset_0_alias
	.size		__nv_reservedSMEM_offset_0_alias, 0, 0
	.other		__nv_reservedSMEM_offset_0_alias,@"STO_CUDA_RESERVED_SHARED STV_DEFAULT"
__nv_reservedSMEM_offset_0_alias:
	.zero		0


//--------------------- .nv.global                --------------------------
	.section	.nv.global,"aw",@nobits
.nv.global:
	.type		_ZN75_INTERNAL_c460b146_39_flash_fwd_hdim64_512_bf16_split_sm90_cu_ef95aea4_48044cute1_E,@object
	.size		_ZN75_INTERNAL_c460b146_39_flash_fwd_hdim64_512_bf16_split_sm90_cu_ef95aea4_48044cute1_E,(_ZN75_INTERNAL_c460b146_39_flash_fwd_hdim64_512_bf16_split_sm90_cu_ef95aea4_48044cuda3std3__45__cpo6cbeginE - _ZN75_INTERNAL_c460b146_39_flash_fwd_hdim64_512_bf16_split_sm90_cu_ef95aea4_48044cute1_E)
_ZN75_INTERNAL_c460b146_39_flash_fwd_hdim64_512_bf16_split_sm90_cu_ef95aea4_48044cute1_E:
	.zero		1
	.type		_ZN75_INTERNAL_c460b146_39_flash_fwd_hdim64_512_bf16_split_sm90_cu_ef95aea4_48044cuda3std3__45__cpo6cbeginE,@object
	.size		_ZN75_INTERNAL_c460b146_39_flash_fwd_hdim64_512_bf16_split_sm90_cu_ef95aea4_48044cuda3std3__45__cpo6cbeginE,(_ZN75_INTERNAL_c460b146_39_flash_fwd_hdim64_512_bf16_split_sm90_cu_ef95aea4_48044cuda3std3__48in_placeE - _ZN75_INTERNAL_c460b146_39_flash_fwd_hdim64_512_bf16_split_sm90_cu_ef95aea4_48044cuda3std3__45__cpo6cbeginE)
_ZN75_INTERNAL_c460b146_39_flash_fwd_hdim64_512_bf16_split_sm90_cu_ef95aea4_48044cuda3std3__45__cpo6cbeginE:
	.zero		1
	.type		_ZN75_INTERNAL_c460b146_39_flash_fwd_hdim64_512_bf16_split_sm90_cu_ef95aea4_48044cuda3std3__48in_placeE,@object
	.size		_ZN75_INTERNAL_c460b146_39_flash_fwd_hdim64_512_bf16_split_sm90_cu_ef95aea4_48044cuda3std3__48in_placeE,(_ZN75_INTERNAL_c460b146_39_flash_fwd_hdim64_512_bf16_split_sm90_cu_ef95aea4_48044cuda3std6ranges3__45__cpo9iter_moveE - _ZN75_INTERNAL_c460b146_39_flash_fwd_hdim64_512_bf16_split_sm90_cu_ef95aea4_48044cuda3std3__48in_placeE)
_ZN75_INTERNAL_c460b146_39_flash_fwd_hdim64_512_bf16_split_sm90_cu_ef95aea4_48044cuda3std3__48in_placeE:
	.zero		1
	.type		_ZN75_INTERNAL_c460b146_39_flash_fwd_hdim64_512_bf16_split_sm90_cu_ef95aea4_48044cuda3std6ranges3__45__cpo9iter_moveE,@object
	.size		_ZN75_INTERNAL_c460b146_39_flash_fwd_hdim64_512_bf16_split_sm90_cu_ef95aea4_48044cuda3std6ranges3__45__cpo9iter_moveE,(_ZN75_INTERNAL_c460b146_39_flash_fwd_hdim64_512_bf16_split_sm90_cu_ef95aea4_48044cuda3std3__45__cpo5beginE - _ZN75_INTERNAL_c460b146_39_flash_fwd_hdim64_512_bf16_split_sm90_cu_ef95aea4_48044cuda3std6ranges3__45__cpo9iter_moveE)
_ZN75_INTERNAL_c460b146_39_flash_fwd_hdim64_512_bf16_split_sm90_cu_ef95aea4_48044cuda3std6ranges3__45__cpo9iter_moveE:
	.zero		1
	.type		_ZN75_INTERNAL_c460b146_39_flash_fwd_hdim64_512_bf16_split_sm90_cu_ef95aea4_48044cuda3std3__45__cpo5beginE,@object
	.size		_ZN75_INTERNAL_c460b146_39_flash_fwd_hdim64_512_bf16_split_sm90_cu_ef95aea4_48044cuda3std3__45__cpo5beginE,(_ZN75_INTERNAL_c460b146_39_flash_fwd_hdim64_512_bf16_split_sm90_cu_ef95aea4_48044cuda3std3__477_GLOBAL__N__c460b146_39_flash_fwd_hdim64_512_bf16_split_sm90_cu_ef95aea4_48046ignoreE - _ZN75_INTERNAL_c460b146_39_flash_fwd_hdim64_512_bf16_split_sm90_cu_ef95aea4_48044cuda3std3__45__cpo5beginE)
_ZN75_INTERNAL_c460b146_39_flash_fwd_hdim64_512_bf16_split_sm90_cu_ef95aea4_48044cuda3std3__45__cpo5beginE:
	.zero		1
	.type		_ZN75_INTERNAL_c460b146_39_flash_fwd_hdim64_512_bf16_split_sm90_cu_ef95aea4_48044cuda3std3__477_GLOBAL__N__c460b146_39_flash_fwd_hdim64_512_bf16_split_sm90_cu_ef95aea4_48046ignoreE,@object
	.size		_ZN75_INTERNAL_c460b146_39_flash_fwd_hdim64_512_bf16_split_sm90_cu_ef95aea4_48044cuda3std3__477_GLOBAL__N__c460b146_39_flash_fwd_hdim64_512_bf16_split_sm90_cu_ef95aea4_48046ignoreE,(_ZN75_INTERNAL_c460b146_39_flash_fwd_hdim64_512_bf16_split_sm90_cu_ef95aea4_48044cute7productE - _ZN75_INTERNAL_c460b146_39_flash_fwd_hdim64_512_bf16_split_sm90_cu_ef95aea4_48044cuda3std3__477_GLOBAL__N__c460b146_39_flash_fwd_hdim64_512_bf16_split_sm90_cu_ef95aea4_48046ignoreE)
_ZN75_INTERNAL_c460b146_39_flash_fwd_hdim64_512_bf16_split_sm90_cu_ef95aea4_48044cuda3std3__477_GLOBAL__N__c460b146_39_flash_fwd_hdim64_512_bf16_split_sm90_cu_ef95aea4_48046ignoreE:
	.zero		1
	.type		_ZN75_INTERNAL_c460b146_39_flash_fwd_hdim64_512_bf16_split_sm90_cu_ef95aea4_48044cute7productE,@object
	.size		_ZN75_INTERNAL_c460b146_39_flash_fwd_hdim64_512_bf16_split_sm90_cu_ef95aea4_48044cute7productE,(_ZN75_INTERNAL_c460b146_39_flash_fwd_hdim64_512_bf16_split_sm90_cu_ef95aea4_48044cuda3std3__45__cpo3endE - _ZN75_INTERNAL_c460b146_39_flash_fwd_hdim64_512_bf16_split_sm90_cu_ef95aea4_48044cute7productE)
_ZN75_INTERNAL_c460b146_39_flash_fwd_hdim64_512_bf16_split_sm90_cu_ef95aea4_48044cute7productE:
	.zero		1
	.type		_ZN75_INTERNAL_c460b146_39_flash_fwd_hdim64_512_bf16_split_sm90_cu_ef95aea4_48044cuda3std3__45__cpo3endE,@object
	.size		_ZN75_INTERNAL_c460b146_39_flash_fwd_hdim64_512_bf16_split_sm90_cu_ef95aea4_48044cuda3std3__45__cpo3endE,(_ZN75_INTERNAL_c460b146_39_flash_fwd_hdim64_512_bf16_split_sm90_cu_ef95aea4_48044cuda3std3__419piecewise_constructE - _ZN75_INTERNAL_c460b146_39_flash_fwd_hdim64_512_bf16_split_sm90_cu_ef95aea4_48044cuda3std3__45__cpo3endE)
_ZN75_INTERNAL_c460b146_39_flash_fwd_hdim64_512_bf16_split_sm90_cu_ef95aea4_48044cuda3std3__45__cpo3endE:
	.zero		1
	.type		_ZN75_INTERNAL_c460b146_39_flash_fwd_hdim64_512_bf16_split_sm90_cu_ef95aea4_48044cuda3std3__419piecewise_constructE,@object
	.size		_ZN75_INTERNAL_c460b146_39_flash_fwd_hdim64_512_bf16_split_sm90_cu_ef95aea4_48044cuda3std3__419piecewise_constructE,(_ZN75_INTERNAL_c460b146_39_flash_fwd_hdim64_512_bf16_split_sm90_cu_ef95aea4_48044cuda3std3__45__cpo4cendE - _ZN75_INTERNAL_c460b146_39_flash_fwd_hdim64_512_bf16_split_sm90_cu_ef95aea4_48044cuda3std3__419piecewise_constructE)
_ZN75_INTERNAL_c460b146_39_flash_fwd_hdim64_512_bf16_split_sm90_cu_ef95aea4_48044cuda3std3__419piecewise_constructE:
	.zero		1
	.type		_ZN75_INTERNAL_c460b146_39_flash_fwd_hdim64_512_bf16_split_sm90_cu_ef95aea4_48044cuda3std3__45__cpo4cendE,@object
	.size		_ZN75_INTERNAL_c460b146_39_flash_fwd_hdim64_512_bf16_split_sm90_cu_ef95aea4_48044cuda3std3__45__cpo4cendE,(_ZN75_INTERNAL_c460b146_39_flash_fwd_hdim64_512_bf16_split_sm90_cu_ef95aea4_48044cuda3std6ranges3__45__cpo4swapE - _ZN75_INTERNAL_c460b146_39_flash_fwd_hdim64_512_bf16_split_sm90_cu_ef95aea4_48044cuda3std3__45__cpo4cendE)
_ZN75_INTERNAL_c460b146_39_flash_fwd_hdim64_512_bf16_split_sm90_cu_ef95aea4_48044cuda3std3__45__cpo4cendE:
	.zero		1
	.type		_ZN75_INTERNAL_c460b146_39_flash_fwd_hdim64_512_bf16_split_sm90_cu_ef95aea4_48044cuda3std6ranges3__45__cpo4swapE,@object
	.size		_ZN75_INTERNAL_c460b146_39_flash_fwd_hdim64_512_bf16_split_sm90_cu_ef95aea4_48044cuda3std6ranges3__45__cpo4swapE,(.L_13 - _ZN75_INTERNAL_c460b146_39_flash_fwd_hdim64_512_bf16_split_sm90_cu_ef95aea4_48044cuda3std6ranges3__45__cpo4swapE)
_ZN75_INTERNAL_c460b146_39_flash_fwd_hdim64_512_bf16_split_sm90_cu_ef95aea4_48044cuda3std6ranges3__45__cpo4swapE:
	.zero		1
.L_13:


//--------------------- .nv.shared._ZN7cutlass13device_kernelIN5flash11enable_sm90INS1_16FlashAttnFwdSm90INS1_25CollectiveMainloopFwdSm90ILi2EN4cute5tupleIJNS5_1CILi1EEES8_S8_EEENS6_IJNS7_ILi64EEESA_SA_EEELi512ENS_10bfloat16_tEfNS_4arch4Sm90ELb0ELb0ELb0ELb0ELb0ELb0ELb1ELb0ELb0ELb1ELb1ELb0EEENS1_21CollectiveEpilogueFwdINS6_IJSA_NS7_ILi512EEESA_EEES9_SC_SE_Li256ELb0ELb1ELb1ELb0EEENS1_19SingleTileSchedulerILb0ELb1ELb1ELi64EEEEEEEEEvNT_6ParamsE --------------------------
	.section	.nv.shared._ZN7cutlass13device_kernelIN5flash11enable_sm90INS1_16FlashAttnFwdSm90INS1_25CollectiveMainloopFwdSm90ILi2EN4cute5tupleIJNS5_1CILi1EEES8_S8_EEENS6_IJNS7_ILi64EEESA_SA_EEELi512ENS_10bfloat16_tEfNS_4arch4Sm90ELb0ELb0ELb0ELb0ELb0ELb0ELb1ELb0ELb0ELb1ELb1ELb0EEENS1_21CollectiveEpilogueFwdINS6_IJSA_NS7_ILi512EEESA_EEES9_SC_SE_Li256ELb0ELb1ELb1ELb0EEENS1_19SingleTileSchedulerILb0ELb1ELb1ELi64EEEEEEEEEvNT_6ParamsE,"aw",@nobits
	.sectionflags	@""
	.align	16
	.zero		1024


//--------------------- .nv.shared._ZN7cutlass13device_kernelIN5flash11enable_sm90INS1_16FlashAttnFwdSm90INS1_25CollectiveMainloopFwdSm90ILi2EN4cute5tupleIJNS5_1CILi1EEES8_S8_EEENS6_IJNS7_ILi64EEESA_SA_EEELi512ENS_10bfloat16_tEfNS_4arch4Sm90ELb0ELb0ELb0ELb1ELb0ELb0ELb0ELb0ELb0ELb1ELb1ELb0EEENS1_21CollectiveEpilogueFwdINS6_IJSA_NS7_ILi512EEESA_EEES9_SC_SE_Li256ELb1ELb1ELb1ELb0EEENS1_36VarlenDynamicPersistentTileSchedulerILi64ELi64ELi256ELi128ELb1ELb1ELb1ELb0ELb1ELb1EEEEEEEEEvNT_6ParamsE --------------------------
	.section	.nv.shared._ZN7cutlass13device_kernelIN5flash11enable_sm90INS1_16FlashAttnFwdSm90INS1_25CollectiveMainloopFwdSm90ILi2EN4cute5tupleIJNS5_1CILi1EEES8_S8_EEENS6_IJNS7_ILi64EEESA_SA_EEELi512ENS_10bfloat16_tEfNS_4arch4Sm90ELb0ELb0ELb0ELb1ELb0ELb0ELb0ELb0ELb0ELb1ELb1ELb0EEENS1_21CollectiveEpilogueFwdINS6_IJSA_NS7_ILi512EEESA_EEES9_SC_SE_Li256ELb1ELb1ELb1ELb0EEENS1_36VarlenDynamicPersistentTileSchedulerILi64ELi64ELi256ELi128ELb1ELb1ELb1ELb0ELb1ELb1EEEEEEEEEvNT_6ParamsE,"aw",@nobits
	.sectionflags	@""
	.align	16
	.zero		1024


//--------------------- .nv.shared._ZN7cutlass13device_kernelIN5flash11enable_sm90INS1_16FlashAttnFwdSm90INS1_25CollectiveMainloopFwdSm90ILi2EN4cute5tupleIJNS5_1CILi1EEES8_S8_EEENS6_IJNS7_ILi64EEESA_SA_EEELi512ENS_10bfloat16_tEfNS_4arch4Sm90ELb0ELb0ELb0ELb1ELb0ELb1ELb0ELb0ELb0ELb1ELb1ELb0EEENS1_21CollectiveEpilogueFwdINS6_IJSA_NS7_ILi512EEESA_EEES9_SC_SE_Li256ELb1ELb1ELb1ELb0EEENS1_36VarlenDynamicPersistentTileSchedulerILi64ELi64ELi256ELi128ELb1ELb1ELb1ELb0ELb1ELb1EEEEEEEEEvNT_6ParamsE --------------------------
	.section	.nv.shared._ZN7cutlass13device_kernelIN5flash11enable_sm90INS1_16FlashAttnFwdSm90INS1_25CollectiveMainloopFwdSm90ILi2EN4cute5tupleIJNS5_1CILi1EEES8_S8_EEENS6_IJNS7_ILi64EEESA_SA_EEELi512ENS_10bfloat16_tEfNS_4arch4Sm90ELb0ELb0ELb0ELb1ELb0ELb1ELb0ELb0ELb0ELb1ELb1ELb0EEENS1_21CollectiveEpilogueFwdINS6_IJSA_NS7_ILi512EEESA_EEES9_SC_SE_Li256ELb1ELb1ELb1ELb0EEENS1_36VarlenDynamicPersistentTileSchedulerILi64ELi64ELi256ELi128ELb1ELb1ELb1ELb0ELb1ELb1EEEEEEEEEvNT_6ParamsE,"aw",@nobits
	.sectionflags	@""
	.align	16
	.zero		1024


//--------------------- .nv.shared._ZN7cutlass13device_kernelIN5flash11enable_sm90INS1_16FlashAttnFwdSm90INS1_25CollectiveMainloopFwdSm90ILi2EN4cute5tupleIJNS5_1CILi1EEES8_S8_EEENS6_IJNS7_ILi64EEESA_SA_EEELi512ENS_10bfloat16_tEfNS_4arch4Sm90ELb0ELb0ELb0ELb1ELb0ELb0ELb1ELb0ELb0ELb1ELb1ELb0EEENS1_21CollectiveEpilogueFwdINS6_IJSA_NS7_ILi512EEESA_EEES9_SC_SE_Li256ELb1ELb1ELb1ELb0EEENS1_36VarlenDynamicPersistentTileSchedulerILi64ELi64ELi256ELi128ELb1ELb1ELb1ELb0ELb1ELb1EEEEEEEEEvNT_6ParamsE --------------------------
	.section	.nv.shared._ZN7cutlass13device_kernelIN5flash11enable_sm90INS1_16FlashAttnFwdSm90INS1_25CollectiveMainloopFwdSm90ILi2EN4cute5tupleIJNS5_1CILi1EEES8_S8_EEENS6_IJNS7_ILi64EEESA_SA_EEELi512ENS_10bfloat16_tEfNS_4arch4Sm90ELb0ELb0ELb0ELb1ELb0ELb0ELb1ELb0ELb0ELb1ELb1ELb0EEENS1_21CollectiveEpilogueFwdINS6_IJSA_NS7_ILi512EEESA_EEES9_SC_SE_Li256ELb1ELb1ELb1ELb0EEENS1_36VarlenDynamicPersistentTileSchedulerILi64ELi64ELi256ELi128ELb1ELb1ELb1ELb0ELb1ELb1EEEEEEEEEvNT_6ParamsE,"aw",@nobits
	.sectionflags	@""
	.align	16
	.zero		1024


//--------------------- .nv.shared._ZN7cutlass13device_kernelIN5flash11enable_sm90INS1_16FlashAttnFwdSm90INS1_25CollectiveMainloopFwdSm90ILi2EN4cute5tupleIJNS5_1CILi1EEES8_S8_EEENS6_IJNS7_ILi64EEESA_SA_EEELi512ENS_10bfloat16_tEfNS_4arch4Sm90ELb0ELb0ELb0ELb1ELb0ELb1ELb1ELb0ELb0ELb1ELb1ELb0EEENS1_21CollectiveEpilogueFwdINS6_IJSA_NS7_ILi512EEESA_EEES9_SC_SE_Li256ELb1ELb1ELb1ELb0EEENS1_36VarlenDynamicPersistentTileSchedulerILi64ELi64ELi256ELi128ELb1ELb1ELb1ELb0ELb1ELb1EEEEEEEEEvNT_6ParamsE --------------------------
	.section	.nv.shared._ZN7cutlass13device_kernelIN5flash11enable_sm90INS1_16FlashAttnFwdSm90INS1_25CollectiveMainloopFwdSm90ILi2EN4cute5tupleIJNS5_1CILi1EEES8_S8_EEENS6_IJNS7_ILi64EEESA_SA_EEELi512ENS_10bfloat16_tEfNS_4arch4Sm90ELb0ELb0ELb0ELb1ELb0ELb1ELb1ELb0ELb0ELb1ELb1ELb0EEENS1_21CollectiveEpilogueFwdINS6_IJSA_NS7_ILi512EEESA_EEES9_SC_SE_Li256ELb1ELb1ELb1ELb0EEENS1_36VarlenDynamicPersistentTileSchedulerILi64ELi64ELi256ELi128ELb1ELb1ELb1ELb0ELb1ELb1EEEEEEEEEvNT_6ParamsE,"aw",@nobits
	.sectionflags	@""
	.align	16
	.zero		1024


//--------------------- .nv.shared._ZN7cutlass13device_kernelIN5flash11enable_sm90INS1_16FlashAttnFwdSm90INS1_25CollectiveMainloopFwdSm90ILi2EN4cute5tupleIJNS5_1CILi1EEES8_S8_EEENS6_IJNS7_ILi64EEESA_SA_EEELi512ENS_10bfloat16_tEfNS_4arch4Sm90ELb0ELb1ELb0ELb0ELb0ELb0ELb0ELb0ELb0ELb1ELb1ELb0EEENS1_21CollectiveEpilogueFwdINS6_IJSA_NS7_ILi512EEESA_EEES9_SC_SE_Li256ELb0ELb1ELb1ELb0EEENS1_19SingleTileSchedulerILb0ELb1ELb1ELi64EEEEEEEEEvNT_6ParamsE --------------------------
	.section	.nv.shared._ZN7cutlass13device_kernelIN5flash11enable_sm90INS1_16FlashAttnFwdSm90INS1_25CollectiveMainloopFwdSm90ILi2EN4cute5tupleIJNS5_1CILi1EEES8_S8_EEENS6_IJNS7_ILi64EEESA_SA_EEELi512ENS_10bfloat16_tEfNS_4arch4Sm90ELb0ELb1ELb0ELb0ELb0ELb0ELb0ELb0ELb0ELb1ELb1ELb0EEENS1_21CollectiveEpilogueFwdINS6_IJSA_NS7_ILi512EEESA_EEES9_SC_SE_Li256ELb0ELb1ELb1ELb0EEENS1_19SingleTileSchedulerILb0ELb1ELb1ELi64EEEEEEEEEvNT_6ParamsE,"aw",@nobits
	.sectionflags	@""
	.align	16
	.zero		1024


//--------------------- .nv.shared._ZN7cutlass13device_kernelIN5flash11enable_sm90INS1_16FlashAttnFwdSm90INS1_25CollectiveMainloopFwdSm90ILi2EN4cute5tupleIJNS5_1CILi1EEES8_S8_EEENS6_IJNS7_ILi64EEESA_SA_EEELi512ENS_10bfloat16_tEfNS_4arch4Sm90ELb0ELb1ELb0ELb0ELb0ELb0ELb1ELb0ELb0ELb1ELb1ELb0EEENS1_21CollectiveEpilogueFwdINS6_IJSA_NS7_ILi512EEESA_EEES9_SC_SE_Li256ELb0ELb1ELb1ELb0EEENS1_19SingleTileSchedulerILb0ELb1ELb1ELi64EEEEEEEEEvNT_6ParamsE --------------------------
	.section	.nv.shared._ZN7cutlass13device_kernelIN5flash11enable_sm90INS1_16FlashAttnFwdSm90INS1_25CollectiveMainloopFwdSm90ILi2EN4cute5tupleIJNS5_1CILi1EEES8_S8_EEENS6_IJNS7_ILi64EEESA_SA_EEELi512ENS_10bfloat16_tEfNS_4arch4Sm90ELb0ELb1ELb0ELb0ELb0ELb0ELb1ELb0ELb0ELb1ELb1ELb0EEENS1_21CollectiveEpilogueFwdINS6_IJSA_NS7_ILi512EEESA_EEES9_SC_SE_Li256ELb0ELb1ELb1ELb0EEENS1_19SingleTileSchedulerILb0ELb1ELb1ELi64EEEEEEEEEvNT_6ParamsE,"aw",@nobits
	.sectionflags	@""
	.align	16
	.zero		1024


//--------------------- .nv.shared._ZN7cutlass13device_kernelIN5flash11enable_sm90INS1_16FlashAttnFwdSm90INS1_25CollectiveMainloopFwdSm90ILi2EN4cute5tupleIJNS5_1CILi1EEES8_S8_EEENS6_IJNS7_ILi64EEESA_SA_EEELi512ENS_10bfloat16_tEfNS_4arch4Sm90ELb0ELb1ELb0ELb1ELb0ELb0ELb0ELb0ELb0ELb1ELb1ELb0EEENS1_21CollectiveEpilogueFwdINS6_IJSA_NS7_ILi512EEESA_EEES9_SC_SE_Li256ELb1ELb1ELb1ELb0EEENS1_36VarlenDynamicPersistentTileSchedulerILi64ELi64ELi256ELi128ELb1ELb1ELb1ELb1ELb0ELb1EEEEEEEEEvNT_6ParamsE --------------------------
	.section	.nv.shared._ZN7cutlass13device_kernelIN5flash11enable_sm90INS1_16FlashAttnFwdSm90INS1_25CollectiveMainloopFwdSm90ILi2EN4cute5tupleIJNS5_1CILi1EEES8_S8_EEENS6_IJNS7_ILi64EEESA_SA_EEELi512ENS_10bfloat16_tEfNS_4arch4Sm90ELb0ELb1ELb0ELb1ELb0ELb0ELb0ELb0ELb0ELb1ELb1ELb0EEENS1_21CollectiveEpilogueFwdINS6_IJSA_NS7_ILi512EEESA_EEES9_SC_SE_Li256ELb1ELb1ELb1ELb0EEENS1_36VarlenDynamicPersistentTileSchedulerILi64ELi64ELi256ELi128ELb1ELb1ELb1ELb1ELb0ELb1EEEEEEEEEvNT_6ParamsE,"aw",@nobits
	.sectionflags	@""
	.align	16
	.zero		1024


//--------------------- .nv.shared._ZN7cutlass13device_kernelIN5flash11enable_sm90INS1_16FlashAttnFwdSm90INS1_25CollectiveMainloopFwdSm90ILi2EN4cute5tupleIJNS5_1CILi1EEES8_S8_EEENS6_IJNS7_ILi64EEESA_SA_EEELi512ENS_10bfloat16_tEfNS_4arch4Sm90ELb0ELb1ELb0ELb1ELb0ELb1ELb0ELb0ELb0ELb1ELb1ELb0EEENS1_21CollectiveEpilogueFwdINS6_IJSA_NS7_ILi512EEESA_EEES9_SC_SE_Li256ELb1ELb1ELb1ELb0EEENS1_36VarlenDynamicPersistentTileSchedulerILi64ELi64ELi256ELi128ELb1ELb1ELb1ELb1ELb0ELb1EEEEEEEEEvNT_6ParamsE --------------------------
	.section	.nv.shared._ZN7cutlass13device_kernelIN5flash11enable_sm90INS1_16FlashAttnFwdSm90INS1_25CollectiveMainloopFwdSm90ILi2EN4cute5tupleIJNS5_1CILi1EEES8_S8_EEENS6_IJNS7_ILi64EEESA_SA_EEELi512ENS_10bfloat16_tEfNS_4arch4Sm90ELb0ELb1ELb0ELb1ELb0ELb1ELb0ELb0ELb0ELb1ELb1ELb0EEENS1_21CollectiveEpilogueFwdINS6_IJSA_NS7_ILi512EEESA_EEES9_SC_SE_Li256ELb1ELb1ELb1ELb0EEENS1_36VarlenDynamicPersistentTileSchedulerILi64ELi64ELi256ELi128ELb1ELb1ELb1ELb1ELb0ELb1EEEEEEEEEvNT_6ParamsE,"aw",@nobits
	.sectionflags	@""
	.align	16
	.zero		1024


//--------------------- .nv.shared._ZN7cutlass13device_kernelIN5flash11enable_sm90INS1_16FlashAttnFwdSm90INS1_25CollectiveMainloopFwdSm90ILi2EN4cute5tupleIJNS5_1CILi1EEES8_S8_EEENS6_IJNS7_ILi64EEESA_SA_EEELi512ENS_10bfloat16_tEfNS_4arch4Sm90ELb0ELb1ELb0ELb1ELb0ELb0ELb1ELb0ELb0ELb1ELb1ELb0EEENS1_21CollectiveEpilogueFwdINS6_IJSA_NS7_ILi512EEESA_EEES9_SC_SE_Li256ELb1ELb1ELb1ELb0EEENS1_36VarlenDynamicPersistentTileSchedulerILi64ELi64ELi256ELi128ELb1ELb1ELb1ELb1ELb0ELb1EEEEEEEEEvNT_6ParamsE --------------------------
	.section	.nv.shared._ZN7cutlass13device_kernelIN5flash11enable_sm90INS1_16FlashAttnFwdSm90INS1_25CollectiveMainloopFwdSm90ILi2EN4cute5tupleIJNS5_1CILi1EEES8_S8_EEENS6_IJNS7_ILi64EEESA_SA_EEELi512ENS_10bfloat16_tEfNS_4arch4Sm90ELb0ELb1ELb0ELb1ELb0ELb0ELb1ELb0ELb0ELb1ELb1ELb0EEENS1_21CollectiveEpilogueFwdINS6_IJSA_NS7_ILi512EEESA_EEES9_SC_SE_Li256ELb1ELb1ELb1ELb0EEENS1_36VarlenDynamicPersistentTileSchedulerILi64ELi64ELi256ELi128ELb1ELb1ELb1ELb1ELb0ELb1EEEEEEEEEvNT_6ParamsE,"aw",@nobits
	.sectionflags	@""
	.align	16
	.zero		1024


//--------------------- .nv.shared._ZN7cutlass13device_kernelIN5flash11enable_sm90INS1_16FlashAttnFwdSm90INS1_25CollectiveMainloopFwdSm90ILi2EN4cute5tupleIJNS5_1CILi1EEES8_S8_EEENS6_IJNS7_ILi64EEESA_SA_EEELi512ENS_10bfloat16_tEfNS_4arch4Sm90ELb0ELb1ELb0ELb1ELb0ELb1ELb1ELb0ELb0ELb1ELb1ELb0EEENS1_21CollectiveEpilogueFwdINS6_IJSA_NS7_ILi512EEESA_EEES9_SC_SE_Li256ELb1ELb1ELb1ELb0EEENS1_36VarlenDynamicPersistentTileSchedulerILi64ELi64ELi256ELi128ELb1ELb1ELb1ELb1ELb0ELb1EEEEEEEEEvNT_6ParamsE --------------------------
	.section	.nv.shared._ZN7cutlass13device_kernelIN5flash11enable_sm90INS1_16FlashAttnFwdSm90INS1_25CollectiveMainloopFwdSm90ILi2EN4cute5tupleIJNS5_1CILi1EEES8_S8_EEENS6_IJNS7_ILi64EEESA_SA_EEELi512ENS_10bfloat16_tEfNS_4arch4Sm90ELb0ELb1ELb0ELb1ELb0ELb1ELb1ELb0ELb0ELb1ELb1ELb0EEENS1_21CollectiveEpilogueFwdINS6_IJSA_NS7_ILi512EEESA_EEES9_SC_SE_Li256ELb1ELb1ELb1ELb0EEENS1_36VarlenDynamicPersistentTileSchedulerILi64ELi64ELi256ELi128ELb1ELb1ELb1ELb1ELb0ELb1EEEEEEEEEvNT_6ParamsE,"aw",@nobits
	.sectionflags	@""
	.align	16
	.zero		1024


//--------------------- .nv.shared._ZN7cutlass13device_kernelIN5flash11enable_sm90INS1_16FlashAttnFwdSm90INS1_25CollectiveMainloopFwdSm90ILi2EN4cute5tupleIJNS5_1CILi1EEES8_S8_EEENS6_IJNS7_ILi64EEESA_SA_EEELi512ENS_10bfloat16_tEfNS_4arch4Sm90ELb1ELb0ELb0ELb0ELb0ELb0ELb0ELb0ELb0ELb1ELb1ELb0EEENS1_21CollectiveEpilogueFwdINS6_IJSA_NS7_ILi512EEESA_EEES9_SC_SE_Li256ELb0ELb1ELb1ELb0EEENS1_19SingleTileSchedulerILb0ELb1ELb1ELi64EEEEEEEEEvNT_6ParamsE --------------------------
	.section	.nv.shared._ZN7cutlass13device_kernelIN5flash11enable_sm90INS1_16FlashAttnFwdSm90INS1_25CollectiveMainloopFwdSm90ILi2EN4cute5tupleIJNS5_1CILi1EEES8_S8_EEENS6_IJNS7_ILi64EEESA_SA_EEELi512ENS_10bfloat16_tEfNS_4arch4Sm90ELb1ELb0ELb0ELb0ELb0ELb0ELb0ELb0ELb0ELb1ELb1ELb0EEENS1_21CollectiveEpilogueFwdINS6_IJSA_NS7_ILi512EEESA_EEES9_SC_SE_Li256ELb0ELb1ELb1ELb0EEENS1_19SingleTileSchedulerILb0ELb1ELb1ELi64EEEEEEEEEvNT_6ParamsE,"aw",@nobits
	.sectionflags	@""
	.align	16
	.zero		1024


//--------------------- .nv.shared._ZN7cutlass13device_kernelIN5flash11enable_sm90INS1_16FlashAttnFwdSm90INS1_25CollectiveMainloopFwdSm90ILi2EN4cute5tupleIJNS5_1CILi1EEES8_S8_EEENS6_IJNS7_ILi64EEESA_SA_EEELi512ENS_10bfloat16_tEfNS_4arch4Sm90ELb1ELb0ELb0ELb0ELb0ELb0ELb1ELb0ELb0ELb1ELb1ELb0EEENS1_21CollectiveEpilogueFwdINS6_IJSA_NS7_ILi512EEESA_EEES9_SC_SE_Li256ELb0ELb1ELb1ELb0EEENS1_19SingleTileSchedulerILb0ELb1ELb1ELi64EEEEEEEEEvNT_6ParamsE --------------------------
	.section	.nv.shared._ZN7cutlass13device_kernelIN5flash11enable_sm90INS1_16FlashAttnFwdSm90INS1_25CollectiveMainloopFwdSm90ILi2EN4cute5tupleIJNS5_1CILi1EEES8_S8_EEENS6_IJNS7_ILi64EEESA_SA_EEELi512ENS_10bfloat16_tEfNS_4arch4Sm90ELb1ELb0ELb0ELb0ELb0ELb0ELb1ELb0ELb0ELb1ELb1ELb0EEENS1_21CollectiveEpilogueFwdINS6_IJSA_NS7_ILi512EEESA_EEES9_SC_SE_Li256ELb0ELb1ELb1ELb0EEENS1_19SingleTileSchedulerILb0ELb1ELb1ELi64EEEEEEEEEvNT_6ParamsE,"aw",@nobits
	.sectionflags	@""
	.align	16
	.zero		1024


//--------------------- .nv.shared._ZN7cutlass13device_kernelIN5flash11enable_sm90INS1_16FlashAttnFwdSm90INS1_25CollectiveMainloopFwdSm90ILi2EN4cute5tupleIJNS5_1CILi1EEES8_S8_EEENS6_IJNS7_ILi64EEESA_SA_EEELi512ENS_10bfloat16_tEfNS_4arch4Sm90ELb1ELb0ELb0ELb1ELb0ELb0ELb0ELb0ELb0ELb1ELb1ELb0EEENS1_21CollectiveEpilogueFwdINS6_IJSA_NS7_ILi512EEESA_EEES9_SC_SE_Li256ELb1ELb1ELb1ELb0EEENS1_36VarlenDynamicPersistentTileSchedulerILi64ELi64ELi256ELi128ELb1ELb1ELb1ELb1ELb1ELb1EEEEEEEEEvNT_6ParamsE --------------------------
	.section	.nv.shared._ZN7cutlass13device_kernelIN5flash11enable_sm90INS1_16FlashAttnFwdSm90INS1_25CollectiveMainloopFwdSm90ILi2EN4cute5tupleIJNS5_1CILi1EEES8_S8_EEENS6_IJNS7_ILi64EEESA_SA_EEELi512ENS_10bfloat16_tEfNS_4arch4Sm90ELb1ELb0ELb0ELb1ELb0ELb0ELb0ELb0ELb0ELb1ELb1ELb0EEENS1_21CollectiveEpilogueFwdINS6_IJSA_NS7_ILi512EEESA_EEES9_SC_SE_Li256ELb1ELb1ELb1ELb0EEENS1_36VarlenDynamicPersistentTileSchedulerILi64ELi64ELi256ELi128ELb1ELb1ELb1ELb1ELb1ELb1EEEEEEEEEvNT_6ParamsE,"aw",@nobits
	.sectionflags	@""
	.align	16
	.zero		1024


//--------------------- .nv.shared._ZN7cutlass13device_kernelIN5flash11enable_sm90INS1_16FlashAttnFwdSm90INS1_25CollectiveMainloopFwdSm90ILi2EN4cute5tupleIJNS5_1CILi1EEES8_S8_EEENS6_IJNS7_ILi64EEESA_SA_EEELi512ENS_10bfloat16_tEfNS_4arch4Sm90ELb1ELb0ELb0ELb1ELb0ELb1ELb0ELb0ELb0ELb1ELb1ELb0EEENS1_21CollectiveEpilogueFwdINS6_IJSA_NS7_ILi512EEESA_EEES9_SC_SE_Li256ELb1ELb1ELb1ELb0EEENS1_36VarlenDynamicPersistentTileSchedulerILi64ELi64ELi256ELi128ELb1ELb1ELb1ELb1ELb1ELb1EEEEEEEEEvNT_6ParamsE --------------------------
	.section	.nv.shared._ZN7cutlass13device_kernelIN5flash11enable_sm90INS1_16FlashAttnFwdSm90INS1_25CollectiveMainloopFwdSm90ILi2EN4cute5tupleIJNS5_1CILi1EEES8_S8_EEENS6_IJNS7_ILi64EEESA_SA_EEELi512ENS_10bfloat16_tEfNS_4arch4Sm90ELb1ELb0ELb0ELb1ELb0ELb1ELb0ELb0ELb0ELb1ELb1ELb0EEENS1_21CollectiveEpilogueFwdINS6_IJSA_NS7_ILi512EEESA_EEES9_SC_SE_Li256ELb1ELb1ELb1ELb0EEENS1_36VarlenDynamicPersistentTileSchedulerILi64ELi64ELi256ELi128ELb1ELb1ELb1ELb1ELb1ELb1EEEEEEEEEvNT_6ParamsE,"aw",@nobits
	.sectionflags	@""
	.align	16
	.zero		1024


//--------------------- .nv.shared._ZN7cutlass13device_kernelIN5flash11enable_sm90INS1_16FlashAttnFwdSm90INS1_25CollectiveMainloopFwdSm90ILi2EN4cute5tupleIJNS5_1CILi1EEES8_S8_EEENS6_IJNS7_ILi64EEESA_SA_EEELi512ENS_10bfloat16_tEfNS_4arch4Sm90ELb1ELb0ELb0ELb1ELb0ELb0ELb1ELb0ELb0ELb1ELb1ELb0EEENS1_21CollectiveEpilogueFwdINS6_IJSA_NS7_ILi512EEESA_EEES9_SC_SE_Li256ELb1ELb1ELb1ELb0EEENS1_36VarlenDynamicPersistentTileSchedulerILi64ELi64ELi256ELi128ELb1ELb1ELb1ELb1ELb1ELb1EEEEEEEEEvNT_6ParamsE --------------------------
	.section	.nv.shared._ZN7cutlass13device_kernelIN5flash11enable_sm90INS1_16FlashAttnFwdSm90INS1_25CollectiveMainloopFwdSm90ILi2EN4cute5tupleIJNS5_1CILi1EEES8_S8_EEENS6_IJNS7_ILi64EEESA_SA_EEELi512ENS_10bfloat16_tEfNS_4arch4Sm90ELb1ELb0ELb0ELb1ELb0ELb0ELb1ELb0ELb0ELb1ELb1ELb0EEENS1_21CollectiveEpilogueFwdINS6_IJSA_NS7_ILi512EEESA_EEES9_SC_SE_Li256ELb1ELb1ELb1ELb0EEENS1_36VarlenDynamicPersistentTileSchedulerILi64ELi64ELi256ELi128ELb1ELb1ELb1ELb1ELb1ELb1EEEEEEEEEvNT_6ParamsE,"aw",@nobits
	.sectionflags	@""
	.align	16
	.zero		1024


//--------------------- .nv.shared._ZN7cutlass13device_kernelIN5flash11enable_sm90INS1_16FlashAttnFwdSm90INS1_25CollectiveMainloopFwdSm90ILi2EN4cute5tupleIJNS5_1CILi1EEES8_S8_EEENS6_IJNS7_ILi64EEESA_SA_EEELi512ENS_10bfloat16_tEfNS_4arch4Sm90ELb1ELb0ELb0ELb1ELb0ELb1ELb1ELb0ELb0ELb1ELb1ELb0EEENS1_21CollectiveEpilogueFwdINS6_IJSA_NS7_ILi512EEESA_EEES9_SC_SE_Li256ELb1ELb1ELb1ELb0EEENS1_36VarlenDynamicPersistentTileSchedulerILi64ELi64ELi256ELi128ELb1ELb1ELb1ELb1ELb1ELb1EEEEEEEEEvNT_6ParamsE --------------------------
	.section	.nv.shared._ZN7cutlass13device_kernelIN5flash11enable_sm90INS1_16FlashAttnFwdSm90INS1_25CollectiveMainloopFwdSm90ILi2EN4cute5tupleIJNS5_1CILi1EEES8_S8_EEENS6_IJNS7_ILi64EEESA_SA_EEELi512ENS_10bfloat16_tEfNS_4arch4Sm90ELb1ELb0ELb0ELb1ELb0ELb1ELb1ELb0ELb0ELb1ELb1ELb0EEENS1_21CollectiveEpilogueFwdINS6_IJSA_NS7_ILi512EEESA_EEES9_SC_SE_Li256ELb1ELb1ELb1ELb0EEENS1_36VarlenDynamicPersistentTileSchedulerILi64ELi64ELi256ELi128ELb1ELb1ELb1ELb1ELb1ELb1EEEEEEEEEvNT_6ParamsE,"aw",@nobits
	.sectionflags	@""
	.align	16
	.zero		1024


//--------------------- .nv.constant0._ZN7cutlass13device_kernelIN5flash11enable_sm90INS1_16FlashAttnFwdSm90INS1_25CollectiveMainloopFwdSm90ILi2EN4cute5tupleIJNS5_1CILi1EEES8_S8_EEENS6_IJNS7_ILi64EEESA_SA_EEELi512ENS_10bfloat16_tEfNS_4arch4Sm90ELb0ELb0ELb0ELb0ELb0ELb0ELb0ELb0ELb0ELb1ELb1ELb0EEENS1_21CollectiveEpilogueFwdINS6_IJSA_NS7_ILi512EEESA_EEES9_SC_SE_Li256ELb0ELb1ELb1ELb0EEENS1_19SingleTileSchedulerILb0ELb1ELb1ELi64EEEEEEEEEvNT_6ParamsE --------------------------
	.section	.nv.constant0._ZN7cutlass13device_kernelIN5flash11enable_sm90INS1_16FlashAttnFwdSm90INS1_25CollectiveMainloopFwdSm90ILi2EN4cute5tupleIJNS5_1CILi1EEES8_S8_EEENS6_IJNS7_ILi64EEESA_SA_EEELi512ENS_10bfloat16_tEfNS_4arch4Sm90ELb0ELb0ELb0ELb0ELb0ELb0ELb0ELb0ELb0ELb1ELb1ELb0EEENS1_21CollectiveEpilogueFwdINS6_IJSA_NS7_ILi512EEESA_EEES9_SC_SE_Li256ELb0ELb1ELb1ELb0EEENS1_19SingleTileSchedulerILb0ELb1ELb1ELi64EEEEEEEEEvNT_6ParamsE,"a",@progbits
	.sectionflags	@""
	.align	4
.nv.constant0._ZN7cutlass13device_kernelIN5flash11enable_sm90INS1_16FlashAttnFwdSm90INS1_25CollectiveMainloopFwdSm90ILi2EN4cute5tupleIJNS5_1CILi1EEES8_S8_EEENS6_IJNS7_ILi64EEESA_SA_EEELi512ENS_10bfloat16_tEfNS_4arch4Sm90ELb0ELb0ELb0ELb0ELb0ELb0ELb0ELb0ELb0ELb1ELb1ELb0EEENS1_21CollectiveEpilogueFwdINS6_IJSA_NS7_ILi512EEESA_EEES9_SC_SE_Li256ELb0ELb1ELb1ELb0EEENS1_19SingleTileSchedulerILb0ELb1ELb1ELi64EEEEEEEEEvNT_6ParamsE:
	.zero		3200


//--------------------- .nv.constant0._ZN7cutlass13device_kernelIN5flash11enable_sm90INS1_16FlashAttnFwdSm90INS1_25CollectiveMainloopFwdSm90ILi2EN4cute5tupleIJNS5_1CILi1EEES8_S8_EEENS6_IJNS7_ILi64EEESA_SA_EEELi512ENS_10bfloat16_tEfNS_4arch4Sm90ELb0ELb0ELb0ELb0ELb0ELb0ELb1ELb0ELb0ELb1ELb1ELb0EEENS1_21CollectiveEpilogueFwdINS6_IJSA_NS7_ILi512EEESA_EEES9_SC_SE_Li256ELb0ELb1ELb1ELb0EEENS1_19SingleTileSchedulerILb0ELb1ELb1ELi64EEEEEEEEEvNT_6ParamsE --------------------------
	.section	.nv.constant0._ZN7cutlass13device_kernelIN5flash11enable_sm90INS1_16FlashAttnFwdSm90INS1_25CollectiveMainloopFwdSm90ILi2EN4cute5tupleIJNS5_1CILi1EEES8_S8_EEENS6_IJNS7_ILi64EEESA_SA_EEELi512ENS_10bfloat16_tEfNS_4arch4Sm90ELb0ELb0ELb0ELb0ELb0ELb0ELb1ELb0ELb0ELb1ELb1ELb0EEENS1_21CollectiveEpilogueFwdINS6_IJSA_NS7_ILi512EEESA_EEES9_SC_SE_Li256ELb0ELb1ELb1ELb0EEENS1_19SingleTileSchedulerILb0ELb1ELb1ELi64EEEEEEEEEvNT_6ParamsE,"a",@progbits
	.sectionflags	@""
	.align	4
.nv.constant0._ZN7cutlass13device_kernelIN5flash11enable_sm90INS1_16FlashAttnFwdSm90INS1_25CollectiveMainloopFwdSm90ILi2EN4cute5tupleIJNS5_1CILi1EEES8_S8_EEENS6_IJNS7_ILi64EEESA_SA_EEELi512ENS_10bfloat16_tEfNS_4arch4Sm90ELb0ELb0ELb0ELb0ELb0ELb0ELb1ELb0ELb0ELb1ELb1ELb0EEENS1_21CollectiveEpilogueFwdINS6_IJSA_NS7_ILi512EEESA_EEES9_SC_SE_Li256ELb0ELb1ELb1ELb0EEENS1_19SingleTileSchedulerILb0ELb1ELb1ELi64EEEEEEEEEvNT_6ParamsE:
	.zero		3456


//--------------------- .nv.constant0._ZN7cutlass13device_kernelIN5flash11enable_sm90INS1_16FlashAttnFwdSm90INS1_25CollectiveMainloopFwdSm90ILi2EN4cute5tupleIJNS5_1CILi1EEES8_S8_EEENS6_IJNS7_ILi64EEESA_SA_EEELi512ENS_10bfloat16_tEfNS_4arch4Sm90ELb0ELb0ELb0ELb1ELb0ELb0ELb0ELb0ELb0ELb1ELb1ELb0EEENS1_21CollectiveEpilogueFwdINS6_IJSA_NS7_ILi512EEESA_EEES9_SC_SE_Li256ELb1ELb1ELb1ELb0EEENS1_36VarlenDynamicPersistentTileSchedulerILi64ELi64ELi256ELi128ELb1ELb1ELb1ELb0ELb1ELb1EEEEEEEEEvNT_6ParamsE --------------------------
	.section	.nv.constant0._ZN7cutlass13device_kernelIN5flash11enable_sm90INS1_16FlashAttnFwdSm90INS1_25CollectiveMainloopFwdSm90ILi2EN4cute5tupleIJNS5_1CILi1EEES8_S8_EEENS6_IJNS7_ILi64EEESA_SA_EEELi512ENS_10bfloat16_tEfNS_4arch4Sm90ELb0ELb0ELb0ELb1ELb0ELb0ELb0ELb0ELb0ELb1ELb1ELb0EEENS1_21CollectiveEpilogueFwdINS6_IJSA_NS7_ILi512EEESA_EEES9_SC_SE_Li256ELb1ELb1ELb1ELb0EEENS1_36VarlenDynamicPersistentTileSchedulerILi64ELi64ELi256ELi128ELb1ELb1ELb1ELb0ELb1ELb1EEEEEEEEEvNT_6ParamsE,"a",@progbits
	.sectionflags	@""
	.align	4
.nv.constant0._ZN7cutlass13device_kernelIN5flash11enable_sm90INS1_16FlashAttnFwdSm90INS1_25CollectiveMainloopFwdSm90ILi2EN4cute5tupleIJNS5_1CILi1EEES8_S8_EEENS6_IJNS7_ILi64EEESA_SA_EEELi512ENS_10bfloat16_tEfNS_4arch4Sm90ELb0ELb0ELb0ELb1ELb0ELb0ELb0ELb0ELb0ELb1ELb1ELb0EEENS1_21CollectiveEpilogueFwdINS6_IJSA_NS7_ILi512EEESA_EEES9_SC_SE_Li256ELb1ELb1ELb1ELb0EEENS1_36VarlenDynamicPersistentTileSchedulerILi64ELi64ELi256ELi128ELb1ELb1ELb1ELb0ELb1ELb1EEEEEEEEEvNT_6ParamsE:
	.zero		3328


//--------------------- .nv.constant0._ZN7cutlass13device_kernelIN5flash11enable_sm90INS1_16FlashAttnFwdSm90INS1_25CollectiveMainloopFwdSm90ILi2EN4cute5tupleIJNS5_1CILi1EEES8_S8_EEENS6_IJNS7_ILi64EEESA_SA_EEELi512ENS_10bfloat16_tEfNS_4arch4Sm90ELb0ELb0ELb0ELb1ELb0ELb1ELb0ELb0ELb0ELb1ELb1ELb0EEENS1_21CollectiveEpilogueFwdINS6_IJSA_NS7_ILi512EEESA_EEES9_SC_SE_Li256ELb1ELb1ELb1ELb0EEENS1_36VarlenDynamicPersistentTileSchedulerILi64ELi64ELi256ELi128ELb1ELb1ELb1ELb0ELb1ELb1EEEEEEEEEvNT_6ParamsE --------------------------
	.section	.nv.constant0._ZN7cutlass13device_kernelIN5flash11enable_sm90INS1_16FlashAttnFwdSm90INS1_25CollectiveMainloopFwdSm90ILi2EN4cute5tupleIJNS5_1CILi1EEES8_S8_EEENS6_IJNS7_ILi64EEESA_SA_EEELi512ENS_10bfloat16_tEfNS_4arch4Sm90ELb0ELb0ELb0ELb1ELb0ELb1ELb0ELb0ELb0ELb1ELb1ELb0EEENS1_21CollectiveEpilogueFwdINS6_IJSA_NS7_ILi512EEESA_EEES9_SC_SE_Li256ELb1ELb1ELb1ELb0EEENS1_36VarlenDynamicPersistentTileSchedulerILi64ELi64ELi256ELi128ELb1ELb1ELb1ELb0ELb1ELb1EEEEEEEEEvNT_6ParamsE,"a",@progbits
	.sectionflags	@""
	.align	4
.nv.constant0._ZN7cutlass13device_kernelIN5flash11enable_sm90INS1_16FlashAttnFwdSm90INS1_25CollectiveMainloopFwdSm90ILi2EN4cute5tupleIJNS5_1CILi1EEES8_S8_EEENS6_IJNS7_ILi64EEESA_SA_EEELi512ENS_10bfloat16_tEfNS_4arch4Sm90ELb0ELb0ELb0ELb1ELb0ELb1ELb0ELb0ELb0ELb1ELb1ELb0EEENS1_21CollectiveEpilogueFwdINS6_IJSA_NS7_ILi512EEESA_EEES9_SC_SE_Li256ELb1ELb1ELb1ELb0EEENS1_36VarlenDynamicPersistentTileSchedulerILi64ELi64ELi256ELi128ELb1ELb1ELb1ELb0ELb1ELb1EEEEEEEEEvNT_6ParamsE:
	.zero		3328


//--------------------- .nv.constant0._ZN7cutlass13device_kernelIN5flash11enable_sm90INS1_16FlashAttnFwdSm90INS1_25CollectiveMainloopFwdSm90ILi2EN4cute5tupleIJNS5_1CILi1EEES8_S8_EEENS6_IJNS7_ILi64EEESA_SA_EEELi512ENS_10bfloat16_tEfNS_4arch4Sm90ELb0ELb0ELb0ELb1ELb0ELb0ELb1ELb0ELb0ELb1ELb1ELb0EEENS1_21CollectiveEpilogueFwdINS6_IJSA_NS7_ILi512EEESA_EEES9_SC_SE_Li256ELb1ELb1ELb1ELb0EEENS1_36VarlenDynamicPersistentTileSchedulerILi64ELi64ELi256ELi128ELb1ELb1ELb1ELb0ELb1ELb1EEEEEEEEEvNT_6ParamsE --------------------------
	.section	.nv.constant0._ZN7cutlass13device_kernelIN5flash11enable_sm90INS1_16FlashAttnFwdSm90INS1_25CollectiveMainloopFwdSm90ILi2EN4cute5tupleIJNS5_1CILi1EEES8_S8_EEENS6_IJNS7_ILi64EEESA_SA_EEELi512ENS_10bfloat16_tEfNS_4arch4Sm90ELb0ELb0ELb0ELb1ELb0ELb0ELb1ELb0ELb0ELb1ELb1ELb0EEENS1_21CollectiveEpilogueFwdINS6_IJSA_NS7_ILi512EEESA_EEES9_SC_SE_Li256ELb1ELb1ELb1ELb0EEENS1_36VarlenDynamicPersistentTileSchedulerILi64ELi64ELi256ELi128ELb1ELb1ELb1ELb0ELb1ELb1EEEEEEEEEvNT_6ParamsE,"a",@progbits
	.sectionflags	@""
	.align	4
.nv.constant0._ZN7cutlass13device_kernelIN5flash11enable_sm90INS1_16FlashAttnFwdSm90INS1_25CollectiveMainloopFwdSm90ILi2EN4cute5tupleIJNS5_1CILi1EEES8_S8_EEENS6_IJNS7_ILi64EEESA_SA_EEELi512ENS_10bfloat16_tEfNS_4arch4Sm90ELb0ELb0ELb0ELb1ELb0ELb0ELb1ELb0ELb0ELb1ELb1ELb0EEENS1_21CollectiveEpilogueFwdINS6_IJSA_NS7_ILi512EEESA_EEES9_SC_SE_Li256ELb1ELb1ELb1ELb0EEENS1_36VarlenDynamicPersistentTileSchedulerILi64ELi64ELi256ELi128ELb1ELb1ELb1ELb0ELb1ELb1EEEEEEEEEvNT_6ParamsE:
	.zero		3584


//--------------------- .nv.constant0._ZN7cutlass13device_kernelIN5flash11enable_sm90INS1_16FlashAttnFwdSm90INS1_25CollectiveMainloopFwdSm90ILi2EN4cute5tupleIJNS5_1CILi1EEES8_S8_EEENS6_IJNS7_ILi64EEESA_SA_EEELi512ENS_10bfloat16_tEfNS_4arch4Sm90ELb0ELb0ELb0ELb1ELb0ELb1ELb1ELb0ELb0ELb1ELb1ELb0EEENS1_21CollectiveEpilogueFwdINS6_IJSA_NS7_ILi512EEESA_EEES9_SC_SE_Li256ELb1ELb1ELb1ELb0EEENS1_36VarlenDynamicPersistentTileSchedulerILi64ELi64ELi256ELi128ELb1ELb1ELb1ELb0ELb1ELb1EEEEEEEEEvNT_6ParamsE --------------------------
	.section	.nv.constant0._ZN7cutlass13device_kernelIN5flash11enable_sm90INS1_16FlashAttnFwdSm90INS1_25CollectiveMainloopFwdSm90ILi2EN4cute5tupleIJNS5_1CILi1EEES8_S8_EEENS6_IJNS7_ILi64EEESA_SA_EEELi512ENS_10bfloat16_tEfNS_4arch4Sm90ELb0ELb0ELb0ELb1ELb0ELb1ELb1ELb0ELb0ELb1ELb1ELb0EEENS1_21CollectiveEpilogueFwdINS6_IJSA_NS7_ILi512EEESA_EEES9_SC_SE_Li256ELb1ELb1ELb1ELb0EEENS1_36VarlenDynamicPersistentTileSchedulerILi64ELi64ELi256ELi128ELb1ELb1ELb1ELb0ELb1ELb1EEEEEEEEEvNT_6ParamsE,"a",@progbits
	.sectionflags	@""
	.align	4
.nv.constant0._ZN7cutlass13device_kernelIN5flash11enable_sm90INS1_16FlashAttnFwdSm90INS1_25CollectiveMainloopFwdSm90ILi2EN4cute5tupleIJNS5_1CILi1EEES8_S8_EEENS6_IJNS7_ILi64EEESA_SA_EEELi512ENS_10bfloat16_tEfNS_4arch4Sm90ELb0ELb0ELb0ELb1ELb0ELb1ELb1ELb0ELb0ELb1ELb1ELb0EEENS1_21CollectiveEpilogueFwdINS6_IJSA_NS7_ILi512EEESA_EEES9_SC_SE_Li256ELb1ELb1ELb1ELb0EEENS1_36VarlenDynamicPersistentTileSchedulerILi64ELi64ELi256ELi128ELb1ELb1ELb1ELb0ELb1ELb1EEEEEEEEEvNT_6ParamsE:
	.zero		3584


//--------------------- .nv.constant0._ZN7cutlass13device_kernelIN5flash11enable_sm90INS1_16FlashAttnFwdSm90INS1_25CollectiveMainloopFwdSm90ILi2EN4cute5tupleIJNS5_1CILi1EEES8_S8_EEENS6_IJNS7_ILi64EEESA_SA_EEELi512ENS_10bfloat16_tEfNS_4arch4Sm90ELb0ELb1ELb0ELb0ELb0ELb0ELb0ELb0ELb0ELb1ELb1ELb0EEENS1_21CollectiveEpilogueFwdINS6_IJSA_NS7_ILi512EEESA_EEES9_SC_SE_Li256ELb0ELb1ELb1ELb0EEENS1_19SingleTileSchedulerILb0ELb1ELb1ELi64EEEEEEEEEvNT_6ParamsE --------------------------
	.section	.nv.constant0._ZN7cutlass13device_kernelIN5flash11enable_sm90INS1_16FlashAttnFwdSm90INS1_25CollectiveMainloopFwdSm90ILi2EN4cute5tupleIJNS5_1CILi1EEES8_S8_EEENS6_IJNS7_ILi64EEESA_SA_EEELi512ENS_10bfloat16_tEfNS_4arch4Sm90ELb0ELb1ELb0ELb0ELb0ELb0ELb0ELb0ELb0ELb1ELb1ELb0EEENS1_21CollectiveEpilogueFwdINS6_IJSA_NS7_ILi512EEESA_EEES9_SC_SE_Li256ELb0ELb1ELb1ELb0EEENS1_19SingleTileSchedulerILb0ELb1ELb1ELi64EEEEEEEEEvNT_6ParamsE,"a",@progbits
	.sectionflags	@""
	.align	4
.nv.constant0._ZN7cutlass13device_kernelIN5flash11enable_sm90INS1_16FlashAttnFwdSm90INS1_25CollectiveMainloopFwdSm90ILi2EN4cute5tupleIJNS5_1CILi1EEES8_S8_EEENS6_IJNS7_ILi64EEESA_SA_EEELi512ENS_10bfloat16_tEfNS_4arch4Sm90ELb0ELb1ELb0ELb0ELb0ELb0ELb0ELb0ELb0ELb1ELb1ELb0EEENS1_21CollectiveEpilogueFwdINS6_IJSA_NS7_ILi512EEESA_EEES9_SC_SE_Li256ELb0ELb1ELb1ELb0EEENS1_19SingleTileSchedulerILb0ELb1ELb1ELi64EEEEEEEEEvNT_6ParamsE:
	.zero		3200


//--------------------- .nv.constant0._ZN7cutlass13device_kernelIN5flash11enable_sm90INS1_16FlashAttnFwdSm90INS1_25CollectiveMainloopFwdSm90ILi2EN4cute5tupleIJNS5_1CILi1EEES8_S8_EEENS6_IJNS7_ILi64EEESA_SA_EEELi512ENS_10bfloat16_tEfNS_4arch4Sm90ELb0ELb1ELb0ELb0ELb0ELb0ELb1ELb0ELb0ELb1ELb1ELb0EEENS1_21CollectiveEpilogueFwdINS6_IJSA_NS7_ILi512EEESA_EEES9_SC_SE_Li256ELb0ELb1ELb1ELb0EEENS1_19SingleTileSchedulerILb0ELb1ELb1ELi64EEEEEEEEEvNT_6ParamsE --------------------------
	.section	.nv.constant0._ZN7cutlass13device_kernelIN5flash11enable_sm90INS1_16FlashAttnFwdSm90INS1_25CollectiveMainloopFwdSm90ILi2EN4cute5tupleIJNS5_1CILi1EEES8_S8_EEENS6_IJNS7_ILi64EEESA_SA_EEELi512ENS_10bfloat16_tEfNS_4arch4Sm90ELb0ELb1ELb0ELb0ELb0ELb0ELb1ELb0ELb0ELb1ELb1ELb0EEENS1_21CollectiveEpilogueFwdINS6_IJSA_NS7_ILi512EEESA_EEES9_SC_SE_Li256ELb0ELb1ELb1ELb0EEENS1_19SingleTileSchedulerILb0ELb1ELb1ELi64EEEEEEEEEvNT_6ParamsE,"a",@progbits
	.sectionflags	@""
	.align	4
.nv.constant0._ZN7cutlass13device_kernelIN5flash11enable_sm90INS1_16FlashAttnFwdSm90INS1_25CollectiveMainloopFwdSm90ILi2EN4cute5tupleIJNS5_1CILi1EEES8_S8_EEENS6_IJNS7_ILi64EEESA_SA_EEELi512ENS_10bfloat16_tEfNS_4arch4Sm90ELb0ELb1ELb0ELb0ELb0ELb0ELb1ELb0ELb0ELb1ELb1ELb0EEENS1_21CollectiveEpilogueFwdINS6_IJSA_NS7_ILi512EEESA_EEES9_SC_SE_Li256ELb0ELb1ELb1ELb0EEENS1_19SingleTileSchedulerILb0ELb1ELb1ELi64EEEEEEEEEvNT_6ParamsE:
	.zero		3456


//--------------------- .nv.constant0._ZN7cutlass13device_kernelIN5flash11enable_sm90INS1_16FlashAttnFwdSm90INS1_25CollectiveMainloopFwdSm90ILi2EN4cute5tupleIJNS5_1CILi1EEES8_S8_EEENS6_IJNS7_ILi64EEESA_SA_EEELi512ENS_10bfloat16_tEfNS_4arch4Sm90ELb0ELb1ELb0ELb1ELb0ELb0ELb0ELb0ELb0ELb1ELb1ELb0EEENS1_21CollectiveEpilogueFwdINS6_IJSA_NS7_ILi512EEESA_EEES9_SC_SE_Li256ELb1ELb1ELb1ELb0EEENS1_36VarlenDynamicPersistentTileSchedulerILi64ELi64ELi256ELi128ELb1ELb1ELb1ELb1ELb0ELb1EEEEEEEEEvNT_6ParamsE --------------------------
	.section	.nv.constant0._ZN7cutlass13device_kernelIN5flash11enable_sm90INS1_16FlashAttnFwdSm90INS1_25CollectiveMainloopFwdSm90ILi2EN4cute5tupleIJNS5_1CILi1EEES8_S8_EEENS6_IJNS7_ILi64EEESA_SA_EEELi512ENS_10bfloat16_tEfNS_4arch4Sm90ELb0ELb1ELb0ELb1ELb0ELb0ELb0ELb0ELb0ELb1ELb1ELb0EEENS1_21CollectiveEpilogueFwdINS6_IJSA_NS7_ILi512EEESA_EEES9_SC_SE_Li256ELb1ELb1ELb1ELb0EEENS1_36VarlenDynamicPersistentTileSchedulerILi64ELi64ELi256ELi128ELb1ELb1ELb1ELb1ELb0ELb1EEEEEEEEEvNT_6ParamsE,"a",@progbits
	.sectionflags	@""
	.align	4
.nv.constant0._ZN7cutlass13device_kernelIN5flash11enable_sm90INS1_16FlashAttnFwdSm90INS1_25CollectiveMainloopFwdSm90ILi2EN4cute5tupleIJNS5_1CILi1EEES8_S8_EEENS6_IJNS7_ILi64EEESA_SA_EEELi512ENS_10bfloat16_tEfNS_4arch4Sm90ELb0ELb1ELb0ELb1ELb0ELb0ELb0ELb0ELb0ELb1ELb1ELb0EEENS1_21CollectiveEpilogueFwdINS6_IJSA_NS7_ILi512EEESA_EEES9_SC_SE_Li256ELb1ELb1ELb1ELb0EEENS1_36VarlenDynamicPersistentTileSchedulerILi64ELi64ELi256ELi128ELb1ELb1ELb1ELb1ELb0ELb1EEEEEEEEEvNT_6ParamsE:
	.zero		3328


//--------------------- .nv.constant0._ZN7cutlass13device_kernelIN5flash11enable_sm90INS1_16FlashAttnFwdSm90INS1_25CollectiveMainloopFwdSm90ILi2EN4cute5tupleIJNS5_1CILi1EEES8_S8_EEENS6_IJNS7_ILi64EEESA_SA_EEELi512ENS_10bfloat16_tEfNS_4arch4Sm90ELb0ELb1ELb0ELb1ELb0ELb1ELb0ELb0ELb0ELb1ELb1ELb0EEENS1_21CollectiveEpilogueFwdINS6_IJSA_NS7_ILi512EEESA_EEES9_SC_SE_Li256ELb1ELb1ELb1ELb0EEENS1_36VarlenDynamicPersistentTileSchedulerILi64ELi64ELi256ELi128ELb1ELb1ELb1ELb1ELb0ELb1EEEEEEEEEvNT_6ParamsE --------------------------
	.section	.nv.constant0._ZN7cutlass13device_kernelIN5flash11enable_sm90INS1_16FlashAttnFwdSm90INS1_25CollectiveMainloopFwdSm90ILi2EN4cute5tupleIJNS5_1CILi1EEES8_S8_EEENS6_IJNS7_ILi64EEESA_SA_EEELi512ENS_10bfloat16_tEfNS_4arch4Sm90ELb0ELb1ELb0ELb1ELb0ELb1ELb0ELb0ELb0ELb1ELb1ELb0EEENS1_21CollectiveEpilogueFwdINS6_IJSA_NS7_ILi512EEESA_EEES9_SC_SE_Li256ELb1ELb1ELb1ELb0EEENS1_36VarlenDynamicPersistentTileSchedulerILi64ELi64ELi256ELi128ELb1ELb1ELb1ELb1ELb0ELb1EEEEEEEEEvNT_6ParamsE,"a",@progbits
	.sectionflags	@""
	.align	4
.nv.constant0._ZN7cutlass13device_kernelIN5flash11enable_sm90INS1_16FlashAttnFwdSm90INS1_25CollectiveMainloopFwdSm90ILi2EN4cute5tupleIJNS5_1CILi1EEES8_S8_EEENS6_IJNS7_ILi64EEESA_SA_EEELi512ENS_10bfloat16_tEfNS_4arch4Sm90ELb0ELb1ELb0ELb1ELb0ELb1ELb0ELb0ELb0ELb1ELb1ELb0EEENS1_21CollectiveEpilogueFwdINS6_IJSA_NS7_ILi512EEESA_EEES9_SC_SE_Li256ELb1ELb1ELb1ELb0EEENS1_36VarlenDynamicPersistentTileSchedulerILi64ELi64ELi256ELi128ELb1ELb1ELb1ELb1ELb0ELb1EEEEEEEEEvNT_6ParamsE:
	.zero		3328


//--------------------- .nv.constant0._ZN7cutlass13device_kernelIN5flash11enable_sm90INS1_16FlashAttnFwdSm90INS1_25CollectiveMainloopFwdSm90ILi2EN4cute5tupleIJNS5_1CILi1EEES8_S8_EEENS6_IJNS7_ILi64EEESA_SA_EEELi512ENS_10bfloat16_tEfNS_4arch4Sm90ELb0ELb1ELb0ELb1ELb0ELb0ELb1ELb0ELb0ELb1ELb1ELb0EEENS1_21CollectiveEpilogueFwdINS6_IJSA_NS7_ILi512EEESA_EEES9_SC_SE_Li256ELb1ELb1ELb1ELb0EEENS1_36VarlenDynamicPersistentTileSchedulerILi64ELi64ELi256ELi128ELb1ELb1ELb1ELb1ELb0ELb1EEEEEEEEEvNT_6ParamsE --------------------------
	.section	.nv.constant0._ZN7cutlass13device_kernelIN5flash11enable_sm90INS1_16FlashAttnFwdSm90INS1_25CollectiveMainloopFwdSm90ILi2EN4cute5tupleIJNS5_1CILi1EEES8_S8_EEENS6_IJNS7_ILi64EEESA_SA_EEELi512ENS_10bfloat16_tEfNS_4arch4Sm90ELb0ELb1ELb0ELb1ELb0ELb0ELb1ELb0ELb0ELb1ELb1ELb0EEENS1_21CollectiveEpilogueFwdINS6_IJSA_NS7_ILi512EEESA_EEES9_SC_SE_Li256ELb1ELb1ELb1ELb0EEENS1_36VarlenDynamicPersistentTileSchedulerILi64ELi64ELi256ELi128ELb1ELb1ELb1ELb1ELb0ELb1EEEEEEEEEvNT_6ParamsE,"a",@progbits
	.sectionflags	@""
	.align	4
.nv.constant0._ZN7cutlass13device_kernelIN5flash11enable_sm90INS1_16FlashAttnFwdSm90INS1_25CollectiveMainloopFwdSm90ILi2EN4cute5tupleIJNS5_1CILi1EEES8_S8_EEENS6_IJNS7_ILi64EEESA_SA_EEELi512ENS_10bfloat16_tEfNS_4arch4Sm90ELb0ELb1ELb0ELb1ELb0ELb0ELb1ELb0ELb0ELb1ELb1ELb0EEENS1_21CollectiveEpilogueFwdINS6_IJSA_NS7_ILi512EEESA_EEES9_SC_SE_Li256ELb1ELb1ELb1ELb0EEENS1_36VarlenDynamicPersistentTileSchedulerILi64ELi64ELi256ELi128ELb1ELb1ELb1ELb1ELb0ELb1EEEEEEEEEvNT_6ParamsE:
	.zero		3584


//--------------------- .nv.constant0._ZN7cutlass13device_kernelIN5flash11enable_sm90INS1_16FlashAttnFwdSm90INS1_25CollectiveMainloopFwdSm90ILi2EN4cute5tupleIJNS5_1CILi1EEES8_S8_EEENS6_IJNS7_ILi64EEESA_SA_EEELi512ENS_10bfloat16_tEfNS_4arch4Sm90ELb0ELb1ELb0ELb1ELb0ELb1ELb1ELb0ELb0ELb1ELb1ELb0EEENS1_21CollectiveEpilogueFwdINS6_IJSA_NS7_ILi512EEESA_EEES9_SC_SE_Li256ELb1ELb1ELb1ELb0EEENS1_36VarlenDynamicPersistentTileSchedulerILi64ELi64ELi256ELi128ELb1ELb1ELb1ELb1ELb0ELb1EEEEEEEEEvNT_6ParamsE --------------------------
	.section	.nv.constant0._ZN7cutlass13device_kernelIN5flash11enable_sm90INS1_16FlashAttnFwdSm90INS1_25CollectiveMainloopFwdSm90ILi2EN4cute5tupleIJNS5_1CILi1EEES8_S8_EEENS6_IJNS7_ILi64EEESA_SA_EEELi512ENS_10bfloat16_tEfNS_4arch4Sm90ELb0ELb1ELb0ELb1ELb0ELb1ELb1ELb0ELb0ELb1ELb1ELb0EEENS1_21CollectiveEpilogueFwdINS6_IJSA_NS7_ILi512EEESA_EEES9_SC_SE_Li256ELb1ELb1ELb1ELb0EEENS1_36VarlenDynamicPersistentTileSchedulerILi64ELi64ELi256ELi128ELb1ELb1ELb1ELb1ELb0ELb1EEEEEEEEEvNT_6ParamsE,"a",@progbits
	.sectionflags	@""
	.align	4
.nv.constant0._ZN7cutlass13device_kernelIN5flash11enable_sm90INS1_16FlashAttnFwdSm90INS1_25CollectiveMainloopFwdSm90ILi2EN4cute5tupleIJNS5_1CILi1EEES8_S8_EEENS6_IJNS7_ILi64EEESA_SA_EEELi512ENS_10bfloat16_tEfNS_4arch4Sm90ELb0ELb1ELb0ELb1ELb0ELb1ELb1ELb0ELb0ELb1ELb1ELb0EEENS1_21CollectiveEpilogueFwdINS6_IJSA_NS7_ILi512EEESA_EEES9_SC_SE_Li256ELb1ELb1ELb1ELb0EEENS1_36VarlenDynamicPersistentTileSchedulerILi64ELi64ELi256ELi128ELb1ELb1ELb1ELb1ELb0ELb1EEEEEEEEEvNT_6ParamsE:
	.zero		3584


//--------------------- .nv.constant0._ZN7cutlass13device_kernelIN5flash11enable_sm90INS1_16FlashAttnFwdSm90INS1_25CollectiveMainloopFwdSm90ILi2EN4cute5tupleIJNS5_1CILi1EEES8_S8_EEENS6_IJNS7_ILi64EEESA_SA_EEELi512ENS_10bfloat16_tEfNS_4arch4Sm90ELb1ELb0ELb0ELb0ELb0ELb0ELb0ELb0ELb0ELb1ELb1ELb0EEENS1_21CollectiveEpilogueFwdINS6_IJSA_NS7_ILi512EEESA_EEES9_SC_SE_Li256ELb0ELb1ELb1ELb0EEENS1_19SingleTileSchedulerILb0ELb1ELb1ELi64EEEEEEEEEvNT_6ParamsE --------------------------
	.section	.nv.constant0._ZN7cutlass13device_kernelIN5flash11enable_sm90INS1_16FlashAttnFwdSm90INS1_25CollectiveMainloopFwdSm90ILi2EN4cute5tupleIJNS5_1CILi1EEES8_S8_EEENS6_IJNS7_ILi64EEESA_SA_EEELi512ENS_10bfloat16_tEfNS_4arch4Sm90ELb1ELb0ELb0ELb0ELb0ELb0ELb0ELb0ELb0ELb1ELb1ELb0EEENS1_21CollectiveEpilogueFwdINS6_IJSA_NS7_ILi512EEESA_EEES9_SC_SE_Li256ELb0ELb1ELb1ELb0EEENS1_19SingleTileSchedulerILb0ELb1ELb1ELi64EEEEEEEEEvNT_6ParamsE,"a",@progbits
	.sectionflags	@""
	.align	4
.nv.constant0._ZN7cutlass13device_kernelIN5flash11enable_sm90INS1_16FlashAttnFwdSm90INS1_25CollectiveMainloopFwdSm90ILi2EN4cute5tupleIJNS5_1CILi1EEES8_S8_EEENS6_IJNS7_ILi64EEESA_SA_EEELi512ENS_10bfloat16_tEfNS_4arch4Sm90ELb1ELb0ELb0ELb0ELb0ELb0ELb0ELb0ELb0ELb1ELb1ELb0EEENS1_21CollectiveEpilogueFwdINS6_IJSA_NS7_ILi512EEESA_EEES9_SC_SE_Li256ELb0ELb1ELb1ELb0EEENS1_19SingleTileSchedulerILb0ELb1ELb1ELi64EEEEEEEEEvNT_6ParamsE:
	.zero		3200


//--------------------- .nv.constant0._ZN7cutlass13device_kernelIN5flash11enable_sm90INS1_16FlashAttnFwdSm90INS1_25CollectiveMainloopFwdSm90ILi2EN4cute5tupleIJNS5_1CILi1EEES8_S8_EEENS6_IJNS7_ILi64EEESA_SA_EEELi512ENS_10bfloat16_tEfNS_4arch4Sm90ELb1ELb0ELb0ELb0ELb0ELb0ELb1ELb0ELb0ELb1ELb1ELb0EEENS1_21CollectiveEpilogueFwdINS6_IJSA_NS7_ILi512EEESA_EEES9_SC_SE_Li256ELb0ELb1ELb1ELb0EEENS1_19SingleTileSchedulerILb0ELb1ELb1ELi64EEEEEEEEEvNT_6ParamsE --------------------------
	.section	.nv.constant0._ZN7cutlass13device_kernelIN5flash11enable_sm90INS1_16FlashAttnFwdSm90INS1_25CollectiveMainloopFwdSm90ILi2EN4cute5tupleIJNS5_1CILi1EEES8_S8_EEENS6_IJNS7_ILi64EEESA_SA_EEELi512ENS_10bfloat16_tEfNS_4arch4Sm90ELb1ELb0ELb0ELb0ELb0ELb0ELb1ELb0ELb0ELb1ELb1ELb0EEENS1_21CollectiveEpilogueFwdINS6_IJSA_NS7_ILi512EEESA_EEES9_SC_SE_Li256ELb0ELb1ELb1ELb0EEENS1_19SingleTileSchedulerILb0ELb1ELb1ELi64EEEEEEEEEvNT_6ParamsE,"a",@progbits
	.sectionflags	@""
	.align	4
.nv.constant0._ZN7cutlass13device_kernelIN5flash11enable_sm90INS1_16FlashAttnFwdSm90INS1_25CollectiveMainloopFwdSm90ILi2EN4cute5tupleIJNS5_1CILi1EEES8_S8_EEENS6_IJNS7_ILi64EEESA_SA_EEELi512ENS_10bfloat16_tEfNS_4arch4Sm90ELb1ELb0ELb0ELb0ELb0ELb0ELb1ELb0ELb0ELb1ELb1ELb0EEENS1_21CollectiveEpilogueFwdINS6_IJSA_NS7_ILi512EEESA_EEES9_SC_SE_Li256ELb0ELb1ELb1ELb0EEENS1_19SingleTileSchedulerILb0ELb1ELb1ELi64EEEEEEEEEvNT_6ParamsE:
	.zero		3456


//--------------------- .nv.constant0._ZN7cutlass13device_kernelIN5flash11enable_sm90INS1_16FlashAttnFwdSm90INS1_25CollectiveMainloopFwdSm90ILi2EN4cute5tupleIJNS5_1CILi1EEES8_S8_EEENS6_IJNS7_ILi64EEESA_SA_EEELi512ENS_10bfloat16_tEfNS_4arch4Sm90ELb1ELb0ELb0ELb1ELb0ELb0ELb0ELb0ELb0ELb1ELb1ELb0EEENS1_21CollectiveEpilogueFwdINS6_IJSA_NS7_ILi512EEESA_EEES9_SC_SE_Li256ELb1ELb1ELb1ELb0EEENS1_36VarlenDynamicPersistentTileSchedulerILi64ELi64ELi256ELi128ELb1ELb1ELb1ELb1ELb1ELb1EEEEEEEEEvNT_6ParamsE --------------------------
	.section	.nv.constant0._ZN7cutlass13device_kernelIN5flash11enable_sm90INS1_16FlashAttnFwdSm90INS1_25CollectiveMainloopFwdSm90ILi2EN4cute5tupleIJNS5_1CILi1EEES8_S8_EEENS6_IJNS7_ILi64EEESA_SA_EEELi512ENS_10bfloat16_tEfNS_4arch4Sm90ELb1ELb0ELb0ELb1ELb0ELb0ELb0ELb0ELb0ELb1ELb1ELb0EEENS1_21CollectiveEpilogueFwdINS6_IJSA_NS7_ILi512EEESA_EEES9_SC_SE_Li256ELb1ELb1ELb1ELb0EEENS1_36VarlenDynamicPersistentTileSchedulerILi64ELi64ELi256ELi128ELb1ELb1ELb1ELb1ELb1ELb1EEEEEEEEEvNT_6ParamsE,"a",@progbits
	.sectionflags	@""
	.align	4
.nv.constant0._ZN7cutlass13device_kernelIN5flash11enable_sm90INS1_16FlashAttnFwdSm90INS1_25CollectiveMainloopFwdSm90ILi2EN4cute5tupleIJNS5_1CILi1EEES8_S8_EEENS6_IJNS7_ILi64EEESA_SA_EEELi512ENS_10bfloat16_tEfNS_4arch4Sm90ELb1ELb0ELb0ELb1ELb0ELb0ELb0ELb0ELb0ELb1ELb1ELb0EEENS1_21CollectiveEpilogueFwdINS6_IJSA_NS7_ILi512EEESA_EEES9_SC_SE_Li256ELb1ELb1ELb1ELb0EEENS1_36VarlenDynamicPersistentTileSchedulerILi64ELi64ELi256ELi128ELb1ELb1ELb1ELb1ELb1ELb1EEEEEEEEEvNT_6ParamsE:
	.zero		3328


//--------------------- .nv.constant0._ZN7cutlass13device_kernelIN5flash11enable_sm90INS1_16FlashAttnFwdSm90INS1_25CollectiveMainloopFwdSm90ILi2EN4cute5tupleIJNS5_1CILi1EEES8_S8_EEENS6_IJNS7_ILi64EEESA_SA_EEELi512ENS_10bfloat16_tEfNS_4arch4Sm90ELb1ELb0ELb0ELb1ELb0ELb1ELb0ELb0ELb0ELb1ELb1ELb0EEENS1_21CollectiveEpilogueFwdINS6_IJSA_NS7_ILi512EEESA_EEES9_SC_SE_Li256ELb1ELb1ELb1ELb0EEENS1_36VarlenDynamicPersistentTileSchedulerILi64ELi64ELi256ELi128ELb1ELb1ELb1ELb1ELb1ELb1EEEEEEEEEvNT_6ParamsE --------------------------
	.section	.nv.constant0._ZN7cutlass13device_kernelIN5flash11enable_sm90INS1_16FlashAttnFwdSm90INS1_25CollectiveMainloopFwdSm90ILi2EN4cute5tupleIJNS5_1CILi1EEES8_S8_EEENS6_IJNS7_ILi64EEESA_SA_EEELi512ENS_10bfloat16_tEfNS_4arch4Sm90ELb1ELb0ELb0ELb1ELb0ELb1ELb0ELb0ELb0ELb1ELb1ELb0EEENS1_21CollectiveEpilogueFwdINS6_IJSA_NS7_ILi512EEESA_EEES9_SC_SE_Li256ELb1ELb1ELb1ELb0EEENS1_36VarlenDynamicPersistentTileSchedulerILi64ELi64ELi256ELi128ELb1ELb1ELb1ELb1ELb1ELb1EEEEEEEEEvNT_6ParamsE,"a",@progbits
	.sectionflags	@""
	.align	4
.nv.constant0._ZN7cutlass13device_kernelIN5flash11enable_sm90INS1_16FlashAttnFwdSm90INS1_25CollectiveMainloopFwdSm90ILi2EN4cute5tupleIJNS5_1CILi1EEES8_S8_EEENS6_IJNS7_ILi64EEESA_SA_EEELi512ENS_10bfloat16_tEfNS_4arch4Sm90ELb1ELb0ELb0ELb1ELb0ELb1ELb0ELb0ELb0ELb1ELb1ELb0EEENS1_21CollectiveEpilogueFwdINS6_IJSA_NS7_ILi512EEESA_EEES9_SC_SE_Li256ELb1ELb1ELb1ELb0EEENS1_36VarlenDynamicPersistentTileSchedulerILi64ELi64ELi256ELi128ELb1ELb1ELb1ELb1ELb1ELb1EEEEEEEEEvNT_6ParamsE:
	.zero		3328


//--------------------- .nv.constant0._ZN7cutlass13device_kernelIN5flash11enable_sm90INS1_16FlashAttnFwdSm90INS1_25CollectiveMainloopFwdSm90ILi2EN4cute5tupleIJNS5_1CILi1EEES8_S8_EEENS6_IJNS7_ILi64EEESA_SA_EEELi512ENS_10bfloat16_tEfNS_4arch4Sm90ELb1ELb0ELb0ELb1ELb0ELb0ELb1ELb0ELb0ELb1ELb1ELb0EEENS1_21CollectiveEpilogueFwdINS6_IJSA_NS7_ILi512EEESA_EEES9_SC_SE_Li256ELb1ELb1ELb1ELb0EEENS1_36VarlenDynamicPersistentTileSchedulerILi64ELi64ELi256ELi128ELb1ELb1ELb1ELb1ELb1ELb1EEEEEEEEEvNT_6ParamsE --------------------------
	.section	.nv.constant0._ZN7cutlass13device_kernelIN5flash11enable_sm90INS1_16FlashAttnFwdSm90INS1_25CollectiveMainloopFwdSm90ILi2EN4cute5tupleIJNS5_1CILi1EEES8_S8_EEENS6_IJNS7_ILi64EEESA_SA_EEELi512ENS_10bfloat16_tEfNS_4arch4Sm90ELb1ELb0ELb0ELb1ELb0ELb0ELb1ELb0ELb0ELb1ELb1ELb0EEENS1_21CollectiveEpilogueFwdINS6_IJSA_NS7_ILi512EEESA_EEES9_SC_SE_Li256ELb1ELb1ELb1ELb0EEENS1_36VarlenDynamicPersistentTileSchedulerILi64ELi64ELi256ELi128ELb1ELb1ELb1ELb1ELb1ELb1EEEEEEEEEvNT_6ParamsE,"a",@progbits
	.sectionflags	@""
	.align	4
.nv.constant0._ZN7cutlass13device_kernelIN5flash11enable_sm90INS1_16FlashAttnFwdSm90INS1_25CollectiveMainloopFwdSm90ILi2EN4cute5tupleIJNS5_1CILi1EEES8_S8_EEENS6_IJNS7_ILi64EEESA_SA_EEELi512ENS_10bfloat16_tEfNS_4arch4Sm90ELb1ELb0ELb0ELb1ELb0ELb0ELb1ELb0ELb0ELb1ELb1ELb0EEENS1_21CollectiveEpilogueFwdINS6_IJSA_NS7_ILi512EEESA_EEES9_SC_SE_Li256ELb1ELb1ELb1ELb0EEENS1_36VarlenDynamicPersistentTileSchedulerILi64ELi64ELi256ELi128ELb1ELb1ELb1ELb1ELb1ELb1EEEEEEEEEvNT_6ParamsE:
	.zero		3584


//--------------------- .nv.constant0._ZN7cutlass13device_kernelIN5flash11enable_sm90INS1_16FlashAttnFwdSm90INS1_25CollectiveMainloopFwdSm90ILi2EN4cute5tupleIJNS5_1CILi1EEES8_S8_EEENS6_IJNS7_ILi64EEESA_SA_EEELi512ENS_10bfloat16_tEfNS_4arch4Sm90ELb1ELb0ELb0ELb1ELb0ELb1ELb1ELb0ELb0ELb1ELb1ELb0EEENS1_21CollectiveEpilogueFwdINS6_IJSA_NS7_ILi512EEESA_EEES9_SC_SE_Li256ELb1ELb1ELb1ELb0EEENS1_36VarlenDynamicPersistentTileSchedulerILi64ELi64ELi256ELi128ELb1ELb1ELb1ELb1ELb1ELb1EEEEEEEEEvNT_6ParamsE --------------------------
	.section	.nv.constant0._ZN7cutlass13device_kernelIN5flash11enable_sm90INS1_16FlashAttnFwdSm90INS1_25CollectiveMainloopFwdSm90ILi2EN4cute5tupleIJNS5_1CILi1EEES8_S8_EEENS6_IJNS7_ILi64EEESA_SA_EEELi512ENS_10bfloat16_tEfNS_4arch4Sm90ELb1ELb0ELb0ELb1ELb0ELb1ELb1ELb0ELb0ELb1ELb1ELb0EEENS1_21CollectiveEpilogueFwdINS6_IJSA_NS7_ILi512EEESA_EEES9_SC_SE_Li256ELb1ELb1ELb1ELb0EEENS1_36VarlenDynamicPersistentTileSchedulerILi64ELi64ELi256ELi128ELb1ELb1ELb1ELb1ELb1ELb1EEEEEEEEEvNT_6ParamsE,"a",@progbits
	.sectionflags	@""
	.align	4
.nv.constant0._ZN7cutlass13device_kernelIN5flash11enable_sm90INS1_16FlashAttnFwdSm90INS1_25CollectiveMainloopFwdSm90ILi2EN4cute5tupleIJNS5_1CILi1EEES8_S8_EEENS6_IJNS7_ILi64EEESA_SA_EEELi512ENS_10bfloat16_tEfNS_4arch4Sm90ELb1ELb0ELb0ELb1ELb0ELb1ELb1ELb0ELb0ELb1ELb1ELb0EEENS1_21CollectiveEpilogueFwdINS6_IJSA_NS7_ILi512EEESA_EEES9_SC_SE_Li256ELb1ELb1ELb1ELb0EEENS1_36VarlenDynamicPersistentTileSchedulerILi64ELi64ELi256ELi128ELb1ELb1ELb1ELb1ELb1ELb1EEEEEEEEEvNT_6ParamsE:
	.zero		3584


//--------------------- SYMBOLS --------------------------

	.type		.nv.reservedSmem.offset0,@object
	.size		.nv.reservedSmem.offset0,0x4
	.type		__assertfail,@function
